	.target	sm_80

	.elftype	@"ET_EXEC"


//--------------------- .note.nv.tkinfo           --------------------------
	.section	.note.nv.tkinfo,"",@"SHT_NOTE"
	.sectionflags	@"SHF_NOTE_NV_TKINFO"
	.tkinfo
        /*0018*/ 	.word	0x00000002
        /*0030*/ 	.string	""
        /*0030*/ 	.string	"ptxas"
        /*0030*/ 	.string	"Cuda compilation tools, release 13.0, V13.0.88"
        /*0030*/ 	.string	"Build cuda_13.0.r13.0/compiler.36424714_0"
        /*0030*/ 	.string	"-arch sm_80 -m 64 "



//--------------------- .note.nv.cuinfo           --------------------------
	.section	.note.nv.cuinfo,"",@"SHT_NOTE"
	.sectionflags	@"SHF_NOTE_NV_CUINFO"
        /*0018*/ 	.short	0x0002
        /*001a*/ 	.short	0x0050
        /*001c*/ 	.short	0x0082
	.zero		2


//--------------------- .nv.info                  --------------------------
	.section	.nv.info,"",@"SHT_CUDA_INFO"
	.align	4


	//----- nvinfo : EIATTR_REGCOUNT
	.align		4
        /*0000*/ 	.byte	0x04, 0x2f
        /*0002*/ 	.short	(.L_12 - .L_11)
	.align		4
.L_11:
        /*0004*/ 	.word	index@(_ZN7cutlass13device_kernelIN5flash22FlashAttnBwdPreprocessIN4cute5tupleIJNS3_1CILi128EEENS5_ILi64EEEEEENS_6half_tEfNS_4arch4Sm80ELb1ELb1EEEEEvNT_6ParamsE)
        /*0008*/ 	.word	0x00000040


	//----- nvinfo : EIATTR_FRAME_SIZE
	.align		4
.L_12:
        /*000c*/ 	.byte	0x04, 0x11
        /*000e*/ 	.short	(.L_14 - .L_13)
	.align		4
.L_13:
        /*0010*/ 	.word	index@(_ZN7cutlass13device_kernelIN5flash22FlashAttnBwdPreprocessIN4cute5tupleIJNS3_1CILi128EEENS5_ILi64EEEEEENS_6half_tEfNS_4arch4Sm80ELb1ELb1EEEEEvNT_6ParamsE)
        /*0014*/ 	.word	0x00000000


	//----- nvinfo : EIATTR_REGCOUNT
	.align		4
.L_14:
        /*0018*/ 	.byte	0x04, 0x2f
        /*001a*/ 	.short	(.L_16 - .L_15)
	.align		4
.L_15:
        /*001c*/ 	.word	index@(_ZN7cutlass13device_kernelIN5flash19enable_sm80_to_sm89INS1_16FlashAttnBwdSm80INS1_25CollectiveMainloopBwdSm80ILi2ELi2EN4cute5tupleIJNS5_1CILi128EEES8_NS7_ILi64EEEEEENS_6half_tEfNS_4arch4Sm80ELb1ELb0ELb0ELb1ELb1ELb0ELb0ELb0ELi2ELi4ELi4ELi4ELb0EEENS1_24CollectiveEpilogueBwdGQAISA_fSD_Li256ELb1ELb1EEENS1_25SingleTileBwdLPTSchedulerILb1ELi128ELb1EEEEEEEEEvNT_6ParamsE)
        /*0020*/ 	.word	0x000000ff


	//----- nvinfo : EIATTR_FRAME_SIZE
	.align		4
.L_16:
        /*0024*/ 	.byte	0x04, 0x11
        /*0026*/ 	.short	(.L_18 - .L_17)
	.align		4
.L_17:
        /*0028*/ 	.word	index@($__internal_11_$__cuda_sm70_warpsync)
        /*002c*/ 	.word	0x00000000


	//----- nvinfo : EIATTR_FRAME_SIZE
	.align		4
.L_18:
        /*0030*/ 	.byte	0x04, 0x11
        /*0032*/ 	.short	(.L_20 - .L_19)
	.align		4
.L_19:
        /*0034*/ 	.word	index@(_ZN7cutlass13device_kernelIN5flash19enable_sm80_to_sm89INS1_16FlashAttnBwdSm80INS1_25CollectiveMainloopBwdSm80ILi2ELi2EN4cute5tupleIJNS5_1CILi128EEES8_NS7_ILi64EEEEEENS_6half_tEfNS_4arch4Sm80ELb1ELb0ELb0ELb1ELb1ELb0ELb0ELb0ELi2ELi4ELi4ELi4ELb0EEENS1_24CollectiveEpilogueBwdGQAISA_fSD_Li256ELb1ELb1EEENS1_25SingleTileBwdLPTSchedulerILb1ELi128ELb1EEEEEEEEEvNT_6ParamsE)
        /*0038*/ 	.word	0x00000058


	//----- nvinfo : EIATTR_REGCOUNT
	.align		4
.L_20:
        /*003c*/ 	.byte	0x04, 0x2f
        /*003e*/ 	.short	(.L_22 - .L_21)
	.align		4
.L_21:
        /*0040*/ 	.word	index@(_ZN7cutlass13device_kernelIN5flash32FlashAttnBwdPostprocessConvertdQIN4cute5tupleIJNS3_1CILi128EEENS5_ILi64EEEEEENS_6half_tEfNS_4arch4Sm80ELi256ENS3_8TiledMMAINS3_8MMA_AtomIJNS3_28SM80_16x8x16_F32F16F16F32_TNEEEENS3_6LayoutINS4_IJNS5_ILi4EEENS5_ILi2EEENS5_ILi1EEEEEENS4_IJSJ_SH_NS5_ILi0EEEEEEEENS4_IJS7_NS5_ILi32EEENS5_ILi16EEEEEEEELb0EEEEEvNT_6ParamsE)
        /*0044*/ 	.word	0x00000038


	//----- nvinfo : EIATTR_FRAME_SIZE
	.align		4
.L_22:
        /*0048*/ 	.byte	0x04, 0x11
        /*004a*/ 	.short	(.L_24 - .L_23)
	.align		4
.L_23:
        /*004c*/ 	.word	index@(_ZN7cutlass13device_kernelIN5flash32FlashAttnBwdPostprocessConvertdQIN4cute5tupleIJNS3_1CILi128EEENS5_ILi64EEEEEENS_6half_tEfNS_4arch4Sm80ELi256ENS3_8TiledMMAINS3_8MMA_AtomIJNS3_28SM80_16x8x16_F32F16F16F32_TNEEEENS3_6LayoutINS4_IJNS5_ILi4EEENS5_ILi2EEENS5_ILi1EEEEEENS4_IJSJ_SH_NS5_ILi0EEEEEEEENS4_IJS7_NS5_ILi32EEENS5_ILi16EEEEEEEELb0EEEEEvNT_6ParamsE)
        /*0050*/ 	.word	0x00000000


	//----- nvinfo : EIATTR_REGCOUNT
	.align		4
.L_24:
        /*0054*/ 	.byte	0x04, 0x2f
        /*0056*/ 	.short	(.L_26 - .L_25)
	.align		4
.L_25:
        /*0058*/ 	.word	index@(_ZN7cutlass13device_kernelIN5flash19enable_sm80_to_sm89INS1_16FlashAttnBwdSm80INS1_25CollectiveMainloopBwdSm80ILi2ELi2EN4cute5tupleIJNS5_1CILi128EEES8_NS7_ILi64EEEEEENS_6half_tEfNS_4arch4Sm80ELb1ELb0ELb0ELb1ELb0ELb0ELb0ELb0ELi2ELi4ELi4ELi4ELb0EEENS1_24CollectiveEpilogueBwdGQAISA_fSD_Li256ELb1ELb0EEENS1_25SingleTileBwdLPTSchedulerILb1ELi128ELb0EEEEEEEEEvNT_6ParamsE)
        /*005c*/ 	.word	0x000000ff


	//----- nvinfo : EIATTR_FRAME_SIZE
	.align		4
.L_26:
        /*0060*/ 	.byte	0x04, 0x11
        /*0062*/ 	.short	(.L_28 - .L_27)
	.align		4
.L_27:
        /*0064*/ 	.word	index@(_ZN7cutlass13device_kernelIN5flash19enable_sm80_to_sm89INS1_16FlashAttnBwdSm80INS1_25CollectiveMainloopBwdSm80ILi2ELi2EN4cute5tupleIJNS5_1CILi128EEES8_NS7_ILi64EEEEEENS_6half_tEfNS_4arch4Sm80ELb1ELb0ELb0ELb1ELb0ELb0ELb0ELb0ELi2ELi4ELi4ELi4ELb0EEENS1_24CollectiveEpilogueBwdGQAISA_fSD_Li256ELb1ELb0EEENS1_25SingleTileBwdLPTSchedulerILb1ELi128ELb0EEEEEEEEEvNT_6ParamsE)
        /*0068*/ 	.word	0x00000060


	//----- nvinfo : EIATTR_REGCOUNT
	.align		4
.L_28:
        /*006c*/ 	.byte	0x04, 0x2f
        /*006e*/ 	.short	(.L_30 - .L_29)
	.align		4
.L_29:
        /*0070*/ 	.word	index@(_ZN7cutlass13device_kernelIN5flash19enable_sm80_to_sm89INS1_16FlashAttnBwdSm80INS1_25CollectiveMainloopBwdSm80ILi2ELi2EN4cute5tupleIJNS5_1CILi128EEES8_NS7_ILi64EEEEEENS_6half_tEfNS_4arch4Sm80ELb1ELb0ELb0ELb1ELb1ELb0ELb0ELb0ELi2ELi4ELi4ELi4ELb0EEENS1_21CollectiveEpilogueBwdISA_SB_SD_Li256ELb1ELb0ELi2EEENS1_25SingleTileBwdLPTSchedulerILb1ELi128ELb1EEEEEEEEEvNT_6ParamsE)
        /*0074*/ 	.word	0x000000ff


	//----- nvinfo : EIATTR_FRAME_SIZE
	.align		4
.L_30:
        /*0078*/ 	.byte	0x04, 0x11
        /*007a*/ 	.short	(.L_32 - .L_31)
	.align		4
.L_31:
        /*007c*/ 	.word	index@(_ZN7cutlass13device_kernelIN5flash19enable_sm80_to_sm89INS1_16FlashAttnBwdSm80INS1_25CollectiveMainloopBwdSm80ILi2ELi2EN4cute5tupleIJNS5_1CILi128EEES8_NS7_ILi64EEEEEENS_6half_tEfNS_4arch4Sm80ELb1ELb0ELb0ELb1ELb1ELb0ELb0ELb0ELi2ELi4ELi4ELi4ELb0EEENS1_21CollectiveEpilogueBwdISA_SB_SD_Li256ELb1ELb0ELi2EEENS1_25SingleTileBwdLPTSchedulerILb1ELi128ELb1EEEEEEEEEvNT_6ParamsE)
        /*0080*/ 	.word	0x00000058


	//----- nvinfo : EIATTR_REGCOUNT
	.align		4
.L_32:
        /*0084*/ 	.byte	0x04, 0x2f
        /*0086*/ 	.short	(.L_34 - .L_33)
	.align		4
.L_33:
        /*0088*/ 	.word	index@(_ZN7cutlass13device_kernelIN5flash19enable_sm80_to_sm89INS1_16FlashAttnBwdSm80INS1_25CollectiveMainloopBwdSm80ILi2ELi2EN4cute5tupleIJNS5_1CILi128EEES8_NS7_ILi64EEEEEENS_6half_tEfNS_4arch4Sm80ELb1ELb0ELb0ELb1ELb0ELb0ELb0ELb0ELi2ELi4ELi4ELi4ELb0EEENS1_21CollectiveEpilogueBwdISA_SB_SD_Li256ELb1ELb0ELi2EEENS1_25SingleTileBwdLPTSchedulerILb1ELi128ELb0EEEEEEEEEvNT_6ParamsE)
        /*008c*/ 	.word	0x000000ff


	//----- nvinfo : EIATTR_FRAME_SIZE
	.align		4
.L_34:
        /*0090*/ 	.byte	0x04, 0x11
        /*0092*/ 	.short	(.L_36 - .L_35)
	.align		4
.L_35:
        /*0094*/ 	.word	index@(_ZN7cutlass13device_kernelIN5flash19enable_sm80_to_sm89INS1_16FlashAttnBwdSm80INS1_25CollectiveMainloopBwdSm80ILi2ELi2EN4cute5tupleIJNS5_1CILi128EEES8_NS7_ILi64EEEEEENS_6half_tEfNS_4arch4Sm80ELb1ELb0ELb0ELb1ELb0ELb0ELb0ELb0ELi2ELi4ELi4ELi4ELb0EEENS1_21CollectiveEpilogueBwdISA_SB_SD_Li256ELb1ELb0ELi2EEENS1_25SingleTileBwdLPTSchedulerILb1ELi128ELb0EEEEEEEEEvNT_6ParamsE)
        /*0098*/ 	.word	0x00000058


	//----- nvinfo : EIATTR_REGCOUNT
	.align		4
.L_36:
        /*009c*/ 	.byte	0x04, 0x2f
        /*009e*/ 	.short	(.L_38 - .L_37)
	.align		4
.L_37:
        /*00a0*/ 	.word	index@(_ZN7cutlass13device_kernelIN5flash22FlashAttnBwdPreprocessIN4cute5tupleIJNS3_1CILi128EEENS5_ILi64EEEEEENS_6half_tEfNS_4arch4Sm80ELb1ELb0EEEEEvNT_6ParamsE)
        /*00a4*/ 	.word	0x0000003e


	//----- nvinfo : EIATTR_FRAME_SIZE
	.align		4
.L_38:
        /*00a8*/ 	.byte	0x04, 0x11
        /*00aa*/ 	.short	(.L_40 - .L_39)
	.align		4
.L_39:
        /*00ac*/ 	.word	index@(_ZN7cutlass13device_kernelIN5flash22FlashAttnBwdPreprocessIN4cute5tupleIJNS3_1CILi128EEENS5_ILi64EEEEEENS_6half_tEfNS_4arch4Sm80ELb1ELb0EEEEEvNT_6ParamsE)
        /*00b0*/ 	.word	0x00000000


	//----- nvinfo : EIATTR_REGCOUNT
	.align		4
.L_40:
        /*00b4*/ 	.byte	0x04, 0x2f
        /*00b6*/ 	.short	(.L_42 - .L_41)
	.align		4
.L_41:
        /*00b8*/ 	.word	index@(_ZN7cutlass13device_kernelIN5flash19enable_sm80_to_sm89INS1_16FlashAttnBwdSm80INS1_25CollectiveMainloopBwdSm80ILi2ELi2EN4cute5tupleIJNS5_1CILi128EEES8_NS7_ILi64EEEEEENS_6half_tEfNS_4arch4Sm80ELb1ELb0ELb0ELb0ELb1ELb0ELb0ELb0ELi2ELi4ELi4ELi4ELb0EEENS1_24CollectiveEpilogueBwdGQAISA_fSD_Li256ELb0ELb1EEENS1_25SingleTileBwdLPTSchedulerILb0ELi128ELb1EEEEEEEEEvNT_6ParamsE)
        /*00bc*/ 	.word	0x000000ff


	//----- nvinfo : EIATTR_FRAME_SIZE
	.align		4
.L_42:
        /*00c0*/ 	.byte	0x04, 0x11
        /*00c2*/ 	.short	(.L_44 - .L_43)
	.align		4
.L_43:
        /*00c4*/ 	.word	index@($__internal_10_$__cuda_sm70_warpsync)
        /*00c8*/ 	.word	0x00000000


	//----- nvinfo : EIATTR_FRAME_SIZE
	.align		4
.L_44:
        /*00cc*/ 	.byte	0x04, 0x11
        /*00ce*/ 	.short	(.L_46 - .L_45)
	.align		4
.L_45:
        /*00d0*/ 	.word	index@(_ZN7cutlass13device_kernelIN5flash19enable_sm80_to_sm89INS1_16FlashAttnBwdSm80INS1_25CollectiveMainloopBwdSm80ILi2ELi2EN4cute5tupleIJNS5_1CILi128EEES8_NS7_ILi64EEEEEENS_6half_tEfNS_4arch4Sm80ELb1ELb0ELb0ELb0ELb1ELb0ELb0ELb0ELi2ELi4ELi4ELi4ELb0EEENS1_24CollectiveEpilogueBwdGQAISA_fSD_Li256ELb0ELb1EEENS1_25SingleTileBwdLPTSchedulerILb0ELi128ELb1EEEEEEEEEvNT_6ParamsE)
        /*00d4*/ 	.word	0x00000060


	//----- nvinfo : EIATTR_REGCOUNT
	.align		4
.L_46:
        /*00d8*/ 	.byte	0x04, 0x2f
        /*00da*/ 	.short	(.L_48 - .L_47)
	.align		4
.L_47:
        /*00dc*/ 	.word	index@(_ZN7cutlass13device_kernelIN5flash19enable_sm80_to_sm89INS1_16FlashAttnBwdSm80INS1_25CollectiveMainloopBwdSm80ILi2ELi2EN4cute5tupleIJNS5_1CILi128EEES8_NS7_ILi64EEEEEENS_6half_tEfNS_4arch4Sm80ELb1ELb0ELb0ELb0ELb0ELb0ELb0ELb0ELi2ELi4ELi4ELi4ELb0EEENS1_24CollectiveEpilogueBwdGQAISA_fSD_Li256ELb0ELb0EEENS1_25SingleTileBwdLPTSchedulerILb0ELi128ELb0EEEEEEEEEvNT_6ParamsE)
        /*00e0*/ 	.word	0x000000ff


	//----- nvinfo : EIATTR_FRAME_SIZE
	.align		4
.L_48:
        /*00e4*/ 	.byte	0x04, 0x11
        /*00e6*/ 	.short	(.L_50 - .L_49)
	.align		4
.L_49:
        /*00e8*/ 	.word	index@(_ZN7cutlass13device_kernelIN5flash19enable_sm80_to_sm89INS1_16FlashAttnBwdSm80INS1_25CollectiveMainloopBwdSm80ILi2ELi2EN4cute5tupleIJNS5_1CILi128EEES8_NS7_ILi64EEEEEENS_6half_tEfNS_4arch4Sm80ELb1ELb0ELb0ELb0ELb0ELb0ELb0ELb0ELi2ELi4ELi4ELi4ELb0EEENS1_24CollectiveEpilogueBwdGQAISA_fSD_Li256ELb0ELb0EEENS1_25SingleTileBwdLPTSchedulerILb0ELi128ELb0EEEEEEEEEvNT_6ParamsE)
        /*00ec*/ 	.word	0x00000060


	//----- nvinfo : EIATTR_REGCOUNT
	.align		4
.L_50:
        /*00f0*/ 	.byte	0x04, 0x2f
        /*00f2*/ 	.short	(.L_52 - .L_51)
	.align		4
.L_51:
        /*00f4*/ 	.word	index@(_ZN7cutlass13device_kernelIN5flash19enable_sm80_to_sm89INS1_16FlashAttnBwdSm80INS1_25CollectiveMainloopBwdSm80ILi2ELi2EN4cute5tupleIJNS5_1CILi128EEES8_NS7_ILi64EEEEEENS_6half_tEfNS_4arch4Sm80ELb1ELb0ELb0ELb0ELb1ELb0ELb0ELb0ELi2ELi4ELi4ELi4ELb0EEENS1_21CollectiveEpilogueBwdISA_SB_SD_Li256ELb0ELb0ELi2EEENS1_25SingleTileBwdLPTSchedulerILb0ELi128ELb1EEEEEEEEEvNT_6ParamsE)
        /*00f8*/ 	.word	0x000000ff


	//----- nvinfo : EIATTR_FRAME_SIZE
	.align		4
.L_52:
        /*00fc*/ 	.byte	0x04, 0x11
        /*00fe*/ 	.short	(.L_54 - .L_53)
	.align		4
.L_53:
        /*0100*/ 	.word	index@(_ZN7cutlass13device_kernelIN5flash19enable_sm80_to_sm89INS1_16FlashAttnBwdSm80INS1_25CollectiveMainloopBwdSm80ILi2ELi2EN4cute5tupleIJNS5_1CILi128EEES8_NS7_ILi64EEEEEENS_6half_tEfNS_4arch4Sm80ELb1ELb0ELb0ELb0ELb1ELb0ELb0ELb0ELi2ELi4ELi4ELi4ELb0EEENS1_21CollectiveEpilogueBwdISA_SB_SD_Li256ELb0ELb0ELi2EEENS1_25SingleTileBwdLPTSchedulerILb0ELi128ELb1EEEEEEEEEvNT_6ParamsE)
        /*0104*/ 	.word	0x00000060


	//----- nvinfo : EIATTR_REGCOUNT
	.align		4
.L_54:
        /*0108*/ 	.byte	0x04, 0x2f
        /*010a*/ 	.short	(.L_56 - .L_55)
	.align		4
.L_55:
        /*010c*/ 	.word	index@(_ZN7cutlass13device_kernelIN5flash19enable_sm80_to_sm89INS1_16FlashAttnBwdSm80INS1_25CollectiveMainloopBwdSm80ILi2ELi2EN4cute5tupleIJNS5_1CILi128EEES8_NS7_ILi64EEEEEENS_6half_tEfNS_4arch4Sm80ELb1ELb0ELb0ELb0ELb0ELb0ELb0ELb0ELi2ELi4ELi4ELi4ELb0EEENS1_21CollectiveEpilogueBwdISA_SB_SD_Li256ELb0ELb0ELi2EEENS1_25SingleTileBwdLPTSchedulerILb0ELi128ELb0EEEEEEEEEvNT_6ParamsE)
        /*0110*/ 	.word	0x000000ff


	//----- nvinfo : EIATTR_FRAME_SIZE
	.align		4
.L_56:
        /*0114*/ 	.byte	0x04, 0x11
        /*0116*/ 	.short	(.L_58 - .L_57)
	.align		4
.L_57:
        /*0118*/ 	.word	index@(_ZN7cutlass13device_kernelIN5flash19enable_sm80_to_sm89INS1_16FlashAttnBwdSm80INS1_25CollectiveMainloopBwdSm80ILi2ELi2EN4cute5tupleIJNS5_1CILi128EEES8_NS7_ILi64EEEEEENS_6half_tEfNS_4arch4Sm80ELb1ELb0ELb0ELb0ELb0ELb0ELb0ELb0ELi2ELi4ELi4ELi4ELb0EEENS1_21CollectiveEpilogueBwdISA_SB_SD_Li256ELb0ELb0ELi2EEENS1_25SingleTileBwdLPTSchedulerILb0ELi128ELb0EEEEEEEEEvNT_6ParamsE)
        /*011c*/ 	.word	0x00000060


	//----- nvinfo : EIATTR_REGCOUNT
	.align		4
.L_58:
        /*0120*/ 	.byte	0x04, 0x2f
        /*0122*/ 	.short	(.L_60 - .L_59)
	.align		4
.L_59:
        /*0124*/ 	.word	index@(_ZN7cutlass13device_kernelIN5flash19enable_sm80_to_sm89INS1_16FlashAttnBwdSm80INS1_25CollectiveMainloopBwdSm80ILi2ELi2EN4cute5tupleIJNS5_1CILi128EEES8_NS7_ILi64EEEEEENS_6half_tEfNS_4arch4Sm80ELb0ELb1ELb0ELb1ELb1ELb0ELb0ELb0ELi2ELi4ELi4ELi4ELb0EEENS1_24CollectiveEpilogueBwdGQAISA_fSD_Li256ELb1ELb1EEENS1_19SingleTileSchedulerILb1ELb0ELb0ELi128EEEEEEEEEvNT_6ParamsE)
        /*0128*/ 	.word	0x000000ff


	//----- nvinfo : EIATTR_FRAME_SIZE
	.align		4
.L_60:
        /*012c*/ 	.byte	0x04, 0x11
        /*012e*/ 	.short	(.L_62 - .L_61)
	.align		4
.L_61:
        /*0130*/ 	.word	index@($__internal_9_$__cuda_sm70_warpsync)
        /*0134*/ 	.word	0x00000000


	//----- nvinfo : EIATTR_FRAME_SIZE
	.align		4
.L_62:
        /*0138*/ 	.byte	0x04, 0x11
        /*013a*/ 	.short	(.L_64 - .L_63)
	.align		4
.L_63:
        /*013c*/ 	.word	index@(_ZN7cutlass13device_kernelIN5flash19enable_sm80_to_sm89INS1_16FlashAttnBwdSm80INS1_25CollectiveMainloopBwdSm80ILi2ELi2EN4cute5tupleIJNS5_1CILi128EEES8_NS7_ILi64EEEEEENS_6half_tEfNS_4arch4Sm80ELb0ELb1ELb0ELb1ELb1ELb0ELb0ELb0ELi2ELi4ELi4ELi4ELb0EEENS1_24CollectiveEpilogueBwdGQAISA_fSD_Li256ELb1ELb1EEENS1_19SingleTileSchedulerILb1ELb0ELb0ELi128EEEEEEEEEvNT_6ParamsE)
        /*0140*/ 	.word	0x00000068


	//----- nvinfo : EIATTR_REGCOUNT
	.align		4
.L_64:
        /*0144*/ 	.byte	0x04, 0x2f
        /*0146*/ 	.short	(.L_66 - .L_65)
	.align		4
.L_65:
        /*0148*/ 	.word	index@(_ZN7cutlass13device_kernelIN5flash19enable_sm80_to_sm89INS1_16FlashAttnBwdSm80INS1_25CollectiveMainloopBwdSm80ILi2ELi2EN4cute5tupleIJNS5_1CILi128EEES8_NS7_ILi64EEEEEENS_6half_tEfNS_4arch4Sm80ELb0ELb1ELb0ELb1ELb0ELb0ELb0ELb0ELi2ELi4ELi4ELi4ELb0EEENS1_24CollectiveEpilogueBwdGQAISA_fSD_Li256ELb1ELb0EEENS1_19SingleTileSchedulerILb1ELb0ELb0ELi128EEEEEEEEEvNT_6ParamsE)
        /*014c*/ 	.word	0x000000ff


	//----- nvinfo : EIATTR_FRAME_SIZE
	.align		4
.L_66:
        /*0150*/ 	.byte	0x04, 0x11
        /*0152*/ 	.short	(.L_68 - .L_67)
	.align		4
.L_67:
        /*0154*/ 	.word	index@(_ZN7cutlass13device_kernelIN5flash19enable_sm80_to_sm89INS1_16FlashAttnBwdSm80INS1_25CollectiveMainloopBwdSm80ILi2ELi2EN4cute5tupleIJNS5_1CILi128EEES8_NS7_ILi64EEEEEENS_6half_tEfNS_4arch4Sm80ELb0ELb1ELb0ELb1ELb0ELb0ELb0ELb0ELi2ELi4ELi4ELi4ELb0EEENS1_24CollectiveEpilogueBwdGQAISA_fSD_Li256ELb1ELb0EEENS1_19SingleTileSchedulerILb1ELb0ELb0ELi128EEEEEEEEEvNT_6ParamsE)
        /*0158*/ 	.word	0x00000068


	//----- nvinfo : EIATTR_REGCOUNT
	.align		4
.L_68:
        /*015c*/ 	.byte	0x04, 0x2f
        /*015e*/ 	.short	(.L_70 - .L_69)
	.align		4
.L_69:
        /*0160*/ 	.word	index@(_ZN7cutlass13device_kernelIN5flash19enable_sm80_to_sm89INS1_16FlashAttnBwdSm80INS1_25CollectiveMainloopBwdSm80ILi2ELi2EN4cute5tupleIJNS5_1CILi128EEES8_NS7_ILi64EEEEEENS_6half_tEfNS_4arch4Sm80ELb0ELb1ELb0ELb1ELb1ELb0ELb0ELb0ELi2ELi4ELi4ELi4ELb0EEENS1_21CollectiveEpilogueBwdISA_SB_SD_Li256ELb1ELb0ELi2EEENS1_19SingleTileSchedulerILb1ELb0ELb0ELi128EEEEEEEEEvNT_6ParamsE)
        /*0164*/ 	.word	0x000000ff


	//----- nvinfo : EIATTR_FRAME_SIZE
	.align		4
.L_70:
        /*0168*/ 	.byte	0x04, 0x11
        /*016a*/ 	.short	(.L_72 - .L_71)
	.align		4
.L_71:
        /*016c*/ 	.word	index@(_ZN7cutlass13device_kernelIN5flash19enable_sm80_to_sm89INS1_16FlashAttnBwdSm80INS1_25CollectiveMainloopBwdSm80ILi2ELi2EN4cute5tupleIJNS5_1CILi128EEES8_NS7_ILi64EEEEEENS_6half_tEfNS_4arch4Sm80ELb0ELb1ELb0ELb1ELb1ELb0ELb0ELb0ELi2ELi4ELi4ELi4ELb0EEENS1_21CollectiveEpilogueBwdISA_SB_SD_Li256ELb1ELb0ELi2EEENS1_19SingleTileSchedulerILb1ELb0ELb0ELi128EEEEEEEEEvNT_6ParamsE)
        /*0170*/ 	.word	0x00000068


	//----- nvinfo : EIATTR_REGCOUNT
	.align		4
.L_72:
        /*0174*/ 	.byte	0x04, 0x2f
        /*0176*/ 	.short	(.L_74 - .L_73)
	.align		4
.L_73:
        /*0178*/ 	.word	index@(_ZN7cutlass13device_kernelIN5flash19enable_sm80_to_sm89INS1_16FlashAttnBwdSm80INS1_25CollectiveMainloopBwdSm80ILi2ELi2EN4cute5tupleIJNS5_1CILi128EEES8_NS7_ILi64EEEEEENS_6half_tEfNS_4arch4Sm80ELb0ELb1ELb0ELb1ELb0ELb0ELb0ELb0ELi2ELi4ELi4ELi4ELb0EEENS1_21CollectiveEpilogueBwdISA_SB_SD_Li256ELb1ELb0ELi2EEENS1_19SingleTileSchedulerILb1ELb0ELb0ELi128EEEEEEEEEvNT_6ParamsE)
        /*017c*/ 	.word	0x000000ff


	//----- nvinfo : EIATTR_FRAME_SIZE
	.align		4
.L_74:
        /*0180*/ 	.byte	0x04, 0x11
        /*0182*/ 	.short	(.L_76 - .L_75)
	.align		4
.L_75:
        /*0184*/ 	.word	index@(_ZN7cutlass13device_kernelIN5flash19enable_sm80_to_sm89INS1_16FlashAttnBwdSm80INS1_25CollectiveMainloopBwdSm80ILi2ELi2EN4cute5tupleIJNS5_1CILi128EEES8_NS7_ILi64EEEEEENS_6half_tEfNS_4arch4Sm80ELb0ELb1ELb0ELb1ELb0ELb0ELb0ELb0ELi2ELi4ELi4ELi4ELb0EEENS1_21CollectiveEpilogueBwdISA_SB_SD_Li256ELb1ELb0ELi2EEENS1_19SingleTileSchedulerILb1ELb0ELb0ELi128EEEEEEEEEvNT_6ParamsE)
        /*0188*/ 	.word	0x00000068


	//----- nvinfo : EIATTR_REGCOUNT
	.align		4
.L_76:
        /*018c*/ 	.byte	0x04, 0x2f
        /*018e*/ 	.short	(.L_78 - .L_77)
	.align		4
.L_77:
        /*0190*/ 	.word	index@(_ZN7cutlass13device_kernelIN5flash19enable_sm80_to_sm89INS1_16FlashAttnBwdSm80INS1_25CollectiveMainloopBwdSm80ILi2ELi2EN4cute5tupleIJNS5_1CILi128EEES8_NS7_ILi64EEEEEENS_6half_tEfNS_4arch4Sm80ELb0ELb1ELb0ELb0ELb1ELb0ELb0ELb0ELi2ELi4ELi4ELi4ELb0EEENS1_24CollectiveEpilogueBwdGQAISA_fSD_Li256ELb0ELb1EEENS1_19SingleTileSchedulerILb0ELb0ELb0ELi128EEEEEEEEEvNT_6ParamsE)
        /*0194*/ 	.word	0x000000ff


	//----- nvinfo : EIATTR_FRAME_SIZE
	.align		4
.L_78:
        /*0198*/ 	.byte	0x04, 0x11
        /*019a*/ 	.short	(.L_80 - .L_79)
	.align		4
.L_79:
        /*019c*/ 	.word	index@($__internal_8_$__cuda_sm70_warpsync)
        /*01a0*/ 	.word	0x00000000


	//----- nvinfo : EIATTR_FRAME_SIZE
	.align		4
.L_80:
        /*01a4*/ 	.byte	0x04, 0x11
        /*01a6*/ 	.short	(.L_82 - .L_81)
	.align		4
.L_81:
        /*01a8*/ 	.word	index@(_ZN7cutlass13device_kernelIN5flash19enable_sm80_to_sm89INS1_16FlashAttnBwdSm80INS1_25CollectiveMainloopBwdSm80ILi2ELi2EN4cute5tupleIJNS5_1CILi128EEES8_NS7_ILi64EEEEEENS_6half_tEfNS_4arch4Sm80ELb0ELb1ELb0ELb0ELb1ELb0ELb0ELb0ELi2ELi4ELi4ELi4ELb0EEENS1_24CollectiveEpilogueBwdGQAISA_fSD_Li256ELb0ELb1EEENS1_19SingleTileSchedulerILb0ELb0ELb0ELi128EEEEEEEEEvNT_6ParamsE)
        /*01ac*/ 	.word	0x00000010


	//----- nvinfo : EIATTR_REGCOUNT
	.align		4
.L_82:
        /*01b0*/ 	.byte	0x04, 0x2f
        /*01b2*/ 	.short	(.L_84 - .L_83)
	.align		4
.L_83:
        /*01b4*/ 	.word	index@(_ZN7cutlass13device_kernelIN5flash19enable_sm80_to_sm89INS1_16FlashAttnBwdSm80INS1_25CollectiveMainloopBwdSm80ILi2ELi2EN4cute5tupleIJNS5_1CILi128EEES8_NS7_ILi64EEEEEENS_6half_tEfNS_4arch4Sm80ELb0ELb1ELb0ELb0ELb0ELb0ELb0ELb0ELi2ELi4ELi4ELi4ELb0EEENS1_24CollectiveEpilogueBwdGQAISA_fSD_Li256ELb0ELb0EEENS1_19SingleTileSchedulerILb0ELb0ELb0ELi128EEEEEEEEEvNT_6ParamsE)
        /*01b8*/ 	.word	0x000000ff


	//----- nvinfo : EIATTR_FRAME_SIZE
	.align		4
.L_84:
        /*01bc*/ 	.byte	0x04, 0x11
        /*01be*/ 	.short	(.L_86 - .L_85)
	.align		4
.L_85:
        /*01c0*/ 	.word	index@(_ZN7cutlass13device_kernelIN5flash19enable_sm80_to_sm89INS1_16FlashAttnBwdSm80INS1_25CollectiveMainloopBwdSm80ILi2ELi2EN4cute5tupleIJNS5_1CILi128EEES8_NS7_ILi64EEEEEENS_6half_tEfNS_4arch4Sm80ELb0ELb1ELb0ELb0ELb0ELb0ELb0ELb0ELi2ELi4ELi4ELi4ELb0EEENS1_24CollectiveEpilogueBwdGQAISA_fSD_Li256ELb0ELb0EEENS1_19SingleTileSchedulerILb0ELb0ELb0ELi128EEEEEEEEEvNT_6ParamsE)
        /*01c4*/ 	.word	0x00000010


	//----- nvinfo : EIATTR_REGCOUNT
	.align		4
.L_86:
        /*01c8*/ 	.byte	0x04, 0x2f
        /*01ca*/ 	.short	(.L_88 - .L_87)
	.align		4
.L_87:
        /*01cc*/ 	.word	index@(_ZN7cutlass13device_kernelIN5flash19enable_sm80_to_sm89INS1_16FlashAttnBwdSm80INS1_25CollectiveMainloopBwdSm80ILi2ELi2EN4cute5tupleIJNS5_1CILi128EEES8_NS7_ILi64EEEEEENS_6half_tEfNS_4arch4Sm80ELb0ELb1ELb0ELb0ELb1ELb0ELb0ELb0ELi2ELi4ELi4ELi4ELb0EEENS1_21CollectiveEpilogueBwdISA_SB_SD_Li256ELb0ELb0ELi2EEENS1_19SingleTileSchedulerILb0ELb0ELb0ELi128EEEEEEEEEvNT_6ParamsE)
        /*01d0*/ 	.word	0x000000ff


	//----- nvinfo : EIATTR_FRAME_SIZE
	.align		4
.L_88:
        /*01d4*/ 	.byte	0x04, 0x11
        /*01d6*/ 	.short	(.L_90 - .L_89)
	.align		4
.L_89:
        /*01d8*/ 	.word	index@(_ZN7cutlass13device_kernelIN5flash19enable_sm80_to_sm89INS1_16FlashAttnBwdSm80INS1_25CollectiveMainloopBwdSm80ILi2ELi2EN4cute5tupleIJNS5_1CILi128EEES8_NS7_ILi64EEEEEENS_6half_tEfNS_4arch4Sm80ELb0ELb1ELb0ELb0ELb1ELb0ELb0ELb0ELi2ELi4ELi4ELi4ELb0EEENS1_21CollectiveEpilogueBwdISA_SB_SD_Li256ELb0ELb0ELi2EEENS1_19SingleTileSchedulerILb0ELb0ELb0ELi128EEEEEEEEEvNT_6ParamsE)
        /*01dc*/ 	.word	0x00000010


	//----- nvinfo : EIATTR_REGCOUNT
	.align		4
.L_90:
        /*01e0*/ 	.byte	0x04, 0x2f
        /*01e2*/ 	.short	(.L_92 - .L_91)
	.align		4
.L_91:
        /*01e4*/ 	.word	index@(_ZN7cutlass13device_kernelIN5flash19enable_sm80_to_sm89INS1_16FlashAttnBwdSm80INS1_25CollectiveMainloopBwdSm80ILi2ELi2EN4cute5tupleIJNS5_1CILi128EEES8_NS7_ILi64EEEEEENS_6half_tEfNS_4arch4Sm80ELb0ELb1ELb0ELb0ELb0ELb0ELb0ELb0ELi2ELi4ELi4ELi4ELb0EEENS1_21CollectiveEpilogueBwdISA_SB_SD_Li256ELb0ELb0ELi2EEENS1_19SingleTileSchedulerILb0ELb0ELb0ELi128EEEEEEEEEvNT_6ParamsE)
        /*01e8*/ 	.word	0x000000ff


	//----- nvinfo : EIATTR_FRAME_SIZE
	.align		4
.L_92:
        /*01ec*/ 	.byte	0x04, 0x11
        /*01ee*/ 	.short	(.L_94 - .L_93)
	.align		4
.L_93:
        /*01f0*/ 	.word	index@(_ZN7cutlass13device_kernelIN5flash19enable_sm80_to_sm89INS1_16FlashAttnBwdSm80INS1_25CollectiveMainloopBwdSm80ILi2ELi2EN4cute5tupleIJNS5_1CILi128EEES8_NS7_ILi64EEEEEENS_6half_tEfNS_4arch4Sm80ELb0ELb1ELb0ELb0ELb0ELb0ELb0ELb0ELi2ELi4ELi4ELi4ELb0EEENS1_21CollectiveEpilogueBwdISA_SB_SD_Li256ELb0ELb0ELi2EEENS1_19SingleTileSchedulerILb0ELb0ELb0ELi128EEEEEEEEEvNT_6ParamsE)
        /*01f4*/ 	.word	0x00000010


	//----- nvinfo : EIATTR_REGCOUNT
	.align		4
.L_94:
        /*01f8*/ 	.byte	0x04, 0x2f
        /*01fa*/ 	.short	(.L_96 - .L_95)
	.align		4
.L_95:
        /*01fc*/ 	.word	index@(_ZN7cutlass13device_kernelIN5flash19enable_sm80_to_sm89INS1_16FlashAttnBwdSm80INS1_25CollectiveMainloopBwdSm80ILi2ELi2EN4cute5tupleIJNS5_1CILi128EEES8_NS7_ILi64EEEEEENS_6half_tEfNS_4arch4Sm80ELb0ELb0ELb0ELb1ELb1ELb0ELb0ELb0ELi2ELi4ELi4ELi4ELb0EEENS1_24CollectiveEpilogueBwdGQAISA_fSD_Li256ELb1ELb1EEENS1_19SingleTileSchedulerILb1ELb0ELb0ELi128EEEEEEEEEvNT_6ParamsE)
        /*0200*/ 	.word	0x000000ff


	//----- nvinfo : EIATTR_FRAME_SIZE
	.align		4
.L_96:
        /*0204*/ 	.byte	0x04, 0x11
        /*0206*/ 	.short	(.L_98 - .L_97)
	.align		4
.L_97:
        /*0208*/ 	.word	index@($__internal_7_$__cuda_sm70_warpsync)
        /*020c*/ 	.word	0x00000000


	//----- nvinfo : EIATTR_FRAME_SIZE
	.align		4
.L_98:
        /*0210*/ 	.byte	0x04, 0x11
        /*0212*/ 	.short	(.L_100 - .L_99)
	.align		4
.L_99:
        /*0214*/ 	.word	index@(_ZN7cutlass13device_kernelIN5flash19enable_sm80_to_sm89INS1_16FlashAttnBwdSm80INS1_25CollectiveMainloopBwdSm80ILi2ELi2EN4cute5tupleIJNS5_1CILi128EEES8_NS7_ILi64EEEEEENS_6half_tEfNS_4arch4Sm80ELb0ELb0ELb0ELb1ELb1ELb0ELb0ELb0ELi2ELi4ELi4ELi4ELb0EEENS1_24CollectiveEpilogueBwdGQAISA_fSD_Li256ELb1ELb1EEENS1_19SingleTileSchedulerILb1ELb0ELb0ELi128EEEEEEEEEvNT_6ParamsE)
        /*0218*/ 	.word	0x00000048


	//----- nvinfo : EIATTR_REGCOUNT
	.align		4
.L_100:
        /*021c*/ 	.byte	0x04, 0x2f
        /*021e*/ 	.short	(.L_102 - .L_101)
	.align		4
.L_101:
        /*0220*/ 	.word	index@(_ZN7cutlass13device_kernelIN5flash19enable_sm80_to_sm89INS1_16FlashAttnBwdSm80INS1_25CollectiveMainloopBwdSm80ILi2ELi2EN4cute5tupleIJNS5_1CILi128EEES8_NS7_ILi64EEEEEENS_6half_tEfNS_4arch4Sm80ELb0ELb0ELb0ELb1ELb0ELb0ELb0ELb0ELi2ELi4ELi4ELi4ELb0EEENS1_24CollectiveEpilogueBwdGQAISA_fSD_Li256ELb1ELb0EEENS1_19SingleTileSchedulerILb1ELb0ELb0ELi128EEEEEEEEEvNT_6ParamsE)
        /*0224*/ 	.word	0x000000ff


	//----- nvinfo : EIATTR_FRAME_SIZE
	.align		4
.L_102:
        /*0228*/ 	.byte	0x04, 0x11
        /*022a*/ 	.short	(.L_104 - .L_103)
	.align		4
.L_103:
        /*022c*/ 	.word	index@(_ZN7cutlass13device_kernelIN5flash19enable_sm80_to_sm89INS1_16FlashAttnBwdSm80INS1_25CollectiveMainloopBwdSm80ILi2ELi2EN4cute5tupleIJNS5_1CILi128EEES8_NS7_ILi64EEEEEENS_6half_tEfNS_4arch4Sm80ELb0ELb0ELb0ELb1ELb0ELb0ELb0ELb0ELi2ELi4ELi4ELi4ELb0EEENS1_24CollectiveEpilogueBwdGQAISA_fSD_Li256ELb1ELb0EEENS1_19SingleTileSchedulerILb1ELb0ELb0ELi128EEEEEEEEEvNT_6ParamsE)
        /*0230*/ 	.word	0x00000048


	//----- nvinfo : EIATTR_REGCOUNT
	.align		4
.L_104:
        /*0234*/ 	.byte	0x04, 0x2f
        /*0236*/ 	.short	(.L_106 - .L_105)
	.align		4
.L_105:
        /*0238*/ 	.word	index@(_ZN7cutlass13device_kernelIN5flash19enable_sm80_to_sm89INS1_16FlashAttnBwdSm80INS1_25CollectiveMainloopBwdSm80ILi2ELi2EN4cute5tupleIJNS5_1CILi128EEES8_NS7_ILi64EEEEEENS_6half_tEfNS_4arch4Sm80ELb0ELb0ELb0ELb1ELb1ELb0ELb0ELb0ELi2ELi4ELi4ELi4ELb0EEENS1_21CollectiveEpilogueBwdISA_SB_SD_Li256ELb1ELb0ELi2EEENS1_19SingleTileSchedulerILb1ELb0ELb0ELi128EEEEEEEEEvNT_6ParamsE)
        /*023c*/ 	.word	0x000000ff


	//----- nvinfo : EIATTR_FRAME_SIZE
	.align		4
.L_106:
        /*0240*/ 	.byte	0x04, 0x11
        /*0242*/ 	.short	(.L_108 - .L_107)
	.align		4
.L_107:
        /*0244*/ 	.word	index@(_ZN7cutlass13device_kernelIN5flash19enable_sm80_to_sm89INS1_16FlashAttnBwdSm80INS1_25CollectiveMainloopBwdSm80ILi2ELi2EN4cute5tupleIJNS5_1CILi128EEES8_NS7_ILi64EEEEEENS_6half_tEfNS_4arch4Sm80ELb0ELb0ELb0ELb1ELb1ELb0ELb0ELb0ELi2ELi4ELi4ELi4ELb0EEENS1_21CollectiveEpilogueBwdISA_SB_SD_Li256ELb1ELb0ELi2EEENS1_19SingleTileSchedulerILb1ELb0ELb0ELi128EEEEEEEEEvNT_6ParamsE)
        /*0248*/ 	.word	0x00000048


	//----- nvinfo : EIATTR_REGCOUNT
	.align		4
.L_108:
        /*024c*/ 	.byte	0x04, 0x2f
        /*024e*/ 	.short	(.L_110 - .L_109)
	.align		4
.L_109:
        /*0250*/ 	.word	index@(_ZN7cutlass13device_kernelIN5flash19enable_sm80_to_sm89INS1_16FlashAttnBwdSm80INS1_25CollectiveMainloopBwdSm80ILi2ELi2EN4cute5tupleIJNS5_1CILi128EEES8_NS7_ILi64EEEEEENS_6half_tEfNS_4arch4Sm80ELb0ELb0ELb0ELb1ELb0ELb0ELb0ELb0ELi2ELi4ELi4ELi4ELb0EEENS1_21CollectiveEpilogueBwdISA_SB_SD_Li256ELb1ELb0ELi2EEENS1_19SingleTileSchedulerILb1ELb0ELb0ELi128EEEEEEEEEvNT_6ParamsE)
        /*0254*/ 	.word	0x000000ff


	//----- nvinfo : EIATTR_FRAME_SIZE
	.align		4
.L_110:
        /*0258*/ 	.byte	0x04, 0x11
        /*025a*/ 	.short	(.L_112 - .L_111)
	.align		4
.L_111:
        /*025c*/ 	.word	index@(_ZN7cutlass13device_kernelIN5flash19enable_sm80_to_sm89INS1_16FlashAttnBwdSm80INS1_25CollectiveMainloopBwdSm80ILi2ELi2EN4cute5tupleIJNS5_1CILi128EEES8_NS7_ILi64EEEEEENS_6half_tEfNS_4arch4Sm80ELb0ELb0ELb0ELb1ELb0ELb0ELb0ELb0ELi2ELi4ELi4ELi4ELb0EEENS1_21CollectiveEpilogueBwdISA_SB_SD_Li256ELb1ELb0ELi2EEENS1_19SingleTileSchedulerILb1ELb0ELb0ELi128EEEEEEEEEvNT_6ParamsE)
        /*0260*/ 	.word	0x00000048


	//----- nvinfo : EIATTR_REGCOUNT
	.align		4
.L_112:
        /*0264*/ 	.byte	0x04, 0x2f
        /*0266*/ 	.short	(.L_114 - .L_113)
	.align		4
.L_113:
        /*0268*/ 	.word	index@(_ZN7cutlass13device_kernelIN5flash19enable_sm80_to_sm89INS1_16FlashAttnBwdSm80INS1_25CollectiveMainloopBwdSm80ILi2ELi2EN4cute5tupleIJNS5_1CILi128EEES8_NS7_ILi64EEEEEENS_6half_tEfNS_4arch4Sm80ELb0ELb0ELb0ELb0ELb1ELb0ELb0ELb0ELi2ELi4ELi4ELi4ELb0EEENS1_24CollectiveEpilogueBwdGQAISA_fSD_Li256ELb0ELb1EEENS1_19SingleTileSchedulerILb0ELb0ELb0ELi128EEEEEEEEEvNT_6ParamsE)
        /*026c*/ 	.word	0x000000ff


	//----- nvinfo : EIATTR_FRAME_SIZE
	.align		4
.L_114:
        /*0270*/ 	.byte	0x04, 0x11
        /*0272*/ 	.short	(.L_116 - .L_115)
	.align		4
.L_115:
        /*0274*/ 	.word	index@($__internal_6_$__cuda_sm70_warpsync)
        /*0278*/ 	.word	0x00000000


	//----- nvinfo : EIATTR_FRAME_SIZE
	.align		4
.L_116:
        /*027c*/ 	.byte	0x04, 0x11
        /*027e*/ 	.short	(.L_118 - .L_117)
	.align		4
.L_117:
        /*0280*/ 	.word	index@(_ZN7cutlass13device_kernelIN5flash19enable_sm80_to_sm89INS1_16FlashAttnBwdSm80INS1_25CollectiveMainloopBwdSm80ILi2ELi2EN4cute5tupleIJNS5_1CILi128EEES8_NS7_ILi64EEEEEENS_6half_tEfNS_4arch4Sm80ELb0ELb0ELb0ELb0ELb1ELb0ELb0ELb0ELi2ELi4ELi4ELi4ELb0EEENS1_24CollectiveEpilogueBwdGQAISA_fSD_Li256ELb0ELb1EEENS1_19SingleTileSchedulerILb0ELb0ELb0ELi128EEEEEEEEEvNT_6ParamsE)
        /*0284*/ 	.word	0x00000038


	//----- nvinfo : EIATTR_REGCOUNT
	.align		4
.L_118:
        /*0288*/ 	.byte	0x04, 0x2f
        /*028a*/ 	.short	(.L_120 - .L_119)
	.align		4
.L_119:
        /*028c*/ 	.word	index@(_ZN7cutlass13device_kernelIN5flash19enable_sm80_to_sm89INS1_16FlashAttnBwdSm80INS1_25CollectiveMainloopBwdSm80ILi2ELi2EN4cute5tupleIJNS5_1CILi128EEES8_NS7_ILi64EEEEEENS_6half_tEfNS_4arch4Sm80ELb0ELb0ELb0ELb0ELb0ELb0ELb0ELb0ELi2ELi4ELi4ELi4ELb0EEENS1_24CollectiveEpilogueBwdGQAISA_fSD_Li256ELb0ELb0EEENS1_19SingleTileSchedulerILb0ELb0ELb0ELi128EEEEEEEEEvNT_6ParamsE)
        /*0290*/ 	.word	0x000000ff


	//----- nvinfo : EIATTR_FRAME_SIZE
	.align		4
.L_120:
        /*0294*/ 	.byte	0x04, 0x11
        /*0296*/ 	.short	(.L_122 - .L_121)
	.align		4
.L_121:
        /*0298*/ 	.word	index@(_ZN7cutlass13device_kernelIN5flash19enable_sm80_to_sm89INS1_16FlashAttnBwdSm80INS1_25CollectiveMainloopBwdSm80ILi2ELi2EN4cute5tupleIJNS5_1CILi128EEES8_NS7_ILi64EEEEEENS_6half_tEfNS_4arch4Sm80ELb0ELb0ELb0ELb0ELb0ELb0ELb0ELb0ELi2ELi4ELi4ELi4ELb0EEENS1_24CollectiveEpilogueBwdGQAISA_fSD_Li256ELb0ELb0EEENS1_19SingleTileSchedulerILb0ELb0ELb0ELi128EEEEEEEEEvNT_6ParamsE)
        /*029c*/ 	.word	0x00000038


	//----- nvinfo : EIATTR_REGCOUNT
	.align		4
.L_122:
        /*02a0*/ 	.byte	0x04, 0x2f
        /*02a2*/ 	.short	(.L_124 - .L_123)
	.align		4
.L_123:
        /*02a4*/ 	.word	index@(_ZN7cutlass13device_kernelIN5flash19enable_sm80_to_sm89INS1_16FlashAttnBwdSm80INS1_25CollectiveMainloopBwdSm80ILi2ELi2EN4cute5tupleIJNS5_1CILi128EEES8_NS7_ILi64EEEEEENS_6half_tEfNS_4arch4Sm80ELb0ELb0ELb0ELb0ELb1ELb0ELb0ELb0ELi2ELi4ELi4ELi4ELb0EEENS1_21CollectiveEpilogueBwdISA_SB_SD_Li256ELb0ELb0ELi2EEENS1_19SingleTileSchedulerILb0ELb0ELb0ELi128EEEEEEEEEvNT_6ParamsE)
        /*02a8*/ 	.word	0x000000ff


	//----- nvinfo : EIATTR_FRAME_SIZE
	.align		4
.L_124:
        /*02ac*/ 	.byte	0x04, 0x11
        /*02ae*/ 	.short	(.L_126 - .L_125)
	.align		4
.L_125:
        /*02b0*/ 	.word	index@(_ZN7cutlass13device_kernelIN5flash19enable_sm80_to_sm89INS1_16FlashAttnBwdSm80INS1_25CollectiveMainloopBwdSm80ILi2ELi2EN4cute5tupleIJNS5_1CILi128EEES8_NS7_ILi64EEEEEENS_6half_tEfNS_4arch4Sm80ELb0ELb0ELb0ELb0ELb1ELb0ELb0ELb0ELi2ELi4ELi4ELi4ELb0EEENS1_21CollectiveEpilogueBwdISA_SB_SD_Li256ELb0ELb0ELi2EEENS1_19SingleTileSchedulerILb0ELb0ELb0ELi128EEEEEEEEEvNT_6ParamsE)
        /*02b4*/ 	.word	0x00000008


	//----- nvinfo : EIATTR_REGCOUNT
	.align		4
.L_126:
        /*02b8*/ 	.byte	0x04, 0x2f
        /*02ba*/ 	.short	(.L_128 - .L_127)
	.align		4
.L_127:
        /*02bc*/ 	.word	index@(_ZN7cutlass13device_kernelIN5flash19enable_sm80_to_sm89INS1_16FlashAttnBwdSm80INS1_25CollectiveMainloopBwdSm80ILi2ELi2EN4cute5tupleIJNS5_1CILi128EEES8_NS7_ILi64EEEEEENS_6half_tEfNS_4arch4Sm80ELb0ELb0ELb0ELb0ELb0ELb0ELb0ELb0ELi2ELi4ELi4ELi4ELb0EEENS1_21CollectiveEpilogueBwdISA_SB_SD_Li256ELb0ELb0ELi2EEENS1_19SingleTileSchedulerILb0ELb0ELb0ELi128EEEEEEEEEvNT_6ParamsE)
        /*02c0*/ 	.word	0x000000ff


	//----- nvinfo : EIATTR_FRAME_SIZE
	.align		4
.L_128:
        /*02c4*/ 	.byte	0x04, 0x11
        /*02c6*/ 	.short	(.L_130 - .L_129)
	.align		4
.L_129:
        /*02c8*/ 	.word	index@(_ZN7cutlass13device_kernelIN5flash19enable_sm80_to_sm89INS1_16FlashAttnBwdSm80INS1_25CollectiveMainloopBwdSm80ILi2ELi2EN4cute5tupleIJNS5_1CILi128EEES8_NS7_ILi64EEEEEENS_6half_tEfNS_4arch4Sm80ELb0ELb0ELb0ELb0ELb0ELb0ELb0ELb0ELi2ELi4ELi4ELi4ELb0EEENS1_21CollectiveEpilogueBwdISA_SB_SD_Li256ELb0ELb0ELi2EEENS1_19SingleTileSchedulerILb0ELb0ELb0ELi128EEEEEEEEEvNT_6ParamsE)
        /*02cc*/ 	.word	0x00000008


	//----- nvinfo : EIATTR_REGCOUNT
	.align		4
.L_130:
        /*02d0*/ 	.byte	0x04, 0x2f
        /*02d2*/ 	.short	(.L_132 - .L_131)
	.align		4
.L_131:
        /*02d4*/ 	.word	index@(_ZN7cutlass13device_kernelIN5flash22FlashAttnBwdPreprocessIN4cute5tupleIJNS3_1CILi64EEES6_EEENS_6half_tEfNS_4arch4Sm80ELb1ELb1EEEEEvNT_6ParamsE)
        /*02d8*/ 	.word	0x0000002d


	//----- nvinfo : EIATTR_FRAME_SIZE
	.align		4
.L_132:
        /*02dc*/ 	.byte	0x04, 0x11
        /*02de*/ 	.short	(.L_134 - .L_133)
	.align		4
.L_133:
        /*02e0*/ 	.word	index@(_ZN7cutlass13device_kernelIN5flash22FlashAttnBwdPreprocessIN4cute5tupleIJNS3_1CILi64EEES6_EEENS_6half_tEfNS_4arch4Sm80ELb1ELb1EEEEEvNT_6ParamsE)
        /*02e4*/ 	.word	0x00000000


	//----- nvinfo : EIATTR_REGCOUNT
	.align		4
.L_134:
        /*02e8*/ 	.byte	0x04, 0x2f
        /*02ea*/ 	.short	(.L_136 - .L_135)
	.align		4
.L_135:
        /*02ec*/ 	.word	index@(_ZN7cutlass13device_kernelIN5flash19enable_sm80_to_sm89INS1_16FlashAttnBwdSm80INS1_25CollectiveMainloopBwdSm80ILi2ELi2EN4cute5tupleIJNS5_1CILi64EEENS7_ILi128EEES8_EEENS_6half_tEfNS_4arch4Sm80ELb1ELb0ELb0ELb1ELb1ELb0ELb0ELb0ELi2ELi2ELi4ELi2ELb1EEENS1_24CollectiveEpilogueBwdGQAISA_fSD_Li256ELb1ELb1EEENS1_25SingleTileBwdLPTSchedulerILb1ELi128ELb1EEEEEEEEEvNT_6ParamsE)
        /*02f0*/ 	.word	0x000000fe


	//----- nvinfo : EIATTR_FRAME_SIZE
	.align		4
.L_136:
        /*02f4*/ 	.byte	0x04, 0x11
        /*02f6*/ 	.short	(.L_138 - .L_137)
	.align		4
.L_137:
        /*02f8*/ 	.word	index@($__internal_5_$__cuda_sm70_warpsync)
        /*02fc*/ 	.word	0x00000000


	//----- nvinfo : EIATTR_FRAME_SIZE
	.align		4
.L_138:
        /*0300*/ 	.byte	0x04, 0x11
        /*0302*/ 	.short	(.L_140 - .L_139)
	.align		4
.L_139:
        /*0304*/ 	.word	index@(_ZN7cutlass13device_kernelIN5flash19enable_sm80_to_sm89INS1_16FlashAttnBwdSm80INS1_25CollectiveMainloopBwdSm80ILi2ELi2EN4cute5tupleIJNS5_1CILi64EEENS7_ILi128EEES8_EEENS_6half_tEfNS_4arch4Sm80ELb1ELb0ELb0ELb1ELb1ELb0ELb0ELb0ELi2ELi2ELi4ELi2ELb1EEENS1_24CollectiveEpilogueBwdGQAISA_fSD_Li256ELb1ELb1EEENS1_25SingleTileBwdLPTSchedulerILb1ELi128ELb1EEEEEEEEEvNT_6ParamsE)
        /*0308*/ 	.word	0x00000000


	//----- nvinfo : EIATTR_REGCOUNT
	.align		4
.L_140:
        /*030c*/ 	.byte	0x04, 0x2f
        /*030e*/ 	.short	(.L_142 - .L_141)
	.align		4
.L_141:
        /*0310*/ 	.word	index@(_ZN7cutlass13device_kernelIN5flash32FlashAttnBwdPostprocessConvertdQIN4cute5tupleIJNS3_1CILi64EEES6_EEENS_6half_tEfNS_4arch4Sm80ELi256ENS3_8TiledMMAINS3_8MMA_AtomIJNS3_28SM80_16x8x16_F32F16F16F32_TNEEEENS3_6LayoutINS4_IJNS5_ILi2EEENS5_ILi4EEENS5_ILi1EEEEEENS4_IJSI_SG_NS5_ILi0EEEEEEEENS4_IJNS5_ILi32EEES6_NS5_ILi16EEEEEEEELb0EEEEEvNT_6ParamsE)
        /*0314*/ 	.word	0x00000028


	//----- nvinfo : EIATTR_FRAME_SIZE
	.align		4
.L_142:
        /*0318*/ 	.byte	0x04, 0x11
        /*031a*/ 	.short	(.L_144 - .L_143)
	.align		4
.L_143:
        /*031c*/ 	.word	index@(_ZN7cutlass13device_kernelIN5flash32FlashAttnBwdPostprocessConvertdQIN4cute5tupleIJNS3_1CILi64EEES6_EEENS_6half_tEfNS_4arch4Sm80ELi256ENS3_8TiledMMAINS3_8MMA_AtomIJNS3_28SM80_16x8x16_F32F16F16F32_TNEEEENS3_6LayoutINS4_IJNS5_ILi2EEENS5_ILi4EEENS5_ILi1EEEEEENS4_IJSI_SG_NS5_ILi0EEEEEEEENS4_IJNS5_ILi32EEES6_NS5_ILi16EEEEEEEELb0EEEEEvNT_6ParamsE)
        /*0320*/ 	.word	0x00000000


	//----- nvinfo : EIATTR_REGCOUNT
	.align		4
.L_144:
        /*0324*/ 	.byte	0x04, 0x2f
        /*0326*/ 	.short	(.L_146 - .L_145)
	.align		4
.L_145:
        /*0328*/ 	.word	index@(_ZN7cutlass13device_kernelIN5flash19enable_sm80_to_sm89INS1_16FlashAttnBwdSm80INS1_25CollectiveMainloopBwdSm80ILi2ELi2EN4cute5tupleIJNS5_1CILi64EEENS7_ILi128EEES8_EEENS_6half_tEfNS_4arch4Sm80ELb1ELb0ELb0ELb1ELb0ELb0ELb0ELb0ELi2ELi2ELi4ELi2ELb1EEENS1_24CollectiveEpilogueBwdGQAISA_fSD_Li256ELb1ELb0EEENS1_25SingleTileBwdLPTSchedulerILb1ELi128ELb0EEEEEEEEEvNT_6ParamsE)
        /*032c*/ 	.word	0x000000fe


	//----- nvinfo : EIATTR_FRAME_SIZE
	.align		4
.L_146:
        /*0330*/ 	.byte	0x04, 0x11
        /*0332*/ 	.short	(.L_148 - .L_147)
	.align		4
.L_147:
        /*0334*/ 	.word	index@(_ZN7cutlass13device_kernelIN5flash19enable_sm80_to_sm89INS1_16FlashAttnBwdSm80INS1_25CollectiveMainloopBwdSm80ILi2ELi2EN4cute5tupleIJNS5_1CILi64EEENS7_ILi128EEES8_EEENS_6half_tEfNS_4arch4Sm80ELb1ELb0ELb0ELb1ELb0ELb0ELb0ELb0ELi2ELi2ELi4ELi2ELb1EEENS1_24CollectiveEpilogueBwdGQAISA_fSD_Li256ELb1ELb0EEENS1_25SingleTileBwdLPTSchedulerILb1ELi128ELb0EEEEEEEEEvNT_6ParamsE)
        /*0338*/ 	.word	0x00000000


	//----- nvinfo : EIATTR_REGCOUNT
	.align		4
.L_148:
        /*033c*/ 	.byte	0x04, 0x2f
        /*033e*/ 	.short	(.L_150 - .L_149)
	.align		4
.L_149:
        /*0340*/ 	.word	index@(_ZN7cutlass13device_kernelIN5flash19enable_sm80_to_sm89INS1_16FlashAttnBwdSm80INS1_25CollectiveMainloopBwdSm80ILi2ELi2EN4cute5tupleIJNS5_1CILi64EEENS7_ILi128EEES8_EEENS_6half_tEfNS_4arch4Sm80ELb1ELb0ELb0ELb1ELb1ELb0ELb0ELb0ELi2ELi2ELi4ELi2ELb1EEENS1_21CollectiveEpilogueBwdISA_SB_SD_Li256ELb1ELb0ELi2EEENS1_25SingleTileBwdLPTSchedulerILb1ELi128ELb1EEEEEEEEEvNT_6ParamsE)
        /*0344*/ 	.word	0x000000fe


	//----- nvinfo : EIATTR_FRAME_SIZE
	.align		4
.L_150:
        /*0348*/ 	.byte	0x04, 0x11
        /*034a*/ 	.short	(.L_152 - .L_151)
	.align		4
.L_151:
        /*034c*/ 	.word	index@(_ZN7cutlass13device_kernelIN5flash19enable_sm80_to_sm89INS1_16FlashAttnBwdSm80INS1_25CollectiveMainloopBwdSm80ILi2ELi2EN4cute5tupleIJNS5_1CILi64EEENS7_ILi128EEES8_EEENS_6half_tEfNS_4arch4Sm80ELb1ELb0ELb0ELb1ELb1ELb0ELb0ELb0ELi2ELi2ELi4ELi2ELb1EEENS1_21CollectiveEpilogueBwdISA_SB_SD_Li256ELb1ELb0ELi2EEENS1_25SingleTileBwdLPTSchedulerILb1ELi128ELb1EEEEEEEEEvNT_6ParamsE)
        /*0350*/ 	.word	0x00000000


	//----- nvinfo : EIATTR_REGCOUNT
	.align		4
.L_152:
        /*0354*/ 	.byte	0x04, 0x2f
        /*0356*/ 	.short	(.L_154 - .L_153)
	.align		4
.L_153:
        /*0358*/ 	.word	index@(_ZN7cutlass13device_kernelIN5flash19enable_sm80_to_sm89INS1_16FlashAttnBwdSm80INS1_25CollectiveMainloopBwdSm80ILi2ELi2EN4cute5tupleIJNS5_1CILi64EEENS7_ILi128EEES8_EEENS_6half_tEfNS_4arch4Sm80ELb1ELb0ELb0ELb1ELb0ELb0ELb0ELb0ELi2ELi2ELi4ELi2ELb1EEENS1_21CollectiveEpilogueBwdISA_SB_SD_Li256ELb1ELb0ELi2EEENS1_25SingleTileBwdLPTSchedulerILb1ELi128ELb0EEEEEEEEEvNT_6ParamsE)
        /*035c*/ 	.word	0x000000fe


	//----- nvinfo : EIATTR_FRAME_SIZE
	.align		4
.L_154:
        /*0360*/ 	.byte	0x04, 0x11
        /*0362*/ 	.short	(.L_156 - .L_155)
	.align		4
.L_155:
        /*0364*/ 	.word	index@(_ZN7cutlass13device_kernelIN5flash19enable_sm80_to_sm89INS1_16FlashAttnBwdSm80INS1_25CollectiveMainloopBwdSm80ILi2ELi2EN4cute5tupleIJNS5_1CILi64EEENS7_ILi128EEES8_EEENS_6half_tEfNS_4arch4Sm80ELb1ELb0ELb0ELb1ELb0ELb0ELb0ELb0ELi2ELi2ELi4ELi2ELb1EEENS1_21CollectiveEpilogueBwdISA_SB_SD_Li256ELb1ELb0ELi2EEENS1_25SingleTileBwdLPTSchedulerILb1ELi128ELb0EEEEEEEEEvNT_6ParamsE)
        /*0368*/ 	.word	0x00000000


	//----- nvinfo : EIATTR_REGCOUNT
	.align		4
.L_156:
        /*036c*/ 	.byte	0x04, 0x2f
        /*036e*/ 	.short	(.L_158 - .L_157)
	.align		4
.L_157:
        /*0370*/ 	.word	index@(_ZN7cutlass13device_kernelIN5flash22FlashAttnBwdPreprocessIN4cute5tupleIJNS3_1CILi64EEES6_EEENS_6half_tEfNS_4arch4Sm80ELb1ELb0EEEEEvNT_6ParamsE)
        /*0374*/ 	.word	0x00000027


	//----- nvinfo : EIATTR_FRAME_SIZE
	.align		4
.L_158:
        /*0378*/ 	.byte	0x04, 0x11
        /*037a*/ 	.short	(.L_160 - .L_159)
	.align		4
.L_159:
        /*037c*/ 	.word	index@(_ZN7cutlass13device_kernelIN5flash22FlashAttnBwdPreprocessIN4cute5tupleIJNS3_1CILi64EEES6_EEENS_6half_tEfNS_4arch4Sm80ELb1ELb0EEEEEvNT_6ParamsE)
        /*0380*/ 	.word	0x00000000


	//----- nvinfo : EIATTR_REGCOUNT
	.align		4
.L_160:
        /*0384*/ 	.byte	0x04, 0x2f
        /*0386*/ 	.short	(.L_162 - .L_161)
	.align		4
.L_161:
        /*0388*/ 	.word	index@(_ZN7cutlass13device_kernelIN5flash19enable_sm80_to_sm89INS1_16FlashAttnBwdSm80INS1_25CollectiveMainloopBwdSm80ILi2ELi2EN4cute5tupleIJNS5_1CILi64EEENS7_ILi128EEES8_EEENS_6half_tEfNS_4arch4Sm80ELb1ELb0ELb0ELb0ELb1ELb0ELb0ELb0ELi2ELi2ELi4ELi2ELb1EEENS1_24CollectiveEpilogueBwdGQAISA_fSD_Li256ELb0ELb1EEENS1_25SingleTileBwdLPTSchedulerILb0ELi128ELb1EEEEEEEEEvNT_6ParamsE)
        /*038c*/ 	.word	0x000000fe


	//----- nvinfo : EIATTR_FRAME_SIZE
	.align		4
.L_162:
        /*0390*/ 	.byte	0x04, 0x11
        /*0392*/ 	.short	(.L_164 - .L_163)
	.align		4
.L_163:
        /*0394*/ 	.word	index@($__internal_4_$__cuda_sm70_warpsync)
        /*0398*/ 	.word	0x00000000


	//----- nvinfo : EIATTR_FRAME_SIZE
	.align		4
.L_164:
        /*039c*/ 	.byte	0x04, 0x11
        /*039e*/ 	.short	(.L_166 - .L_165)
	.align		4
.L_165:
        /*03a0*/ 	.word	index@(_ZN7cutlass13device_kernelIN5flash19enable_sm80_to_sm89INS1_16FlashAttnBwdSm80INS1_25CollectiveMainloopBwdSm80ILi2ELi2EN4cute5tupleIJNS5_1CILi64EEENS7_ILi128EEES8_EEENS_6half_tEfNS_4arch4Sm80ELb1ELb0ELb0ELb0ELb1ELb0ELb0ELb0ELi2ELi2ELi4ELi2ELb1EEENS1_24CollectiveEpilogueBwdGQAISA_fSD_Li256ELb0ELb1EEENS1_25SingleTileBwdLPTSchedulerILb0ELi128ELb1EEEEEEEEEvNT_6ParamsE)
        /*03a4*/ 	.word	0x00000000


	//----- nvinfo : EIATTR_REGCOUNT
	.align		4
.L_166:
        /*03a8*/ 	.byte	0x04, 0x2f
        /*03aa*/ 	.short	(.L_168 - .L_167)
	.align		4
.L_167:
        /*03ac*/ 	.word	index@(_ZN7cutlass13device_kernelIN5flash19enable_sm80_to_sm89INS1_16FlashAttnBwdSm80INS1_25CollectiveMainloopBwdSm80ILi2ELi2EN4cute5tupleIJNS5_1CILi64EEENS7_ILi128EEES8_EEENS_6half_tEfNS_4arch4Sm80ELb1ELb0ELb0ELb0ELb0ELb0ELb0ELb0ELi2ELi2ELi4ELi2ELb1EEENS1_24CollectiveEpilogueBwdGQAISA_fSD_Li256ELb0ELb0EEENS1_25SingleTileBwdLPTSchedulerILb0ELi128ELb0EEEEEEEEEvNT_6ParamsE)
        /*03b0*/ 	.word	0x000000fe


	//----- nvinfo : EIATTR_FRAME_SIZE
	.align		4
.L_168:
        /*03b4*/ 	.byte	0x04, 0x11
        /*03b6*/ 	.short	(.L_170 - .L_169)
	.align		4
.L_169:
        /*03b8*/ 	.word	index@(_ZN7cutlass13device_kernelIN5flash19enable_sm80_to_sm89INS1_16FlashAttnBwdSm80INS1_25CollectiveMainloopBwdSm80ILi2ELi2EN4cute5tupleIJNS5_1CILi64EEENS7_ILi128EEES8_EEENS_6half_tEfNS_4arch4Sm80ELb1ELb0ELb0ELb0ELb0ELb0ELb0ELb0ELi2ELi2ELi4ELi2ELb1EEENS1_24CollectiveEpilogueBwdGQAISA_fSD_Li256ELb0ELb0EEENS1_25SingleTileBwdLPTSchedulerILb0ELi128ELb0EEEEEEEEEvNT_6ParamsE)
        /*03bc*/ 	.word	0x00000000


	//----- nvinfo : EIATTR_REGCOUNT
	.align		4
.L_170:
        /*03c0*/ 	.byte	0x04, 0x2f
        /*03c2*/ 	.short	(.L_172 - .L_171)
	.align		4
.L_171:
        /*03c4*/ 	.word	index@(_ZN7cutlass13device_kernelIN5flash19enable_sm80_to_sm89INS1_16FlashAttnBwdSm80INS1_25CollectiveMainloopBwdSm80ILi2ELi2EN4cute5tupleIJNS5_1CILi64EEENS7_ILi128EEES8_EEENS_6half_tEfNS_4arch4Sm80ELb1ELb0ELb0ELb0ELb1ELb0ELb0ELb0ELi2ELi2ELi4ELi2ELb1EEENS1_21CollectiveEpilogueBwdISA_SB_SD_Li256ELb0ELb0ELi2EEENS1_25SingleTileBwdLPTSchedulerILb0ELi128ELb1EEEEEEEEEvNT_6ParamsE)
        /*03c8*/ 	.word	0x000000fe


	//----- nvinfo : EIATTR_FRAME_SIZE
	.align		4
.L_172:
        /*03cc*/ 	.byte	0x04, 0x11
        /*03ce*/ 	.short	(.L_174 - .L_173)
	.align		4
.L_173:
        /*03d0*/ 	.word	index@(_ZN7cutlass13device_kernelIN5flash19enable_sm80_to_sm89INS1_16FlashAttnBwdSm80INS1_25CollectiveMainloopBwdSm80ILi2ELi2EN4cute5tupleIJNS5_1CILi64EEENS7_ILi128EEES8_EEENS_6half_tEfNS_4arch4Sm80ELb1ELb0ELb0ELb0ELb1ELb0ELb0ELb0ELi2ELi2ELi4ELi2ELb1EEENS1_21CollectiveEpilogueBwdISA_SB_SD_Li256ELb0ELb0ELi2EEENS1_25SingleTileBwdLPTSchedulerILb0ELi128ELb1EEEEEEEEEvNT_6ParamsE)
        /*03d4*/ 	.word	0x00000000


	//----- nvinfo : EIATTR_REGCOUNT
	.align		4
.L_174:
        /*03d8*/ 	.byte	0x04, 0x2f
        /*03da*/ 	.short	(.L_176 - .L_175)
	.align		4
.L_175:
        /*03dc*/ 	.word	index@(_ZN7cutlass13device_kernelIN5flash19enable_sm80_to_sm89INS1_16FlashAttnBwdSm80INS1_25CollectiveMainloopBwdSm80ILi2ELi2EN4cute5tupleIJNS5_1CILi64EEENS7_ILi128EEES8_EEENS_6half_tEfNS_4arch4Sm80ELb1ELb0ELb0ELb0ELb0ELb0ELb0ELb0ELi2ELi2ELi4ELi2ELb1EEENS1_21CollectiveEpilogueBwdISA_SB_SD_Li256ELb0ELb0ELi2EEENS1_25SingleTileBwdLPTSchedulerILb0ELi128ELb0EEEEEEEEEvNT_6ParamsE)
        /*03e0*/ 	.word	0x000000fe


	//----- nvinfo : EIATTR_FRAME_SIZE
	.align		4
.L_176:
        /*03e4*/ 	.byte	0x04, 0x11
        /*03e6*/ 	.short	(.L_178 - .L_177)
	.align		4
.L_177:
        /*03e8*/ 	.word	index@(_ZN7cutlass13device_kernelIN5flash19enable_sm80_to_sm89INS1_16FlashAttnBwdSm80INS1_25CollectiveMainloopBwdSm80ILi2ELi2EN4cute5tupleIJNS5_1CILi64EEENS7_ILi128EEES8_EEENS_6half_tEfNS_4arch4Sm80ELb1ELb0ELb0ELb0ELb0ELb0ELb0ELb0ELi2ELi2ELi4ELi2ELb1EEENS1_21CollectiveEpilogueBwdISA_SB_SD_Li256ELb0ELb0ELi2EEENS1_25SingleTileBwdLPTSchedulerILb0ELi128ELb0EEEEEEEEEvNT_6ParamsE)
        /*03ec*/ 	.word	0x00000000


	//----- nvinfo : EIATTR_REGCOUNT
	.align		4
.L_178:
        /*03f0*/ 	.byte	0x04, 0x2f
        /*03f2*/ 	.short	(.L_180 - .L_179)
	.align		4
.L_179:
        /*03f4*/ 	.word	index@(_ZN7cutlass13device_kernelIN5flash19enable_sm80_to_sm89INS1_16FlashAttnBwdSm80INS1_25CollectiveMainloopBwdSm80ILi2ELi2EN4cute5tupleIJNS5_1CILi64EEENS7_ILi128EEES8_EEENS_6half_tEfNS_4arch4Sm80ELb0ELb1ELb0ELb1ELb1ELb0ELb0ELb0ELi2ELi2ELi4ELi2ELb1EEENS1_24CollectiveEpilogueBwdGQAISA_fSD_Li256ELb1ELb1EEENS1_19SingleTileSchedulerILb1ELb0ELb0ELi128EEEEEEEEEvNT_6ParamsE)
        /*03f8*/ 	.word	0x000000ff


	//----- nvinfo : EIATTR_FRAME_SIZE
	.align		4
.L_180:
        /*03fc*/ 	.byte	0x04, 0x11
        /*03fe*/ 	.short	(.L_182 - .L_181)
	.align		4
.L_181:
        /*0400*/ 	.word	index@($__internal_3_$__cuda_sm70_warpsync)
        /*0404*/ 	.word	0x00000000


	//----- nvinfo : EIATTR_FRAME_SIZE
	.align		4
.L_182:
        /*0408*/ 	.byte	0x04, 0x11
        /*040a*/ 	.short	(.L_184 - .L_183)
	.align		4
.L_183:
        /*040c*/ 	.word	index@(_ZN7cutlass13device_kernelIN5flash19enable_sm80_to_sm89INS1_16FlashAttnBwdSm80INS1_25CollectiveMainloopBwdSm80ILi2ELi2EN4cute5tupleIJNS5_1CILi64EEENS7_ILi128EEES8_EEENS_6half_tEfNS_4arch4Sm80ELb0ELb1ELb0ELb1ELb1ELb0ELb0ELb0ELi2ELi2ELi4ELi2ELb1EEENS1_24CollectiveEpilogueBwdGQAISA_fSD_Li256ELb1ELb1EEENS1_19SingleTileSchedulerILb1ELb0ELb0ELi128EEEEEEEEEvNT_6ParamsE)
        /*0410*/ 	.word	0x00000000


	//----- nvinfo : EIATTR_REGCOUNT
	.align		4
.L_184:
        /*0414*/ 	.byte	0x04, 0x2f
        /*0416*/ 	.short	(.L_186 - .L_185)
	.align		4
.L_185:
        /*0418*/ 	.word	index@(_ZN7cutlass13device_kernelIN5flash19enable_sm80_to_sm89INS1_16FlashAttnBwdSm80INS1_25CollectiveMainloopBwdSm80ILi2ELi2EN4cute5tupleIJNS5_1CILi64EEENS7_ILi128EEES8_EEENS_6half_tEfNS_4arch4Sm80ELb0ELb1ELb0ELb1ELb0ELb0ELb0ELb0ELi2ELi2ELi4ELi2ELb1EEENS1_24CollectiveEpilogueBwdGQAISA_fSD_Li256ELb1ELb0EEENS1_19SingleTileSchedulerILb1ELb0ELb0ELi128EEEEEEEEEvNT_6ParamsE)
        /*041c*/ 	.word	0x000000ff


	//----- nvinfo : EIATTR_FRAME_SIZE
	.align		4
.L_186:
        /*0420*/ 	.byte	0x04, 0x11
        /*0422*/ 	.short	(.L_188 - .L_187)
	.align		4
.L_187:
        /*0424*/ 	.word	index@(_ZN7cutlass13device_kernelIN5flash19enable_sm80_to_sm89INS1_16FlashAttnBwdSm80INS1_25CollectiveMainloopBwdSm80ILi2ELi2EN4cute5tupleIJNS5_1CILi64EEENS7_ILi128EEES8_EEENS_6half_tEfNS_4arch4Sm80ELb0ELb1ELb0ELb1ELb0ELb0ELb0ELb0ELi2ELi2ELi4ELi2ELb1EEENS1_24CollectiveEpilogueBwdGQAISA_fSD_Li256ELb1ELb0EEENS1_19SingleTileSchedulerILb1ELb0ELb0ELi128EEEEEEEEEvNT_6ParamsE)
        /*0428*/ 	.word	0x00000000


	//----- nvinfo : EIATTR_REGCOUNT
	.align		4
.L_188:
        /*042c*/ 	.byte	0x04, 0x2f
        /*042e*/ 	.short	(.L_190 - .L_189)
	.align		4
.L_189:
        /*0430*/ 	.word	index@(_ZN7cutlass13device_kernelIN5flash19enable_sm80_to_sm89INS1_16FlashAttnBwdSm80INS1_25CollectiveMainloopBwdSm80ILi2ELi2EN4cute5tupleIJNS5_1CILi64EEENS7_ILi128EEES8_EEENS_6half_tEfNS_4arch4Sm80ELb0ELb1ELb0ELb1ELb1ELb0ELb0ELb0ELi2ELi2ELi4ELi2ELb1EEENS1_21CollectiveEpilogueBwdISA_SB_SD_Li256ELb1ELb0ELi2EEENS1_19SingleTileSchedulerILb1ELb0ELb0ELi128EEEEEEEEEvNT_6ParamsE)
        /*0434*/ 	.word	0x000000ff


	//----- nvinfo : EIATTR_FRAME_SIZE
	.align		4
.L_190:
        /*0438*/ 	.byte	0x04, 0x11
        /*043a*/ 	.short	(.L_192 - .L_191)
	.align		4
.L_191:
        /*043c*/ 	.word	index@(_ZN7cutlass13device_kernelIN5flash19enable_sm80_to_sm89INS1_16FlashAttnBwdSm80INS1_25CollectiveMainloopBwdSm80ILi2ELi2EN4cute5tupleIJNS5_1CILi64EEENS7_ILi128EEES8_EEENS_6half_tEfNS_4arch4Sm80ELb0ELb1ELb0ELb1ELb1ELb0ELb0ELb0ELi2ELi2ELi4ELi2ELb1EEENS1_21CollectiveEpilogueBwdISA_SB_SD_Li256ELb1ELb0ELi2EEENS1_19SingleTileSchedulerILb1ELb0ELb0ELi128EEEEEEEEEvNT_6ParamsE)
        /*0440*/ 	.word	0x00000000


	//----- nvinfo : EIATTR_REGCOUNT
	.align		4
.L_192:
        /*0444*/ 	.byte	0x04, 0x2f
        /*0446*/ 	.short	(.L_194 - .L_193)
	.align		4
.L_193:
        /*0448*/ 	.word	index@(_ZN7cutlass13device_kernelIN5flash19enable_sm80_to_sm89INS1_16FlashAttnBwdSm80INS1_25CollectiveMainloopBwdSm80ILi2ELi2EN4cute5tupleIJNS5_1CILi64EEENS7_ILi128EEES8_EEENS_6half_tEfNS_4arch4Sm80ELb0ELb1ELb0ELb1ELb0ELb0ELb0ELb0ELi2ELi2ELi4ELi2ELb1EEENS1_21CollectiveEpilogueBwdISA_SB_SD_Li256ELb1ELb0ELi2EEENS1_19SingleTileSchedulerILb1ELb0ELb0ELi128EEEEEEEEEvNT_6ParamsE)
        /*044c*/ 	.word	0x000000ff


	//----- nvinfo : EIATTR_FRAME_SIZE
	.align		4
.L_194:
        /*0450*/ 	.byte	0x04, 0x11
        /*0452*/ 	.short	(.L_196 - .L_195)
	.align		4
.L_195:
        /*0454*/ 	.word	index@(_ZN7cutlass13device_kernelIN5flash19enable_sm80_to_sm89INS1_16FlashAttnBwdSm80INS1_25CollectiveMainloopBwdSm80ILi2ELi2EN4cute5tupleIJNS5_1CILi64EEENS7_ILi128EEES8_EEENS_6half_tEfNS_4arch4Sm80ELb0ELb1ELb0ELb1ELb0ELb0ELb0ELb0ELi2ELi2ELi4ELi2ELb1EEENS1_21CollectiveEpilogueBwdISA_SB_SD_Li256ELb1ELb0ELi2EEENS1_19SingleTileSchedulerILb1ELb0ELb0ELi128EEEEEEEEEvNT_6ParamsE)
        /*0458*/ 	.word	0x00000000


	//----- nvinfo : EIATTR_REGCOUNT
	.align		4
.L_196:
        /*045c*/ 	.byte	0x04, 0x2f
        /*045e*/ 	.short	(.L_198 - .L_197)
	.align		4
.L_197:
        /*0460*/ 	.word	index@(_ZN7cutlass13device_kernelIN5flash19enable_sm80_to_sm89INS1_16FlashAttnBwdSm80INS1_25CollectiveMainloopBwdSm80ILi2ELi2EN4cute5tupleIJNS5_1CILi64EEENS7_ILi128EEES8_EEENS_6half_tEfNS_4arch4Sm80ELb0ELb1ELb0ELb0ELb1ELb0ELb0ELb0ELi2ELi2ELi4ELi2ELb1EEENS1_24CollectiveEpilogueBwdGQAISA_fSD_Li256ELb0ELb1EEENS1_19SingleTileSchedulerILb0ELb0ELb0ELi128EEEEEEEEEvNT_6ParamsE)
        /*0464*/ 	.word	0x000000f5


	//----- nvinfo : EIATTR_FRAME_SIZE
	.align		4
.L_198:
        /*0468*/ 	.byte	0x04, 0x11
        /*046a*/ 	.short	(.L_200 - .L_199)
	.align		4
.L_199:
        /*046c*/ 	.word	index@($__internal_2_$__cuda_sm70_warpsync)
        /*0470*/ 	.word	0x00000000


	//----- nvinfo : EIATTR_FRAME_SIZE
	.align		4
.L_200:
        /*0474*/ 	.byte	0x04, 0x11
        /*0476*/ 	.short	(.L_202 - .L_201)
	.align		4
.L_201:
        /*0478*/ 	.word	index@(_ZN7cutlass13device_kernelIN5flash19enable_sm80_to_sm89INS1_16FlashAttnBwdSm80INS1_25CollectiveMainloopBwdSm80ILi2ELi2EN4cute5tupleIJNS5_1CILi64EEENS7_ILi128EEES8_EEENS_6half_tEfNS_4arch4Sm80ELb0ELb1ELb0ELb0ELb1ELb0ELb0ELb0ELi2ELi2ELi4ELi2ELb1EEENS1_24CollectiveEpilogueBwdGQAISA_fSD_Li256ELb0ELb1EEENS1_19SingleTileSchedulerILb0ELb0ELb0ELi128EEEEEEEEEvNT_6ParamsE)
        /*047c*/ 	.word	0x00000000


	//----- nvinfo : EIATTR_REGCOUNT
	.align		4
.L_202:
        /*0480*/ 	.byte	0x04, 0x2f
        /*0482*/ 	.short	(.L_204 - .L_203)
	.align		4
.L_203:
        /*0484*/ 	.word	index@(_ZN7cutlass13device_kernelIN5flash19enable_sm80_to_sm89INS1_16FlashAttnBwdSm80INS1_25CollectiveMainloopBwdSm80ILi2ELi2EN4cute5tupleIJNS5_1CILi64EEENS7_ILi128EEES8_EEENS_6half_tEfNS_4arch4Sm80ELb0ELb1ELb0ELb0ELb0ELb0ELb0ELb0ELi2ELi2ELi4ELi2ELb1EEENS1_24CollectiveEpilogueBwdGQAISA_fSD_Li256ELb0ELb0EEENS1_19SingleTileSchedulerILb0ELb0ELb0ELi128EEEEEEEEEvNT_6ParamsE)
        /*0488*/ 	.word	0x000000f5


	//----- nvinfo : EIATTR_FRAME_SIZE
	.align		4
.L_204:
        /*048c*/ 	.byte	0x04, 0x11
        /*048e*/ 	.short	(.L_206 - .L_205)
	.align		4
.L_205:
        /*0490*/ 	.word	index@(_ZN7cutlass13device_kernelIN5flash19enable_sm80_to_sm89INS1_16FlashAttnBwdSm80INS1_25CollectiveMainloopBwdSm80ILi2ELi2EN4cute5tupleIJNS5_1CILi64EEENS7_ILi128EEES8_EEENS_6half_tEfNS_4arch4Sm80ELb0ELb1ELb0ELb0ELb0ELb0ELb0ELb0ELi2ELi2ELi4ELi2ELb1EEENS1_24CollectiveEpilogueBwdGQAISA_fSD_Li256ELb0ELb0EEENS1_19SingleTileSchedulerILb0ELb0ELb0ELi128EEEEEEEEEvNT_6ParamsE)
        /*0494*/ 	.word	0x00000000


	//----- nvinfo : EIATTR_REGCOUNT
	.align		4
.L_206:
        /*0498*/ 	.byte	0x04, 0x2f
        /*049a*/ 	.short	(.L_208 - .L_207)
	.align		4
.L_207:
        /*049c*/ 	.word	index@(_ZN7cutlass13device_kernelIN5flash19enable_sm80_to_sm89INS1_16FlashAttnBwdSm80INS1_25CollectiveMainloopBwdSm80ILi2ELi2EN4cute5tupleIJNS5_1CILi64EEENS7_ILi128EEES8_EEENS_6half_tEfNS_4arch4Sm80ELb0ELb1ELb0ELb0ELb1ELb0ELb0ELb0ELi2ELi2ELi4ELi2ELb1EEENS1_21CollectiveEpilogueBwdISA_SB_SD_Li256ELb0ELb0ELi2EEENS1_19SingleTileSchedulerILb0ELb0ELb0ELi128EEEEEEEEEvNT_6ParamsE)
        /*04a0*/ 	.word	0x000000f5


	//----- nvinfo : EIATTR_FRAME_SIZE
	.align		4
.L_208:
        /*04a4*/ 	.byte	0x04, 0x11
        /*04a6*/ 	.short	(.L_210 - .L_209)
	.align		4
.L_209:
        /*04a8*/ 	.word	index@(_ZN7cutlass13device_kernelIN5flash19enable_sm80_to_sm89INS1_16FlashAttnBwdSm80INS1_25CollectiveMainloopBwdSm80ILi2ELi2EN4cute5tupleIJNS5_1CILi64EEENS7_ILi128EEES8_EEENS_6half_tEfNS_4arch4Sm80ELb0ELb1ELb0ELb0ELb1ELb0ELb0ELb0ELi2ELi2ELi4ELi2ELb1EEENS1_21CollectiveEpilogueBwdISA_SB_SD_Li256ELb0ELb0ELi2EEENS1_19SingleTileSchedulerILb0ELb0ELb0ELi128EEEEEEEEEvNT_6ParamsE)
        /*04ac*/ 	.word	0x00000000


	//----- nvinfo : EIATTR_REGCOUNT
	.align		4
.L_210:
        /*04b0*/ 	.byte	0x04, 0x2f
        /*04b2*/ 	.short	(.L_212 - .L_211)
	.align		4
.L_211:
        /*04b4*/ 	.word	index@(_ZN7cutlass13device_kernelIN5flash19enable_sm80_to_sm89INS1_16FlashAttnBwdSm80INS1_25CollectiveMainloopBwdSm80ILi2ELi2EN4cute5tupleIJNS5_1CILi64EEENS7_ILi128EEES8_EEENS_6half_tEfNS_4arch4Sm80ELb0ELb1ELb0ELb0ELb0ELb0ELb0ELb0ELi2ELi2ELi4ELi2ELb1EEENS1_21CollectiveEpilogueBwdISA_SB_SD_Li256ELb0ELb0ELi2EEENS1_19SingleTileSchedulerILb0ELb0ELb0ELi128EEEEEEEEEvNT_6ParamsE)
        /*04b8*/ 	.word	0x000000f5


	//----- nvinfo : EIATTR_FRAME_SIZE
	.align		4
.L_212:
        /*04bc*/ 	.byte	0x04, 0x11
        /*04be*/ 	.short	(.L_214 - .L_213)
	.align		4
.L_213:
        /*04c0*/ 	.word	index@(_ZN7cutlass13device_kernelIN5flash19enable_sm80_to_sm89INS1_16FlashAttnBwdSm80INS1_25CollectiveMainloopBwdSm80ILi2ELi2EN4cute5tupleIJNS5_1CILi64EEENS7_ILi128EEES8_EEENS_6half_tEfNS_4arch4Sm80ELb0ELb1ELb0ELb0ELb0ELb0ELb0ELb0ELi2ELi2ELi4ELi2ELb1EEENS1_21CollectiveEpilogueBwdISA_SB_SD_Li256ELb0ELb0ELi2EEENS1_19SingleTileSchedulerILb0ELb0ELb0ELi128EEEEEEEEEvNT_6ParamsE)
        /*04c4*/ 	.word	0x00000000


	//----- nvinfo : EIATTR_REGCOUNT
	.align		4
.L_214:
        /*04c8*/ 	.byte	0x04, 0x2f
        /*04ca*/ 	.short	(.L_216 - .L_215)
	.align		4
.L_215:
        /*04cc*/ 	.word	index@(_ZN7cutlass13device_kernelIN5flash19enable_sm80_to_sm89INS1_16FlashAttnBwdSm80INS1_25CollectiveMainloopBwdSm80ILi2ELi2EN4cute5tupleIJNS5_1CILi64EEENS7_ILi128EEES8_EEENS_6half_tEfNS_4arch4Sm80ELb0ELb0ELb0ELb1ELb1ELb0ELb0ELb0ELi2ELi2ELi4ELi2ELb1EEENS1_24CollectiveEpilogueBwdGQAISA_fSD_Li256ELb1ELb1EEENS1_19SingleTileSchedulerILb1ELb0ELb0ELi128EEEEEEEEEvNT_6ParamsE)
        /*04d0*/ 	.word	0x000000f6


	//----- nvinfo : EIATTR_FRAME_SIZE
	.align		4
.L_216:
        /*04d4*/ 	.byte	0x04, 0x11
        /*04d6*/ 	.short	(.L_218 - .L_217)
	.align		4
.L_217:
        /*04d8*/ 	.word	index@($__internal_1_$__cuda_sm70_warpsync)
        /*04dc*/ 	.word	0x00000000


	//----- nvinfo : EIATTR_FRAME_SIZE
	.align		4
.L_218:
        /*04e0*/ 	.byte	0x04, 0x11
        /*04e2*/ 	.short	(.L_220 - .L_219)
	.align		4
.L_219:
        /*04e4*/ 	.word	index@(_ZN7cutlass13device_kernelIN5flash19enable_sm80_to_sm89INS1_16FlashAttnBwdSm80INS1_25CollectiveMainloopBwdSm80ILi2ELi2EN4cute5tupleIJNS5_1CILi64EEENS7_ILi128EEES8_EEENS_6half_tEfNS_4arch4Sm80ELb0ELb0ELb0ELb1ELb1ELb0ELb0ELb0ELi2ELi2ELi4ELi2ELb1EEENS1_24CollectiveEpilogueBwdGQAISA_fSD_Li256ELb1ELb1EEENS1_19SingleTileSchedulerILb1ELb0ELb0ELi128EEEEEEEEEvNT_6ParamsE)
        /*04e8*/ 	.word	0x00000000


	//----- nvinfo : EIATTR_REGCOUNT
	.align		4
.L_220:
        /*04ec*/ 	.byte	0x04, 0x2f
        /*04ee*/ 	.short	(.L_222 - .L_221)
	.align		4
.L_221:
        /*04f0*/ 	.word	index@(_ZN7cutlass13device_kernelIN5flash19enable_sm80_to_sm89INS1_16FlashAttnBwdSm80INS1_25CollectiveMainloopBwdSm80ILi2ELi2EN4cute5tupleIJNS5_1CILi64EEENS7_ILi128EEES8_EEENS_6half_tEfNS_4arch4Sm80ELb0ELb0ELb0ELb1ELb0ELb0ELb0ELb0ELi2ELi2ELi4ELi2ELb1EEENS1_24CollectiveEpilogueBwdGQAISA_fSD_Li256ELb1ELb0EEENS1_19SingleTileSchedulerILb1ELb0ELb0ELi128EEEEEEEEEvNT_6ParamsE)
        /*04f4*/ 	.word	0x000000f6


	//----- nvinfo : EIATTR_FRAME_SIZE
	.align		4
.L_222:
        /*04f8*/ 	.byte	0x04, 0x11
        /*04fa*/ 	.short	(.L_224 - .L_223)
	.align		4
.L_223:
        /*04fc*/ 	.word	index@(_ZN7cutlass13device_kernelIN5flash19enable_sm80_to_sm89INS1_16FlashAttnBwdSm80INS1_25CollectiveMainloopBwdSm80ILi2ELi2EN4cute5tupleIJNS5_1CILi64EEENS7_ILi128EEES8_EEENS_6half_tEfNS_4arch4Sm80ELb0ELb0ELb0ELb1ELb0ELb0ELb0ELb0ELi2ELi2ELi4ELi2ELb1EEENS1_24CollectiveEpilogueBwdGQAISA_fSD_Li256ELb1ELb0EEENS1_19SingleTileSchedulerILb1ELb0ELb0ELi128EEEEEEEEEvNT_6ParamsE)
        /*0500*/ 	.word	0x00000000


	//----- nvinfo : EIATTR_REGCOUNT
	.align		4
.L_224:
        /*0504*/ 	.byte	0x04, 0x2f
        /*0506*/ 	.short	(.L_226 - .L_225)
	.align		4
.L_225:
        /*0508*/ 	.word	index@(_ZN7cutlass13device_kernelIN5flash19enable_sm80_to_sm89INS1_16FlashAttnBwdSm80INS1_25CollectiveMainloopBwdSm80ILi2ELi2EN4cute5tupleIJNS5_1CILi64EEENS7_ILi128EEES8_EEENS_6half_tEfNS_4arch4Sm80ELb0ELb0ELb0ELb1ELb1ELb0ELb0ELb0ELi2ELi2ELi4ELi2ELb1EEENS1_21CollectiveEpilogueBwdISA_SB_SD_Li256ELb1ELb0ELi2EEENS1_19SingleTileSchedulerILb1ELb0ELb0ELi128EEEEEEEEEvNT_6ParamsE)
        /*050c*/ 	.word	0x000000f6


	//----- nvinfo : EIATTR_FRAME_SIZE
	.align		4
.L_226:
        /*0510*/ 	.byte	0x04, 0x11
        /*0512*/ 	.short	(.L_228 - .L_227)
	.align		4
.L_227:
        /*0514*/ 	.word	index@(_ZN7cutlass13device_kernelIN5flash19enable_sm80_to_sm89INS1_16FlashAttnBwdSm80INS1_25CollectiveMainloopBwdSm80ILi2ELi2EN4cute5tupleIJNS5_1CILi64EEENS7_ILi128EEES8_EEENS_6half_tEfNS_4arch4Sm80ELb0ELb0ELb0ELb1ELb1ELb0ELb0ELb0ELi2ELi2ELi4ELi2ELb1EEENS1_21CollectiveEpilogueBwdISA_SB_SD_Li256ELb1ELb0ELi2EEENS1_19SingleTileSchedulerILb1ELb0ELb0ELi128EEEEEEEEEvNT_6ParamsE)
        /*0518*/ 	.word	0x00000000


	//----- nvinfo : EIATTR_REGCOUNT
	.align		4
.L_228:
        /*051c*/ 	.byte	0x04, 0x2f
        /*051e*/ 	.short	(.L_230 - .L_229)
	.align		4
.L_229:
        /*0520*/ 	.word	index@(_ZN7cutlass13device_kernelIN5flash19enable_sm80_to_sm89INS1_16FlashAttnBwdSm80INS1_25CollectiveMainloopBwdSm80ILi2ELi2EN4cute5tupleIJNS5_1CILi64EEENS7_ILi128EEES8_EEENS_6half_tEfNS_4arch4Sm80ELb0ELb0ELb0ELb1ELb0ELb0ELb0ELb0ELi2ELi2ELi4ELi2ELb1EEENS1_21CollectiveEpilogueBwdISA_SB_SD_Li256ELb1ELb0ELi2EEENS1_19SingleTileSchedulerILb1ELb0ELb0ELi128EEEEEEEEEvNT_6ParamsE)
        /*0524*/ 	.word	0x000000f6


	//----- nvinfo : EIATTR_FRAME_SIZE
	.align		4
.L_230:
        /*0528*/ 	.byte	0x04, 0x11
        /*052a*/ 	.short	(.L_232 - .L_231)
	.align		4
.L_231:
        /*052c*/ 	.word	index@(_ZN7cutlass13device_kernelIN5flash19enable_sm80_to_sm89INS1_16FlashAttnBwdSm80INS1_25CollectiveMainloopBwdSm80ILi2ELi2EN4cute5tupleIJNS5_1CILi64EEENS7_ILi128EEES8_EEENS_6half_tEfNS_4arch4Sm80ELb0ELb0ELb0ELb1ELb0ELb0ELb0ELb0ELi2ELi2ELi4ELi2ELb1EEENS1_21CollectiveEpilogueBwdISA_SB_SD_Li256ELb1ELb0ELi2EEENS1_19SingleTileSchedulerILb1ELb0ELb0ELi128EEEEEEEEEvNT_6ParamsE)
        /*0530*/ 	.word	0x00000000


	//----- nvinfo : EIATTR_REGCOUNT
	.align		4
.L_232:
        /*0534*/ 	.byte	0x04, 0x2f
        /*0536*/ 	.short	(.L_234 - .L_233)
	.align		4
.L_233:
        /*0538*/ 	.word	index@(_ZN7cutlass13device_kernelIN5flash19enable_sm80_to_sm89INS1_16FlashAttnBwdSm80INS1_25CollectiveMainloopBwdSm80ILi2ELi2EN4cute5tupleIJNS5_1CILi64EEENS7_ILi128EEES8_EEENS_6half_tEfNS_4arch4Sm80ELb0ELb0ELb0ELb0ELb1ELb0ELb0ELb0ELi2ELi2ELi4ELi2ELb1EEENS1_24CollectiveEpilogueBwdGQAISA_fSD_Li256ELb0ELb1EEENS1_19SingleTileSchedulerILb0ELb0ELb0ELi128EEEEEEEEEvNT_6ParamsE)
        /*053c*/ 	.word	0x000000fe


	//----- nvinfo : EIATTR_FRAME_SIZE
	.align		4
.L_234:
        /*0540*/ 	.byte	0x04, 0x11
        /*0542*/ 	.short	(.L_236 - .L_235)
	.align		4
.L_235:
        /*0544*/ 	.word	index@($__internal_0_$__cuda_sm70_warpsync)
        /*0548*/ 	.word	0x00000000


	//----- nvinfo : EIATTR_FRAME_SIZE
	.align		4
.L_236:
        /*054c*/ 	.byte	0x04, 0x11
        /*054e*/ 	.short	(.L_238 - .L_237)
	.align		4
.L_237:
        /*0550*/ 	.word	index@(_ZN7cutlass13device_kernelIN5flash19enable_sm80_to_sm89INS1_16FlashAttnBwdSm80INS1_25CollectiveMainloopBwdSm80ILi2ELi2EN4cute5tupleIJNS5_1CILi64EEENS7_ILi128EEES8_EEENS_6half_tEfNS_4arch4Sm80ELb0ELb0ELb0ELb0ELb1ELb0ELb0ELb0ELi2ELi2ELi4ELi2ELb1EEENS1_24CollectiveEpilogueBwdGQAISA_fSD_Li256ELb0ELb1EEENS1_19SingleTileSchedulerILb0ELb0ELb0ELi128EEEEEEEEEvNT_6ParamsE)
        /*0554*/ 	.word	0x00000000


	//----- nvinfo : EIATTR_REGCOUNT
	.align		4
.L_238:
        /*0558*/ 	.byte	0x04, 0x2f
        /*055a*/ 	.short	(.L_240 - .L_239)
	.align		4
.L_239:
        /*055c*/ 	.word	index@(_ZN7cutlass13device_kernelIN5flash19enable_sm80_to_sm89INS1_16FlashAttnBwdSm80INS1_25CollectiveMainloopBwdSm80ILi2ELi2EN4cute5tupleIJNS5_1CILi64EEENS7_ILi128EEES8_EEENS_6half_tEfNS_4arch4Sm80ELb0ELb0ELb0ELb0ELb0ELb0ELb0ELb0ELi2ELi2ELi4ELi2ELb1EEENS1_24CollectiveEpilogueBwdGQAISA_fSD_Li256ELb0ELb0EEENS1_19SingleTileSchedulerILb0ELb0ELb0ELi128EEEEEEEEEvNT_6ParamsE)
        /*0560*/ 	.word	0x000000fe


	//----- nvinfo : EIATTR_FRAME_SIZE
	.align		4
.L_240:
        /*0564*/ 	.byte	0x04, 0x11
        /*0566*/ 	.short	(.L_242 - .L_241)
	.align		4
.L_241:
        /*0568*/ 	.word	index@(_ZN7cutlass13device_kernelIN5flash19enable_sm80_to_sm89INS1_16FlashAttnBwdSm80INS1_25CollectiveMainloopBwdSm80ILi2ELi2EN4cute5tupleIJNS5_1CILi64EEENS7_ILi128EEES8_EEENS_6half_tEfNS_4arch4Sm80ELb0ELb0ELb0ELb0ELb0ELb0ELb0ELb0ELi2ELi2ELi4ELi2ELb1EEENS1_24CollectiveEpilogueBwdGQAISA_fSD_Li256ELb0ELb0EEENS1_19SingleTileSchedulerILb0ELb0ELb0ELi128EEEEEEEEEvNT_6ParamsE)
        /*056c*/ 	.word	0x00000000


	//----- nvinfo : EIATTR_REGCOUNT
	.align		4
.L_242:
        /*0570*/ 	.byte	0x04, 0x2f
        /*0572*/ 	.short	(.L_244 - .L_243)
	.align		4
.L_243:
        /*0574*/ 	.word	index@(_ZN7cutlass13device_kernelIN5flash19enable_sm80_to_sm89INS1_16FlashAttnBwdSm80INS1_25CollectiveMainloopBwdSm80ILi2ELi2EN4cute5tupleIJNS5_1CILi64EEENS7_ILi128EEES8_EEENS_6half_tEfNS_4arch4Sm80ELb0ELb0ELb0ELb0ELb1ELb0ELb0ELb0ELi2ELi2ELi4ELi2ELb1EEENS1_21CollectiveEpilogueBwdISA_SB_SD_Li256ELb0ELb0ELi2EEENS1_19SingleTileSchedulerILb0ELb0ELb0ELi128EEEEEEEEEvNT_6ParamsE)
        /*0578*/ 	.word	0x000000ff


	//----- nvinfo : EIATTR_FRAME_SIZE
	.align		4
.L_244:
        /*057c*/ 	.byte	0x04, 0x11
        /*057e*/ 	.short	(.L_246 - .L_245)
	.align		4
.L_245:
        /*0580*/ 	.word	index@(_ZN7cutlass13device_kernelIN5flash19enable_sm80_to_sm89INS1_16FlashAttnBwdSm80INS1_25CollectiveMainloopBwdSm80ILi2ELi2EN4cute5tupleIJNS5_1CILi64EEENS7_ILi128EEES8_EEENS_6half_tEfNS_4arch4Sm80ELb0ELb0ELb0ELb0ELb1ELb0ELb0ELb0ELi2ELi2ELi4ELi2ELb1EEENS1_21CollectiveEpilogueBwdISA_SB_SD_Li256ELb0ELb0ELi2EEENS1_19SingleTileSchedulerILb0ELb0ELb0ELi128EEEEEEEEEvNT_6ParamsE)
        /*0584*/ 	.word	0x00000000


	//----- nvinfo : EIATTR_REGCOUNT
	.align		4
.L_246:
        /*0588*/ 	.byte	0x04, 0x2f
        /*058a*/ 	.short	(.L_248 - .L_247)
	.align		4
.L_247:
        /*058c*/ 	.word	index@(_ZN7cutlass13device_kernelIN5flash19enable_sm80_to_sm89INS1_16FlashAttnBwdSm80INS1_25CollectiveMainloopBwdSm80ILi2ELi2EN4cute5tupleIJNS5_1CILi64EEENS7_ILi128EEES8_EEENS_6half_tEfNS_4arch4Sm80ELb0ELb0ELb0ELb0ELb0ELb0ELb0ELb0ELi2ELi2ELi4ELi2ELb1EEENS1_21CollectiveEpilogueBwdISA_SB_SD_Li256ELb0ELb0ELi2EEENS1_19SingleTileSchedulerILb0ELb0ELb0ELi128EEEEEEEEEvNT_6ParamsE)
        /*0590*/ 	.word	0x000000ff


	//----- nvinfo : EIATTR_FRAME_SIZE
	.align		4
.L_248:
        /*0594*/ 	.byte	0x04, 0x11
        /*0596*/ 	.short	(.L_250 - .L_249)
	.align		4
.L_249:
        /*0598*/ 	.word	index@(_ZN7cutlass13device_kernelIN5flash19enable_sm80_to_sm89INS1_16FlashAttnBwdSm80INS1_25CollectiveMainloopBwdSm80ILi2ELi2EN4cute5tupleIJNS5_1CILi64EEENS7_ILi128EEES8_EEENS_6half_tEfNS_4arch4Sm80ELb0ELb0ELb0ELb0ELb0ELb0ELb0ELb0ELi2ELi2ELi4ELi2ELb1EEENS1_21CollectiveEpilogueBwdISA_SB_SD_Li256ELb0ELb0ELi2EEENS1_19SingleTileSchedulerILb0ELb0ELb0ELi128EEEEEEEEEvNT_6ParamsE)
        /*059c*/ 	.word	0x00000000


	//----- nvinfo : EIATTR_MIN_STACK_SIZE
	.align		4
.L_250:
        /*05a0*/ 	.byte	0x04, 0x12
        /*05a2*/ 	.short	(.L_252 - .L_251)
	.align		4
.L_251:
        /*05a4*/ 	.word	index@(_ZN7cutlass13device_kernelIN5flash19enable_sm80_to_sm89INS1_16FlashAttnBwdSm80INS1_25CollectiveMainloopBwdSm80ILi2ELi2EN4cute5tupleIJNS5_1CILi64EEENS7_ILi128EEES8_EEENS_6half_tEfNS_4arch4Sm80ELb0ELb0ELb0ELb0ELb0ELb0ELb0ELb0ELi2ELi2ELi4ELi2ELb1EEENS1_21CollectiveEpilogueBwdISA_SB_SD_Li256ELb0ELb0ELi2EEENS1_19SingleTileSchedulerILb0ELb0ELb0ELi128EEEEEEEEEvNT_6ParamsE)
        /*05a8*/ 	.word	0x00000000


	//----- nvinfo : EIATTR_MIN_STACK_SIZE
	.align		4
.L_252:
        /*05ac*/ 	.byte	0x04, 0x12
        /*05ae*/ 	.short	(.L_254 - .L_253)
	.align		4
.L_253:
        /*05b0*/ 	.word	index@(_ZN7cutlass13device_kernelIN5flash19enable_sm80_to_sm89INS1_16FlashAttnBwdSm80INS1_25CollectiveMainloopBwdSm80ILi2ELi2EN4cute5tupleIJNS5_1CILi64EEENS7_ILi128EEES8_EEENS_6half_tEfNS_4arch4Sm80ELb0ELb0ELb0ELb0ELb1ELb0ELb0ELb0ELi2ELi2ELi4ELi2ELb1EEENS1_21CollectiveEpilogueBwdISA_SB_SD_Li256ELb0ELb0ELi2EEENS1_19SingleTileSchedulerILb0ELb0ELb0ELi128EEEEEEEEEvNT_6ParamsE)
        /*05b4*/ 	.word	0x00000000


	//----- nvinfo : EIATTR_MIN_STACK_SIZE
	.align		4
.L_254:
        /*05b8*/ 	.byte	0x04, 0x12
        /*05ba*/ 	.short	(.L_256 - .L_255)
	.align		4
.L_255:
        /*05bc*/ 	.word	index@(_ZN7cutlass13device_kernelIN5flash19enable_sm80_to_sm89INS1_16FlashAttnBwdSm80INS1_25CollectiveMainloopBwdSm80ILi2ELi2EN4cute5tupleIJNS5_1CILi64EEENS7_ILi128EEES8_EEENS_6half_tEfNS_4arch4Sm80ELb0ELb0ELb0ELb0ELb0ELb0ELb0ELb0ELi2ELi2ELi4ELi2ELb1EEENS1_24CollectiveEpilogueBwdGQAISA_fSD_Li256ELb0ELb0EEENS1_19SingleTileSchedulerILb0ELb0ELb0ELi128EEEEEEEEEvNT_6ParamsE)
        /*05c0*/ 	.word	0x00000000


	//----- nvinfo : EIATTR_MIN_STACK_SIZE
	.align		4
.L_256:
        /*05c4*/ 	.byte	0x04, 0x12
        /*05c6*/ 	.short	(.L_258 - .L_257)
	.align		4
.L_257:
        /*05c8*/ 	.word	index@(_ZN7cutlass13device_kernelIN5flash19enable_sm80_to_sm89INS1_16FlashAttnBwdSm80INS1_25CollectiveMainloopBwdSm80ILi2ELi2EN4cute5tupleIJNS5_1CILi64EEENS7_ILi128EEES8_EEENS_6half_tEfNS_4arch4Sm80ELb0ELb0ELb0ELb0ELb1ELb0ELb0ELb0ELi2ELi2ELi4ELi2ELb1EEENS1_24CollectiveEpilogueBwdGQAISA_fSD_Li256ELb0ELb1EEENS1_19SingleTileSchedulerILb0ELb0ELb0ELi128EEEEEEEEEvNT_6ParamsE)
        /*05cc*/ 	.word	0x00000000


	//----- nvinfo : EIATTR_MIN_STACK_SIZE
	.align		4
.L_258:
        /*05d0*/ 	.byte	0x04, 0x12
        /*05d2*/ 	.short	(.L_260 - .L_259)
	.align		4
.L_259:
        /*05d4*/ 	.word	index@(_ZN7cutlass13device_kernelIN5flash19enable_sm80_to_sm89INS1_16FlashAttnBwdSm80INS1_25CollectiveMainloopBwdSm80ILi2ELi2EN4cute5tupleIJNS5_1CILi64EEENS7_ILi128EEES8_EEENS_6half_tEfNS_4arch4Sm80ELb0ELb0ELb0ELb1ELb0ELb0ELb0ELb0ELi2ELi2ELi4ELi2ELb1EEENS1_21CollectiveEpilogueBwdISA_SB_SD_Li256ELb1ELb0ELi2EEENS1_19SingleTileSchedulerILb1ELb0ELb0ELi128EEEEEEEEEvNT_6ParamsE)
        /*05d8*/ 	.word	0x00000000


	//----- nvinfo : EIATTR_MIN_STACK_SIZE
	.align		4
.L_260:
        /*05dc*/ 	.byte	0x04, 0x12
        /*05de*/ 	.short	(.L_262 - .L_261)
	.align		4
.L_261:
        /*05e0*/ 	.word	index@(_ZN7cutlass13device_kernelIN5flash19enable_sm80_to_sm89INS1_16FlashAttnBwdSm80INS1_25CollectiveMainloopBwdSm80ILi2ELi2EN4cute5tupleIJNS5_1CILi64EEENS7_ILi128EEES8_EEENS_6half_tEfNS_4arch4Sm80ELb0ELb0ELb0ELb1ELb1ELb0ELb0ELb0ELi2ELi2ELi4ELi2ELb1EEENS1_21CollectiveEpilogueBwdISA_SB_SD_Li256ELb1ELb0ELi2EEENS1_19SingleTileSchedulerILb1ELb0ELb0ELi128EEEEEEEEEvNT_6ParamsE)
        /*05e4*/ 	.word	0x00000000


	//----- nvinfo : EIATTR_MIN_STACK_SIZE
	.align		4
.L_262:
        /*05e8*/ 	.byte	0x04, 0x12
        /*05ea*/ 	.short	(.L_264 - .L_263)
	.align		4
.L_263:
        /*05ec*/ 	.word	index@(_ZN7cutlass13device_kernelIN5flash19enable_sm80_to_sm89INS1_16FlashAttnBwdSm80INS1_25CollectiveMainloopBwdSm80ILi2ELi2EN4cute5tupleIJNS5_1CILi64EEENS7_ILi128EEES8_EEENS_6half_tEfNS_4arch4Sm80ELb0ELb0ELb0ELb1ELb0ELb0ELb0ELb0ELi2ELi2ELi4ELi2ELb1EEENS1_24CollectiveEpilogueBwdGQAISA_fSD_Li256ELb1ELb0EEENS1_19SingleTileSchedulerILb1ELb0ELb0ELi128EEEEEEEEEvNT_6ParamsE)
        /*05f0*/ 	.word	0x00000000


	//----- nvinfo : EIATTR_MIN_STACK_SIZE
	.align		4
.L_264:
        /*05f4*/ 	.byte	0x04, 0x12
        /*05f6*/ 	.short	(.L_266 - .L_265)
	.align		4
.L_265:
        /*05f8*/ 	.word	index@(_ZN7cutlass13device_kernelIN5flash19enable_sm80_to_sm89INS1_16FlashAttnBwdSm80INS1_25CollectiveMainloopBwdSm80ILi2ELi2EN4cute5tupleIJNS5_1CILi64EEENS7_ILi128EEES8_EEENS_6half_tEfNS_4arch4Sm80ELb0ELb0ELb0ELb1ELb1ELb0ELb0ELb0ELi2ELi2ELi4ELi2ELb1EEENS1_24CollectiveEpilogueBwdGQAISA_fSD_Li256ELb1ELb1EEENS1_19SingleTileSchedulerILb1ELb0ELb0ELi128EEEEEEEEEvNT_6ParamsE)
        /*05fc*/ 	.word	0x00000000


	//----- nvinfo : EIATTR_MIN_STACK_SIZE
	.align		4
.L_266:
        /*0600*/ 	.byte	0x04, 0x12
        /*0602*/ 	.short	(.L_268 - .L_267)
	.align		4
.L_267:
        /*0604*/ 	.word	index@(_ZN7cutlass13device_kernelIN5flash19enable_sm80_to_sm89INS1_16FlashAttnBwdSm80INS1_25CollectiveMainloopBwdSm80ILi2ELi2EN4cute5tupleIJNS5_1CILi64EEENS7_ILi128EEES8_EEENS_6half_tEfNS_4arch4Sm80ELb0ELb1ELb0ELb0ELb0ELb0ELb0ELb0ELi2ELi2ELi4ELi2ELb1EEENS1_21CollectiveEpilogueBwdISA_SB_SD_Li256ELb0ELb0ELi2EEENS1_19SingleTileSchedulerILb0ELb0ELb0ELi128EEEEEEEEEvNT_6ParamsE)
        /*0608*/ 	.word	0x00000000


	//----- nvinfo : EIATTR_MIN_STACK_SIZE
	.align		4
.L_268:
        /*060c*/ 	.byte	0x04, 0x12
        /*060e*/ 	.short	(.L_270 - .L_269)
	.align		4
.L_269:
        /*0610*/ 	.word	index@(_ZN7cutlass13device_kernelIN5flash19enable_sm80_to_sm89INS1_16FlashAttnBwdSm80INS1_25CollectiveMainloopBwdSm80ILi2ELi2EN4cute5tupleIJNS5_1CILi64EEENS7_ILi128EEES8_EEENS_6half_tEfNS_4arch4Sm80ELb0ELb1ELb0ELb0ELb1ELb0ELb0ELb0ELi2ELi2ELi4ELi2ELb1EEENS1_21CollectiveEpilogueBwdISA_SB_SD_Li256ELb0ELb0ELi2EEENS1_19SingleTileSchedulerILb0ELb0ELb0ELi128EEEEEEEEEvNT_6ParamsE)
        /*0614*/ 	.word	0x00000000


	//----- nvinfo : EIATTR_MIN_STACK_SIZE
	.align		4
.L_270:
        /*0618*/ 	.byte	0x04, 0x12
        /*061a*/ 	.short	(.L_272 - .L_271)
	.align		4
.L_271:
        /*061c*/ 	.word	index@(_ZN7cutlass13device_kernelIN5flash19enable_sm80_to_sm89INS1_16FlashAttnBwdSm80INS1_25CollectiveMainloopBwdSm80ILi2ELi2EN4cute5tupleIJNS5_1CILi64EEENS7_ILi128EEES8_EEENS_6half_tEfNS_4arch4Sm80ELb0ELb1ELb0ELb0ELb0ELb0ELb0ELb0ELi2ELi2ELi4ELi2ELb1EEENS1_24CollectiveEpilogueBwdGQAISA_fSD_Li256ELb0ELb0EEENS1_19SingleTileSchedulerILb0ELb0ELb0ELi128EEEEEEEEEvNT_6ParamsE)
        /*0620*/ 	.word	0x00000000


	//----- nvinfo : EIATTR_MIN_STACK_SIZE
	.align		4
.L_272:
        /*0624*/ 	.byte	0x04, 0x12
        /*0626*/ 	.short	(.L_274 - .L_273)
	.align		4
.L_273:
        /*0628*/ 	.word	index@(_ZN7cutlass13device_kernelIN5flash19enable_sm80_to_sm89INS1_16FlashAttnBwdSm80INS1_25CollectiveMainloopBwdSm80ILi2ELi2EN4cute5tupleIJNS5_1CILi64EEENS7_ILi128EEES8_EEENS_6half_tEfNS_4arch4Sm80ELb0ELb1ELb0ELb0ELb1ELb0ELb0ELb0ELi2ELi2ELi4ELi2ELb1EEENS1_24CollectiveEpilogueBwdGQAISA_fSD_Li256ELb0ELb1EEENS1_19SingleTileSchedulerILb0ELb0ELb0ELi128EEEEEEEEEvNT_6ParamsE)
        /*062c*/ 	.word	0x00000000


	//----- nvinfo : EIATTR_MIN_STACK_SIZE
	.align		4
.L_274:
        /*0630*/ 	.byte	0x04, 0x12
        /*0632*/ 	.short	(.L_276 - .L_275)
	.align		4
.L_275:
        /*0634*/ 	.word	index@(_ZN7cutlass13device_kernelIN5flash19enable_sm80_to_sm89INS1_16FlashAttnBwdSm80INS1_25CollectiveMainloopBwdSm80ILi2ELi2EN4cute5tupleIJNS5_1CILi64EEENS7_ILi128EEES8_EEENS_6half_tEfNS_4arch4Sm80ELb0ELb1ELb0ELb1ELb0ELb0ELb0ELb0ELi2ELi2ELi4ELi2ELb1EEENS1_21CollectiveEpilogueBwdISA_SB_SD_Li256ELb1ELb0ELi2EEENS1_19SingleTileSchedulerILb1ELb0ELb0ELi128EEEEEEEEEvNT_6ParamsE)
        /*0638*/ 	.word	0x00000000


	//----- nvinfo : EIATTR_MIN_STACK_SIZE
	.align		4
.L_276:
        /*063c*/ 	.byte	0x04, 0x12
        /*063e*/ 	.short	(.L_278 - .L_277)
	.align		4
.L_277:
        /*0640*/ 	.word	index@(_ZN7cutlass13device_kernelIN5flash19enable_sm80_to_sm89INS1_16FlashAttnBwdSm80INS1_25CollectiveMainloopBwdSm80ILi2ELi2EN4cute5tupleIJNS5_1CILi64EEENS7_ILi128EEES8_EEENS_6half_tEfNS_4arch4Sm80ELb0ELb1ELb0ELb1ELb1ELb0ELb0ELb0ELi2ELi2ELi4ELi2ELb1EEENS1_21CollectiveEpilogueBwdISA_SB_SD_Li256ELb1ELb0ELi2EEENS1_19SingleTileSchedulerILb1ELb0ELb0ELi128EEEEEEEEEvNT_6ParamsE)
        /*0644*/ 	.word	0x00000000


	//----- nvinfo : EIATTR_MIN_STACK_SIZE
	.align		4
.L_278:
        /*0648*/ 	.byte	0x04, 0x12
        /*064a*/ 	.short	(.L_280 - .L_279)
	.align		4
.L_279:
        /*064c*/ 	.word	index@(_ZN7cutlass13device_kernelIN5flash19enable_sm80_to_sm89INS1_16FlashAttnBwdSm80INS1_25CollectiveMainloopBwdSm80ILi2ELi2EN4cute5tupleIJNS5_1CILi64EEENS7_ILi128EEES8_EEENS_6half_tEfNS_4arch4Sm80ELb0ELb1ELb0ELb1ELb0ELb0ELb0ELb0ELi2ELi2ELi4ELi2ELb1EEENS1_24CollectiveEpilogueBwdGQAISA_fSD_Li256ELb1ELb0EEENS1_19SingleTileSchedulerILb1ELb0ELb0ELi128EEEEEEEEEvNT_6ParamsE)
        /*0650*/ 	.word	0x00000000


	//----- nvinfo : EIATTR_MIN_STACK_SIZE
	.align		4
.L_280:
        /*0654*/ 	.byte	0x04, 0x12
        /*0656*/ 	.short	(.L_282 - .L_281)
	.align		4
.L_281:
        /*0658*/ 	.word	index@(_ZN7cutlass13device_kernelIN5flash19enable_sm80_to_sm89INS1_16FlashAttnBwdSm80INS1_25CollectiveMainloopBwdSm80ILi2ELi2EN4cute5tupleIJNS5_1CILi64EEENS7_ILi128EEES8_EEENS_6half_tEfNS_4arch4Sm80ELb0ELb1ELb0ELb1ELb1ELb0ELb0ELb0ELi2ELi2ELi4ELi2ELb1EEENS1_24CollectiveEpilogueBwdGQAISA_fSD_Li256ELb1ELb1EEENS1_19SingleTileSchedulerILb1ELb0ELb0ELi128EEEEEEEEEvNT_6ParamsE)
        /*065c*/ 	.word	0x00000000


	//----- nvinfo : EIATTR_MIN_STACK_SIZE
	.align		4
.L_282:
        /*0660*/ 	.byte	0x04, 0x12
        /*0662*/ 	.short	(.L_284 - .L_283)
	.align		4
.L_283:
        /*0664*/ 	.word	index@(_ZN7cutlass13device_kernelIN5flash19enable_sm80_to_sm89INS1_16FlashAttnBwdSm80INS1_25CollectiveMainloopBwdSm80ILi2ELi2EN4cute5tupleIJNS5_1CILi64EEENS7_ILi128EEES8_EEENS_6half_tEfNS_4arch4Sm80ELb1ELb0ELb0ELb0ELb0ELb0ELb0ELb0ELi2ELi2ELi4ELi2ELb1EEENS1_21CollectiveEpilogueBwdISA_SB_SD_Li256ELb0ELb0ELi2EEENS1_25SingleTileBwdLPTSchedulerILb0ELi128ELb0EEEEEEEEEvNT_6ParamsE)
        /*0668*/ 	.word	0x00000000


	//----- nvinfo : EIATTR_MIN_STACK_SIZE
	.align		4
.L_284:
        /*066c*/ 	.byte	0x04, 0x12
        /*066e*/ 	.short	(.L_286 - .L_285)
	.align		4
.L_285:
        /*0670*/ 	.word	index@(_ZN7cutlass13device_kernelIN5flash19enable_sm80_to_sm89INS1_16FlashAttnBwdSm80INS1_25CollectiveMainloopBwdSm80ILi2ELi2EN4cute5tupleIJNS5_1CILi64EEENS7_ILi128EEES8_EEENS_6half_tEfNS_4arch4Sm80ELb1ELb0ELb0ELb0ELb1ELb0ELb0ELb0ELi2ELi2ELi4ELi2ELb1EEENS1_21CollectiveEpilogueBwdISA_SB_SD_Li256ELb0ELb0ELi2EEENS1_25SingleTileBwdLPTSchedulerILb0ELi128ELb1EEEEEEEEEvNT_6ParamsE)
        /*0674*/ 	.word	0x00000000


	//----- nvinfo : EIATTR_MIN_STACK_SIZE
	.align		4
.L_286:
        /*0678*/ 	.byte	0x04, 0x12
        /*067a*/ 	.short	(.L_288 - .L_287)
	.align		4
.L_287:
        /*067c*/ 	.word	index@(_ZN7cutlass13device_kernelIN5flash19enable_sm80_to_sm89INS1_16FlashAttnBwdSm80INS1_25CollectiveMainloopBwdSm80ILi2ELi2EN4cute5tupleIJNS5_1CILi64EEENS7_ILi128EEES8_EEENS_6half_tEfNS_4arch4Sm80ELb1ELb0ELb0ELb0ELb0ELb0ELb0ELb0ELi2ELi2ELi4ELi2ELb1EEENS1_24CollectiveEpilogueBwdGQAISA_fSD_Li256ELb0ELb0EEENS1_25SingleTileBwdLPTSchedulerILb0ELi128ELb0EEEEEEEEEvNT_6ParamsE)
        /*0680*/ 	.word	0x00000000


	//----- nvinfo : EIATTR_MIN_STACK_SIZE
	.align		4
.L_288:
        /*0684*/ 	.byte	0x04, 0x12
        /*0686*/ 	.short	(.L_290 - .L_289)
	.align		4
.L_289:
        /*0688*/ 	.word	index@(_ZN7cutlass13device_kernelIN5flash19enable_sm80_to_sm89INS1_16FlashAttnBwdSm80INS1_25CollectiveMainloopBwdSm80ILi2ELi2EN4cute5tupleIJNS5_1CILi64EEENS7_ILi128EEES8_EEENS_6half_tEfNS_4arch4Sm80ELb1ELb0ELb0ELb0ELb1ELb0ELb0ELb0ELi2ELi2ELi4ELi2ELb1EEENS1_24CollectiveEpilogueBwdGQAISA_fSD_Li256ELb0ELb1EEENS1_25SingleTileBwdLPTSchedulerILb0ELi128ELb1EEEEEEEEEvNT_6ParamsE)
        /*068c*/ 	.word	0x00000000


	//----- nvinfo : EIATTR_MIN_STACK_SIZE
	.align		4
.L_290:
        /*0690*/ 	.byte	0x04, 0x12
        /*0692*/ 	.short	(.L_292 - .L_291)
	.align		4
.L_291:
        /*0694*/ 	.word	index@(_ZN7cutlass13device_kernelIN5flash22FlashAttnBwdPreprocessIN4cute5tupleIJNS3_1CILi64EEES6_EEENS_6half_tEfNS_4arch4Sm80ELb1ELb0EEEEEvNT_6ParamsE)
        /*0698*/ 	.word	0x00000000


	//----- nvinfo : EIATTR_MIN_STACK_SIZE
	.align		4
.L_292:
        /*069c*/ 	.byte	0x04, 0x12
        /*069e*/ 	.short	(.L_294 - .L_293)
	.align		4
.L_293:
        /*06a0*/ 	.word	index@(_ZN7cutlass13device_kernelIN5flash19enable_sm80_to_sm89INS1_16FlashAttnBwdSm80INS1_25CollectiveMainloopBwdSm80ILi2ELi2EN4cute5tupleIJNS5_1CILi64EEENS7_ILi128EEES8_EEENS_6half_tEfNS_4arch4Sm80ELb1ELb0ELb0ELb1ELb0ELb0ELb0ELb0ELi2ELi2ELi4ELi2ELb1EEENS1_21CollectiveEpilogueBwdISA_SB_SD_Li256ELb1ELb0ELi2EEENS1_25SingleTileBwdLPTSchedulerILb1ELi128ELb0EEEEEEEEEvNT_6ParamsE)
        /*06a4*/ 	.word	0x00000000


	//----- nvinfo : EIATTR_MIN_STACK_SIZE
	.align		4
.L_294:
        /*06a8*/ 	.byte	0x04, 0x12
        /*06aa*/ 	.short	(.L_296 - .L_295)
	.align		4
.L_295:
        /*06ac*/ 	.word	index@(_ZN7cutlass13device_kernelIN5flash19enable_sm80_to_sm89INS1_16FlashAttnBwdSm80INS1_25CollectiveMainloopBwdSm80ILi2ELi2EN4cute5tupleIJNS5_1CILi64EEENS7_ILi128EEES8_EEENS_6half_tEfNS_4arch4Sm80ELb1ELb0ELb0ELb1ELb1ELb0ELb0ELb0ELi2ELi2ELi4ELi2ELb1EEENS1_21CollectiveEpilogueBwdISA_SB_SD_Li256ELb1ELb0ELi2EEENS1_25SingleTileBwdLPTSchedulerILb1ELi128ELb1EEEEEEEEEvNT_6ParamsE)
        /*06b0*/ 	.word	0x00000000


	//----- nvinfo : EIATTR_MIN_STACK_SIZE
	.align		4
.L_296:
        /*06b4*/ 	.byte	0x04, 0x12
        /*06b6*/ 	.short	(.L_298 - .L_297)
	.align		4
.L_297:
        /*06b8*/ 	.word	index@(_ZN7cutlass13device_kernelIN5flash19enable_sm80_to_sm89INS1_16FlashAttnBwdSm80INS1_25CollectiveMainloopBwdSm80ILi2ELi2EN4cute5tupleIJNS5_1CILi64EEENS7_ILi128EEES8_EEENS_6half_tEfNS_4arch4Sm80ELb1ELb0ELb0ELb1ELb0ELb0ELb0ELb0ELi2ELi2ELi4ELi2ELb1EEENS1_24CollectiveEpilogueBwdGQAISA_fSD_Li256ELb1ELb0EEENS1_25SingleTileBwdLPTSchedulerILb1ELi128ELb0EEEEEEEEEvNT_6ParamsE)
        /*06bc*/ 	.word	0x00000000


	//----- nvinfo : EIATTR_MIN_STACK_SIZE
	.align		4
.L_298:
        /*06c0*/ 	.byte	0x04, 0x12
        /*06c2*/ 	.short	(.L_300 - .L_299)
	.align		4
.L_299:
        /*06c4*/ 	.word	index@(_ZN7cutlass13device_kernelIN5flash32FlashAttnBwdPostprocessConvertdQIN4cute5tupleIJNS3_1CILi64EEES6_EEENS_6half_tEfNS_4arch4Sm80ELi256ENS3_8TiledMMAINS3_8MMA_AtomIJNS3_28SM80_16x8x16_F32F16F16F32_TNEEEENS3_6LayoutINS4_IJNS5_ILi2EEENS5_ILi4EEENS5_ILi1EEEEEENS4_IJSI_SG_NS5_ILi0EEEEEEEENS4_IJNS5_ILi32EEES6_NS5_ILi16EEEEEEEELb0EEEEEvNT_6ParamsE)
        /*06c8*/ 	.word	0x00000000


	//----- nvinfo : EIATTR_MIN_STACK_SIZE
	.align		4
.L_300:
        /*06cc*/ 	.byte	0x04, 0x12
        /*06ce*/ 	.short	(.L_302 - .L_301)
	.align		4
.L_301:
        /*06d0*/ 	.word	index@(_ZN7cutlass13device_kernelIN5flash19enable_sm80_to_sm89INS1_16FlashAttnBwdSm80INS1_25CollectiveMainloopBwdSm80ILi2ELi2EN4cute5tupleIJNS5_1CILi64EEENS7_ILi128EEES8_EEENS_6half_tEfNS_4arch4Sm80ELb1ELb0ELb0ELb1ELb1ELb0ELb0ELb0ELi2ELi2ELi4ELi2ELb1EEENS1_24CollectiveEpilogueBwdGQAISA_fSD_Li256ELb1ELb1EEENS1_25SingleTileBwdLPTSchedulerILb1ELi128ELb1EEEEEEEEEvNT_6ParamsE)
        /*06d4*/ 	.word	0x00000000


	//----- nvinfo : EIATTR_MIN_STACK_SIZE
	.align		4
.L_302:
        /*06d8*/ 	.byte	0x04, 0x12
        /*06da*/ 	.short	(.L_304 - .L_303)
	.align		4
.L_303:
        /*06dc*/ 	.word	index@(_ZN7cutlass13device_kernelIN5flash22FlashAttnBwdPreprocessIN4cute5tupleIJNS3_1CILi64EEES6_EEENS_6half_tEfNS_4arch4Sm80ELb1ELb1EEEEEvNT_6ParamsE)
        /*06e0*/ 	.word	0x00000000


	//----- nvinfo : EIATTR_MIN_STACK_SIZE
	.align		4
.L_304:
        /*06e4*/ 	.byte	0x04, 0x12
        /*06e6*/ 	.short	(.L_306 - .L_305)
	.align		4
.L_305:
        /*06e8*/ 	.word	index@(_ZN7cutlass13device_kernelIN5flash19enable_sm80_to_sm89INS1_16FlashAttnBwdSm80INS1_25CollectiveMainloopBwdSm80ILi2ELi2EN4cute5tupleIJNS5_1CILi128EEES8_NS7_ILi64EEEEEENS_6half_tEfNS_4arch4Sm80ELb0ELb0ELb0ELb0ELb0ELb0ELb0ELb0ELi2ELi4ELi4ELi4ELb0EEENS1_21CollectiveEpilogueBwdISA_SB_SD_Li256ELb0ELb0ELi2EEENS1_19SingleTileSchedulerILb0ELb0ELb0ELi128EEEEEEEEEvNT_6ParamsE)
        /*06ec*/ 	.word	0x00000008


	//----- nvinfo : EIATTR_MIN_STACK_SIZE
	.align		4
.L_306:
        /*06f0*/ 	.byte	0x04, 0x12
        /*06f2*/ 	.short	(.L_308 - .L_307)
	.align		4
.L_307:
        /*06f4*/ 	.word	index@(_ZN7cutlass13device_kernelIN5flash19enable_sm80_to_sm89INS1_16FlashAttnBwdSm80INS1_25CollectiveMainloopBwdSm80ILi2ELi2EN4cute5tupleIJNS5_1CILi128EEES8_NS7_ILi64EEEEEENS_6half_tEfNS_4arch4Sm80ELb0ELb0ELb0ELb0ELb1ELb0ELb0ELb0ELi2ELi4ELi4ELi4ELb0EEENS1_21CollectiveEpilogueBwdISA_SB_SD_Li256ELb0ELb0ELi2EEENS1_19SingleTileSchedulerILb0ELb0ELb0ELi128EEEEEEEEEvNT_6ParamsE)
        /*06f8*/ 	.word	0x00000008


	//----- nvinfo : EIATTR_MIN_STACK_SIZE
	.align		4
.L_308:
        /*06fc*/ 	.byte	0x04, 0x12
        /*06fe*/ 	.short	(.L_310 - .L_309)
	.align		4
.L_309:
        /*0700*/ 	.word	index@(_ZN7cutlass13device_kernelIN5flash19enable_sm80_to_sm89INS1_16FlashAttnBwdSm80INS1_25CollectiveMainloopBwdSm80ILi2ELi2EN4cute5tupleIJNS5_1CILi128EEES8_NS7_ILi64EEEEEENS_6half_tEfNS_4arch4Sm80ELb0ELb0ELb0ELb0ELb0ELb0ELb0ELb0ELi2ELi4ELi4ELi4ELb0EEENS1_24CollectiveEpilogueBwdGQAISA_fSD_Li256ELb0ELb0EEENS1_19SingleTileSchedulerILb0ELb0ELb0ELi128EEEEEEEEEvNT_6ParamsE)
        /*0704*/ 	.word	0x00000038


	//----- nvinfo : EIATTR_MIN_STACK_SIZE
	.align		4
.L_310:
        /*0708*/ 	.byte	0x04, 0x12
        /*070a*/ 	.short	(.L_312 - .L_311)
	.align		4
.L_311:
        /*070c*/ 	.word	index@(_ZN7cutlass13device_kernelIN5flash19enable_sm80_to_sm89INS1_16FlashAttnBwdSm80INS1_25CollectiveMainloopBwdSm80ILi2ELi2EN4cute5tupleIJNS5_1CILi128EEES8_NS7_ILi64EEEEEENS_6half_tEfNS_4arch4Sm80ELb0ELb0ELb0ELb0ELb1ELb0ELb0ELb0ELi2ELi4ELi4ELi4ELb0EEENS1_24CollectiveEpilogueBwdGQAISA_fSD_Li256ELb0ELb1EEENS1_19SingleTileSchedulerILb0ELb0ELb0ELi128EEEEEEEEEvNT_6ParamsE)
        /*0710*/ 	.word	0x00000038


	//----- nvinfo : EIATTR_MIN_STACK_SIZE
	.align		4
.L_312:
        /*0714*/ 	.byte	0x04, 0x12
        /*0716*/ 	.short	(.L_314 - .L_313)
	.align		4
.L_313:
        /*0718*/ 	.word	index@(_ZN7cutlass13device_kernelIN5flash19enable_sm80_to_sm89INS1_16FlashAttnBwdSm80INS1_25CollectiveMainloopBwdSm80ILi2ELi2EN4cute5tupleIJNS5_1CILi128EEES8_NS7_ILi64EEEEEENS_6half_tEfNS_4arch4Sm80ELb0ELb0ELb0ELb1ELb0ELb0ELb0ELb0ELi2ELi4ELi4ELi4ELb0EEENS1_21CollectiveEpilogueBwdISA_SB_SD_Li256ELb1ELb0ELi2EEENS1_19SingleTileSchedulerILb1ELb0ELb0ELi128EEEEEEEEEvNT_6ParamsE)
        /*071c*/ 	.word	0x00000048


	//----- nvinfo : EIATTR_MIN_STACK_SIZE
	.align		4
.L_314:
        /*0720*/ 	.byte	0x04, 0x12
        /*0722*/ 	.short	(.L_316 - .L_315)
	.align		4
.L_315:
        /*0724*/ 	.word	index@(_ZN7cutlass13device_kernelIN5flash19enable_sm80_to_sm89INS1_16FlashAttnBwdSm80INS1_25CollectiveMainloopBwdSm80ILi2ELi2EN4cute5tupleIJNS5_1CILi128EEES8_NS7_ILi64EEEEEENS_6half_tEfNS_4arch4Sm80ELb0ELb0ELb0ELb1ELb1ELb0ELb0ELb0ELi2ELi4ELi4ELi4ELb0EEENS1_21CollectiveEpilogueBwdISA_SB_SD_Li256ELb1ELb0ELi2EEENS1_19SingleTileSchedulerILb1ELb0ELb0ELi128EEEEEEEEEvNT_6ParamsE)
        /*0728*/ 	.word	0x00000048


	//----- nvinfo : EIATTR_MIN_STACK_SIZE
	.align		4
.L_316:
        /*072c*/ 	.byte	0x04, 0x12
        /*072e*/ 	.short	(.L_318 - .L_317)
	.align		4
.L_317:
        /*0730*/ 	.word	index@(_ZN7cutlass13device_kernelIN5flash19enable_sm80_to_sm89INS1_16FlashAttnBwdSm80INS1_25CollectiveMainloopBwdSm80ILi2ELi2EN4cute5tupleIJNS5_1CILi128EEES8_NS7_ILi64EEEEEENS_6half_tEfNS_4arch4Sm80ELb0ELb0ELb0ELb1ELb0ELb0ELb0ELb0ELi2ELi4ELi4ELi4ELb0EEENS1_24CollectiveEpilogueBwdGQAISA_fSD_Li256ELb1ELb0EEENS1_19SingleTileSchedulerILb1ELb0ELb0ELi128EEEEEEEEEvNT_6ParamsE)
        /*0734*/ 	.word	0x00000048


	//----- nvinfo : EIATTR_MIN_STACK_SIZE
	.align		4
.L_318:
        /*0738*/ 	.byte	0x04, 0x12
        /*073a*/ 	.short	(.L_320 - .L_319)
	.align		4
.L_319:
        /*073c*/ 	.word	index@(_ZN7cutlass13device_kernelIN5flash19enable_sm80_to_sm89INS1_16FlashAttnBwdSm80INS1_25CollectiveMainloopBwdSm80ILi2ELi2EN4cute5tupleIJNS5_1CILi128EEES8_NS7_ILi64EEEEEENS_6half_tEfNS_4arch4Sm80ELb0ELb0ELb0ELb1ELb1ELb0ELb0ELb0ELi2ELi4ELi4ELi4ELb0EEENS1_24CollectiveEpilogueBwdGQAISA_fSD_Li256ELb1ELb1EEENS1_19SingleTileSchedulerILb1ELb0ELb0ELi128EEEEEEEEEvNT_6ParamsE)
        /*0740*/ 	.word	0x00000048


	//----- nvinfo : EIATTR_MIN_STACK_SIZE
	.align		4
.L_320:
        /*0744*/ 	.byte	0x04, 0x12
        /*0746*/ 	.short	(.L_322 - .L_321)
	.align		4
.L_321:
        /*0748*/ 	.word	index@(_ZN7cutlass13device_kernelIN5flash19enable_sm80_to_sm89INS1_16FlashAttnBwdSm80INS1_25CollectiveMainloopBwdSm80ILi2ELi2EN4cute5tupleIJNS5_1CILi128EEES8_NS7_ILi64EEEEEENS_6half_tEfNS_4arch4Sm80ELb0ELb1ELb0ELb0ELb0ELb0ELb0ELb0ELi2ELi4ELi4ELi4ELb0EEENS1_21CollectiveEpilogueBwdISA_SB_SD_Li256ELb0ELb0ELi2EEENS1_19SingleTileSchedulerILb0ELb0ELb0ELi128EEEEEEEEEvNT_6ParamsE)
        /*074c*/ 	.word	0x00000010


	//----- nvinfo : EIATTR_MIN_STACK_SIZE
	.align		4
.L_322:
        /*0750*/ 	.byte	0x04, 0x12
        /*0752*/ 	.short	(.L_324 - .L_323)
	.align		4
.L_323:
        /*0754*/ 	.word	index@(_ZN7cutlass13device_kernelIN5flash19enable_sm80_to_sm89INS1_16FlashAttnBwdSm80INS1_25CollectiveMainloopBwdSm80ILi2ELi2EN4cute5tupleIJNS5_1CILi128EEES8_NS7_ILi64EEEEEENS_6half_tEfNS_4arch4Sm80ELb0ELb1ELb0ELb0ELb1ELb0ELb0ELb0ELi2ELi4ELi4ELi4ELb0EEENS1_21CollectiveEpilogueBwdISA_SB_SD_Li256ELb0ELb0ELi2EEENS1_19SingleTileSchedulerILb0ELb0ELb0ELi128EEEEEEEEEvNT_6ParamsE)
        /*0758*/ 	.word	0x00000010


	//----- nvinfo : EIATTR_MIN_STACK_SIZE
	.align		4
.L_324:
        /*075c*/ 	.byte	0x04, 0x12
        /*075e*/ 	.short	(.L_326 - .L_325)
	.align		4
.L_325:
        /*0760*/ 	.word	index@(_ZN7cutlass13device_kernelIN5flash19enable_sm80_to_sm89INS1_16FlashAttnBwdSm80INS1_25CollectiveMainloopBwdSm80ILi2ELi2EN4cute5tupleIJNS5_1CILi128EEES8_NS7_ILi64EEEEEENS_6half_tEfNS_4arch4Sm80ELb0ELb1ELb0ELb0ELb0ELb0ELb0ELb0ELi2ELi4ELi4ELi4ELb0EEENS1_24CollectiveEpilogueBwdGQAISA_fSD_Li256ELb0ELb0EEENS1_19SingleTileSchedulerILb0ELb0ELb0ELi128EEEEEEEEEvNT_6ParamsE)
        /*0764*/ 	.word	0x00000010


	//----- nvinfo : EIATTR_MIN_STACK_SIZE
	.align		4
.L_326:
        /*0768*/ 	.byte	0x04, 0x12
        /*076a*/ 	.short	(.L_328 - .L_327)
	.align		4
.L_327:
        /*076c*/ 	.word	index@(_ZN7cutlass13device_kernelIN5flash19enable_sm80_to_sm89INS1_16FlashAttnBwdSm80INS1_25CollectiveMainloopBwdSm80ILi2ELi2EN4cute5tupleIJNS5_1CILi128EEES8_NS7_ILi64EEEEEENS_6half_tEfNS_4arch4Sm80ELb0ELb1ELb0ELb0ELb1ELb0ELb0ELb0ELi2ELi4ELi4ELi4ELb0EEENS1_24CollectiveEpilogueBwdGQAISA_fSD_Li256ELb0ELb1EEENS1_19SingleTileSchedulerILb0ELb0ELb0ELi128EEEEEEEEEvNT_6ParamsE)
        /*0770*/ 	.word	0x00000010


	//----- nvinfo : EIATTR_MIN_STACK_SIZE
	.align		4
.L_328:
        /*0774*/ 	.byte	0x04, 0x12
        /*0776*/ 	.short	(.L_330 - .L_329)
	.align		4
.L_329:
        /*0778*/ 	.word	index@(_ZN7cutlass13device_kernelIN5flash19enable_sm80_to_sm89INS1_16FlashAttnBwdSm80INS1_25CollectiveMainloopBwdSm80ILi2ELi2EN4cute5tupleIJNS5_1CILi128EEES8_NS7_ILi64EEEEEENS_6half_tEfNS_4arch4Sm80ELb0ELb1ELb0ELb1ELb0ELb0ELb0ELb0ELi2ELi4ELi4ELi4ELb0EEENS1_21CollectiveEpilogueBwdISA_SB_SD_Li256ELb1ELb0ELi2EEENS1_19SingleTileSchedulerILb1ELb0ELb0ELi128EEEEEEEEEvNT_6ParamsE)
        /*077c*/ 	.word	0x00000068


	//----- nvinfo : EIATTR_MIN_STACK_SIZE
	.align		4
.L_330:
        /*0780*/ 	.byte	0x04, 0x12
        /*0782*/ 	.short	(.L_332 - .L_331)
	.align		4
.L_331:
        /*0784*/ 	.word	index@(_ZN7cutlass13device_kernelIN5flash19enable_sm80_to_sm89INS1_16FlashAttnBwdSm80INS1_25CollectiveMainloopBwdSm80ILi2ELi2EN4cute5tupleIJNS5_1CILi128EEES8_NS7_ILi64EEEEEENS_6half_tEfNS_4arch4Sm80ELb0ELb1ELb0ELb1ELb1ELb0ELb0ELb0ELi2ELi4ELi4ELi4ELb0EEENS1_21CollectiveEpilogueBwdISA_SB_SD_Li256ELb1ELb0ELi2EEENS1_19SingleTileSchedulerILb1ELb0ELb0ELi128EEEEEEEEEvNT_6ParamsE)
        /*0788*/ 	.word	0x00000068


	//----- nvinfo : EIATTR_MIN_STACK_SIZE
	.align		4
.L_332:
        /*078c*/ 	.byte	0x04, 0x12
        /*078e*/ 	.short	(.L_334 - .L_333)
	.align		4
.L_333:
        /*0790*/ 	.word	index@(_ZN7cutlass13device_kernelIN5flash19enable_sm80_to_sm89INS1_16FlashAttnBwdSm80INS1_25CollectiveMainloopBwdSm80ILi2ELi2EN4cute5tupleIJNS5_1CILi128EEES8_NS7_ILi64EEEEEENS_6half_tEfNS_4arch4Sm80ELb0ELb1ELb0ELb1ELb0ELb0ELb0ELb0ELi2ELi4ELi4ELi4ELb0EEENS1_24CollectiveEpilogueBwdGQAISA_fSD_Li256ELb1ELb0EEENS1_19SingleTileSchedulerILb1ELb0ELb0ELi128EEEEEEEEEvNT_6ParamsE)
        /*0794*/ 	.word	0x00000068


	//----- nvinfo : EIATTR_MIN_STACK_SIZE
	.align		4
.L_334:
        /*0798*/ 	.byte	0x04, 0x12
        /*079a*/ 	.short	(.L_336 - .L_335)
	.align		4
.L_335:
        /*079c*/ 	.word	index@(_ZN7cutlass13device_kernelIN5flash19enable_sm80_to_sm89INS1_16FlashAttnBwdSm80INS1_25CollectiveMainloopBwdSm80ILi2ELi2EN4cute5tupleIJNS5_1CILi128EEES8_NS7_ILi64EEEEEENS_6half_tEfNS_4arch4Sm80ELb0ELb1ELb0ELb1ELb1ELb0ELb0ELb0ELi2ELi4ELi4ELi4ELb0EEENS1_24CollectiveEpilogueBwdGQAISA_fSD_Li256ELb1ELb1EEENS1_19SingleTileSchedulerILb1ELb0ELb0ELi128EEEEEEEEEvNT_6ParamsE)
        /*07a0*/ 	.word	0x00000068


	//----- nvinfo : EIATTR_MIN_STACK_SIZE
	.align		4
.L_336:
        /*07a4*/ 	.byte	0x04, 0x12
        /*07a6*/ 	.short	(.L_338 - .L_337)
	.align		4
.L_337:
        /*07a8*/ 	.word	index@(_ZN7cutlass13device_kernelIN5flash19enable_sm80_to_sm89INS1_16FlashAttnBwdSm80INS1_25CollectiveMainloopBwdSm80ILi2ELi2EN4cute5tupleIJNS5_1CILi128EEES8_NS7_ILi64EEEEEENS_6half_tEfNS_4arch4Sm80ELb1ELb0ELb0ELb0ELb0ELb0ELb0ELb0ELi2ELi4ELi4ELi4ELb0EEENS1_21CollectiveEpilogueBwdISA_SB_SD_Li256ELb0ELb0ELi2EEENS1_25SingleTileBwdLPTSchedulerILb0ELi128ELb0EEEEEEEEEvNT_6ParamsE)
        /*07ac*/ 	.word	0x00000060


	//----- nvinfo : EIATTR_MIN_STACK_SIZE
	.align		4
.L_338:
        /*07b0*/ 	.byte	0x04, 0x12
        /*07b2*/ 	.short	(.L_340 - .L_339)
	.align		4
.L_339:
        /*07b4*/ 	.word	index@(_ZN7cutlass13device_kernelIN5flash19enable_sm80_to_sm89INS1_16FlashAttnBwdSm80INS1_25CollectiveMainloopBwdSm80ILi2ELi2EN4cute5tupleIJNS5_1CILi128EEES8_NS7_ILi64EEEEEENS_6half_tEfNS_4arch4Sm80ELb1ELb0ELb0ELb0ELb1ELb0ELb0ELb0ELi2ELi4ELi4ELi4ELb0EEENS1_21CollectiveEpilogueBwdISA_SB_SD_Li256ELb0ELb0ELi2EEENS1_25SingleTileBwdLPTSchedulerILb0ELi128ELb1EEEEEEEEEvNT_6ParamsE)
        /*07b8*/ 	.word	0x00000060


	//----- nvinfo : EIATTR_MIN_STACK_SIZE
	.align		4
.L_340:
        /*07bc*/ 	.byte	0x04, 0x12
        /*07be*/ 	.short	(.L_342 - .L_341)
	.align		4
.L_341:
        /*07c0*/ 	.word	index@(_ZN7cutlass13device_kernelIN5flash19enable_sm80_to_sm89INS1_16FlashAttnBwdSm80INS1_25CollectiveMainloopBwdSm80ILi2ELi2EN4cute5tupleIJNS5_1CILi128EEES8_NS7_ILi64EEEEEENS_6half_tEfNS_4arch4Sm80ELb1ELb0ELb0ELb0ELb0ELb0ELb0ELb0ELi2ELi4ELi4ELi4ELb0EEENS1_24CollectiveEpilogueBwdGQAISA_fSD_Li256ELb0ELb0EEENS1_25SingleTileBwdLPTSchedulerILb0ELi128ELb0EEEEEEEEEvNT_6ParamsE)
        /*07c4*/ 	.word	0x00000060


	//----- nvinfo : EIATTR_MIN_STACK_SIZE
	.align		4
.L_342:
        /*07c8*/ 	.byte	0x04, 0x12
        /*07ca*/ 	.short	(.L_344 - .L_343)
	.align		4
.L_343:
        /*07cc*/ 	.word	index@(_ZN7cutlass13device_kernelIN5flash19enable_sm80_to_sm89INS1_16FlashAttnBwdSm80INS1_25CollectiveMainloopBwdSm80ILi2ELi2EN4cute5tupleIJNS5_1CILi128EEES8_NS7_ILi64EEEEEENS_6half_tEfNS_4arch4Sm80ELb1ELb0ELb0ELb0ELb1ELb0ELb0ELb0ELi2ELi4ELi4ELi4ELb0EEENS1_24CollectiveEpilogueBwdGQAISA_fSD_Li256ELb0ELb1EEENS1_25SingleTileBwdLPTSchedulerILb0ELi128ELb1EEEEEEEEEvNT_6ParamsE)
        /*07d0*/ 	.word	0x00000060


	//----- nvinfo : EIATTR_MIN_STACK_SIZE
	.align		4
.L_344:
        /*07d4*/ 	.byte	0x04, 0x12
        /*07d6*/ 	.short	(.L_346 - .L_345)
	.align		4
.L_345:
        /*07d8*/ 	.word	index@(_ZN7cutlass13device_kernelIN5flash22FlashAttnBwdPreprocessIN4cute5tupleIJNS3_1CILi128EEENS5_ILi64EEEEEENS_6half_tEfNS_4arch4Sm80ELb1ELb0EEEEEvNT_6ParamsE)
        /*07dc*/ 	.word	0x00000000


	//----- nvinfo : EIATTR_MIN_STACK_SIZE
	.align		4
.L_346:
        /*07e0*/ 	.byte	0x04, 0x12
        /*07e2*/ 	.short	(.L_348 - .L_347)
	.align		4
.L_347:
        /*07e4*/ 	.word	index@(_ZN7cutlass13device_kernelIN5flash19enable_sm80_to_sm89INS1_16FlashAttnBwdSm80INS1_25CollectiveMainloopBwdSm80ILi2ELi2EN4cute5tupleIJNS5_1CILi128EEES8_NS7_ILi64EEEEEENS_6half_tEfNS_4arch4Sm80ELb1ELb0ELb0ELb1ELb0ELb0ELb0ELb0ELi2ELi4ELi4ELi4ELb0EEENS1_21CollectiveEpilogueBwdISA_SB_SD_Li256ELb1ELb0ELi2EEENS1_25SingleTileBwdLPTSchedulerILb1ELi128ELb0EEEEEEEEEvNT_6ParamsE)
        /*07e8*/ 	.word	0x00000058


	//----- nvinfo : EIATTR_MIN_STACK_SIZE
	.align		4
.L_348:
        /*07ec*/ 	.byte	0x04, 0x12
        /*07ee*/ 	.short	(.L_350 - .L_349)
	.align		4
.L_349:
        /*07f0*/ 	.word	index@(_ZN7cutlass13device_kernelIN5flash19enable_sm80_to_sm89INS1_16FlashAttnBwdSm80INS1_25CollectiveMainloopBwdSm80ILi2ELi2EN4cute5tupleIJNS5_1CILi128EEES8_NS7_ILi64EEEEEENS_6half_tEfNS_4arch4Sm80ELb1ELb0ELb0ELb1ELb1ELb0ELb0ELb0ELi2ELi4ELi4ELi4ELb0EEENS1_21CollectiveEpilogueBwdISA_SB_SD_Li256ELb1ELb0ELi2EEENS1_25SingleTileBwdLPTSchedulerILb1ELi128ELb1EEEEEEEEEvNT_6ParamsE)
        /*07f4*/ 	.word	0x00000058


	//----- nvinfo : EIATTR_MIN_STACK_SIZE
	.align		4
.L_350:
        /*07f8*/ 	.byte	0x04, 0x12
        /*07fa*/ 	.short	(.L_352 - .L_351)
	.align		4
.L_351:
        /*07fc*/ 	.word	index@(_ZN7cutlass13device_kernelIN5flash19enable_sm80_to_sm89INS1_16FlashAttnBwdSm80INS1_25CollectiveMainloopBwdSm80ILi2ELi2EN4cute5tupleIJNS5_1CILi128EEES8_NS7_ILi64EEEEEENS_6half_tEfNS_4arch4Sm80ELb1ELb0ELb0ELb1ELb0ELb0ELb0ELb0ELi2ELi4ELi4ELi4ELb0EEENS1_24CollectiveEpilogueBwdGQAISA_fSD_Li256ELb1ELb0EEENS1_25SingleTileBwdLPTSchedulerILb1ELi128ELb0EEEEEEEEEvNT_6ParamsE)
        /*0800*/ 	.word	0x00000060


	//----- nvinfo : EIATTR_MIN_STACK_SIZE
	.align		4
.L_352:
        /*0804*/ 	.byte	0x04, 0x12
        /*0806*/ 	.short	(.L_354 - .L_353)
	.align		4
.L_353:
        /*0808*/ 	.word	index@(_ZN7cutlass13device_kernelIN5flash32FlashAttnBwdPostprocessConvertdQIN4cute5tupleIJNS3_1CILi128EEENS5_ILi64EEEEEENS_6half_tEfNS_4arch4Sm80ELi256ENS3_8TiledMMAINS3_8MMA_AtomIJNS3_28SM80_16x8x16_F32F16F16F32_TNEEEENS3_6LayoutINS4_IJNS5_ILi4EEENS5_ILi2EEENS5_ILi1EEEEEENS4_IJSJ_SH_NS5_ILi0EEEEEEEENS4_IJS7_NS5_ILi32EEENS5_ILi16EEEEEEEELb0EEEEEvNT_6ParamsE)
        /*080c*/ 	.word	0x00000000


	//----- nvinfo : EIATTR_MIN_STACK_SIZE
	.align		4
.L_354:
        /*0810*/ 	.byte	0x04, 0x12
        /*0812*/ 	.short	(.L_356 - .L_355)
	.align		4
.L_355:
        /*0814*/ 	.word	index@(_ZN7cutlass13device_kernelIN5flash19enable_sm80_to_sm89INS1_16FlashAttnBwdSm80INS1_25CollectiveMainloopBwdSm80ILi2ELi2EN4cute5tupleIJNS5_1CILi128EEES8_NS7_ILi64EEEEEENS_6half_tEfNS_4arch4Sm80ELb1ELb0ELb0ELb1ELb1ELb0ELb0ELb0ELi2ELi4ELi4ELi4ELb0EEENS1_24CollectiveEpilogueBwdGQAISA_fSD_Li256ELb1ELb1EEENS1_25SingleTileBwdLPTSchedulerILb1ELi128ELb1EEEEEEEEEvNT_6ParamsE)
        /*0818*/ 	.word	0x00000058


	//----- nvinfo : EIATTR_MIN_STACK_SIZE
	.align		4
.L_356:
        /*081c*/ 	.byte	0x04, 0x12
        /*081e*/ 	.short	(.L_358 - .L_357)
	.align		4
.L_357:
        /*0820*/ 	.word	index@(_ZN7cutlass13device_kernelIN5flash22FlashAttnBwdPreprocessIN4cute5tupleIJNS3_1CILi128EEENS5_ILi64EEEEEENS_6half_tEfNS_4arch4Sm80ELb1ELb1EEEEEvNT_6ParamsE)
        /*0824*/ 	.word	0x00000000
.L_358:


//--------------------- .nv.info._ZN7cutlass13device_kernelIN5flash19enable_sm80_to_sm89INS1_16FlashAttnBwdSm80INS1_25CollectiveMainloopBwdSm80ILi2ELi2EN4cute5tupleIJNS5_1CILi64EEENS7_ILi128EEES8_EEENS_6half_tEfNS_4arch4Sm80ELb0ELb0ELb0ELb0ELb0ELb0ELb0ELb0ELi2ELi2ELi4ELi2ELb1EEENS1_21CollectiveEpilogueBwdISA_SB_SD_Li256ELb0ELb0ELi2EEENS1_19SingleTileSchedulerILb0ELb0ELb0ELi128EEEEEEEEEvNT_6ParamsE --------------------------
	.section	.nv.info._ZN7cutlass13device_kernelIN5flash19enable_sm80_to_sm89INS1_16FlashAttnBwdSm80INS1_25CollectiveMainloopBwdSm80ILi2ELi2EN4cute5tupleIJNS5_1CILi64EEENS7_ILi128EEES8_EEENS_6half_tEfNS_4arch4Sm80ELb0ELb0ELb0ELb0ELb0ELb0ELb0ELb0ELi2ELi2ELi4ELi2ELb1EEENS1_21CollectiveEpilogueBwdISA_SB_SD_Li256ELb0ELb0ELi2EEENS1_19SingleTileSchedulerILb0ELb0ELb0ELi128EEEEEEEEEvNT_6ParamsE,"",@"SHT_CUDA_INFO"
	.sectionflags	@""
	.align	4


	//----- nvinfo : EIATTR_CUDA_API_VERSION
	.align		4
        /*0000*/ 	.byte	0x04, 0x37
        /*0002*/ 	.short	(.L_360 - .L_359)
.L_359:
        /*0004*/ 	.word	0x00000082


	//----- nvinfo : EIATTR_SW2861232_WAR
	.align		4
.L_360:
        /*0008*/ 	.byte	0x01, 0x35
	.zero		2


	//----- nvinfo : EIATTR_PARAM_CBANK
	.align		4
        /*000c*/ 	.byte	0x04, 0x0a
        /*000e*/ 	.short	(.L_362 - .L_361)
	.align		4
.L_361:
        /*0010*/ 	.word	index@(.nv.constant0._ZN7cutlass13device_kernelIN5flash19enable_sm80_to_sm89INS1_16FlashAttnBwdSm80INS1_25CollectiveMainloopBwdSm80ILi2ELi2EN4cute5tupleIJNS5_1CILi64EEENS7_ILi128EEES8_EEENS_6half_tEfNS_4arch4Sm80ELb0ELb0ELb0ELb0ELb0ELb0ELb0ELb0ELi2ELi2ELi4ELi2ELb1EEENS1_21CollectiveEpilogueBwdISA_SB_SD_Li256ELb0ELb0ELi2EEENS1_19SingleTileSchedulerILb0ELb0ELb0ELi128EEEEEEEEEvNT_6ParamsE)
        /*0014*/ 	.short	0x0160
        /*0016*/ 	.short	0x0270


	//----- nvinfo : EIATTR_CBANK_PARAM_SIZE
	.align		4
.L_362:
        /*0018*/ 	.byte	0x03, 0x19
        /*001a*/ 	.short	0x0270


	//----- nvinfo : EIATTR_KPARAM_INFO
	.align		4
        /*001c*/ 	.byte	0x04, 0x17
        /*001e*/ 	.short	(.L_364 - .L_363)
.L_363:
        /*0020*/ 	.word	0x00000000
        /*0024*/ 	.short	0x0000
        /*0026*/ 	.short	0x0000
        /*0028*/ 	.byte	0x00, 0xf0, 0xc1, 0x09


	//----- nvinfo : EIATTR_MAXREG_COUNT
	.align		4
.L_364:
        /*002c*/ 	.byte	0x03, 0x1b
        /*002e*/ 	.short	0x00ff


	//----- nvinfo : EIATTR_NUM_BARRIERS
	.align		4
        /*0030*/ 	.byte	0x02, 0x4c
        /*0032*/ 	.byte	0x02
	.zero		1


	//----- nvinfo : EIATTR_MERCURY_ISA_VERSION
	.align		4
        /*0034*/ 	.byte	0x03, 0x5f
        /*0036*/ 	.short	0x0000


	//----- nvinfo : EIATTR_EXIT_INSTR_OFFSETS
	.align		4
        /*0038*/ 	.byte	0x04, 0x1c
        /*003a*/ 	.short	(.L_366 - .L_365)


	//   ....[0]....
.L_365:
        /*003c*/ 	.word	0x00000030


	//   ....[1]....
        /*0040*/ 	.word	0x000053a0


	//   ....[2]....
        /*0044*/ 	.word	0x00005460


	//----- nvinfo : EIATTR_CTAIDZ_USED
	.align		4
.L_366:
        /*0048*/ 	.byte	0x01, 0x04
	.zero		2


	//----- nvinfo : EIATTR_MAX_THREADS
	.align		4
        /*004c*/ 	.byte	0x04, 0x05
        /*004e*/ 	.short	(.L_368 - .L_367)
.L_367:
        /*0050*/ 	.word	0x00000100
        /*0054*/ 	.word	0x00000001
        /*0058*/ 	.word	0x00000001


	//----- nvinfo : EIATTR_CRS_STACK_SIZE
	.align		4
.L_368:
        /*005c*/ 	.byte	0x04, 0x1e
        /*005e*/ 	.short	(.L_370 - .L_369)
.L_369:
        /*0060*/ 	.word	0x00000000
.L_370:


//--------------------- .nv.info._ZN7cutlass13device_kernelIN5flash19enable_sm80_to_sm89INS1_16FlashAttnBwdSm80INS1_25CollectiveMainloopBwdSm80ILi2ELi2EN4cute5tupleIJNS5_1CILi64EEENS7_ILi128EEES8_EEENS_6half_tEfNS_4arch4Sm80ELb0ELb0ELb0ELb0ELb1ELb0ELb0ELb0ELi2ELi2ELi4ELi2ELb1EEENS1_21CollectiveEpilogueBwdISA_SB_SD_Li256ELb0ELb0ELi2EEENS1_19SingleTileSchedulerILb0ELb0ELb0ELi128EEEEEEEEEvNT_6ParamsE --------------------------
	.section	.nv.info._ZN7cutlass13device_kernelIN5flash19enable_sm80_to_sm89INS1_16FlashAttnBwdSm80INS1_25CollectiveMainloopBwdSm80ILi2ELi2EN4cute5tupleIJNS5_1CILi64EEENS7_ILi128EEES8_EEENS_6half_tEfNS_4arch4Sm80ELb0ELb0ELb0ELb0ELb1ELb0ELb0ELb0ELi2ELi2ELi4ELi2ELb1EEENS1_21CollectiveEpilogueBwdISA_SB_SD_Li256ELb0ELb0ELi2EEENS1_19SingleTileSchedulerILb0ELb0ELb0ELi128EEEEEEEEEvNT_6ParamsE,"",@"SHT_CUDA_INFO"
	.sectionflags	@""
	.align	4


	//----- nvinfo : EIATTR_CUDA_API_VERSION
	.align		4
        /*0000*/ 	.byte	0x04, 0x37
        /*0002*/ 	.short	(.L_372 - .L_371)
.L_371:
        /*0004*/ 	.word	0x00000082


	//----- nvinfo : EIATTR_SW2861232_WAR
	.align		4
.L_372:
        /*0008*/ 	.byte	0x01, 0x35
	.zero		2


	//----- nvinfo : EIATTR_PARAM_CBANK
	.align		4
        /*000c*/ 	.byte	0x04, 0x0a
        /*000e*/ 	.short	(.L_374 - .L_373)
	.align		4
.L_373:
        /*0010*/ 	.word	index@(.nv.constant0._ZN7cutlass13device_kernelIN5flash19enable_sm80_to_sm89INS1_16FlashAttnBwdSm80INS1_25CollectiveMainloopBwdSm80ILi2ELi2EN4cute5tupleIJNS5_1CILi64EEENS7_ILi128EEES8_EEENS_6half_tEfNS_4arch4Sm80ELb0ELb0ELb0ELb0ELb1ELb0ELb0ELb0ELi2ELi2ELi4ELi2ELb1EEENS1_21CollectiveEpilogueBwdISA_SB_SD_Li256ELb0ELb0ELi2EEENS1_19SingleTileSchedulerILb0ELb0ELb0ELi128EEEEEEEEEvNT_6ParamsE)
        /*0014*/ 	.short	0x0160
        /*0016*/ 	.short	0x0270


	//----- nvinfo : EIATTR_CBANK_PARAM_SIZE
	.align		4
.L_374:
        /*0018*/ 	.byte	0x03, 0x19
        /*001a*/ 	.short	0x0270


	//----- nvinfo : EIATTR_KPARAM_INFO
	.align		4
        /*001c*/ 	.byte	0x04, 0x17
        /*001e*/ 	.short	(.L_376 - .L_375)
.L_375:
        /*0020*/ 	.word	0x00000000
        /*0024*/ 	.short	0x0000
        /*0026*/ 	.short	0x0000
        /*0028*/ 	.byte	0x00, 0xf0, 0xc1, 0x09


	//----- nvinfo : EIATTR_MAXREG_COUNT
	.align		4
.L_376:
        /*002c*/ 	.byte	0x03, 0x1b
        /*002e*/ 	.short	0x00ff


	//----- nvinfo : EIATTR_NUM_BARRIERS
	.align		4
        /*0030*/ 	.byte	0x02, 0x4c
        /*0032*/ 	.byte	0x02
	.zero		1


	//----- nvinfo : EIATTR_MERCURY_ISA_VERSION
	.align		4
        /*0034*/ 	.byte	0x03, 0x5f
        /*0036*/ 	.short	0x0000


	//----- nvinfo : EIATTR_EXIT_INSTR_OFFSETS
	.align		4
        /*0038*/ 	.byte	0x04, 0x1c
        /*003a*/ 	.short	(.L_378 - .L_377)


	//   ....[0]....
.L_377:
        /*003c*/ 	.word	0x00000030


	//   ....[1]....
        /*0040*/ 	.word	0x000053a0


	//   ....[2]....
        /*0044*/ 	.word	0x00005460


	//----- nvinfo : EIATTR_CTAIDZ_USED
	.align		4
.L_378:
        /*0048*/ 	.byte	0x01, 0x04
	.zero		2


	//----- nvinfo : EIATTR_MAX_THREADS
	.align		4
        /*004c*/ 	.byte	0x04, 0x05
        /*004e*/ 	.short	(.L_380 - .L_379)
.L_379:
        /*0050*/ 	.word	0x00000100
        /*0054*/ 	.word	0x00000001
        /*0058*/ 	.word	0x00000001


	//----- nvinfo : EIATTR_CRS_STACK_SIZE
	.align		4
.L_380:
        /*005c*/ 	.byte	0x04, 0x1e
        /*005e*/ 	.short	(.L_382 - .L_381)
.L_381:
        /*0060*/ 	.word	0x00000000
.L_382:


//--------------------- .nv.info._ZN7cutlass13device_kernelIN5flash19enable_sm80_to_sm89INS1_16FlashAttnBwdSm80INS1_25CollectiveMainloopBwdSm80ILi2ELi2EN4cute5tupleIJNS5_1CILi64EEENS7_ILi128EEES8_EEENS_6half_tEfNS_4arch4Sm80ELb0ELb0ELb0ELb0ELb0ELb0ELb0ELb0ELi2ELi2ELi4ELi2ELb1EEENS1_24CollectiveEpilogueBwdGQAISA_fSD_Li256ELb0ELb0EEENS1_19SingleTileSchedulerILb0ELb0ELb0ELi128EEEEEEEEEvNT_6ParamsE --------------------------
	.section	.nv.info._ZN7cutlass13device_kernelIN5flash19enable_sm80_to_sm89INS1_16FlashAttnBwdSm80INS1_25CollectiveMainloopBwdSm80ILi2ELi2EN4cute5tupleIJNS5_1CILi64EEENS7_ILi128EEES8_EEENS_6half_tEfNS_4arch4Sm80ELb0ELb0ELb0ELb0ELb0ELb0ELb0ELb0ELi2ELi2ELi4ELi2ELb1EEENS1_24CollectiveEpilogueBwdGQAISA_fSD_Li256ELb0ELb0EEENS1_19SingleTileSchedulerILb0ELb0ELb0ELi128EEEEEEEEEvNT_6ParamsE,"",@"SHT_CUDA_INFO"
	.sectionflags	@""
	.align	4


	//----- nvinfo : EIATTR_CUDA_API_VERSION
	.align		4
        /*0000*/ 	.byte	0x04, 0x37
        /*0002*/ 	.short	(.L_384 - .L_383)
.L_383:
        /*0004*/ 	.word	0x00000082


	//----- nvinfo : EIATTR_SW2861232_WAR
	.align		4
.L_384:
        /*0008*/ 	.byte	0x01, 0x35
	.zero		2


	//----- nvinfo : EIATTR_PARAM_CBANK
	.align		4
        /*000c*/ 	.byte	0x04, 0x0a
        /*000e*/ 	.short	(.L_386 - .L_385)
	.align		4
.L_385:
        /*0010*/ 	.word	index@(.nv.constant0._ZN7cutlass13device_kernelIN5flash19enable_sm80_to_sm89INS1_16FlashAttnBwdSm80INS1_25CollectiveMainloopBwdSm80ILi2ELi2EN4cute5tupleIJNS5_1CILi64EEENS7_ILi128EEES8_EEENS_6half_tEfNS_4arch4Sm80ELb0ELb0ELb0ELb0ELb0ELb0ELb0ELb0ELi2ELi2ELi4ELi2ELb1EEENS1_24CollectiveEpilogueBwdGQAISA_fSD_Li256ELb0ELb0EEENS1_19SingleTileSchedulerILb0ELb0ELb0ELi128EEEEEEEEEvNT_6ParamsE)
        /*0014*/ 	.short	0x0160
        /*0016*/ 	.short	0x0278


	//----- nvinfo : EIATTR_CBANK_PARAM_SIZE
	.align		4
.L_386:
        /*0018*/ 	.byte	0x03, 0x19
        /*001a*/ 	.short	0x0278


	//----- nvinfo : EIATTR_KPARAM_INFO
	.align		4
        /*001c*/ 	.byte	0x04, 0x17
        /*001e*/ 	.short	(.L_388 - .L_387)
.L_387:
        /*0020*/ 	.word	0x00000000
        /*0024*/ 	.short	0x0000
        /*0026*/ 	.short	0x0000
        /*0028*/ 	.byte	0x00, 0xf0, 0xe1, 0x09


	//----- nvinfo : EIATTR_MAXREG_COUNT
	.align		4
.L_388:
        /*002c*/ 	.byte	0x03, 0x1b
        /*002e*/ 	.short	0x00ff


	//----- nvinfo : EIATTR_NUM_BARRIERS
	.align		4
        /*0030*/ 	.byte	0x02, 0x4c
        /*0032*/ 	.byte	0x02
	.zero		1


	//----- nvinfo : EIATTR_MERCURY_ISA_VERSION
	.align		4
        /*0034*/ 	.byte	0x03, 0x5f
        /*0036*/ 	.short	0x0000


	//----- nvinfo : EIATTR_EXIT_INSTR_OFFSETS
	.align		4
        /*0038*/ 	.byte	0x04, 0x1c
        /*003a*/ 	.short	(.L_390 - .L_389)


	//   ....[0]....
.L_389:
        /*003c*/ 	.word	0x00000030


	//   ....[1]....
        /*0040*/ 	.word	0x00004ad0


	//----- nvinfo : EIATTR_CTAIDZ_USED
	.align		4
.L_390:
        /*0044*/ 	.byte	0x01, 0x04
	.zero		2


	//----- nvinfo : EIATTR_MAX_THREADS
	.align		4
        /*0048*/ 	.byte	0x04, 0x05
        /*004a*/ 	.short	(.L_392 - .L_391)
.L_391:
        /*004c*/ 	.word	0x00000100
        /*0050*/ 	.word	0x00000001
        /*0054*/ 	.word	0x00000001


	//----- nvinfo : EIATTR_CRS_STACK_SIZE
	.align		4
.L_392:
        /*0058*/ 	.byte	0x04, 0x1e
        /*005a*/ 	.short	(.L_394 - .L_393)
.L_393:
        /*005c*/ 	.word	0x00000000
.L_394:


//--------------------- .nv.info._ZN7cutlass13device_kernelIN5flash19enable_sm80_to_sm89INS1_16FlashAttnBwdSm80INS1_25CollectiveMainloopBwdSm80ILi2ELi2EN4cute5tupleIJNS5_1CILi64EEENS7_ILi128EEES8_EEENS_6half_tEfNS_4arch4Sm80ELb0ELb0ELb0ELb0ELb1ELb0ELb0ELb0ELi2ELi2ELi4ELi2ELb1EEENS1_24CollectiveEpilogueBwdGQAISA_fSD_Li256ELb0ELb1EEENS1_19SingleTileSchedulerILb0ELb0ELb0ELi128EEEEEEEEEvNT_6ParamsE --------------------------
	.section	.nv.info._ZN7cutlass13device_kernelIN5flash19enable_sm80_to_sm89INS1_16FlashAttnBwdSm80INS1_25CollectiveMainloopBwdSm80ILi2ELi2EN4cute5tupleIJNS5_1CILi64EEENS7_ILi128EEES8_EEENS_6half_tEfNS_4arch4Sm80ELb0ELb0ELb0ELb0ELb1ELb0ELb0ELb0ELi2ELi2ELi4ELi2ELb1EEENS1_24CollectiveEpilogueBwdGQAISA_fSD_Li256ELb0ELb1EEENS1_19SingleTileSchedulerILb0ELb0ELb0ELi128EEEEEEEEEvNT_6ParamsE,"",@"SHT_CUDA_INFO"
	.sectionflags	@""
	.align	4


	//----- nvinfo : EIATTR_CUDA_API_VERSION
	.align		4
        /*0000*/ 	.byte	0x04, 0x37
        /*0002*/ 	.short	(.L_396 - .L_395)
.L_395:
        /*0004*/ 	.word	0x00000082


	//----- nvinfo : EIATTR_SW2861232_WAR
	.align		4
.L_396:
        /*0008*/ 	.byte	0x01, 0x35
	.zero		2


	//----- nvinfo : EIATTR_PARAM_CBANK
	.align		4
        /*000c*/ 	.byte	0x04, 0x0a
        /*000e*/ 	.short	(.L_398 - .L_397)
	.align		4
.L_397:
        /*0010*/ 	.word	index@(.nv.constant0._ZN7cutlass13device_kernelIN5flash19enable_sm80_to_sm89INS1_16FlashAttnBwdSm80INS1_25CollectiveMainloopBwdSm80ILi2ELi2EN4cute5tupleIJNS5_1CILi64EEENS7_ILi128EEES8_EEENS_6half_tEfNS_4arch4Sm80ELb0ELb0ELb0ELb0ELb1ELb0ELb0ELb0ELi2ELi2ELi4ELi2ELb1EEENS1_24CollectiveEpilogueBwdGQAISA_fSD_Li256ELb0ELb1EEENS1_19SingleTileSchedulerILb0ELb0ELb0ELi128EEEEEEEEEvNT_6ParamsE)
        /*0014*/ 	.short	0x0160
        /*0016*/ 	.short	0x0278


	//----- nvinfo : EIATTR_CBANK_PARAM_SIZE
	.align		4
.L_398:
        /*0018*/ 	.byte	0x03, 0x19
        /*001a*/ 	.short	0x0278


	//----- nvinfo : EIATTR_KPARAM_INFO
	.align		4
        /*001c*/ 	.byte	0x04, 0x17
        /*001e*/ 	.short	(.L_400 - .L_399)
.L_399:
        /*0020*/ 	.word	0x00000000
        /*0024*/ 	.short	0x0000
        /*0026*/ 	.short	0x0000
        /*0028*/ 	.byte	0x00, 0xf0, 0xe1, 0x09


	//----- nvinfo : EIATTR_MAXREG_COUNT
	.align		4
.L_400:
        /*002c*/ 	.byte	0x03, 0x1b
        /*002e*/ 	.short	0x00ff


	//----- nvinfo : EIATTR_NUM_BARRIERS
	.align		4
        /*0030*/ 	.byte	0x02, 0x4c
        /*0032*/ 	.byte	0x02
	.zero		1


	//----- nvinfo : EIATTR_MERCURY_ISA_VERSION
	.align		4
        /*0034*/ 	.byte	0x03, 0x5f
        /*0036*/ 	.short	0x0000


	//----- nvinfo : EIATTR_COOP_GROUP_MASK_REGIDS
	.align		4
        /*0038*/ 	.byte	0x04, 0x29
        /*003a*/ 	.short	(.L_402 - .L_401)


	//   ....[0]....
.L_401:
        /*003c*/ 	.word	0xffffffff


	//   ....[1]....
        /*0040*/ 	.word	0xffffffff


	//   ....[2]....
        /*0044*/ 	.word	0xffffffff


	//   ....[3]....
        /*0048*/ 	.word	0xffffffff


	//   ....[4]....
        /*004c*/ 	.word	0xffffffff


	//   ....[5]....
        /*0050*/ 	.word	0xffffffff


	//   ....[6]....
        /*0054*/ 	.word	0xffffffff


	//   ....[7]....
        /*0058*/ 	.word	0xffffffff


	//----- nvinfo : EIATTR_COOP_GROUP_INSTR_OFFSETS
	.align		4
.L_402:
        /*005c*/ 	.byte	0x04, 0x28
        /*005e*/ 	.short	(.L_404 - .L_403)


	//   ....[0]....
.L_403:
        /*0060*/ 	.word	0x00004720


	//   ....[1]....
        /*0064*/ 	.word	0x00004760


	//   ....[2]....
        /*0068*/ 	.word	0x00004a90


	//   ....[3]....
        /*006c*/ 	.word	0x00004aa0


	//   ....[4]....
        /*0070*/ 	.word	0x00004c60


	//   ....[5]....
        /*0074*/ 	.word	0x00004d50


	//   ....[6]....
        /*0078*/ 	.word	0x00004f80


	//   ....[7]....
        /*007c*/ 	.word	0x00004f90


	//----- nvinfo : EIATTR_EXIT_INSTR_OFFSETS
	.align		4
.L_404:
        /*0080*/ 	.byte	0x04, 0x1c
        /*0082*/ 	.short	(.L_406 - .L_405)


	//   ....[0]....
.L_405:
        /*0084*/ 	.word	0x00000030


	//   ....[1]....
        /*0088*/ 	.word	0x00004fa0


	//   ....[2]....
        /*008c*/ 	.word	0x00005040


	//----- nvinfo : EIATTR_CTAIDZ_USED
	.align		4
.L_406:
        /*0090*/ 	.byte	0x01, 0x04
	.zero		2


	//----- nvinfo : EIATTR_MAX_THREADS
	.align		4
        /*0094*/ 	.byte	0x04, 0x05
        /*0096*/ 	.short	(.L_408 - .L_407)
.L_407:
        /*0098*/ 	.word	0x00000100
        /*009c*/ 	.word	0x00000001
        /*00a0*/ 	.word	0x00000001


	//----- nvinfo : EIATTR_CRS_STACK_SIZE
	.align		4
.L_408:
        /*00a4*/ 	.byte	0x04, 0x1e
        /*00a6*/ 	.short	(.L_410 - .L_409)
.L_409:
        /*00a8*/ 	.word	0x00000000
.L_410:


//--------------------- .nv.info._ZN7cutlass13device_kernelIN5flash19enable_sm80_to_sm89INS1_16FlashAttnBwdSm80INS1_25CollectiveMainloopBwdSm80ILi2ELi2EN4cute5tupleIJNS5_1CILi64EEENS7_ILi128EEES8_EEENS_6half_tEfNS_4arch4Sm80ELb0ELb0ELb0ELb1ELb0ELb0ELb0ELb0ELi2ELi2ELi4ELi2ELb1EEENS1_21CollectiveEpilogueBwdISA_SB_SD_Li256ELb1ELb0ELi2EEENS1_19SingleTileSchedulerILb1ELb0ELb0ELi128EEEEEEEEEvNT_6ParamsE --------------------------
	.section	.nv.info._ZN7cutlass13device_kernelIN5flash19enable_sm80_to_sm89INS1_16FlashAttnBwdSm80INS1_25CollectiveMainloopBwdSm80ILi2ELi2EN4cute5tupleIJNS5_1CILi64EEENS7_ILi128EEES8_EEENS_6half_tEfNS_4arch4Sm80ELb0ELb0ELb0ELb1ELb0ELb0ELb0ELb0ELi2ELi2ELi4ELi2ELb1EEENS1_21CollectiveEpilogueBwdISA_SB_SD_Li256ELb1ELb0ELi2EEENS1_19SingleTileSchedulerILb1ELb0ELb0ELi128EEEEEEEEEvNT_6ParamsE,"",@"SHT_CUDA_INFO"
	.sectionflags	@""
	.align	4


	//----- nvinfo : EIATTR_CUDA_API_VERSION
	.align		4
        /*0000*/ 	.byte	0x04, 0x37
        /*0002*/ 	.short	(.L_412 - .L_411)
.L_411:
        /*0004*/ 	.word	0x00000082


	//----- nvinfo : EIATTR_SW2861232_WAR
	.align		4
.L_412:
        /*0008*/ 	.byte	0x01, 0x35
	.zero		2


	//----- nvinfo : EIATTR_PARAM_CBANK
	.align		4
        /*000c*/ 	.byte	0x04, 0x0a
        /*000e*/ 	.short	(.L_414 - .L_413)
	.align		4
.L_413:
        /*0010*/ 	.word	index@(.nv.constant0._ZN7cutlass13device_kernelIN5flash19enable_sm80_to_sm89INS1_16FlashAttnBwdSm80INS1_25CollectiveMainloopBwdSm80ILi2ELi2EN4cute5tupleIJNS5_1CILi64EEENS7_ILi128EEES8_EEENS_6half_tEfNS_4arch4Sm80ELb0ELb0ELb0ELb1ELb0ELb0ELb0ELb0ELi2ELi2ELi4ELi2ELb1EEENS1_21CollectiveEpilogueBwdISA_SB_SD_Li256ELb1ELb0ELi2EEENS1_19SingleTileSchedulerILb1ELb0ELb0ELi128EEEEEEEEEvNT_6ParamsE)
        /*0014*/ 	.short	0x0160
        /*0016*/ 	.short	0x0270


	//----- nvinfo : EIATTR_CBANK_PARAM_SIZE
	.align		4
.L_414:
        /*0018*/ 	.byte	0x03, 0x19
        /*001a*/ 	.short	0x0270


	//----- nvinfo : EIATTR_KPARAM_INFO
	.align		4
        /*001c*/ 	.byte	0x04, 0x17
        /*001e*/ 	.short	(.L_416 - .L_415)
.L_415:
        /*0020*/ 	.word	0x00000000
        /*0024*/ 	.short	0x0000
        /*0026*/ 	.short	0x0000
        /*0028*/ 	.byte	0x00, 0xf0, 0xc1, 0x09


	//----- nvinfo : EIATTR_MAXREG_COUNT
	.align		4
.L_416:
        /*002c*/ 	.byte	0x03, 0x1b
        /*002e*/ 	.short	0x00ff


	//----- nvinfo : EIATTR_NUM_BARRIERS
	.align		4
        /*0030*/ 	.byte	0x02, 0x4c
        /*0032*/ 	.byte	0x02
	.zero		1


	//----- nvinfo : EIATTR_MERCURY_ISA_VERSION
	.align		4
        /*0034*/ 	.byte	0x03, 0x5f
        /*0036*/ 	.short	0x0000


	//----- nvinfo : EIATTR_COOP_GROUP_MASK_REGIDS
	.align		4
        /*0038*/ 	.byte	0x04, 0x29
        /*003a*/ 	.short	(.L_418 - .L_417)


	//   ....[0]....
.L_417:
        /*003c*/ 	.word	0xffffffff


	//----- nvinfo : EIATTR_COOP_GROUP_INSTR_OFFSETS
	.align		4
.L_418:
        /*0040*/ 	.byte	0x04, 0x28
        /*0042*/ 	.short	(.L_420 - .L_419)


	//   ....[0]....
.L_419:
        /*0044*/ 	.word	0x00000090


	//----- nvinfo : EIATTR_EXIT_INSTR_OFFSETS
	.align		4
.L_420:
        /*0048*/ 	.byte	0x04, 0x1c
        /*004a*/ 	.short	(.L_422 - .L_421)


	//   ....[0]....
.L_421:
        /*004c*/ 	.word	0x00000300


	//   ....[1]....
        /*0050*/ 	.word	0x00005870


	//   ....[2]....
        /*0054*/ 	.word	0x00005930


	//   ....[3]....
        /*0058*/ 	.word	0x00006340


	//   ....[4]....
        /*005c*/ 	.word	0x000063f0


	//----- nvinfo : EIATTR_CTAIDZ_USED
	.align		4
.L_422:
        /*0060*/ 	.byte	0x01, 0x04
	.zero		2


	//----- nvinfo : EIATTR_MAX_THREADS
	.align		4
        /*0064*/ 	.byte	0x04, 0x05
        /*0066*/ 	.short	(.L_424 - .L_423)
.L_423:
        /*0068*/ 	.word	0x00000100
        /*006c*/ 	.word	0x00000001
        /*0070*/ 	.word	0x00000001


	//----- nvinfo : EIATTR_CRS_STACK_SIZE
	.align		4
.L_424:
        /*0074*/ 	.byte	0x04, 0x1e
        /*0076*/ 	.short	(.L_426 - .L_425)
.L_425:
        /*0078*/ 	.word	0x00000000
.L_426:


//--------------------- .nv.info._ZN7cutlass13device_kernelIN5flash19enable_sm80_to_sm89INS1_16FlashAttnBwdSm80INS1_25CollectiveMainloopBwdSm80ILi2ELi2EN4cute5tupleIJNS5_1CILi64EEENS7_ILi128EEES8_EEENS_6half_tEfNS_4arch4Sm80ELb0ELb0ELb0ELb1ELb1ELb0ELb0ELb0ELi2ELi2ELi4ELi2ELb1EEENS1_21CollectiveEpilogueBwdISA_SB_SD_Li256ELb1ELb0ELi2EEENS1_19SingleTileSchedulerILb1ELb0ELb0ELi128EEEEEEEEEvNT_6ParamsE --------------------------
	.section	.nv.info._ZN7cutlass13device_kernelIN5flash19enable_sm80_to_sm89INS1_16FlashAttnBwdSm80INS1_25CollectiveMainloopBwdSm80ILi2ELi2EN4cute5tupleIJNS5_1CILi64EEENS7_ILi128EEES8_EEENS_6half_tEfNS_4arch4Sm80ELb0ELb0ELb0ELb1ELb1ELb0ELb0ELb0ELi2ELi2ELi4ELi2ELb1EEENS1_21CollectiveEpilogueBwdISA_SB_SD_Li256ELb1ELb0ELi2EEENS1_19SingleTileSchedulerILb1ELb0ELb0ELi128EEEEEEEEEvNT_6ParamsE,"",@"SHT_CUDA_INFO"
	.sectionflags	@""
	.align	4


	//----- nvinfo : EIATTR_CUDA_API_VERSION
	.align		4
        /*0000*/ 	.byte	0x04, 0x37
        /*0002*/ 	.short	(.L_428 - .L_427)
.L_427:
        /*0004*/ 	.word	0x00000082


	//----- nvinfo : EIATTR_SW2861232_WAR
	.align		4
.L_428:
        /*0008*/ 	.byte	0x01, 0x35
	.zero		2


	//----- nvinfo : EIATTR_PARAM_CBANK
	.align		4
        /*000c*/ 	.byte	0x04, 0x0a
        /*000e*/ 	.short	(.L_430 - .L_429)
	.align		4
.L_429:
        /*0010*/ 	.word	index@(.nv.constant0._ZN7cutlass13device_kernelIN5flash19enable_sm80_to_sm89INS1_16FlashAttnBwdSm80INS1_25CollectiveMainloopBwdSm80ILi2ELi2EN4cute5tupleIJNS5_1CILi64EEENS7_ILi128EEES8_EEENS_6half_tEfNS_4arch4Sm80ELb0ELb0ELb0ELb1ELb1ELb0ELb0ELb0ELi2ELi2ELi4ELi2ELb1EEENS1_21CollectiveEpilogueBwdISA_SB_SD_Li256ELb1ELb0ELi2EEENS1_19SingleTileSchedulerILb1ELb0ELb0ELi128EEEEEEEEEvNT_6ParamsE)
        /*0014*/ 	.short	0x0160
        /*0016*/ 	.short	0x0270


	//----- nvinfo : EIATTR_CBANK_PARAM_SIZE
	.align		4
.L_430:
        /*0018*/ 	.byte	0x03, 0x19
        /*001a*/ 	.short	0x0270


	//----- nvinfo : EIATTR_KPARAM_INFO
	.align		4
        /*001c*/ 	.byte	0x04, 0x17
        /*001e*/ 	.short	(.L_432 - .L_431)
.L_431:
        /*0020*/ 	.word	0x00000000
        /*0024*/ 	.short	0x0000
        /*0026*/ 	.short	0x0000
        /*0028*/ 	.byte	0x00, 0xf0, 0xc1, 0x09


	//----- nvinfo : EIATTR_MAXREG_COUNT
	.align		4
.L_432:
        /*002c*/ 	.byte	0x03, 0x1b
        /*002e*/ 	.short	0x00ff


	//----- nvinfo : EIATTR_NUM_BARRIERS
	.align		4
        /*0030*/ 	.byte	0x02, 0x4c
        /*0032*/ 	.byte	0x02
	.zero		1


	//----- nvinfo : EIATTR_MERCURY_ISA_VERSION
	.align		4
        /*0034*/ 	.byte	0x03, 0x5f
        /*0036*/ 	.short	0x0000


	//----- nvinfo : EIATTR_COOP_GROUP_MASK_REGIDS
	.align		4
        /*0038*/ 	.byte	0x04, 0x29
        /*003a*/ 	.short	(.L_434 - .L_433)


	//   ....[0]....
.L_433:
        /*003c*/ 	.word	0xffffffff


	//----- nvinfo : EIATTR_COOP_GROUP_INSTR_OFFSETS
	.align		4
.L_434:
        /*0040*/ 	.byte	0x04, 0x28
        /*0042*/ 	.short	(.L_436 - .L_435)


	//   ....[0]....
.L_435:
        /*0044*/ 	.word	0x00000090


	//----- nvinfo : EIATTR_EXIT_INSTR_OFFSETS
	.align		4
.L_436:
        /*0048*/ 	.byte	0x04, 0x1c
        /*004a*/ 	.short	(.L_438 - .L_437)


	//   ....[0]....
.L_437:
        /*004c*/ 	.word	0x00000300


	//   ....[1]....
        /*0050*/ 	.word	0x00005870


	//   ....[2]....
        /*0054*/ 	.word	0x00005930


	//   ....[3]....
        /*0058*/ 	.word	0x00006340


	//   ....[4]....
        /*005c*/ 	.word	0x000063f0


	//----- nvinfo : EIATTR_CTAIDZ_USED
	.align		4
.L_438:
        /*0060*/ 	.byte	0x01, 0x04
	.zero		2


	//----- nvinfo : EIATTR_MAX_THREADS
	.align		4
        /*0064*/ 	.byte	0x04, 0x05
        /*0066*/ 	.short	(.L_440 - .L_439)
.L_439:
        /*0068*/ 	.word	0x00000100
        /*006c*/ 	.word	0x00000001
        /*0070*/ 	.word	0x00000001


	//----- nvinfo : EIATTR_CRS_STACK_SIZE
	.align		4
.L_440:
        /*0074*/ 	.byte	0x04, 0x1e
        /*0076*/ 	.short	(.L_442 - .L_441)
.L_441:
        /*0078*/ 	.word	0x00000000
.L_442:


//--------------------- .nv.info._ZN7cutlass13device_kernelIN5flash19enable_sm80_to_sm89INS1_16FlashAttnBwdSm80INS1_25CollectiveMainloopBwdSm80ILi2ELi2EN4cute5tupleIJNS5_1CILi64EEENS7_ILi128EEES8_EEENS_6half_tEfNS_4arch4Sm80ELb0ELb0ELb0ELb1ELb0ELb0ELb0ELb0ELi2ELi2ELi4ELi2ELb1EEENS1_24CollectiveEpilogueBwdGQAISA_fSD_Li256ELb1ELb0EEENS1_19SingleTileSchedulerILb1ELb0ELb0ELi128EEEEEEEEEvNT_6ParamsE --------------------------
	.section	.nv.info._ZN7cutlass13device_kernelIN5flash19enable_sm80_to_sm89INS1_16FlashAttnBwdSm80INS1_25CollectiveMainloopBwdSm80ILi2ELi2EN4cute5tupleIJNS5_1CILi64EEENS7_ILi128EEES8_EEENS_6half_tEfNS_4arch4Sm80ELb0ELb0ELb0ELb1ELb0ELb0ELb0ELb0ELi2ELi2ELi4ELi2ELb1EEENS1_24CollectiveEpilogueBwdGQAISA_fSD_Li256ELb1ELb0EEENS1_19SingleTileSchedulerILb1ELb0ELb0ELi128EEEEEEEEEvNT_6ParamsE,"",@"SHT_CUDA_INFO"
	.sectionflags	@""
	.align	4


	//----- nvinfo : EIATTR_CUDA_API_VERSION
	.align		4
        /*0000*/ 	.byte	0x04, 0x37
        /*0002*/ 	.short	(.L_444 - .L_443)
.L_443:
        /*0004*/ 	.word	0x00000082


	//----- nvinfo : EIATTR_SW2861232_WAR
	.align		4
.L_444:
        /*0008*/ 	.byte	0x01, 0x35
	.zero		2


	//----- nvinfo : EIATTR_PARAM_CBANK
	.align		4
        /*000c*/ 	.byte	0x04, 0x0a
        /*000e*/ 	.short	(.L_446 - .L_445)
	.align		4
.L_445:
        /*0010*/ 	.word	index@(.nv.constant0._ZN7cutlass13device_kernelIN5flash19enable_sm80_to_sm89INS1_16FlashAttnBwdSm80INS1_25CollectiveMainloopBwdSm80ILi2ELi2EN4cute5tupleIJNS5_1CILi64EEENS7_ILi128EEES8_EEENS_6half_tEfNS_4arch4Sm80ELb0ELb0ELb0ELb1ELb0ELb0ELb0ELb0ELi2ELi2ELi4ELi2ELb1EEENS1_24CollectiveEpilogueBwdGQAISA_fSD_Li256ELb1ELb0EEENS1_19SingleTileSchedulerILb1ELb0ELb0ELi128EEEEEEEEEvNT_6ParamsE)
        /*0014*/ 	.short	0x0160
        /*0016*/ 	.short	0x0278


	//----- nvinfo : EIATTR_CBANK_PARAM_SIZE
	.align		4
.L_446:
        /*0018*/ 	.byte	0x03, 0x19
        /*001a*/ 	.short	0x0278


	//----- nvinfo : EIATTR_KPARAM_INFO
	.align		4
        /*001c*/ 	.byte	0x04, 0x17
        /*001e*/ 	.short	(.L_448 - .L_447)
.L_447:
        /*0020*/ 	.word	0x00000000
        /*0024*/ 	.short	0x0000
        /*0026*/ 	.short	0x0000
        /*0028*/ 	.byte	0x00, 0xf0, 0xe1, 0x09


	//----- nvinfo : EIATTR_MAXREG_COUNT
	.align		4
.L_448:
        /*002c*/ 	.byte	0x03, 0x1b
        /*002e*/ 	.short	0x00ff


	//----- nvinfo : EIATTR_NUM_BARRIERS
	.align		4
        /*0030*/ 	.byte	0x02, 0x4c
        /*0032*/ 	.byte	0x02
	.zero		1


	//----- nvinfo : EIATTR_MERCURY_ISA_VERSION
	.align		4
        /*0034*/ 	.byte	0x03, 0x5f
        /*0036*/ 	.short	0x0000


	//----- nvinfo : EIATTR_COOP_GROUP_MASK_REGIDS
	.align		4
        /*0038*/ 	.byte	0x04, 0x29
        /*003a*/ 	.short	(.L_450 - .L_449)


	//   ....[0]....
.L_449:
        /*003c*/ 	.word	0xffffffff


	//----- nvinfo : EIATTR_COOP_GROUP_INSTR_OFFSETS
	.align		4
.L_450:
        /*0040*/ 	.byte	0x04, 0x28
        /*0042*/ 	.short	(.L_452 - .L_451)


	//   ....[0]....
.L_451:
        /*0044*/ 	.word	0x00000090


	//----- nvinfo : EIATTR_EXIT_INSTR_OFFSETS
	.align		4
.L_452:
        /*0048*/ 	.byte	0x04, 0x1c
        /*004a*/ 	.short	(.L_454 - .L_453)


	//   ....[0]....
.L_453:
        /*004c*/ 	.word	0x00000300


	//   ....[1]....
        /*0050*/ 	.word	0x00004790


	//   ....[2]....
        /*0054*/ 	.word	0x00004eb0


	//----- nvinfo : EIATTR_CTAIDZ_USED
	.align		4
.L_454:
        /*0058*/ 	.byte	0x01, 0x04
	.zero		2


	//----- nvinfo : EIATTR_MAX_THREADS
	.align		4
        /*005c*/ 	.byte	0x04, 0x05
        /*005e*/ 	.short	(.L_456 - .L_455)
.L_455:
        /*0060*/ 	.word	0x00000100
        /*0064*/ 	.word	0x00000001
        /*0068*/ 	.word	0x00000001


	//----- nvinfo : EIATTR_CRS_STACK_SIZE
	.align		4
.L_456:
        /*006c*/ 	.byte	0x04, 0x1e
        /*006e*/ 	.short	(.L_458 - .L_457)
.L_457:
        /*0070*/ 	.word	0x00000000
.L_458:


//--------------------- .nv.info._ZN7cutlass13device_kernelIN5flash19enable_sm80_to_sm89INS1_16FlashAttnBwdSm80INS1_25CollectiveMainloopBwdSm80ILi2ELi2EN4cute5tupleIJNS5_1CILi64EEENS7_ILi128EEES8_EEENS_6half_tEfNS_4arch4Sm80ELb0ELb0ELb0ELb1ELb1ELb0ELb0ELb0ELi2ELi2ELi4ELi2ELb1EEENS1_24CollectiveEpilogueBwdGQAISA_fSD_Li256ELb1ELb1EEENS1_19SingleTileSchedulerILb1ELb0ELb0ELi128EEEEEEEEEvNT_6ParamsE --------------------------
	.section	.nv.info._ZN7cutlass13device_kernelIN5flash19enable_sm80_to_sm89INS1_16FlashAttnBwdSm80INS1_25CollectiveMainloopBwdSm80ILi2ELi2EN4cute5tupleIJNS5_1CILi64EEENS7_ILi128EEES8_EEENS_6half_tEfNS_4arch4Sm80ELb0ELb0ELb0ELb1ELb1ELb0ELb0ELb0ELi2ELi2ELi4ELi2ELb1EEENS1_24CollectiveEpilogueBwdGQAISA_fSD_Li256ELb1ELb1EEENS1_19SingleTileSchedulerILb1ELb0ELb0ELi128EEEEEEEEEvNT_6ParamsE,"",@"SHT_CUDA_INFO"
	.sectionflags	@""
	.align	4


	//----- nvinfo : EIATTR_CUDA_API_VERSION
	.align		4
        /*0000*/ 	.byte	0x04, 0x37
        /*0002*/ 	.short	(.L_460 - .L_459)
.L_459:
        /*0004*/ 	.word	0x00000082


	//----- nvinfo : EIATTR_SW2861232_WAR
	.align		4
.L_460:
        /*0008*/ 	.byte	0x01, 0x35
	.zero		2


	//----- nvinfo : EIATTR_PARAM_CBANK
	.align		4
        /*000c*/ 	.byte	0x04, 0x0a
        /*000e*/ 	.short	(.L_462 - .L_461)
	.align		4
.L_461:
        /*0010*/ 	.word	index@(.nv.constant0._ZN7cutlass13device_kernelIN5flash19enable_sm80_to_sm89INS1_16FlashAttnBwdSm80INS1_25CollectiveMainloopBwdSm80ILi2ELi2EN4cute5tupleIJNS5_1CILi64EEENS7_ILi128EEES8_EEENS_6half_tEfNS_4arch4Sm80ELb0ELb0ELb0ELb1ELb1ELb0ELb0ELb0ELi2ELi2ELi4ELi2ELb1EEENS1_24CollectiveEpilogueBwdGQAISA_fSD_Li256ELb1ELb1EEENS1_19SingleTileSchedulerILb1ELb0ELb0ELi128EEEEEEEEEvNT_6ParamsE)
        /*0014*/ 	.short	0x0160
        /*0016*/ 	.short	0x0278


	//----- nvinfo : EIATTR_CBANK_PARAM_SIZE
	.align		4
.L_462:
        /*0018*/ 	.byte	0x03, 0x19
        /*001a*/ 	.short	0x0278


	//----- nvinfo : EIATTR_KPARAM_INFO
	.align		4
        /*001c*/ 	.byte	0x04, 0x17
        /*001e*/ 	.short	(.L_464 - .L_463)
.L_463:
        /*0020*/ 	.word	0x00000000
        /*0024*/ 	.short	0x0000
        /*0026*/ 	.short	0x0000
        /*0028*/ 	.byte	0x00, 0xf0, 0xe1, 0x09


	//----- nvinfo : EIATTR_MAXREG_COUNT
	.align		4
.L_464:
        /*002c*/ 	.byte	0x03, 0x1b
        /*002e*/ 	.short	0x00ff


	//----- nvinfo : EIATTR_NUM_BARRIERS
	.align		4
        /*0030*/ 	.byte	0x02, 0x4c
        /*0032*/ 	.byte	0x02
	.zero		1


	//----- nvinfo : EIATTR_MERCURY_ISA_VERSION
	.align		4
        /*0034*/ 	.byte	0x03, 0x5f
        /*0036*/ 	.short	0x0000


	//----- nvinfo : EIATTR_COOP_GROUP_MASK_REGIDS
	.align		4
        /*0038*/ 	.byte	0x04, 0x29
        /*003a*/ 	.short	(.L_466 - .L_465)


	//   ....[0]....
.L_465:
        /*003c*/ 	.word	0xffffffff


	//   ....[1]....
        /*0040*/ 	.word	0xffffffff


	//   ....[2]....
        /*0044*/ 	.word	0xffffffff


	//   ....[3]....
        /*0048*/ 	.word	0xffffffff


	//   ....[4]....
        /*004c*/ 	.word	0xffffffff


	//   ....[5]....
        /*0050*/ 	.word	0xffffffff


	//   ....[6]....
        /*0054*/ 	.word	0xffffffff


	//   ....[7]....
        /*0058*/ 	.word	0xffffffff


	//   ....[8]....
        /*005c*/ 	.word	0xffffffff


	//----- nvinfo : EIATTR_COOP_GROUP_INSTR_OFFSETS
	.align		4
.L_466:
        /*0060*/ 	.byte	0x04, 0x28
        /*0062*/ 	.short	(.L_468 - .L_467)


	//   ....[0]....
.L_467:
        /*0064*/ 	.word	0x00000090


	//   ....[1]....
        /*0068*/ 	.word	0x00004ae0


	//   ....[2]....
        /*006c*/ 	.word	0x00004b10


	//   ....[3]....
        /*0070*/ 	.word	0x00004e10


	//   ....[4]....
        /*0074*/ 	.word	0x00004e20


	//   ....[5]....
        /*0078*/ 	.word	0x00004fb0


	//   ....[6]....
        /*007c*/ 	.word	0x00004ff0


	//   ....[7]....
        /*0080*/ 	.word	0x000052b0


	//   ....[8]....
        /*0084*/ 	.word	0x000052c0


	//----- nvinfo : EIATTR_EXIT_INSTR_OFFSETS
	.align		4
.L_468:
        /*0088*/ 	.byte	0x04, 0x1c
        /*008a*/ 	.short	(.L_470 - .L_469)


	//   ....[0]....
.L_469:
        /*008c*/ 	.word	0x00000300


	//   ....[1]....
        /*0090*/ 	.word	0x00004790


	//   ....[2]....
        /*0094*/ 	.word	0x000052d0


	//   ....[3]....
        /*0098*/ 	.word	0x00005370


	//----- nvinfo : EIATTR_CTAIDZ_USED
	.align		4
.L_470:
        /*009c*/ 	.byte	0x01, 0x04
	.zero		2


	//----- nvinfo : EIATTR_MAX_THREADS
	.align		4
        /*00a0*/ 	.byte	0x04, 0x05
        /*00a2*/ 	.short	(.L_472 - .L_471)
.L_471:
        /*00a4*/ 	.word	0x00000100
        /*00a8*/ 	.word	0x00000001
        /*00ac*/ 	.word	0x00000001


	//----- nvinfo : EIATTR_CRS_STACK_SIZE
	.align		4
.L_472:
        /*00b0*/ 	.byte	0x04, 0x1e
        /*00b2*/ 	.short	(.L_474 - .L_473)
.L_473:
        /*00b4*/ 	.word	0x00000000
.L_474:


//--------------------- .nv.info._ZN7cutlass13device_kernelIN5flash19enable_sm80_to_sm89INS1_16FlashAttnBwdSm80INS1_25CollectiveMainloopBwdSm80ILi2ELi2EN4cute5tupleIJNS5_1CILi64EEENS7_ILi128EEES8_EEENS_6half_tEfNS_4arch4Sm80ELb0ELb1ELb0ELb0ELb0ELb0ELb0ELb0ELi2ELi2ELi4ELi2ELb1EEENS1_21CollectiveEpilogueBwdISA_SB_SD_Li256ELb0ELb0ELi2EEENS1_19SingleTileSchedulerILb0ELb0ELb0ELi128EEEEEEEEEvNT_6ParamsE --------------------------
	.section	.nv.info._ZN7cutlass13device_kernelIN5flash19enable_sm80_to_sm89INS1_16FlashAttnBwdSm80INS1_25CollectiveMainloopBwdSm80ILi2ELi2EN4cute5tupleIJNS5_1CILi64EEENS7_ILi128EEES8_EEENS_6half_tEfNS_4arch4Sm80ELb0ELb1ELb0ELb0ELb0ELb0ELb0ELb0ELi2ELi2ELi4ELi2ELb1EEENS1_21CollectiveEpilogueBwdISA_SB_SD_Li256ELb0ELb0ELi2EEENS1_19SingleTileSchedulerILb0ELb0ELb0ELi128EEEEEEEEEvNT_6ParamsE,"",@"SHT_CUDA_INFO"
	.sectionflags	@""
	.align	4


	//----- nvinfo : EIATTR_CUDA_API_VERSION
	.align		4
        /*0000*/ 	.byte	0x04, 0x37
        /*0002*/ 	.short	(.L_476 - .L_475)
.L_475:
        /*0004*/ 	.word	0x00000082


	//----- nvinfo : EIATTR_SW2861232_WAR
	.align		4
.L_476:
        /*0008*/ 	.byte	0x01, 0x35
	.zero		2


	//----- nvinfo : EIATTR_PARAM_CBANK
	.align		4
        /*000c*/ 	.byte	0x04, 0x0a
        /*000e*/ 	.short	(.L_478 - .L_477)
	.align		4
.L_477:
        /*0010*/ 	.word	index@(.nv.constant0._ZN7cutlass13device_kernelIN5flash19enable_sm80_to_sm89INS1_16FlashAttnBwdSm80INS1_25CollectiveMainloopBwdSm80ILi2ELi2EN4cute5tupleIJNS5_1CILi64EEENS7_ILi128EEES8_EEENS_6half_tEfNS_4arch4Sm80ELb0ELb1ELb0ELb0ELb0ELb0ELb0ELb0ELi2ELi2ELi4ELi2ELb1EEENS1_21CollectiveEpilogueBwdISA_SB_SD_Li256ELb0ELb0ELi2EEENS1_19SingleTileSchedulerILb0ELb0ELb0ELi128EEEEEEEEEvNT_6ParamsE)
        /*0014*/ 	.short	0x0160
        /*0016*/ 	.short	0x0270


	//----- nvinfo : EIATTR_CBANK_PARAM_SIZE
	.align		4
.L_478:
        /*0018*/ 	.byte	0x03, 0x19
        /*001a*/ 	.short	0x0270


	//----- nvinfo : EIATTR_KPARAM_INFO
	.align		4
        /*001c*/ 	.byte	0x04, 0x17
        /*001e*/ 	.short	(.L_480 - .L_479)
.L_479:
        /*0020*/ 	.word	0x00000000
        /*0024*/ 	.short	0x0000
        /*0026*/ 	.short	0x0000
        /*0028*/ 	.byte	0x00, 0xf0, 0xc1, 0x09


	//----- nvinfo : EIATTR_MAXREG_COUNT
	.align		4
.L_480:
        /*002c*/ 	.byte	0x03, 0x1b
        /*002e*/ 	.short	0x00ff


	//----- nvinfo : EIATTR_NUM_BARRIERS
	.align		4
        /*0030*/ 	.byte	0x02, 0x4c
        /*0032*/ 	.byte	0x02
	.zero		1


	//----- nvinfo : EIATTR_MERCURY_ISA_VERSION
	.align		4
        /*0034*/ 	.byte	0x03, 0x5f
        /*0036*/ 	.short	0x0000


	//----- nvinfo : EIATTR_EXIT_INSTR_OFFSETS
	.align		4
        /*0038*/ 	.byte	0x04, 0x1c
        /*003a*/ 	.short	(.L_482 - .L_481)


	//   ....[0]....
.L_481:
        /*003c*/ 	.word	0x00000030


	//   ....[1]....
        /*0040*/ 	.word	0x00006460


	//   ....[2]....
        /*0044*/ 	.word	0x00006510


	//   ....[3]....
        /*0048*/ 	.word	0x00006dd0


	//   ....[4]....
        /*004c*/ 	.word	0x00006e80


	//----- nvinfo : EIATTR_CTAIDZ_USED
	.align		4
.L_482:
        /*0050*/ 	.byte	0x01, 0x04
	.zero		2


	//----- nvinfo : EIATTR_MAX_THREADS
	.align		4
        /*0054*/ 	.byte	0x04, 0x05
        /*0056*/ 	.short	(.L_484 - .L_483)
.L_483:
        /*0058*/ 	.word	0x00000100
        /*005c*/ 	.word	0x00000001
        /*0060*/ 	.word	0x00000001


	//----- nvinfo : EIATTR_CRS_STACK_SIZE
	.align		4
.L_484:
        /*0064*/ 	.byte	0x04, 0x1e
        /*0066*/ 	.short	(.L_486 - .L_485)
.L_485:
        /*0068*/ 	.word	0x00000000
.L_486:


//--------------------- .nv.info._ZN7cutlass13device_kernelIN5flash19enable_sm80_to_sm89INS1_16FlashAttnBwdSm80INS1_25CollectiveMainloopBwdSm80ILi2ELi2EN4cute5tupleIJNS5_1CILi64EEENS7_ILi128EEES8_EEENS_6half_tEfNS_4arch4Sm80ELb0ELb1ELb0ELb0ELb1ELb0ELb0ELb0ELi2ELi2ELi4ELi2ELb1EEENS1_21CollectiveEpilogueBwdISA_SB_SD_Li256ELb0ELb0ELi2EEENS1_19SingleTileSchedulerILb0ELb0ELb0ELi128EEEEEEEEEvNT_6ParamsE --------------------------
	.section	.nv.info._ZN7cutlass13device_kernelIN5flash19enable_sm80_to_sm89INS1_16FlashAttnBwdSm80INS1_25CollectiveMainloopBwdSm80ILi2ELi2EN4cute5tupleIJNS5_1CILi64EEENS7_ILi128EEES8_EEENS_6half_tEfNS_4arch4Sm80ELb0ELb1ELb0ELb0ELb1ELb0ELb0ELb0ELi2ELi2ELi4ELi2ELb1EEENS1_21CollectiveEpilogueBwdISA_SB_SD_Li256ELb0ELb0ELi2EEENS1_19SingleTileSchedulerILb0ELb0ELb0ELi128EEEEEEEEEvNT_6ParamsE,"",@"SHT_CUDA_INFO"
	.sectionflags	@""
	.align	4


	//----- nvinfo : EIATTR_CUDA_API_VERSION
	.align		4
        /*0000*/ 	.byte	0x04, 0x37
        /*0002*/ 	.short	(.L_488 - .L_487)
.L_487:
        /*0004*/ 	.word	0x00000082


	//----- nvinfo : EIATTR_SW2861232_WAR
	.align		4
.L_488:
        /*0008*/ 	.byte	0x01, 0x35
	.zero		2


	//----- nvinfo : EIATTR_PARAM_CBANK
	.align		4
        /*000c*/ 	.byte	0x04, 0x0a
        /*000e*/ 	.short	(.L_490 - .L_489)
	.align		4
.L_489:
        /*0010*/ 	.word	index@(.nv.constant0._ZN7cutlass13device_kernelIN5flash19enable_sm80_to_sm89INS1_16FlashAttnBwdSm80INS1_25CollectiveMainloopBwdSm80ILi2ELi2EN4cute5tupleIJNS5_1CILi64EEENS7_ILi128EEES8_EEENS_6half_tEfNS_4arch4Sm80ELb0ELb1ELb0ELb0ELb1ELb0ELb0ELb0ELi2ELi2ELi4ELi2ELb1EEENS1_21CollectiveEpilogueBwdISA_SB_SD_Li256ELb0ELb0ELi2EEENS1_19SingleTileSchedulerILb0ELb0ELb0ELi128EEEEEEEEEvNT_6ParamsE)
        /*0014*/ 	.short	0x0160
        /*0016*/ 	.short	0x0270


	//----- nvinfo : EIATTR_CBANK_PARAM_SIZE
	.align		4
.L_490:
        /*0018*/ 	.byte	0x03, 0x19
        /*001a*/ 	.short	0x0270


	//----- nvinfo : EIATTR_KPARAM_INFO
	.align		4
        /*001c*/ 	.byte	0x04, 0x17
        /*001e*/ 	.short	(.L_492 - .L_491)
.L_491:
        /*0020*/ 	.word	0x00000000
        /*0024*/ 	.short	0x0000
        /*0026*/ 	.short	0x0000
        /*0028*/ 	.byte	0x00, 0xf0, 0xc1, 0x09


	//----- nvinfo : EIATTR_MAXREG_COUNT
	.align		4
.L_492:
        /*002c*/ 	.byte	0x03, 0x1b
        /*002e*/ 	.short	0x00ff


	//----- nvinfo : EIATTR_NUM_BARRIERS
	.align		4
        /*0030*/ 	.byte	0x02, 0x4c
        /*0032*/ 	.byte	0x02
	.zero		1


	//----- nvinfo : EIATTR_MERCURY_ISA_VERSION
	.align		4
        /*0034*/ 	.byte	0x03, 0x5f
        /*0036*/ 	.short	0x0000


	//----- nvinfo : EIATTR_EXIT_INSTR_OFFSETS
	.align		4
        /*0038*/ 	.byte	0x04, 0x1c
        /*003a*/ 	.short	(.L_494 - .L_493)


	//   ....[0]....
.L_493:
        /*003c*/ 	.word	0x00000030


	//   ....[1]....
        /*0040*/ 	.word	0x00006460


	//   ....[2]....
        /*0044*/ 	.word	0x00006510


	//   ....[3]....
        /*0048*/ 	.word	0x00006dd0


	//   ....[4]....
        /*004c*/ 	.word	0x00006e80


	//----- nvinfo : EIATTR_CTAIDZ_USED
	.align		4
.L_494:
        /*0050*/ 	.byte	0x01, 0x04
	.zero		2


	//----- nvinfo : EIATTR_MAX_THREADS
	.align		4
        /*0054*/ 	.byte	0x04, 0x05
        /*0056*/ 	.short	(.L_496 - .L_495)
.L_495:
        /*0058*/ 	.word	0x00000100
        /*005c*/ 	.word	0x00000001
        /*0060*/ 	.word	0x00000001


	//----- nvinfo : EIATTR_CRS_STACK_SIZE
	.align		4
.L_496:
        /*0064*/ 	.byte	0x04, 0x1e
        /*0066*/ 	.short	(.L_498 - .L_497)
.L_497:
        /*0068*/ 	.word	0x00000000
.L_498:


//--------------------- .nv.info._ZN7cutlass13device_kernelIN5flash19enable_sm80_to_sm89INS1_16FlashAttnBwdSm80INS1_25CollectiveMainloopBwdSm80ILi2ELi2EN4cute5tupleIJNS5_1CILi64EEENS7_ILi128EEES8_EEENS_6half_tEfNS_4arch4Sm80ELb0ELb1ELb0ELb0ELb0ELb0ELb0ELb0ELi2ELi2ELi4ELi2ELb1EEENS1_24CollectiveEpilogueBwdGQAISA_fSD_Li256ELb0ELb0EEENS1_19SingleTileSchedulerILb0ELb0ELb0ELi128EEEEEEEEEvNT_6ParamsE --------------------------
	.section	.nv.info._ZN7cutlass13device_kernelIN5flash19enable_sm80_to_sm89INS1_16FlashAttnBwdSm80INS1_25CollectiveMainloopBwdSm80ILi2ELi2EN4cute5tupleIJNS5_1CILi64EEENS7_ILi128EEES8_EEENS_6half_tEfNS_4arch4Sm80ELb0ELb1ELb0ELb0ELb0ELb0ELb0ELb0ELi2ELi2ELi4ELi2ELb1EEENS1_24CollectiveEpilogueBwdGQAISA_fSD_Li256ELb0ELb0EEENS1_19SingleTileSchedulerILb0ELb0ELb0ELi128EEEEEEEEEvNT_6ParamsE,"",@"SHT_CUDA_INFO"
	.sectionflags	@""
	.align	4


	//----- nvinfo : EIATTR_CUDA_API_VERSION
	.align		4
        /*0000*/ 	.byte	0x04, 0x37
        /*0002*/ 	.short	(.L_500 - .L_499)
.L_499:
        /*0004*/ 	.word	0x00000082


	//----- nvinfo : EIATTR_SW2861232_WAR
	.align		4
.L_500:
        /*0008*/ 	.byte	0x01, 0x35
	.zero		2


	//----- nvinfo : EIATTR_PARAM_CBANK
	.align		4
        /*000c*/ 	.byte	0x04, 0x0a
        /*000e*/ 	.short	(.L_502 - .L_501)
	.align		4
.L_501:
        /*0010*/ 	.word	index@(.nv.constant0._ZN7cutlass13device_kernelIN5flash19enable_sm80_to_sm89INS1_16FlashAttnBwdSm80INS1_25CollectiveMainloopBwdSm80ILi2ELi2EN4cute5tupleIJNS5_1CILi64EEENS7_ILi128EEES8_EEENS_6half_tEfNS_4arch4Sm80ELb0ELb1ELb0ELb0ELb0ELb0ELb0ELb0ELi2ELi2ELi4ELi2ELb1EEENS1_24CollectiveEpilogueBwdGQAISA_fSD_Li256ELb0ELb0EEENS1_19SingleTileSchedulerILb0ELb0ELb0ELi128EEEEEEEEEvNT_6ParamsE)
        /*0014*/ 	.short	0x0160
        /*0016*/ 	.short	0x0278


	//----- nvinfo : EIATTR_CBANK_PARAM_SIZE
	.align		4
.L_502:
        /*0018*/ 	.byte	0x03, 0x19
        /*001a*/ 	.short	0x0278


	//----- nvinfo : EIATTR_KPARAM_INFO
	.align		4
        /*001c*/ 	.byte	0x04, 0x17
        /*001e*/ 	.short	(.L_504 - .L_503)
.L_503:
        /*0020*/ 	.word	0x00000000
        /*0024*/ 	.short	0x0000
        /*0026*/ 	.short	0x0000
        /*0028*/ 	.byte	0x00, 0xf0, 0xe1, 0x09


	//----- nvinfo : EIATTR_MAXREG_COUNT
	.align		4
.L_504:
        /*002c*/ 	.byte	0x03, 0x1b
        /*002e*/ 	.short	0x00ff


	//----- nvinfo : EIATTR_NUM_BARRIERS
	.align		4
        /*0030*/ 	.byte	0x02, 0x4c
        /*0032*/ 	.byte	0x02
	.zero		1


	//----- nvinfo : EIATTR_MERCURY_ISA_VERSION
	.align		4
        /*0034*/ 	.byte	0x03, 0x5f
        /*0036*/ 	.short	0x0000


	//----- nvinfo : EIATTR_EXIT_INSTR_OFFSETS
	.align		4
        /*0038*/ 	.byte	0x04, 0x1c
        /*003a*/ 	.short	(.L_506 - .L_505)


	//   ....[0]....
.L_505:
        /*003c*/ 	.word	0x00000030


	//   ....[1]....
        /*0040*/ 	.word	0x00005410


	//   ....[2]....
        /*0044*/ 	.word	0x00005a30


	//----- nvinfo : EIATTR_CTAIDZ_USED
	.align		4
.L_506:
        /*0048*/ 	.byte	0x01, 0x04
	.zero		2


	//----- nvinfo : EIATTR_MAX_THREADS
	.align		4
        /*004c*/ 	.byte	0x04, 0x05
        /*004e*/ 	.short	(.L_508 - .L_507)
.L_507:
        /*0050*/ 	.word	0x00000100
        /*0054*/ 	.word	0x00000001
        /*0058*/ 	.word	0x00000001


	//----- nvinfo : EIATTR_CRS_STACK_SIZE
	.align		4
.L_508:
        /*005c*/ 	.byte	0x04, 0x1e
        /*005e*/ 	.short	(.L_510 - .L_509)
.L_509:
        /*0060*/ 	.word	0x00000000
.L_510:


//--------------------- .nv.info._ZN7cutlass13device_kernelIN5flash19enable_sm80_to_sm89INS1_16FlashAttnBwdSm80INS1_25CollectiveMainloopBwdSm80ILi2ELi2EN4cute5tupleIJNS5_1CILi64EEENS7_ILi128EEES8_EEENS_6half_tEfNS_4arch4Sm80ELb0ELb1ELb0ELb0ELb1ELb0ELb0ELb0ELi2ELi2ELi4ELi2ELb1EEENS1_24CollectiveEpilogueBwdGQAISA_fSD_Li256ELb0ELb1EEENS1_19SingleTileSchedulerILb0ELb0ELb0ELi128EEEEEEEEEvNT_6ParamsE --------------------------
	.section	.nv.info._ZN7cutlass13device_kernelIN5flash19enable_sm80_to_sm89INS1_16FlashAttnBwdSm80INS1_25CollectiveMainloopBwdSm80ILi2ELi2EN4cute5tupleIJNS5_1CILi64EEENS7_ILi128EEES8_EEENS_6half_tEfNS_4arch4Sm80ELb0ELb1ELb0ELb0ELb1ELb0ELb0ELb0ELi2ELi2ELi4ELi2ELb1EEENS1_24CollectiveEpilogueBwdGQAISA_fSD_Li256ELb0ELb1EEENS1_19SingleTileSchedulerILb0ELb0ELb0ELi128EEEEEEEEEvNT_6ParamsE,"",@"SHT_CUDA_INFO"
	.sectionflags	@""
	.align	4


	//----- nvinfo : EIATTR_CUDA_API_VERSION
	.align		4
        /*0000*/ 	.byte	0x04, 0x37
        /*0002*/ 	.short	(.L_512 - .L_511)
.L_511:
        /*0004*/ 	.word	0x00000082


	//----- nvinfo : EIATTR_SW2861232_WAR
	.align		4
.L_512:
        /*0008*/ 	.byte	0x01, 0x35
	.zero		2


	//----- nvinfo : EIATTR_PARAM_CBANK
	.align		4
        /*000c*/ 	.byte	0x04, 0x0a
        /*000e*/ 	.short	(.L_514 - .L_513)
	.align		4
.L_513:
        /*0010*/ 	.word	index@(.nv.constant0._ZN7cutlass13device_kernelIN5flash19enable_sm80_to_sm89INS1_16FlashAttnBwdSm80INS1_25CollectiveMainloopBwdSm80ILi2ELi2EN4cute5tupleIJNS5_1CILi64EEENS7_ILi128EEES8_EEENS_6half_tEfNS_4arch4Sm80ELb0ELb1ELb0ELb0ELb1ELb0ELb0ELb0ELi2ELi2ELi4ELi2ELb1EEENS1_24CollectiveEpilogueBwdGQAISA_fSD_Li256ELb0ELb1EEENS1_19SingleTileSchedulerILb0ELb0ELb0ELi128EEEEEEEEEvNT_6ParamsE)
        /*0014*/ 	.short	0x0160
        /*0016*/ 	.short	0x0278


	//----- nvinfo : EIATTR_CBANK_PARAM_SIZE
	.align		4
.L_514:
        /*0018*/ 	.byte	0x03, 0x19
        /*001a*/ 	.short	0x0278


	//----- nvinfo : EIATTR_KPARAM_INFO
	.align		4
        /*001c*/ 	.byte	0x04, 0x17
        /*001e*/ 	.short	(.L_516 - .L_515)
.L_515:
        /*0020*/ 	.word	0x00000000
        /*0024*/ 	.short	0x0000
        /*0026*/ 	.short	0x0000
        /*0028*/ 	.byte	0x00, 0xf0, 0xe1, 0x09


	//----- nvinfo : EIATTR_MAXREG_COUNT
	.align		4
.L_516:
        /*002c*/ 	.byte	0x03, 0x1b
        /*002e*/ 	.short	0x00ff


	//----- nvinfo : EIATTR_NUM_BARRIERS
	.align		4
        /*0030*/ 	.byte	0x02, 0x4c
        /*0032*/ 	.byte	0x02
	.zero		1


	//----- nvinfo : EIATTR_MERCURY_ISA_VERSION
	.align		4
        /*0034*/ 	.byte	0x03, 0x5f
        /*0036*/ 	.short	0x0000


	//----- nvinfo : EIATTR_COOP_GROUP_MASK_REGIDS
	.align		4
        /*0038*/ 	.byte	0x04, 0x29
        /*003a*/ 	.short	(.L_518 - .L_517)


	//   ....[0]....
.L_517:
        /*003c*/ 	.word	0xffffffff


	//   ....[1]....
        /*0040*/ 	.word	0xffffffff


	//   ....[2]....
        /*0044*/ 	.word	0xffffffff


	//   ....[3]....
        /*0048*/ 	.word	0xffffffff


	//   ....[4]....
        /*004c*/ 	.word	0xffffffff


	//   ....[5]....
        /*0050*/ 	.word	0xffffffff


	//   ....[6]....
        /*0054*/ 	.word	0xffffffff


	//   ....[7]....
        /*0058*/ 	.word	0xffffffff


	//----- nvinfo : EIATTR_COOP_GROUP_INSTR_OFFSETS
	.align		4
.L_518:
        /*005c*/ 	.byte	0x04, 0x28
        /*005e*/ 	.short	(.L_520 - .L_519)


	//   ....[0]....
.L_519:
        /*0060*/ 	.word	0x000056c0


	//   ....[1]....
        /*0064*/ 	.word	0x000056f0


	//   ....[2]....
        /*0068*/ 	.word	0x000059e0


	//   ....[3]....
        /*006c*/ 	.word	0x000059f0


	//   ....[4]....
        /*0070*/ 	.word	0x00005b80


	//   ....[5]....
        /*0074*/ 	.word	0x00005bd0


	//   ....[6]....
        /*0078*/ 	.word	0x00005e80


	//   ....[7]....
        /*007c*/ 	.word	0x00005e90


	//----- nvinfo : EIATTR_EXIT_INSTR_OFFSETS
	.align		4
.L_520:
        /*0080*/ 	.byte	0x04, 0x1c
        /*0082*/ 	.short	(.L_522 - .L_521)


	//   ....[0]....
.L_521:
        /*0084*/ 	.word	0x00000030


	//   ....[1]....
        /*0088*/ 	.word	0x00005460


	//   ....[2]....
        /*008c*/ 	.word	0x00005ea0


	//   ....[3]....
        /*0090*/ 	.word	0x00005f40


	//----- nvinfo : EIATTR_CTAIDZ_USED
	.align		4
.L_522:
        /*0094*/ 	.byte	0x01, 0x04
	.zero		2


	//----- nvinfo : EIATTR_MAX_THREADS
	.align		4
        /*0098*/ 	.byte	0x04, 0x05
        /*009a*/ 	.short	(.L_524 - .L_523)
.L_523:
        /*009c*/ 	.word	0x00000100
        /*00a0*/ 	.word	0x00000001
        /*00a4*/ 	.word	0x00000001


	//----- nvinfo : EIATTR_CRS_STACK_SIZE
	.align		4
.L_524:
        /*00a8*/ 	.byte	0x04, 0x1e
        /*00aa*/ 	.short	(.L_526 - .L_525)
.L_525:
        /*00ac*/ 	.word	0x00000000
.L_526:


//--------------------- .nv.info._ZN7cutlass13device_kernelIN5flash19enable_sm80_to_sm89INS1_16FlashAttnBwdSm80INS1_25CollectiveMainloopBwdSm80ILi2ELi2EN4cute5tupleIJNS5_1CILi64EEENS7_ILi128EEES8_EEENS_6half_tEfNS_4arch4Sm80ELb0ELb1ELb0ELb1ELb0ELb0ELb0ELb0ELi2ELi2ELi4ELi2ELb1EEENS1_21CollectiveEpilogueBwdISA_SB_SD_Li256ELb1ELb0ELi2EEENS1_19SingleTileSchedulerILb1ELb0ELb0ELi128EEEEEEEEEvNT_6ParamsE --------------------------
	.section	.nv.info._ZN7cutlass13device_kernelIN5flash19enable_sm80_to_sm89INS1_16FlashAttnBwdSm80INS1_25CollectiveMainloopBwdSm80ILi2ELi2EN4cute5tupleIJNS5_1CILi64EEENS7_ILi128EEES8_EEENS_6half_tEfNS_4arch4Sm80ELb0ELb1ELb0ELb1ELb0ELb0ELb0ELb0ELi2ELi2ELi4ELi2ELb1EEENS1_21CollectiveEpilogueBwdISA_SB_SD_Li256ELb1ELb0ELi2EEENS1_19SingleTileSchedulerILb1ELb0ELb0ELi128EEEEEEEEEvNT_6ParamsE,"",@"SHT_CUDA_INFO"
	.sectionflags	@""
	.align	4


	//----- nvinfo : EIATTR_CUDA_API_VERSION
	.align		4
        /*0000*/ 	.byte	0x04, 0x37
        /*0002*/ 	.short	(.L_528 - .L_527)
.L_527:
        /*0004*/ 	.word	0x00000082


	//----- nvinfo : EIATTR_SW2861232_WAR
	.align		4
.L_528:
        /*0008*/ 	.byte	0x01, 0x35
	.zero		2


	//----- nvinfo : EIATTR_PARAM_CBANK
	.align		4
        /*000c*/ 	.byte	0x04, 0x0a
        /*000e*/ 	.short	(.L_530 - .L_529)
	.align		4
.L_529:
        /*0010*/ 	.word	index@(.nv.constant0._ZN7cutlass13device_kernelIN5flash19enable_sm80_to_sm89INS1_16FlashAttnBwdSm80INS1_25CollectiveMainloopBwdSm80ILi2ELi2EN4cute5tupleIJNS5_1CILi64EEENS7_ILi128EEES8_EEENS_6half_tEfNS_4arch4Sm80ELb0ELb1ELb0ELb1ELb0ELb0ELb0ELb0ELi2ELi2ELi4ELi2ELb1EEENS1_21CollectiveEpilogueBwdISA_SB_SD_Li256ELb1ELb0ELi2EEENS1_19SingleTileSchedulerILb1ELb0ELb0ELi128EEEEEEEEEvNT_6ParamsE)
        /*0014*/ 	.short	0x0160
        /*0016*/ 	.short	0x0270


	//----- nvinfo : EIATTR_CBANK_PARAM_SIZE
	.align		4
.L_530:
        /*0018*/ 	.byte	0x03, 0x19
        /*001a*/ 	.short	0x0270


	//----- nvinfo : EIATTR_KPARAM_INFO
	.align		4
        /*001c*/ 	.byte	0x04, 0x17
        /*001e*/ 	.short	(.L_532 - .L_531)
.L_531:
        /*0020*/ 	.word	0x00000000
        /*0024*/ 	.short	0x0000
        /*0026*/ 	.short	0x0000
        /*0028*/ 	.byte	0x00, 0xf0, 0xc1, 0x09


	//----- nvinfo : EIATTR_MAXREG_COUNT
	.align		4
.L_532:
        /*002c*/ 	.byte	0x03, 0x1b
        /*002e*/ 	.short	0x00ff


	//----- nvinfo : EIATTR_NUM_BARRIERS
	.align		4
        /*0030*/ 	.byte	0x02, 0x4c
        /*0032*/ 	.byte	0x02
	.zero		1


	//----- nvinfo : EIATTR_MERCURY_ISA_VERSION
	.align		4
        /*0034*/ 	.byte	0x03, 0x5f
        /*0036*/ 	.short	0x0000


	//----- nvinfo : EIATTR_COOP_GROUP_MASK_REGIDS
	.align		4
        /*0038*/ 	.byte	0x04, 0x29
        /*003a*/ 	.short	(.L_534 - .L_533)


	//   ....[0]....
.L_533:
        /*003c*/ 	.word	0xffffffff


	//----- nvinfo : EIATTR_COOP_GROUP_INSTR_OFFSETS
	.align		4
.L_534:
        /*0040*/ 	.byte	0x04, 0x28
        /*0042*/ 	.short	(.L_536 - .L_535)


	//   ....[0]....
.L_535:
        /*0044*/ 	.word	0x00000090


	//----- nvinfo : EIATTR_EXIT_INSTR_OFFSETS
	.align		4
.L_536:
        /*0048*/ 	.byte	0x04, 0x1c
        /*004a*/ 	.short	(.L_538 - .L_537)


	//   ....[0]....
.L_537:
        /*004c*/ 	.word	0x00000300


	//   ....[1]....
        /*0050*/ 	.word	0x00006740


	//   ....[2]....
        /*0054*/ 	.word	0x00006800


	//   ....[3]....
        /*0058*/ 	.word	0x000071f0


	//   ....[4]....
        /*005c*/ 	.word	0x000072a0


	//----- nvinfo : EIATTR_CTAIDZ_USED
	.align		4
.L_538:
        /*0060*/ 	.byte	0x01, 0x04
	.zero		2


	//----- nvinfo : EIATTR_MAX_THREADS
	.align		4
        /*0064*/ 	.byte	0x04, 0x05
        /*0066*/ 	.short	(.L_540 - .L_539)
.L_539:
        /*0068*/ 	.word	0x00000100
        /*006c*/ 	.word	0x00000001
        /*0070*/ 	.word	0x00000001


	//----- nvinfo : EIATTR_CRS_STACK_SIZE
	.align		4
.L_540:
        /*0074*/ 	.byte	0x04, 0x1e
        /*0076*/ 	.short	(.L_542 - .L_541)
.L_541:
        /*0078*/ 	.word	0x00000000
.L_542:


//--------------------- .nv.info._ZN7cutlass13device_kernelIN5flash19enable_sm80_to_sm89INS1_16FlashAttnBwdSm80INS1_25CollectiveMainloopBwdSm80ILi2ELi2EN4cute5tupleIJNS5_1CILi64EEENS7_ILi128EEES8_EEENS_6half_tEfNS_4arch4Sm80ELb0ELb1ELb0ELb1ELb1ELb0ELb0ELb0ELi2ELi2ELi4ELi2ELb1EEENS1_21CollectiveEpilogueBwdISA_SB_SD_Li256ELb1ELb0ELi2EEENS1_19SingleTileSchedulerILb1ELb0ELb0ELi128EEEEEEEEEvNT_6ParamsE --------------------------
	.section	.nv.info._ZN7cutlass13device_kernelIN5flash19enable_sm80_to_sm89INS1_16FlashAttnBwdSm80INS1_25CollectiveMainloopBwdSm80ILi2ELi2EN4cute5tupleIJNS5_1CILi64EEENS7_ILi128EEES8_EEENS_6half_tEfNS_4arch4Sm80ELb0ELb1ELb0ELb1ELb1ELb0ELb0ELb0ELi2ELi2ELi4ELi2ELb1EEENS1_21CollectiveEpilogueBwdISA_SB_SD_Li256ELb1ELb0ELi2EEENS1_19SingleTileSchedulerILb1ELb0ELb0ELi128EEEEEEEEEvNT_6ParamsE,"",@"SHT_CUDA_INFO"
	.sectionflags	@""
	.align	4


	//----- nvinfo : EIATTR_CUDA_API_VERSION
	.align		4
        /*0000*/ 	.byte	0x04, 0x37
        /*0002*/ 	.short	(.L_544 - .L_543)
.L_543:
        /*0004*/ 	.word	0x00000082


	//----- nvinfo : EIATTR_SW2861232_WAR
	.align		4
.L_544:
        /*0008*/ 	.byte	0x01, 0x35
	.zero		2


	//----- nvinfo : EIATTR_PARAM_CBANK
	.align		4
        /*000c*/ 	.byte	0x04, 0x0a
        /*000e*/ 	.short	(.L_546 - .L_545)
	.align		4
.L_545:
        /*0010*/ 	.word	index@(.nv.constant0._ZN7cutlass13device_kernelIN5flash19enable_sm80_to_sm89INS1_16FlashAttnBwdSm80INS1_25CollectiveMainloopBwdSm80ILi2ELi2EN4cute5tupleIJNS5_1CILi64EEENS7_ILi128EEES8_EEENS_6half_tEfNS_4arch4Sm80ELb0ELb1ELb0ELb1ELb1ELb0ELb0ELb0ELi2ELi2ELi4ELi2ELb1EEENS1_21CollectiveEpilogueBwdISA_SB_SD_Li256ELb1ELb0ELi2EEENS1_19SingleTileSchedulerILb1ELb0ELb0ELi128EEEEEEEEEvNT_6ParamsE)
        /*0014*/ 	.short	0x0160
        /*0016*/ 	.short	0x0270


	//----- nvinfo : EIATTR_CBANK_PARAM_SIZE
	.align		4
.L_546:
        /*0018*/ 	.byte	0x03, 0x19
        /*001a*/ 	.short	0x0270


	//----- nvinfo : EIATTR_KPARAM_INFO
	.align		4
        /*001c*/ 	.byte	0x04, 0x17
        /*001e*/ 	.short	(.L_548 - .L_547)
.L_547:
        /*0020*/ 	.word	0x00000000
        /*0024*/ 	.short	0x0000
        /*0026*/ 	.short	0x0000
        /*0028*/ 	.byte	0x00, 0xf0, 0xc1, 0x09


	//----- nvinfo : EIATTR_MAXREG_COUNT
	.align		4
.L_548:
        /*002c*/ 	.byte	0x03, 0x1b
        /*002e*/ 	.short	0x00ff


	//----- nvinfo : EIATTR_NUM_BARRIERS
	.align		4
        /*0030*/ 	.byte	0x02, 0x4c
        /*0032*/ 	.byte	0x02
	.zero		1


	//----- nvinfo : EIATTR_MERCURY_ISA_VERSION
	.align		4
        /*0034*/ 	.byte	0x03, 0x5f
        /*0036*/ 	.short	0x0000


	//----- nvinfo : EIATTR_COOP_GROUP_MASK_REGIDS
	.align		4
        /*0038*/ 	.byte	0x04, 0x29
        /*003a*/ 	.short	(.L_550 - .L_549)


	//   ....[0]....
.L_549:
        /*003c*/ 	.word	0xffffffff


	//----- nvinfo : EIATTR_COOP_GROUP_INSTR_OFFSETS
	.align		4
.L_550:
        /*0040*/ 	.byte	0x04, 0x28
        /*0042*/ 	.short	(.L_552 - .L_551)


	//   ....[0]....
.L_551:
        /*0044*/ 	.word	0x00000090


	//----- nvinfo : EIATTR_EXIT_INSTR_OFFSETS
	.align		4
.L_552:
        /*0048*/ 	.byte	0x04, 0x1c
        /*004a*/ 	.short	(.L_554 - .L_553)


	//   ....[0]....
.L_553:
        /*004c*/ 	.word	0x00000300


	//   ....[1]....
        /*0050*/ 	.word	0x00006740


	//   ....[2]....
        /*0054*/ 	.word	0x00006800


	//   ....[3]....
        /*0058*/ 	.word	0x000071f0


	//   ....[4]....
        /*005c*/ 	.word	0x000072a0


	//----- nvinfo : EIATTR_CTAIDZ_USED
	.align		4
.L_554:
        /*0060*/ 	.byte	0x01, 0x04
	.zero		2


	//----- nvinfo : EIATTR_MAX_THREADS
	.align		4
        /*0064*/ 	.byte	0x04, 0x05
        /*0066*/ 	.short	(.L_556 - .L_555)
.L_555:
        /*0068*/ 	.word	0x00000100
        /*006c*/ 	.word	0x00000001
        /*0070*/ 	.word	0x00000001


	//----- nvinfo : EIATTR_CRS_STACK_SIZE
	.align		4
.L_556:
        /*0074*/ 	.byte	0x04, 0x1e
        /*0076*/ 	.short	(.L_558 - .L_557)
.L_557:
        /*0078*/ 	.word	0x00000000
.L_558:


//--------------------- .nv.info._ZN7cutlass13device_kernelIN5flash19enable_sm80_to_sm89INS1_16FlashAttnBwdSm80INS1_25CollectiveMainloopBwdSm80ILi2ELi2EN4cute5tupleIJNS5_1CILi64EEENS7_ILi128EEES8_EEENS_6half_tEfNS_4arch4Sm80ELb0ELb1ELb0ELb1ELb0ELb0ELb0ELb0ELi2ELi2ELi4ELi2ELb1EEENS1_24CollectiveEpilogueBwdGQAISA_fSD_Li256ELb1ELb0EEENS1_19SingleTileSchedulerILb1ELb0ELb0ELi128EEEEEEEEEvNT_6ParamsE --------------------------
	.section	.nv.info._ZN7cutlass13device_kernelIN5flash19enable_sm80_to_sm89INS1_16FlashAttnBwdSm80INS1_25CollectiveMainloopBwdSm80ILi2ELi2EN4cute5tupleIJNS5_1CILi64EEENS7_ILi128EEES8_EEENS_6half_tEfNS_4arch4Sm80ELb0ELb1ELb0ELb1ELb0ELb0ELb0ELb0ELi2ELi2ELi4ELi2ELb1EEENS1_24CollectiveEpilogueBwdGQAISA_fSD_Li256ELb1ELb0EEENS1_19SingleTileSchedulerILb1ELb0ELb0ELi128EEEEEEEEEvNT_6ParamsE,"",@"SHT_CUDA_INFO"
	.sectionflags	@""
	.align	4


	//----- nvinfo : EIATTR_CUDA_API_VERSION
	.align		4
        /*0000*/ 	.byte	0x04, 0x37
        /*0002*/ 	.short	(.L_560 - .L_559)
.L_559:
        /*0004*/ 	.word	0x00000082


	//----- nvinfo : EIATTR_SW2861232_WAR
	.align		4
.L_560:
        /*0008*/ 	.byte	0x01, 0x35
	.zero		2


	//----- nvinfo : EIATTR_PARAM_CBANK
	.align		4
        /*000c*/ 	.byte	0x04, 0x0a
        /*000e*/ 	.short	(.L_562 - .L_561)
	.align		4
.L_561:
        /*0010*/ 	.word	index@(.nv.constant0._ZN7cutlass13device_kernelIN5flash19enable_sm80_to_sm89INS1_16FlashAttnBwdSm80INS1_25CollectiveMainloopBwdSm80ILi2ELi2EN4cute5tupleIJNS5_1CILi64EEENS7_ILi128EEES8_EEENS_6half_tEfNS_4arch4Sm80ELb0ELb1ELb0ELb1ELb0ELb0ELb0ELb0ELi2ELi2ELi4ELi2ELb1EEENS1_24CollectiveEpilogueBwdGQAISA_fSD_Li256ELb1ELb0EEENS1_19SingleTileSchedulerILb1ELb0ELb0ELi128EEEEEEEEEvNT_6ParamsE)
        /*0014*/ 	.short	0x0160
        /*0016*/ 	.short	0x0278


	//----- nvinfo : EIATTR_CBANK_PARAM_SIZE
	.align		4
.L_562:
        /*0018*/ 	.byte	0x03, 0x19
        /*001a*/ 	.short	0x0278


	//----- nvinfo : EIATTR_KPARAM_INFO
	.align		4
        /*001c*/ 	.byte	0x04, 0x17
        /*001e*/ 	.short	(.L_564 - .L_563)
.L_563:
        /*0020*/ 	.word	0x00000000
        /*0024*/ 	.short	0x0000
        /*0026*/ 	.short	0x0000
        /*0028*/ 	.byte	0x00, 0xf0, 0xe1, 0x09


	//----- nvinfo : EIATTR_MAXREG_COUNT
	.align		4
.L_564:
        /*002c*/ 	.byte	0x03, 0x1b
        /*002e*/ 	.short	0x00ff


	//----- nvinfo : EIATTR_NUM_BARRIERS
	.align		4
        /*0030*/ 	.byte	0x02, 0x4c
        /*0032*/ 	.byte	0x02
	.zero		1


	//----- nvinfo : EIATTR_MERCURY_ISA_VERSION
	.align		4
        /*0034*/ 	.byte	0x03, 0x5f
        /*0036*/ 	.short	0x0000


	//----- nvinfo : EIATTR_COOP_GROUP_MASK_REGIDS
	.align		4
        /*0038*/ 	.byte	0x04, 0x29
        /*003a*/ 	.short	(.L_566 - .L_565)


	//   ....[0]....
.L_565:
        /*003c*/ 	.word	0xffffffff


	//----- nvinfo : EIATTR_COOP_GROUP_INSTR_OFFSETS
	.align		4
.L_566:
        /*0040*/ 	.byte	0x04, 0x28
        /*0042*/ 	.short	(.L_568 - .L_567)


	//   ....[0]....
.L_567:
        /*0044*/ 	.word	0x00000090


	//----- nvinfo : EIATTR_EXIT_INSTR_OFFSETS
	.align		4
.L_568:
        /*0048*/ 	.byte	0x04, 0x1c
        /*004a*/ 	.short	(.L_570 - .L_569)


	//   ....[0]....
.L_569:
        /*004c*/ 	.word	0x00000300


	//   ....[1]....
        /*0050*/ 	.word	0x00005670


	//   ....[2]....
        /*0054*/ 	.word	0x00005d90


	//----- nvinfo : EIATTR_CTAIDZ_USED
	.align		4
.L_570:
        /*0058*/ 	.byte	0x01, 0x04
	.zero		2


	//----- nvinfo : EIATTR_MAX_THREADS
	.align		4
        /*005c*/ 	.byte	0x04, 0x05
        /*005e*/ 	.short	(.L_572 - .L_571)
.L_571:
        /*0060*/ 	.word	0x00000100
        /*0064*/ 	.word	0x00000001
        /*0068*/ 	.word	0x00000001


	//----- nvinfo : EIATTR_CRS_STACK_SIZE
	.align		4
.L_572:
        /*006c*/ 	.byte	0x04, 0x1e
        /*006e*/ 	.short	(.L_574 - .L_573)
.L_573:
        /*0070*/ 	.word	0x00000000
.L_574:


//--------------------- .nv.info._ZN7cutlass13device_kernelIN5flash19enable_sm80_to_sm89INS1_16FlashAttnBwdSm80INS1_25CollectiveMainloopBwdSm80ILi2ELi2EN4cute5tupleIJNS5_1CILi64EEENS7_ILi128EEES8_EEENS_6half_tEfNS_4arch4Sm80ELb0ELb1ELb0ELb1ELb1ELb0ELb0ELb0ELi2ELi2ELi4ELi2ELb1EEENS1_24CollectiveEpilogueBwdGQAISA_fSD_Li256ELb1ELb1EEENS1_19SingleTileSchedulerILb1ELb0ELb0ELi128EEEEEEEEEvNT_6ParamsE --------------------------
	.section	.nv.info._ZN7cutlass13device_kernelIN5flash19enable_sm80_to_sm89INS1_16FlashAttnBwdSm80INS1_25CollectiveMainloopBwdSm80ILi2ELi2EN4cute5tupleIJNS5_1CILi64EEENS7_ILi128EEES8_EEENS_6half_tEfNS_4arch4Sm80ELb0ELb1ELb0ELb1ELb1ELb0ELb0ELb0ELi2ELi2ELi4ELi2ELb1EEENS1_24CollectiveEpilogueBwdGQAISA_fSD_Li256ELb1ELb1EEENS1_19SingleTileSchedulerILb1ELb0ELb0ELi128EEEEEEEEEvNT_6ParamsE,"",@"SHT_CUDA_INFO"
	.sectionflags	@""
	.align	4


	//----- nvinfo : EIATTR_CUDA_API_VERSION
	.align		4
        /*0000*/ 	.byte	0x04, 0x37
        /*0002*/ 	.short	(.L_576 - .L_575)
.L_575:
        /*0004*/ 	.word	0x00000082


	//----- nvinfo : EIATTR_SW2861232_WAR
	.align		4
.L_576:
        /*0008*/ 	.byte	0x01, 0x35
	.zero		2


	//----- nvinfo : EIATTR_PARAM_CBANK
	.align		4
        /*000c*/ 	.byte	0x04, 0x0a
        /*000e*/ 	.short	(.L_578 - .L_577)
	.align		4
.L_577:
        /*0010*/ 	.word	index@(.nv.constant0._ZN7cutlass13device_kernelIN5flash19enable_sm80_to_sm89INS1_16FlashAttnBwdSm80INS1_25CollectiveMainloopBwdSm80ILi2ELi2EN4cute5tupleIJNS5_1CILi64EEENS7_ILi128EEES8_EEENS_6half_tEfNS_4arch4Sm80ELb0ELb1ELb0ELb1ELb1ELb0ELb0ELb0ELi2ELi2ELi4ELi2ELb1EEENS1_24CollectiveEpilogueBwdGQAISA_fSD_Li256ELb1ELb1EEENS1_19SingleTileSchedulerILb1ELb0ELb0ELi128EEEEEEEEEvNT_6ParamsE)
        /*0014*/ 	.short	0x0160
        /*0016*/ 	.short	0x0278


	//----- nvinfo : EIATTR_CBANK_PARAM_SIZE
	.align		4
.L_578:
        /*0018*/ 	.byte	0x03, 0x19
        /*001a*/ 	.short	0x0278


	//----- nvinfo : EIATTR_KPARAM_INFO
	.align		4
        /*001c*/ 	.byte	0x04, 0x17
        /*001e*/ 	.short	(.L_580 - .L_579)
.L_579:
        /*0020*/ 	.word	0x00000000
        /*0024*/ 	.short	0x0000
        /*0026*/ 	.short	0x0000
        /*0028*/ 	.byte	0x00, 0xf0, 0xe1, 0x09


	//----- nvinfo : EIATTR_MAXREG_COUNT
	.align		4
.L_580:
        /*002c*/ 	.byte	0x03, 0x1b
        /*002e*/ 	.short	0x00ff


	//----- nvinfo : EIATTR_NUM_BARRIERS
	.align		4
        /*0030*/ 	.byte	0x02, 0x4c
        /*0032*/ 	.byte	0x02
	.zero		1


	//----- nvinfo : EIATTR_MERCURY_ISA_VERSION
	.align		4
        /*0034*/ 	.byte	0x03, 0x5f
        /*0036*/ 	.short	0x0000


	//----- nvinfo : EIATTR_COOP_GROUP_MASK_REGIDS
	.align		4
        /*0038*/ 	.byte	0x04, 0x29
        /*003a*/ 	.short	(.L_582 - .L_581)


	//   ....[0]....
.L_581:
        /*003c*/ 	.word	0xffffffff


	//   ....[1]....
        /*0040*/ 	.word	0xffffffff


	//   ....[2]....
        /*0044*/ 	.word	0xffffffff


	//   ....[3]....
        /*0048*/ 	.word	0xffffffff


	//   ....[4]....
        /*004c*/ 	.word	0xffffffff


	//   ....[5]....
        /*0050*/ 	.word	0xffffffff


	//   ....[6]....
        /*0054*/ 	.word	0xffffffff


	//   ....[7]....
        /*0058*/ 	.word	0xffffffff


	//   ....[8]....
        /*005c*/ 	.word	0xffffffff


	//----- nvinfo : EIATTR_COOP_GROUP_INSTR_OFFSETS
	.align		4
.L_582:
        /*0060*/ 	.byte	0x04, 0x28
        /*0062*/ 	.short	(.L_584 - .L_583)


	//   ....[0]....
.L_583:
        /*0064*/ 	.word	0x00000090


	//   ....[1]....
        /*0068*/ 	.word	0x00005990


	//   ....[2]....
        /*006c*/ 	.word	0x000059b0


	//   ....[3]....
        /*0070*/ 	.word	0x00005cc0


	//   ....[4]....
        /*0074*/ 	.word	0x00005cd0


	//   ....[5]....
        /*0078*/ 	.word	0x00005e60


	//   ....[6]....
        /*007c*/ 	.word	0x00005ea0


	//   ....[7]....
        /*0080*/ 	.word	0x00006160


	//   ....[8]....
        /*0084*/ 	.word	0x00006170


	//----- nvinfo : EIATTR_EXIT_INSTR_OFFSETS
	.align		4
.L_584:
        /*0088*/ 	.byte	0x04, 0x1c
        /*008a*/ 	.short	(.L_586 - .L_585)


	//   ....[0]....
.L_585:
        /*008c*/ 	.word	0x00000300


	//   ....[1]....
        /*0090*/ 	.word	0x00005670


	//   ....[2]....
        /*0094*/ 	.word	0x00006180


	//   ....[3]....
        /*0098*/ 	.word	0x00006220


	//----- nvinfo : EIATTR_CTAIDZ_USED
	.align		4
.L_586:
        /*009c*/ 	.byte	0x01, 0x04
	.zero		2


	//----- nvinfo : EIATTR_MAX_THREADS
	.align		4
        /*00a0*/ 	.byte	0x04, 0x05
        /*00a2*/ 	.short	(.L_588 - .L_587)
.L_587:
        /*00a4*/ 	.word	0x00000100
        /*00a8*/ 	.word	0x00000001
        /*00ac*/ 	.word	0x00000001


	//----- nvinfo : EIATTR_CRS_STACK_SIZE
	.align		4
.L_588:
        /*00b0*/ 	.byte	0x04, 0x1e
        /*00b2*/ 	.short	(.L_590 - .L_589)
.L_589:
        /*00b4*/ 	.word	0x00000000
.L_590:


//--------------------- .nv.info._ZN7cutlass13device_kernelIN5flash19enable_sm80_to_sm89INS1_16FlashAttnBwdSm80INS1_25CollectiveMainloopBwdSm80ILi2ELi2EN4cute5tupleIJNS5_1CILi64EEENS7_ILi128EEES8_EEENS_6half_tEfNS_4arch4Sm80ELb1ELb0ELb0ELb0ELb0ELb0ELb0ELb0ELi2ELi2ELi4ELi2ELb1EEENS1_21CollectiveEpilogueBwdISA_SB_SD_Li256ELb0ELb0ELi2EEENS1_25SingleTileBwdLPTSchedulerILb0ELi128ELb0EEEEEEEEEvNT_6ParamsE --------------------------
	.section	.nv.info._ZN7cutlass13device_kernelIN5flash19enable_sm80_to_sm89INS1_16FlashAttnBwdSm80INS1_25CollectiveMainloopBwdSm80ILi2ELi2EN4cute5tupleIJNS5_1CILi64EEENS7_ILi128EEES8_EEENS_6half_tEfNS_4arch4Sm80ELb1ELb0ELb0ELb0ELb0ELb0ELb0ELb0ELi2ELi2ELi4ELi2ELb1EEENS1_21CollectiveEpilogueBwdISA_SB_SD_Li256ELb0ELb0ELi2EEENS1_25SingleTileBwdLPTSchedulerILb0ELi128ELb0EEEEEEEEEvNT_6ParamsE,"",@"SHT_CUDA_INFO"
	.sectionflags	@""
	.align	4


	//----- nvinfo : EIATTR_CUDA_API_VERSION
	.align		4
        /*0000*/ 	.byte	0x04, 0x37
        /*0002*/ 	.short	(.L_592 - .L_591)
.L_591:
        /*0004*/ 	.word	0x00000082


	//----- nvinfo : EIATTR_SW2861232_WAR
	.align		4
.L_592:
        /*0008*/ 	.byte	0x01, 0x35
	.zero		2


	//----- nvinfo : EIATTR_PARAM_CBANK
	.align		4
        /*000c*/ 	.byte	0x04, 0x0a
        /*000e*/ 	.short	(.L_594 - .L_593)
	.align		4
.L_593:
        /*0010*/ 	.word	index@(.nv.constant0._ZN7cutlass13device_kernelIN5flash19enable_sm80_to_sm89INS1_16FlashAttnBwdSm80INS1_25CollectiveMainloopBwdSm80ILi2ELi2EN4cute5tupleIJNS5_1CILi64EEENS7_ILi128EEES8_EEENS_6half_tEfNS_4arch4Sm80ELb1ELb0ELb0ELb0ELb0ELb0ELb0ELb0ELi2ELi2ELi4ELi2ELb1EEENS1_21CollectiveEpilogueBwdISA_SB_SD_Li256ELb0ELb0ELi2EEENS1_25SingleTileBwdLPTSchedulerILb0ELi128ELb0EEEEEEEEEvNT_6ParamsE)
        /*0014*/ 	.short	0x0160
        /*0016*/ 	.short	0x0288


	//----- nvinfo : EIATTR_CBANK_PARAM_SIZE
	.align		4
.L_594:
        /*0018*/ 	.byte	0x03, 0x19
        /*001a*/ 	.short	0x0288


	//----- nvinfo : EIATTR_KPARAM_INFO
	.align		4
        /*001c*/ 	.byte	0x04, 0x17
        /*001e*/ 	.short	(.L_596 - .L_595)
.L_595:
        /*0020*/ 	.word	0x00000000
        /*0024*/ 	.short	0x0000
        /*0026*/ 	.short	0x0000
        /*0028*/ 	.byte	0x00, 0xf0, 0x21, 0x0a


	//----- nvinfo : EIATTR_MAXREG_COUNT
	.align		4
.L_596:
        /*002c*/ 	.byte	0x03, 0x1b
        /*002e*/ 	.short	0x00ff


	//----- nvinfo : EIATTR_NUM_BARRIERS
	.align		4
        /*0030*/ 	.byte	0x02, 0x4c
        /*0032*/ 	.byte	0x02
	.zero		1


	//----- nvinfo : EIATTR_MERCURY_ISA_VERSION
	.align		4
        /*0034*/ 	.byte	0x03, 0x5f
        /*0036*/ 	.short	0x0000


	//----- nvinfo : EIATTR_COOP_GROUP_MASK_REGIDS
	.align		4
        /*0038*/ 	.byte	0x04, 0x29
        /*003a*/ 	.short	(.L_598 - .L_597)


	//   ....[0]....
.L_597:
        /*003c*/ 	.word	0xffffffff


	//----- nvinfo : EIATTR_COOP_GROUP_INSTR_OFFSETS
	.align		4
.L_598:
        /*0040*/ 	.byte	0x04, 0x28
        /*0042*/ 	.short	(.L_600 - .L_599)


	//   ....[0]....
.L_599:
        /*0044*/ 	.word	0x00000040


	//----- nvinfo : EIATTR_EXIT_INSTR_OFFSETS
	.align		4
.L_600:
        /*0048*/ 	.byte	0x04, 0x1c
        /*004a*/ 	.short	(.L_602 - .L_601)


	//   ....[0]....
.L_601:
        /*004c*/ 	.word	0x00000470


	//   ....[1]....
        /*0050*/ 	.word	0x00005a90


	//   ....[2]....
        /*0054*/ 	.word	0x00005b50


	//   ....[3]....
        /*0058*/ 	.word	0x000063e0


	//   ....[4]....
        /*005c*/ 	.word	0x000064a0


	//----- nvinfo : EIATTR_MAX_THREADS
	.align		4
.L_602:
        /*0060*/ 	.byte	0x04, 0x05
        /*0062*/ 	.short	(.L_604 - .L_603)
.L_603:
        /*0064*/ 	.word	0x00000100
        /*0068*/ 	.word	0x00000001
        /*006c*/ 	.word	0x00000001


	//----- nvinfo : EIATTR_CRS_STACK_SIZE
	.align		4
.L_604:
        /*0070*/ 	.byte	0x04, 0x1e
        /*0072*/ 	.short	(.L_606 - .L_605)
.L_605:
        /*0074*/ 	.word	0x00000000
.L_606:


//--------------------- .nv.info._ZN7cutlass13device_kernelIN5flash19enable_sm80_to_sm89INS1_16FlashAttnBwdSm80INS1_25CollectiveMainloopBwdSm80ILi2ELi2EN4cute5tupleIJNS5_1CILi64EEENS7_ILi128EEES8_EEENS_6half_tEfNS_4arch4Sm80ELb1ELb0ELb0ELb0ELb1ELb0ELb0ELb0ELi2ELi2ELi4ELi2ELb1EEENS1_21CollectiveEpilogueBwdISA_SB_SD_Li256ELb0ELb0ELi2EEENS1_25SingleTileBwdLPTSchedulerILb0ELi128ELb1EEEEEEEEEvNT_6ParamsE --------------------------
	.section	.nv.info._ZN7cutlass13device_kernelIN5flash19enable_sm80_to_sm89INS1_16FlashAttnBwdSm80INS1_25CollectiveMainloopBwdSm80ILi2ELi2EN4cute5tupleIJNS5_1CILi64EEENS7_ILi128EEES8_EEENS_6half_tEfNS_4arch4Sm80ELb1ELb0ELb0ELb0ELb1ELb0ELb0ELb0ELi2ELi2ELi4ELi2ELb1EEENS1_21CollectiveEpilogueBwdISA_SB_SD_Li256ELb0ELb0ELi2EEENS1_25SingleTileBwdLPTSchedulerILb0ELi128ELb1EEEEEEEEEvNT_6ParamsE,"",@"SHT_CUDA_INFO"
	.sectionflags	@""
	.align	4


	//----- nvinfo : EIATTR_CUDA_API_VERSION
	.align		4
        /*0000*/ 	.byte	0x04, 0x37
        /*0002*/ 	.short	(.L_608 - .L_607)
.L_607:
        /*0004*/ 	.word	0x00000082


	//----- nvinfo : EIATTR_SW2861232_WAR
	.align		4
.L_608:
        /*0008*/ 	.byte	0x01, 0x35
	.zero		2


	//----- nvinfo : EIATTR_PARAM_CBANK
	.align		4
        /*000c*/ 	.byte	0x04, 0x0a
        /*000e*/ 	.short	(.L_610 - .L_609)
	.align		4
.L_609:
        /*0010*/ 	.word	index@(.nv.constant0._ZN7cutlass13device_kernelIN5flash19enable_sm80_to_sm89INS1_16FlashAttnBwdSm80INS1_25CollectiveMainloopBwdSm80ILi2ELi2EN4cute5tupleIJNS5_1CILi64EEENS7_ILi128EEES8_EEENS_6half_tEfNS_4arch4Sm80ELb1ELb0ELb0ELb0ELb1ELb0ELb0ELb0ELi2ELi2ELi4ELi2ELb1EEENS1_21CollectiveEpilogueBwdISA_SB_SD_Li256ELb0ELb0ELi2EEENS1_25SingleTileBwdLPTSchedulerILb0ELi128ELb1EEEEEEEEEvNT_6ParamsE)
        /*0014*/ 	.short	0x0160
        /*0016*/ 	.short	0x0288


	//----- nvinfo : EIATTR_CBANK_PARAM_SIZE
	.align		4
.L_610:
        /*0018*/ 	.byte	0x03, 0x19
        /*001a*/ 	.short	0x0288


	//----- nvinfo : EIATTR_KPARAM_INFO
	.align		4
        /*001c*/ 	.byte	0x04, 0x17
        /*001e*/ 	.short	(.L_612 - .L_611)
.L_611:
        /*0020*/ 	.word	0x00000000
        /*0024*/ 	.short	0x0000
        /*0026*/ 	.short	0x0000
        /*0028*/ 	.byte	0x00, 0xf0, 0x21, 0x0a


	//----- nvinfo : EIATTR_MAXREG_COUNT
	.align		4
.L_612:
        /*002c*/ 	.byte	0x03, 0x1b
        /*002e*/ 	.short	0x00ff


	//----- nvinfo : EIATTR_NUM_BARRIERS
	.align		4
        /*0030*/ 	.byte	0x02, 0x4c
        /*0032*/ 	.byte	0x02
	.zero		1


	//----- nvinfo : EIATTR_MERCURY_ISA_VERSION
	.align		4
        /*0034*/ 	.byte	0x03, 0x5f
        /*0036*/ 	.short	0x0000


	//----- nvinfo : EIATTR_COOP_GROUP_MASK_REGIDS
	.align		4
        /*0038*/ 	.byte	0x04, 0x29
        /*003a*/ 	.short	(.L_614 - .L_613)


	//   ....[0]....
.L_613:
        /*003c*/ 	.word	0xffffffff


	//----- nvinfo : EIATTR_COOP_GROUP_INSTR_OFFSETS
	.align		4
.L_614:
        /*0040*/ 	.byte	0x04, 0x28
        /*0042*/ 	.short	(.L_616 - .L_615)


	//   ....[0]....
.L_615:
        /*0044*/ 	.word	0x00000040


	//----- nvinfo : EIATTR_EXIT_INSTR_OFFSETS
	.align		4
.L_616:
        /*0048*/ 	.byte	0x04, 0x1c
        /*004a*/ 	.short	(.L_618 - .L_617)


	//   ....[0]....
.L_617:
        /*004c*/ 	.word	0x000004b0


	//   ....[1]....
        /*0050*/ 	.word	0x00005ac0


	//   ....[2]....
        /*0054*/ 	.word	0x00005b80


	//   ....[3]....
        /*0058*/ 	.word	0x00006400


	//   ....[4]....
        /*005c*/ 	.word	0x000064c0


	//----- nvinfo : EIATTR_MAX_THREADS
	.align		4
.L_618:
        /*0060*/ 	.byte	0x04, 0x05
        /*0062*/ 	.short	(.L_620 - .L_619)
.L_619:
        /*0064*/ 	.word	0x00000100
        /*0068*/ 	.word	0x00000001
        /*006c*/ 	.word	0x00000001


	//----- nvinfo : EIATTR_CRS_STACK_SIZE
	.align		4
.L_620:
        /*0070*/ 	.byte	0x04, 0x1e
        /*0072*/ 	.short	(.L_622 - .L_621)
.L_621:
        /*0074*/ 	.word	0x00000000
.L_622:


//--------------------- .nv.info._ZN7cutlass13device_kernelIN5flash19enable_sm80_to_sm89INS1_16FlashAttnBwdSm80INS1_25CollectiveMainloopBwdSm80ILi2ELi2EN4cute5tupleIJNS5_1CILi64EEENS7_ILi128EEES8_EEENS_6half_tEfNS_4arch4Sm80ELb1ELb0ELb0ELb0ELb0ELb0ELb0ELb0ELi2ELi2ELi4ELi2ELb1EEENS1_24CollectiveEpilogueBwdGQAISA_fSD_Li256ELb0ELb0EEENS1_25SingleTileBwdLPTSchedulerILb0ELi128ELb0EEEEEEEEEvNT_6ParamsE --------------------------
	.section	.nv.info._ZN7cutlass13device_kernelIN5flash19enable_sm80_to_sm89INS1_16FlashAttnBwdSm80INS1_25CollectiveMainloopBwdSm80ILi2ELi2EN4cute5tupleIJNS5_1CILi64EEENS7_ILi128EEES8_EEENS_6half_tEfNS_4arch4Sm80ELb1ELb0ELb0ELb0ELb0ELb0ELb0ELb0ELi2ELi2ELi4ELi2ELb1EEENS1_24CollectiveEpilogueBwdGQAISA_fSD_Li256ELb0ELb0EEENS1_25SingleTileBwdLPTSchedulerILb0ELi128ELb0EEEEEEEEEvNT_6ParamsE,"",@"SHT_CUDA_INFO"
	.sectionflags	@""
	.align	4


	//----- nvinfo : EIATTR_CUDA_API_VERSION
	.align		4
        /*0000*/ 	.byte	0x04, 0x37
        /*0002*/ 	.short	(.L_624 - .L_623)
.L_623:
        /*0004*/ 	.word	0x00000082


	//----- nvinfo : EIATTR_SW2861232_WAR
	.align		4
.L_624:
        /*0008*/ 	.byte	0x01, 0x35
	.zero		2


	//----- nvinfo : EIATTR_PARAM_CBANK
	.align		4
        /*000c*/ 	.byte	0x04, 0x0a
        /*000e*/ 	.short	(.L_626 - .L_625)
	.align		4
.L_625:
        /*0010*/ 	.word	index@(.nv.constant0._ZN7cutlass13device_kernelIN5flash19enable_sm80_to_sm89INS1_16FlashAttnBwdSm80INS1_25CollectiveMainloopBwdSm80ILi2ELi2EN4cute5tupleIJNS5_1CILi64EEENS7_ILi128EEES8_EEENS_6half_tEfNS_4arch4Sm80ELb1ELb0ELb0ELb0ELb0ELb0ELb0ELb0ELi2ELi2ELi4ELi2ELb1EEENS1_24CollectiveEpilogueBwdGQAISA_fSD_Li256ELb0ELb0EEENS1_25SingleTileBwdLPTSchedulerILb0ELi128ELb0EEEEEEEEEvNT_6ParamsE)
        /*0014*/ 	.short	0x0160
        /*0016*/ 	.short	0x0290


	//----- nvinfo : EIATTR_CBANK_PARAM_SIZE
	.align		4
.L_626:
        /*0018*/ 	.byte	0x03, 0x19
        /*001a*/ 	.short	0x0290


	//----- nvinfo : EIATTR_KPARAM_INFO
	.align		4
        /*001c*/ 	.byte	0x04, 0x17
        /*001e*/ 	.short	(.L_628 - .L_627)
.L_627:
        /*0020*/ 	.word	0x00000000
        /*0024*/ 	.short	0x0000
        /*0026*/ 	.short	0x0000
        /*0028*/ 	.byte	0x00, 0xf0, 0x41, 0x0a


	//----- nvinfo : EIATTR_MAXREG_COUNT
	.align		4
.L_628:
        /*002c*/ 	.byte	0x03, 0x1b
        /*002e*/ 	.short	0x00ff


	//----- nvinfo : EIATTR_NUM_BARRIERS
	.align		4
        /*0030*/ 	.byte	0x02, 0x4c
        /*0032*/ 	.byte	0x02
	.zero		1


	//----- nvinfo : EIATTR_MERCURY_ISA_VERSION
	.align		4
        /*0034*/ 	.byte	0x03, 0x5f
        /*0036*/ 	.short	0x0000


	//----- nvinfo : EIATTR_COOP_GROUP_MASK_REGIDS
	.align		4
        /*0038*/ 	.byte	0x04, 0x29
        /*003a*/ 	.short	(.L_630 - .L_629)


	//   ....[0]....
.L_629:
        /*003c*/ 	.word	0xffffffff


	//----- nvinfo : EIATTR_COOP_GROUP_INSTR_OFFSETS
	.align		4
.L_630:
        /*0040*/ 	.byte	0x04, 0x28
        /*0042*/ 	.short	(.L_632 - .L_631)


	//   ....[0]....
.L_631:
        /*0044*/ 	.word	0x00000040


	//----- nvinfo : EIATTR_EXIT_INSTR_OFFSETS
	.align		4
.L_632:
        /*0048*/ 	.byte	0x04, 0x1c
        /*004a*/ 	.short	(.L_634 - .L_633)


	//   ....[0]....
.L_633:
        /*004c*/ 	.word	0x00000470


	//   ....[1]....
        /*0050*/ 	.word	0x00004ad0


	//   ....[2]....
        /*0054*/ 	.word	0x000050e0


	//----- nvinfo : EIATTR_MAX_THREADS
	.align		4
.L_634:
        /*0058*/ 	.byte	0x04, 0x05
        /*005a*/ 	.short	(.L_636 - .L_635)
.L_635:
        /*005c*/ 	.word	0x00000100
        /*0060*/ 	.word	0x00000001
        /*0064*/ 	.word	0x00000001


	//----- nvinfo : EIATTR_CRS_STACK_SIZE
	.align		4
.L_636:
        /*0068*/ 	.byte	0x04, 0x1e
        /*006a*/ 	.short	(.L_638 - .L_637)
.L_637:
        /*006c*/ 	.word	0x00000000
.L_638:


//--------------------- .nv.info._ZN7cutlass13device_kernelIN5flash19enable_sm80_to_sm89INS1_16FlashAttnBwdSm80INS1_25CollectiveMainloopBwdSm80ILi2ELi2EN4cute5tupleIJNS5_1CILi64EEENS7_ILi128EEES8_EEENS_6half_tEfNS_4arch4Sm80ELb1ELb0ELb0ELb0ELb1ELb0ELb0ELb0ELi2ELi2ELi4ELi2ELb1EEENS1_24CollectiveEpilogueBwdGQAISA_fSD_Li256ELb0ELb1EEENS1_25SingleTileBwdLPTSchedulerILb0ELi128ELb1EEEEEEEEEvNT_6ParamsE --------------------------
	.section	.nv.info._ZN7cutlass13device_kernelIN5flash19enable_sm80_to_sm89INS1_16FlashAttnBwdSm80INS1_25CollectiveMainloopBwdSm80ILi2ELi2EN4cute5tupleIJNS5_1CILi64EEENS7_ILi128EEES8_EEENS_6half_tEfNS_4arch4Sm80ELb1ELb0ELb0ELb0ELb1ELb0ELb0ELb0ELi2ELi2ELi4ELi2ELb1EEENS1_24CollectiveEpilogueBwdGQAISA_fSD_Li256ELb0ELb1EEENS1_25SingleTileBwdLPTSchedulerILb0ELi128ELb1EEEEEEEEEvNT_6ParamsE,"",@"SHT_CUDA_INFO"
	.sectionflags	@""
	.align	4


	//----- nvinfo : EIATTR_CUDA_API_VERSION
	.align		4
        /*0000*/ 	.byte	0x04, 0x37
        /*0002*/ 	.short	(.L_640 - .L_639)
.L_639:
        /*0004*/ 	.word	0x00000082


	//----- nvinfo : EIATTR_SW2861232_WAR
	.align		4
.L_640:
        /*0008*/ 	.byte	0x01, 0x35
	.zero		2


	//----- nvinfo : EIATTR_PARAM_CBANK
	.align		4
        /*000c*/ 	.byte	0x04, 0x0a
        /*000e*/ 	.short	(.L_642 - .L_641)
	.align		4
.L_641:
        /*0010*/ 	.word	index@(.nv.constant0._ZN7cutlass13device_kernelIN5flash19enable_sm80_to_sm89INS1_16FlashAttnBwdSm80INS1_25CollectiveMainloopBwdSm80ILi2ELi2EN4cute5tupleIJNS5_1CILi64EEENS7_ILi128EEES8_EEENS_6half_tEfNS_4arch4Sm80ELb1ELb0ELb0ELb0ELb1ELb0ELb0ELb0ELi2ELi2ELi4ELi2ELb1EEENS1_24CollectiveEpilogueBwdGQAISA_fSD_Li256ELb0ELb1EEENS1_25SingleTileBwdLPTSchedulerILb0ELi128ELb1EEEEEEEEEvNT_6ParamsE)
        /*0014*/ 	.short	0x0160
        /*0016*/ 	.short	0x0290


	//----- nvinfo : EIATTR_CBANK_PARAM_SIZE
	.align		4
.L_642:
        /*0018*/ 	.byte	0x03, 0x19
        /*001a*/ 	.short	0x0290


	//----- nvinfo : EIATTR_KPARAM_INFO
	.align		4
        /*001c*/ 	.byte	0x04, 0x17
        /*001e*/ 	.short	(.L_644 - .L_643)
.L_643:
        /*0020*/ 	.word	0x00000000
        /*0024*/ 	.short	0x0000
        /*0026*/ 	.short	0x0000
        /*0028*/ 	.byte	0x00, 0xf0, 0x41, 0x0a


	//----- nvinfo : EIATTR_MAXREG_COUNT
	.align		4
.L_644:
        /*002c*/ 	.byte	0x03, 0x1b
        /*002e*/ 	.short	0x00ff


	//----- nvinfo : EIATTR_NUM_BARRIERS
	.align		4
        /*0030*/ 	.byte	0x02, 0x4c
        /*0032*/ 	.byte	0x02
	.zero		1


	//----- nvinfo : EIATTR_MERCURY_ISA_VERSION
	.align		4
        /*0034*/ 	.byte	0x03, 0x5f
        /*0036*/ 	.short	0x0000


	//----- nvinfo : EIATTR_COOP_GROUP_MASK_REGIDS
	.align		4
        /*0038*/ 	.byte	0x04, 0x29
        /*003a*/ 	.short	(.L_646 - .L_645)


	//   ....[0]....
.L_645:
        /*003c*/ 	.word	0xffffffff


	//   ....[1]....
        /*0040*/ 	.word	0xffffffff


	//   ....[2]....
        /*0044*/ 	.word	0xffffffff


	//   ....[3]....
        /*0048*/ 	.word	0xffffffff


	//   ....[4]....
        /*004c*/ 	.word	0xffffffff


	//   ....[5]....
        /*0050*/ 	.word	0xffffffff


	//   ....[6]....
        /*0054*/ 	.word	0xffffffff


	//   ....[7]....
        /*0058*/ 	.word	0xffffffff


	//   ....[8]....
        /*005c*/ 	.word	0xffffffff


	//----- nvinfo : EIATTR_COOP_GROUP_INSTR_OFFSETS
	.align		4
.L_646:
        /*0060*/ 	.byte	0x04, 0x28
        /*0062*/ 	.short	(.L_648 - .L_647)


	//   ....[0]....
.L_647:
        /*0064*/ 	.word	0x00000040


	//   ....[1]....
        /*0068*/ 	.word	0x00004d30


	//   ....[2]....
        /*006c*/ 	.word	0x00004d60


	//   ....[3]....
        /*0070*/ 	.word	0x00005050


	//   ....[4]....
        /*0074*/ 	.word	0x00005060


	//   ....[5]....
        /*0078*/ 	.word	0x000051f0


	//   ....[6]....
        /*007c*/ 	.word	0x00005240


	//   ....[7]....
        /*0080*/ 	.word	0x000054f0


	//   ....[8]....
        /*0084*/ 	.word	0x00005500


	//----- nvinfo : EIATTR_EXIT_INSTR_OFFSETS
	.align		4
.L_648:
        /*0088*/ 	.byte	0x04, 0x1c
        /*008a*/ 	.short	(.L_650 - .L_649)


	//   ....[0]....
.L_649:
        /*008c*/ 	.word	0x000004b0


	//   ....[1]....
        /*0090*/ 	.word	0x00004b10


	//   ....[2]....
        /*0094*/ 	.word	0x00005510


	//   ....[3]....
        /*0098*/ 	.word	0x000055b0


	//----- nvinfo : EIATTR_MAX_THREADS
	.align		4
.L_650:
        /*009c*/ 	.byte	0x04, 0x05
        /*009e*/ 	.short	(.L_652 - .L_651)
.L_651:
        /*00a0*/ 	.word	0x00000100
        /*00a4*/ 	.word	0x00000001
        /*00a8*/ 	.word	0x00000001


	//----- nvinfo : EIATTR_CRS_STACK_SIZE
	.align		4
.L_652:
        /*00ac*/ 	.byte	0x04, 0x1e
        /*00ae*/ 	.short	(.L_654 - .L_653)
.L_653:
        /*00b0*/ 	.word	0x00000000
.L_654:


//--------------------- .nv.info._ZN7cutlass13device_kernelIN5flash22FlashAttnBwdPreprocessIN4cute5tupleIJNS3_1CILi64EEES6_EEENS_6half_tEfNS_4arch4Sm80ELb1ELb0EEEEEvNT_6ParamsE --------------------------
	.section	.nv.info._ZN7cutlass13device_kernelIN5flash22FlashAttnBwdPreprocessIN4cute5tupleIJNS3_1CILi64EEES6_EEENS_6half_tEfNS_4arch4Sm80ELb1ELb0EEEEEvNT_6ParamsE,"",@"SHT_CUDA_INFO"
	.sectionflags	@""
	.align	4


	//----- nvinfo : EIATTR_CUDA_API_VERSION
	.align		4
        /*0000*/ 	.byte	0x04, 0x37
        /*0002*/ 	.short	(.L_656 - .L_655)
.L_655:
        /*0004*/ 	.word	0x00000082


	//----- nvinfo : EIATTR_SW2861232_WAR
	.align		4
.L_656:
        /*0008*/ 	.byte	0x01, 0x35
	.zero		2


	//----- nvinfo : EIATTR_PARAM_CBANK
	.align		4
        /*000c*/ 	.byte	0x04, 0x0a
        /*000e*/ 	.short	(.L_658 - .L_657)
	.align		4
.L_657:
        /*0010*/ 	.word	index@(.nv.constant0._ZN7cutlass13device_kernelIN5flash22FlashAttnBwdPreprocessIN4cute5tupleIJNS3_1CILi64EEES6_EEENS_6half_tEfNS_4arch4Sm80ELb1ELb0EEEEEvNT_6ParamsE)
        /*0014*/ 	.short	0x0160
        /*0016*/ 	.short	0x00f0


	//----- nvinfo : EIATTR_CBANK_PARAM_SIZE
	.align		4
.L_658:
        /*0018*/ 	.byte	0x03, 0x19
        /*001a*/ 	.short	0x00f0


	//----- nvinfo : EIATTR_KPARAM_INFO
	.align		4
        /*001c*/ 	.byte	0x04, 0x17
        /*001e*/ 	.short	(.L_660 - .L_659)
.L_659:
        /*0020*/ 	.word	0x00000000
        /*0024*/ 	.short	0x0000
        /*0026*/ 	.short	0x0000
        /*0028*/ 	.byte	0x00, 0xf0, 0xc1, 0x03


	//----- nvinfo : EIATTR_MAXREG_COUNT
	.align		4
.L_660:
        /*002c*/ 	.byte	0x03, 0x1b
        /*002e*/ 	.short	0x0080


	//----- nvinfo : EIATTR_MERCURY_ISA_VERSION
	.align		4
        /*0030*/ 	.byte	0x03, 0x5f
        /*0032*/ 	.short	0x0000


	//----- nvinfo : EIATTR_COOP_GROUP_MASK_REGIDS
	.align		4
        /*0034*/ 	.byte	0x04, 0x29
        /*0036*/ 	.short	(.L_662 - .L_661)


	//   ....[0]....
.L_661:
        /*0038*/ 	.word	0xffffffff


	//   ....[1]....
        /*003c*/ 	.word	0xffffffff


	//   ....[2]....
        /*0040*/ 	.word	0xffffffff


	//   ....[3]....
        /*0044*/ 	.word	0xffffffff


	//   ....[4]....
        /*0048*/ 	.word	0xffffffff


	//   ....[5]....
        /*004c*/ 	.word	0xffffffff


	//----- nvinfo : EIATTR_COOP_GROUP_INSTR_OFFSETS
	.align		4
.L_662:
        /*0050*/ 	.byte	0x04, 0x28
        /*0052*/ 	.short	(.L_664 - .L_663)


	//   ....[0]....
.L_663:
        /*0054*/ 	.word	0x000009d0


	//   ....[1]....
        /*0058*/ 	.word	0x000009e0


	//   ....[2]....
        /*005c*/ 	.word	0x00000a10


	//   ....[3]....
        /*0060*/ 	.word	0x00000a20


	//   ....[4]....
        /*0064*/ 	.word	0x00000ab0


	//   ....[5]....
        /*0068*/ 	.word	0x00000ad0


	//----- nvinfo : EIATTR_EXIT_INSTR_OFFSETS
	.align		4
.L_664:
        /*006c*/ 	.byte	0x04, 0x1c
        /*006e*/ 	.short	(.L_666 - .L_665)


	//   ....[0]....
.L_665:
        /*0070*/ 	.word	0x00000e40


	//   ....[1]....
        /*0074*/ 	.word	0x00000ea0


	//----- nvinfo : EIATTR_CTAIDZ_USED
	.align		4
.L_666:
        /*0078*/ 	.byte	0x01, 0x04
	.zero		2


	//----- nvinfo : EIATTR_MAX_THREADS
	.align		4
        /*007c*/ 	.byte	0x04, 0x05
        /*007e*/ 	.short	(.L_668 - .L_667)
.L_667:
        /*0080*/ 	.word	0x00000100
        /*0084*/ 	.word	0x00000001
        /*0088*/ 	.word	0x00000001


	//----- nvinfo : EIATTR_CRS_STACK_SIZE
	.align		4
.L_668:
        /*008c*/ 	.byte	0x04, 0x1e
        /*008e*/ 	.short	(.L_670 - .L_669)
.L_669:
        /*0090*/ 	.word	0x00000000
.L_670:


//--------------------- .nv.info._ZN7cutlass13device_kernelIN5flash19enable_sm80_to_sm89INS1_16FlashAttnBwdSm80INS1_25CollectiveMainloopBwdSm80ILi2ELi2EN4cute5tupleIJNS5_1CILi64EEENS7_ILi128EEES8_EEENS_6half_tEfNS_4arch4Sm80ELb1ELb0ELb0ELb1ELb0ELb0ELb0ELb0ELi2ELi2ELi4ELi2ELb1EEENS1_21CollectiveEpilogueBwdISA_SB_SD_Li256ELb1ELb0ELi2EEENS1_25SingleTileBwdLPTSchedulerILb1ELi128ELb0EEEEEEEEEvNT_6ParamsE --------------------------
	.section	.nv.info._ZN7cutlass13device_kernelIN5flash19enable_sm80_to_sm89INS1_16FlashAttnBwdSm80INS1_25CollectiveMainloopBwdSm80ILi2ELi2EN4cute5tupleIJNS5_1CILi64EEENS7_ILi128EEES8_EEENS_6half_tEfNS_4arch4Sm80ELb1ELb0ELb0ELb1ELb0ELb0ELb0ELb0ELi2ELi2ELi4ELi2ELb1EEENS1_21CollectiveEpilogueBwdISA_SB_SD_Li256ELb1ELb0ELi2EEENS1_25SingleTileBwdLPTSchedulerILb1ELi128ELb0EEEEEEEEEvNT_6ParamsE,"",@"SHT_CUDA_INFO"
	.sectionflags	@""
	.align	4


	//----- nvinfo : EIATTR_CUDA_API_VERSION
	.align		4
        /*0000*/ 	.byte	0x04, 0x37
        /*0002*/ 	.short	(.L_672 - .L_671)
.L_671:
        /*0004*/ 	.word	0x00000082


	//----- nvinfo : EIATTR_SW2861232_WAR
	.align		4
.L_672:
        /*0008*/ 	.byte	0x01, 0x35
	.zero		2


	//----- nvinfo : EIATTR_PARAM_CBANK
	.align		4
        /*000c*/ 	.byte	0x04, 0x0a
        /*000e*/ 	.short	(.L_674 - .L_673)
	.align		4
.L_673:
        /*0010*/ 	.word	index@(.nv.constant0._ZN7cutlass13device_kernelIN5flash19enable_sm80_to_sm89INS1_16FlashAttnBwdSm80INS1_25CollectiveMainloopBwdSm80ILi2ELi2EN4cute5tupleIJNS5_1CILi64EEENS7_ILi128EEES8_EEENS_6half_tEfNS_4arch4Sm80ELb1ELb0ELb0ELb1ELb0ELb0ELb0ELb0ELi2ELi2ELi4ELi2ELb1EEENS1_21CollectiveEpilogueBwdISA_SB_SD_Li256ELb1ELb0ELi2EEENS1_25SingleTileBwdLPTSchedulerILb1ELi128ELb0EEEEEEEEEvNT_6ParamsE)
        /*0014*/ 	.short	0x0160
        /*0016*/ 	.short	0x0288


	//----- nvinfo : EIATTR_CBANK_PARAM_SIZE
	.align		4
.L_674:
        /*0018*/ 	.byte	0x03, 0x19
        /*001a*/ 	.short	0x0288


	//----- nvinfo : EIATTR_KPARAM_INFO
	.align		4
        /*001c*/ 	.byte	0x04, 0x17
        /*001e*/ 	.short	(.L_676 - .L_675)
.L_675:
        /*0020*/ 	.word	0x00000000
        /*0024*/ 	.short	0x0000
        /*0026*/ 	.short	0x0000
        /*0028*/ 	.byte	0x00, 0xf0, 0x21, 0x0a


	//----- nvinfo : EIATTR_MAXREG_COUNT
	.align		4
.L_676:
        /*002c*/ 	.byte	0x03, 0x1b
        /*002e*/ 	.short	0x00ff


	//----- nvinfo : EIATTR_NUM_BARRIERS
	.align		4
        /*0030*/ 	.byte	0x02, 0x4c
        /*0032*/ 	.byte	0x02
	.zero		1


	//----- nvinfo : EIATTR_MERCURY_ISA_VERSION
	.align		4
        /*0034*/ 	.byte	0x03, 0x5f
        /*0036*/ 	.short	0x0000


	//----- nvinfo : EIATTR_COOP_GROUP_MASK_REGIDS
	.align		4
        /*0038*/ 	.byte	0x04, 0x29
        /*003a*/ 	.short	(.L_678 - .L_677)


	//   ....[0]....
.L_677:
        /*003c*/ 	.word	0xffffffff


	//----- nvinfo : EIATTR_COOP_GROUP_INSTR_OFFSETS
	.align		4
.L_678:
        /*0040*/ 	.byte	0x04, 0x28
        /*0042*/ 	.short	(.L_680 - .L_679)


	//   ....[0]....
.L_679:
        /*0044*/ 	.word	0x00000050


	//----- nvinfo : EIATTR_EXIT_INSTR_OFFSETS
	.align		4
.L_680:
        /*0048*/ 	.byte	0x04, 0x1c
        /*004a*/ 	.short	(.L_682 - .L_681)


	//   ....[0]....
.L_681:
        /*004c*/ 	.word	0x00000760


	//   ....[1]....
        /*0050*/ 	.word	0x00006170


	//   ....[2]....
        /*0054*/ 	.word	0x00006230


	//   ....[3]....
        /*0058*/ 	.word	0x00006c00


	//   ....[4]....
        /*005c*/ 	.word	0x00006cc0


	//----- nvinfo : EIATTR_MAX_THREADS
	.align		4
.L_682:
        /*0060*/ 	.byte	0x04, 0x05
        /*0062*/ 	.short	(.L_684 - .L_683)
.L_683:
        /*0064*/ 	.word	0x00000100
        /*0068*/ 	.word	0x00000001
        /*006c*/ 	.word	0x00000001


	//----- nvinfo : EIATTR_CRS_STACK_SIZE
	.align		4
.L_684:
        /*0070*/ 	.byte	0x04, 0x1e
        /*0072*/ 	.short	(.L_686 - .L_685)
.L_685:
        /*0074*/ 	.word	0x00000000
.L_686:


//--------------------- .nv.info._ZN7cutlass13device_kernelIN5flash19enable_sm80_to_sm89INS1_16FlashAttnBwdSm80INS1_25CollectiveMainloopBwdSm80ILi2ELi2EN4cute5tupleIJNS5_1CILi64EEENS7_ILi128EEES8_EEENS_6half_tEfNS_4arch4Sm80ELb1ELb0ELb0ELb1ELb1ELb0ELb0ELb0ELi2ELi2ELi4ELi2ELb1EEENS1_21CollectiveEpilogueBwdISA_SB_SD_Li256ELb1ELb0ELi2EEENS1_25SingleTileBwdLPTSchedulerILb1ELi128ELb1EEEEEEEEEvNT_6ParamsE --------------------------
	.section	.nv.info._ZN7cutlass13device_kernelIN5flash19enable_sm80_to_sm89INS1_16FlashAttnBwdSm80INS1_25CollectiveMainloopBwdSm80ILi2ELi2EN4cute5tupleIJNS5_1CILi64EEENS7_ILi128EEES8_EEENS_6half_tEfNS_4arch4Sm80ELb1ELb0ELb0ELb1ELb1ELb0ELb0ELb0ELi2ELi2ELi4ELi2ELb1EEENS1_21CollectiveEpilogueBwdISA_SB_SD_Li256ELb1ELb0ELi2EEENS1_25SingleTileBwdLPTSchedulerILb1ELi128ELb1EEEEEEEEEvNT_6ParamsE,"",@"SHT_CUDA_INFO"
	.sectionflags	@""
	.align	4


	//----- nvinfo : EIATTR_CUDA_API_VERSION
	.align		4
        /*0000*/ 	.byte	0x04, 0x37
        /*0002*/ 	.short	(.L_688 - .L_687)
.L_687:
        /*0004*/ 	.word	0x00000082


	//----- nvinfo : EIATTR_SW2861232_WAR
	.align		4
.L_688:
        /*0008*/ 	.byte	0x01, 0x35
	.zero		2


	//----- nvinfo : EIATTR_PARAM_CBANK
	.align		4
        /*000c*/ 	.byte	0x04, 0x0a
        /*000e*/ 	.short	(.L_690 - .L_689)
	.align		4
.L_689:
        /*0010*/ 	.word	index@(.nv.constant0._ZN7cutlass13device_kernelIN5flash19enable_sm80_to_sm89INS1_16FlashAttnBwdSm80INS1_25CollectiveMainloopBwdSm80ILi2ELi2EN4cute5tupleIJNS5_1CILi64EEENS7_ILi128EEES8_EEENS_6half_tEfNS_4arch4Sm80ELb1ELb0ELb0ELb1ELb1ELb0ELb0ELb0ELi2ELi2ELi4ELi2ELb1EEENS1_21CollectiveEpilogueBwdISA_SB_SD_Li256ELb1ELb0ELi2EEENS1_25SingleTileBwdLPTSchedulerILb1ELi128ELb1EEEEEEEEEvNT_6ParamsE)
        /*0014*/ 	.short	0x0160
        /*0016*/ 	.short	0x0288


	//----- nvinfo : EIATTR_CBANK_PARAM_SIZE
	.align		4
.L_690:
        /*0018*/ 	.byte	0x03, 0x19
        /*001a*/ 	.short	0x0288


	//----- nvinfo : EIATTR_KPARAM_INFO
	.align		4
        /*001c*/ 	.byte	0x04, 0x17
        /*001e*/ 	.short	(.L_692 - .L_691)
.L_691:
        /*0020*/ 	.word	0x00000000
        /*0024*/ 	.short	0x0000
        /*0026*/ 	.short	0x0000
        /*0028*/ 	.byte	0x00, 0xf0, 0x21, 0x0a


	//----- nvinfo : EIATTR_MAXREG_COUNT
	.align		4
.L_692:
        /*002c*/ 	.byte	0x03, 0x1b
        /*002e*/ 	.short	0x00ff


	//----- nvinfo : EIATTR_NUM_BARRIERS
	.align		4
        /*0030*/ 	.byte	0x02, 0x4c
        /*0032*/ 	.byte	0x02
	.zero		1


	//----- nvinfo : EIATTR_MERCURY_ISA_VERSION
	.align		4
        /*0034*/ 	.byte	0x03, 0x5f
        /*0036*/ 	.short	0x0000


	//----- nvinfo : EIATTR_COOP_GROUP_MASK_REGIDS
	.align		4
        /*0038*/ 	.byte	0x04, 0x29
        /*003a*/ 	.short	(.L_694 - .L_693)


	//   ....[0]....
.L_693:
        /*003c*/ 	.word	0xffffffff


	//----- nvinfo : EIATTR_COOP_GROUP_INSTR_OFFSETS
	.align		4
.L_694:
        /*0040*/ 	.byte	0x04, 0x28
        /*0042*/ 	.short	(.L_696 - .L_695)


	//   ....[0]....
.L_695:
        /*0044*/ 	.word	0x00000050


	//----- nvinfo : EIATTR_EXIT_INSTR_OFFSETS
	.align		4
.L_696:
        /*0048*/ 	.byte	0x04, 0x1c
        /*004a*/ 	.short	(.L_698 - .L_697)


	//   ....[0]....
.L_697:
        /*004c*/ 	.word	0x000007a0


	//   ....[1]....
        /*0050*/ 	.word	0x000061b0


	//   ....[2]....
        /*0054*/ 	.word	0x00006270


	//   ....[3]....
        /*0058*/ 	.word	0x00006c50


	//   ....[4]....
        /*005c*/ 	.word	0x00006d10


	//----- nvinfo : EIATTR_MAX_THREADS
	.align		4
.L_698:
        /*0060*/ 	.byte	0x04, 0x05
        /*0062*/ 	.short	(.L_700 - .L_699)
.L_699:
        /*0064*/ 	.word	0x00000100
        /*0068*/ 	.word	0x00000001
        /*006c*/ 	.word	0x00000001


	//----- nvinfo : EIATTR_CRS_STACK_SIZE
	.align		4
.L_700:
        /*0070*/ 	.byte	0x04, 0x1e
        /*0072*/ 	.short	(.L_702 - .L_701)
.L_701:
        /*0074*/ 	.word	0x00000000
.L_702:


//--------------------- .nv.info._ZN7cutlass13device_kernelIN5flash19enable_sm80_to_sm89INS1_16FlashAttnBwdSm80INS1_25CollectiveMainloopBwdSm80ILi2ELi2EN4cute5tupleIJNS5_1CILi64EEENS7_ILi128EEES8_EEENS_6half_tEfNS_4arch4Sm80ELb1ELb0ELb0ELb1ELb0ELb0ELb0ELb0ELi2ELi2ELi4ELi2ELb1EEENS1_24CollectiveEpilogueBwdGQAISA_fSD_Li256ELb1ELb0EEENS1_25SingleTileBwdLPTSchedulerILb1ELi128ELb0EEEEEEEEEvNT_6ParamsE --------------------------
	.section	.nv.info._ZN7cutlass13device_kernelIN5flash19enable_sm80_to_sm89INS1_16FlashAttnBwdSm80INS1_25CollectiveMainloopBwdSm80ILi2ELi2EN4cute5tupleIJNS5_1CILi64EEENS7_ILi128EEES8_EEENS_6half_tEfNS_4arch4Sm80ELb1ELb0ELb0ELb1ELb0ELb0ELb0ELb0ELi2ELi2ELi4ELi2ELb1EEENS1_24CollectiveEpilogueBwdGQAISA_fSD_Li256ELb1ELb0EEENS1_25SingleTileBwdLPTSchedulerILb1ELi128ELb0EEEEEEEEEvNT_6ParamsE,"",@"SHT_CUDA_INFO"
	.sectionflags	@""
	.align	4


	//----- nvinfo : EIATTR_CUDA_API_VERSION
	.align		4
        /*0000*/ 	.byte	0x04, 0x37
        /*0002*/ 	.short	(.L_704 - .L_703)
.L_703:
        /*0004*/ 	.word	0x00000082


	//----- nvinfo : EIATTR_SW2861232_WAR
	.align		4
.L_704:
        /*0008*/ 	.byte	0x01, 0x35
	.zero		2


	//----- nvinfo : EIATTR_PARAM_CBANK
	.align		4
        /*000c*/ 	.byte	0x04, 0x0a
        /*000e*/ 	.short	(.L_706 - .L_705)
	.align		4
.L_705:
        /*0010*/ 	.word	index@(.nv.constant0._ZN7cutlass13device_kernelIN5flash19enable_sm80_to_sm89INS1_16FlashAttnBwdSm80INS1_25CollectiveMainloopBwdSm80ILi2ELi2EN4cute5tupleIJNS5_1CILi64EEENS7_ILi128EEES8_EEENS_6half_tEfNS_4arch4Sm80ELb1ELb0ELb0ELb1ELb0ELb0ELb0ELb0ELi2ELi2ELi4ELi2ELb1EEENS1_24CollectiveEpilogueBwdGQAISA_fSD_Li256ELb1ELb0EEENS1_25SingleTileBwdLPTSchedulerILb1ELi128ELb0EEEEEEEEEvNT_6ParamsE)
        /*0014*/ 	.short	0x0160
        /*0016*/ 	.short	0x0290


	//----- nvinfo : EIATTR_CBANK_PARAM_SIZE
	.align		4
.L_706:
        /*0018*/ 	.byte	0x03, 0x19
        /*001a*/ 	.short	0x0290


	//----- nvinfo : EIATTR_KPARAM_INFO
	.align		4
        /*001c*/ 	.byte	0x04, 0x17
        /*001e*/ 	.short	(.L_708 - .L_707)
.L_707:
        /*0020*/ 	.word	0x00000000
        /*0024*/ 	.short	0x0000
        /*0026*/ 	.short	0x0000
        /*0028*/ 	.byte	0x00, 0xf0, 0x41, 0x0a


	//----- nvinfo : EIATTR_MAXREG_COUNT
	.align		4
.L_708:
        /*002c*/ 	.byte	0x03, 0x1b
        /*002e*/ 	.short	0x00ff


	//----- nvinfo : EIATTR_NUM_BARRIERS
	.align		4
        /*0030*/ 	.byte	0x02, 0x4c
        /*0032*/ 	.byte	0x02
	.zero		1


	//----- nvinfo : EIATTR_MERCURY_ISA_VERSION
	.align		4
        /*0034*/ 	.byte	0x03, 0x5f
        /*0036*/ 	.short	0x0000


	//----- nvinfo : EIATTR_COOP_GROUP_MASK_REGIDS
	.align		4
        /*0038*/ 	.byte	0x04, 0x29
        /*003a*/ 	.short	(.L_710 - .L_709)


	//   ....[0]....
.L_709:
        /*003c*/ 	.word	0xffffffff


	//----- nvinfo : EIATTR_COOP_GROUP_INSTR_OFFSETS
	.align		4
.L_710:
        /*0040*/ 	.byte	0x04, 0x28
        /*0042*/ 	.short	(.L_712 - .L_711)


	//   ....[0]....
.L_711:
        /*0044*/ 	.word	0x00000050


	//----- nvinfo : EIATTR_EXIT_INSTR_OFFSETS
	.align		4
.L_712:
        /*0048*/ 	.byte	0x04, 0x1c
        /*004a*/ 	.short	(.L_714 - .L_713)


	//   ....[0]....
.L_713:
        /*004c*/ 	.word	0x00000760


	//   ....[1]....
        /*0050*/ 	.word	0x000050a0


	//   ....[2]....
        /*0054*/ 	.word	0x000057a0


	//----- nvinfo : EIATTR_MAX_THREADS
	.align		4
.L_714:
        /*0058*/ 	.byte	0x04, 0x05
        /*005a*/ 	.short	(.L_716 - .L_715)
.L_715:
        /*005c*/ 	.word	0x00000100
        /*0060*/ 	.word	0x00000001
        /*0064*/ 	.word	0x00000001


	//----- nvinfo : EIATTR_CRS_STACK_SIZE
	.align		4
.L_716:
        /*0068*/ 	.byte	0x04, 0x1e
        /*006a*/ 	.short	(.L_718 - .L_717)
.L_717:
        /*006c*/ 	.word	0x00000000
.L_718:


//--------------------- .nv.info._ZN7cutlass13device_kernelIN5flash32FlashAttnBwdPostprocessConvertdQIN4cute5tupleIJNS3_1CILi64EEES6_EEENS_6half_tEfNS_4arch4Sm80ELi256ENS3_8TiledMMAINS3_8MMA_AtomIJNS3_28SM80_16x8x16_F32F16F16F32_TNEEEENS3_6LayoutINS4_IJNS5_ILi2EEENS5_ILi4EEENS5_ILi1EEEEEENS4_IJSI_SG_NS5_ILi0EEEEEEEENS4_IJNS5_ILi32EEES6_NS5_ILi16EEEEEEEELb0EEEEEvNT_6ParamsE --------------------------
	.section	.nv.info._ZN7cutlass13device_kernelIN5flash32FlashAttnBwdPostprocessConvertdQIN4cute5tupleIJNS3_1CILi64EEES6_EEENS_6half_tEfNS_4arch4Sm80ELi256ENS3_8TiledMMAINS3_8MMA_AtomIJNS3_28SM80_16x8x16_F32F16F16F32_TNEEEENS3_6LayoutINS4_IJNS5_ILi2EEENS5_ILi4EEENS5_ILi1EEEEEENS4_IJSI_SG_NS5_ILi0EEEEEEEENS4_IJNS5_ILi32EEES6_NS5_ILi16EEEEEEEELb0EEEEEvNT_6ParamsE,"",@"SHT_CUDA_INFO"
	.sectionflags	@""
	.align	4


	//----- nvinfo : EIATTR_CUDA_API_VERSION
	.align		4
        /*0000*/ 	.byte	0x04, 0x37
        /*0002*/ 	.short	(.L_720 - .L_719)
.L_719:
        /*0004*/ 	.word	0x00000082


	//----- nvinfo : EIATTR_SW2861232_WAR
	.align		4
.L_720:
        /*0008*/ 	.byte	0x01, 0x35
	.zero		2


	//----- nvinfo : EIATTR_PARAM_CBANK
	.align		4
        /*000c*/ 	.byte	0x04, 0x0a
        /*000e*/ 	.short	(.L_722 - .L_721)
	.align		4
.L_721:
        /*0010*/ 	.word	index@(.nv.constant0._ZN7cutlass13device_kernelIN5flash32FlashAttnBwdPostprocessConvertdQIN4cute5tupleIJNS3_1CILi64EEES6_EEENS_6half_tEfNS_4arch4Sm80ELi256ENS3_8TiledMMAINS3_8MMA_AtomIJNS3_28SM80_16x8x16_F32F16F16F32_TNEEEENS3_6LayoutINS4_IJNS5_ILi2EEENS5_ILi4EEENS5_ILi1EEEEEENS4_IJSI_SG_NS5_ILi0EEEEEEEENS4_IJNS5_ILi32EEES6_NS5_ILi16EEEEEEEELb0EEEEEvNT_6ParamsE)
        /*0014*/ 	.short	0x0160
        /*0016*/ 	.short	0x0070


	//----- nvinfo : EIATTR_CBANK_PARAM_SIZE
	.align		4
.L_722:
        /*0018*/ 	.byte	0x03, 0x19
        /*001a*/ 	.short	0x0070


	//----- nvinfo : EIATTR_KPARAM_INFO
	.align		4
        /*001c*/ 	.byte	0x04, 0x17
        /*001e*/ 	.short	(.L_724 - .L_723)
.L_723:
        /*0020*/ 	.word	0x00000000
        /*0024*/ 	.short	0x0000
        /*0026*/ 	.short	0x0000
        /*0028*/ 	.byte	0x00, 0xf0, 0xc1, 0x01


	//----- nvinfo : EIATTR_MAXREG_COUNT
	.align		4
.L_724:
        /*002c*/ 	.byte	0x03, 0x1b
        /*002e*/ 	.short	0x0080


	//----- nvinfo : EIATTR_NUM_BARRIERS
	.align		4
        /*0030*/ 	.byte	0x02, 0x4c
        /*0032*/ 	.byte	0x01
	.zero		1


	//----- nvinfo : EIATTR_MERCURY_ISA_VERSION
	.align		4
        /*0034*/ 	.byte	0x03, 0x5f
        /*0036*/ 	.short	0x0000


	//----- nvinfo : EIATTR_EXIT_INSTR_OFFSETS
	.align		4
        /*0038*/ 	.byte	0x04, 0x1c
        /*003a*/ 	.short	(.L_726 - .L_725)


	//   ....[0]....
.L_725:
        /*003c*/ 	.word	0x00000180


	//   ....[1]....
        /*0040*/ 	.word	0x00000ca0


	//   ....[2]....
        /*0044*/ 	.word	0x00000d60


	//----- nvinfo : EIATTR_CTAIDZ_USED
	.align		4
.L_726:
        /*0048*/ 	.byte	0x01, 0x04
	.zero		2


	//----- nvinfo : EIATTR_MAX_THREADS
	.align		4
        /*004c*/ 	.byte	0x04, 0x05
        /*004e*/ 	.short	(.L_728 - .L_727)
.L_727:
        /*0050*/ 	.word	0x00000100
        /*0054*/ 	.word	0x00000001
        /*0058*/ 	.word	0x00000001


	//----- nvinfo : EIATTR_CRS_STACK_SIZE
	.align		4
.L_728:
        /*005c*/ 	.byte	0x04, 0x1e
        /*005e*/ 	.short	(.L_730 - .L_729)
.L_729:
        /*0060*/ 	.word	0x00000000
.L_730:


//--------------------- .nv.info._ZN7cutlass13device_kernelIN5flash19enable_sm80_to_sm89INS1_16FlashAttnBwdSm80INS1_25CollectiveMainloopBwdSm80ILi2ELi2EN4cute5tupleIJNS5_1CILi64EEENS7_ILi128EEES8_EEENS_6half_tEfNS_4arch4Sm80ELb1ELb0ELb0ELb1ELb1ELb0ELb0ELb0ELi2ELi2ELi4ELi2ELb1EEENS1_24CollectiveEpilogueBwdGQAISA_fSD_Li256ELb1ELb1EEENS1_25SingleTileBwdLPTSchedulerILb1ELi128ELb1EEEEEEEEEvNT_6ParamsE --------------------------
	.section	.nv.info._ZN7cutlass13device_kernelIN5flash19enable_sm80_to_sm89INS1_16FlashAttnBwdSm80INS1_25CollectiveMainloopBwdSm80ILi2ELi2EN4cute5tupleIJNS5_1CILi64EEENS7_ILi128EEES8_EEENS_6half_tEfNS_4arch4Sm80ELb1ELb0ELb0ELb1ELb1ELb0ELb0ELb0ELi2ELi2ELi4ELi2ELb1EEENS1_24CollectiveEpilogueBwdGQAISA_fSD_Li256ELb1ELb1EEENS1_25SingleTileBwdLPTSchedulerILb1ELi128ELb1EEEEEEEEEvNT_6ParamsE,"",@"SHT_CUDA_INFO"
	.sectionflags	@""
	.align	4


	//----- nvinfo : EIATTR_CUDA_API_VERSION
	.align		4
        /*0000*/ 	.byte	0x04, 0x37
        /*0002*/ 	.short	(.L_732 - .L_731)
.L_731:
        /*0004*/ 	.word	0x00000082


	//----- nvinfo : EIATTR_SW2861232_WAR
	.align		4
.L_732:
        /*0008*/ 	.byte	0x01, 0x35
	.zero		2


	//----- nvinfo : EIATTR_PARAM_CBANK
	.align		4
        /*000c*/ 	.byte	0x04, 0x0a
        /*000e*/ 	.short	(.L_734 - .L_733)
	.align		4
.L_733:
        /*0010*/ 	.word	index@(.nv.constant0._ZN7cutlass13device_kernelIN5flash19enable_sm80_to_sm89INS1_16FlashAttnBwdSm80INS1_25CollectiveMainloopBwdSm80ILi2ELi2EN4cute5tupleIJNS5_1CILi64EEENS7_ILi128EEES8_EEENS_6half_tEfNS_4arch4Sm80ELb1ELb0ELb0ELb1ELb1ELb0ELb0ELb0ELi2ELi2ELi4ELi2ELb1EEENS1_24CollectiveEpilogueBwdGQAISA_fSD_Li256ELb1ELb1EEENS1_25SingleTileBwdLPTSchedulerILb1ELi128ELb1EEEEEEEEEvNT_6ParamsE)
        /*0014*/ 	.short	0x0160
        /*0016*/ 	.short	0x0290


	//----- nvinfo : EIATTR_CBANK_PARAM_SIZE
	.align		4
.L_734:
        /*0018*/ 	.byte	0x03, 0x19
        /*001a*/ 	.short	0x0290


	//----- nvinfo : EIATTR_KPARAM_INFO
	.align		4
        /*001c*/ 	.byte	0x04, 0x17
        /*001e*/ 	.short	(.L_736 - .L_735)
.L_735:
        /*0020*/ 	.word	0x00000000
        /*0024*/ 	.short	0x0000
        /*0026*/ 	.short	0x0000
        /*0028*/ 	.byte	0x00, 0xf0, 0x41, 0x0a


	//----- nvinfo : EIATTR_MAXREG_COUNT
	.align		4
.L_736:
        /*002c*/ 	.byte	0x03, 0x1b
        /*002e*/ 	.short	0x00ff


	//----- nvinfo : EIATTR_NUM_BARRIERS
	.align		4
        /*0030*/ 	.byte	0x02, 0x4c
        /*0032*/ 	.byte	0x02
	.zero		1


	//----- nvinfo : EIATTR_MERCURY_ISA_VERSION
	.align		4
        /*0034*/ 	.byte	0x03, 0x5f
        /*0036*/ 	.short	0x0000


	//----- nvinfo : EIATTR_COOP_GROUP_MASK_REGIDS
	.align		4
        /*0038*/ 	.byte	0x04, 0x29
        /*003a*/ 	.short	(.L_738 - .L_737)


	//   ....[0]....
.L_737:
        /*003c*/ 	.word	0xffffffff


	//   ....[1]....
        /*0040*/ 	.word	0xffffffff


	//   ....[2]....
        /*0044*/ 	.word	0xffffffff


	//   ....[3]....
        /*0048*/ 	.word	0xffffffff


	//   ....[4]....
        /*004c*/ 	.word	0xffffffff


	//   ....[5]....
        /*0050*/ 	.word	0xffffffff


	//   ....[6]....
        /*0054*/ 	.word	0xffffffff


	//   ....[7]....
        /*0058*/ 	.word	0xffffffff


	//   ....[8]....
        /*005c*/ 	.word	0xffffffff


	//----- nvinfo : EIATTR_COOP_GROUP_INSTR_OFFSETS
	.align		4
.L_738:
        /*0060*/ 	.byte	0x04, 0x28
        /*0062*/ 	.short	(.L_740 - .L_739)


	//   ....[0]....
.L_739:
        /*0064*/ 	.word	0x00000050


	//   ....[1]....
        /*0068*/ 	.word	0x00005400


	//   ....[2]....
        /*006c*/ 	.word	0x00005440


	//   ....[3]....
        /*0070*/ 	.word	0x00005730


	//   ....[4]....
        /*0074*/ 	.word	0x00005740


	//   ....[5]....
        /*0078*/ 	.word	0x000058d0


	//   ....[6]....
        /*007c*/ 	.word	0x00005920


	//   ....[7]....
        /*0080*/ 	.word	0x00005bd0


	//   ....[8]....
        /*0084*/ 	.word	0x00005be0


	//----- nvinfo : EIATTR_EXIT_INSTR_OFFSETS
	.align		4
.L_740:
        /*0088*/ 	.byte	0x04, 0x1c
        /*008a*/ 	.short	(.L_742 - .L_741)


	//   ....[0]....
.L_741:
        /*008c*/ 	.word	0x000007a0


	//   ....[1]....
        /*0090*/ 	.word	0x000050e0


	//   ....[2]....
        /*0094*/ 	.word	0x00005bf0


	//   ....[3]....
        /*0098*/ 	.word	0x00005c90


	//----- nvinfo : EIATTR_MAX_THREADS
	.align		4
.L_742:
        /*009c*/ 	.byte	0x04, 0x05
        /*009e*/ 	.short	(.L_744 - .L_743)
.L_743:
        /*00a0*/ 	.word	0x00000100
        /*00a4*/ 	.word	0x00000001
        /*00a8*/ 	.word	0x00000001


	//----- nvinfo : EIATTR_CRS_STACK_SIZE
	.align		4
.L_744:
        /*00ac*/ 	.byte	0x04, 0x1e
        /*00ae*/ 	.short	(.L_746 - .L_745)
.L_745:
        /*00b0*/ 	.word	0x00000000
.L_746:


//--------------------- .nv.info._ZN7cutlass13device_kernelIN5flash22FlashAttnBwdPreprocessIN4cute5tupleIJNS3_1CILi64EEES6_EEENS_6half_tEfNS_4arch4Sm80ELb1ELb1EEEEEvNT_6ParamsE --------------------------
	.section	.nv.info._ZN7cutlass13device_kernelIN5flash22FlashAttnBwdPreprocessIN4cute5tupleIJNS3_1CILi64EEES6_EEENS_6half_tEfNS_4arch4Sm80ELb1ELb1EEEEEvNT_6ParamsE,"",@"SHT_CUDA_INFO"
	.sectionflags	@""
	.align	4


	//----- nvinfo : EIATTR_CUDA_API_VERSION
	.align		4
        /*0000*/ 	.byte	0x04, 0x37
        /*0002*/ 	.short	(.L_748 - .L_747)
.L_747:
        /*0004*/ 	.word	0x00000082


	//----- nvinfo : EIATTR_SW2861232_WAR
	.align		4
.L_748:
        /*0008*/ 	.byte	0x01, 0x35
	.zero		2


	//----- nvinfo : EIATTR_PARAM_CBANK
	.align		4
        /*000c*/ 	.byte	0x04, 0x0a
        /*000e*/ 	.short	(.L_750 - .L_749)
	.align		4
.L_749:
        /*0010*/ 	.word	index@(.nv.constant0._ZN7cutlass13device_kernelIN5flash22FlashAttnBwdPreprocessIN4cute5tupleIJNS3_1CILi64EEES6_EEENS_6half_tEfNS_4arch4Sm80ELb1ELb1EEEEEvNT_6ParamsE)
        /*0014*/ 	.short	0x0160
        /*0016*/ 	.short	0x00f0


	//----- nvinfo : EIATTR_CBANK_PARAM_SIZE
	.align		4
.L_750:
        /*0018*/ 	.byte	0x03, 0x19
        /*001a*/ 	.short	0x00f0


	//----- nvinfo : EIATTR_KPARAM_INFO
	.align		4
        /*001c*/ 	.byte	0x04, 0x17
        /*001e*/ 	.short	(.L_752 - .L_751)
.L_751:
        /*0020*/ 	.word	0x00000000
        /*0024*/ 	.short	0x0000
        /*0026*/ 	.short	0x0000
        /*0028*/ 	.byte	0x00, 0xf0, 0xc1, 0x03


	//----- nvinfo : EIATTR_MAXREG_COUNT
	.align		4
.L_752:
        /*002c*/ 	.byte	0x03, 0x1b
        /*002e*/ 	.short	0x0080


	//----- nvinfo : EIATTR_MERCURY_ISA_VERSION
	.align		4
        /*0030*/ 	.byte	0x03, 0x5f
        /*0032*/ 	.short	0x0000


	//----- nvinfo : EIATTR_COOP_GROUP_MASK_REGIDS
	.align		4
        /*0034*/ 	.byte	0x04, 0x29
        /*0036*/ 	.short	(.L_754 - .L_753)


	//   ....[0]....
.L_753:
        /*0038*/ 	.word	0xffffffff


	//   ....[1]....
        /*003c*/ 	.word	0xffffffff


	//   ....[2]....
        /*0040*/ 	.word	0xffffffff


	//   ....[3]....
        /*0044*/ 	.word	0xffffffff


	//   ....[4]....
        /*0048*/ 	.word	0xffffffff


	//   ....[5]....
        /*004c*/ 	.word	0xffffffff


	//----- nvinfo : EIATTR_COOP_GROUP_INSTR_OFFSETS
	.align		4
.L_754:
        /*0050*/ 	.byte	0x04, 0x28
        /*0052*/ 	.short	(.L_756 - .L_755)


	//   ....[0]....
.L_755:
        /*0054*/ 	.word	0x00000af0


	//   ....[1]....
        /*0058*/ 	.word	0x00000b00


	//   ....[2]....
        /*005c*/ 	.word	0x00000b30


	//   ....[3]....
        /*0060*/ 	.word	0x00000b50


	//   ....[4]....
        /*0064*/ 	.word	0x00000bb0


	//   ....[5]....
        /*0068*/ 	.word	0x00000bd0


	//----- nvinfo : EIATTR_EXIT_INSTR_OFFSETS
	.align		4
.L_756:
        /*006c*/ 	.byte	0x04, 0x1c
        /*006e*/ 	.short	(.L_758 - .L_757)


	//   ....[0]....
.L_757:
        /*0070*/ 	.word	0x00000180


	//   ....[1]....
        /*0074*/ 	.word	0x00001090


	//   ....[2]....
        /*0078*/ 	.word	0x000010e0


	//----- nvinfo : EIATTR_CTAIDZ_USED
	.align		4
.L_758:
        /*007c*/ 	.byte	0x01, 0x04
	.zero		2


	//----- nvinfo : EIATTR_MAX_THREADS
	.align		4
        /*0080*/ 	.byte	0x04, 0x05
        /*0082*/ 	.short	(.L_760 - .L_759)
.L_759:
        /*0084*/ 	.word	0x00000100
        /*0088*/ 	.word	0x00000001
        /*008c*/ 	.word	0x00000001


	//----- nvinfo : EIATTR_CRS_STACK_SIZE
	.align		4
.L_760:
        /*0090*/ 	.byte	0x04, 0x1e
        /*0092*/ 	.short	(.L_762 - .L_761)
.L_761:
        /*0094*/ 	.word	0x00000000
.L_762:


//--------------------- .nv.info._ZN7cutlass13device_kernelIN5flash19enable_sm80_to_sm89INS1_16FlashAttnBwdSm80INS1_25CollectiveMainloopBwdSm80ILi2ELi2EN4cute5tupleIJNS5_1CILi128EEES8_NS7_ILi64EEEEEENS_6half_tEfNS_4arch4Sm80ELb0ELb0ELb0ELb0ELb0ELb0ELb0ELb0ELi2ELi4ELi4ELi4ELb0EEENS1_21CollectiveEpilogueBwdISA_SB_SD_Li256ELb0ELb0ELi2EEENS1_19SingleTileSchedulerILb0ELb0ELb0ELi128EEEEEEEEEvNT_6ParamsE --------------------------
	.section	.nv.info._ZN7cutlass13device_kernelIN5flash19enable_sm80_to_sm89INS1_16FlashAttnBwdSm80INS1_25CollectiveMainloopBwdSm80ILi2ELi2EN4cute5tupleIJNS5_1CILi128EEES8_NS7_ILi64EEEEEENS_6half_tEfNS_4arch4Sm80ELb0ELb0ELb0ELb0ELb0ELb0ELb0ELb0ELi2ELi4ELi4ELi4ELb0EEENS1_21CollectiveEpilogueBwdISA_SB_SD_Li256ELb0ELb0ELi2EEENS1_19SingleTileSchedulerILb0ELb0ELb0ELi128EEEEEEEEEvNT_6ParamsE,"",@"SHT_CUDA_INFO"
	.sectionflags	@""
	.align	4


	//----- nvinfo : EIATTR_CUDA_API_VERSION
	.align		4
        /*0000*/ 	.byte	0x04, 0x37
        /*0002*/ 	.short	(.L_764 - .L_763)
.L_763:
        /*0004*/ 	.word	0x00000082


	//----- nvinfo : EIATTR_SW2861232_WAR
	.align		4
.L_764:
        /*0008*/ 	.byte	0x01, 0x35
	.zero		2


	//----- nvinfo : EIATTR_PARAM_CBANK
	.align		4
        /*000c*/ 	.byte	0x04, 0x0a
        /*000e*/ 	.short	(.L_766 - .L_765)
	.align		4
.L_765:
        /*0010*/ 	.word	index@(.nv.constant0._ZN7cutlass13device_kernelIN5flash19enable_sm80_to_sm89INS1_16FlashAttnBwdSm80INS1_25CollectiveMainloopBwdSm80ILi2ELi2EN4cute5tupleIJNS5_1CILi128EEES8_NS7_ILi64EEEEEENS_6half_tEfNS_4arch4Sm80ELb0ELb0ELb0ELb0ELb0ELb0ELb0ELb0ELi2ELi4ELi4ELi4ELb0EEENS1_21CollectiveEpilogueBwdISA_SB_SD_Li256ELb0ELb0ELi2EEENS1_19SingleTileSchedulerILb0ELb0ELb0ELi128EEEEEEEEEvNT_6ParamsE)
        /*0014*/ 	.short	0x0160
        /*0016*/ 	.short	0x0270


	//----- nvinfo : EIATTR_CBANK_PARAM_SIZE
	.align		4
.L_766:
        /*0018*/ 	.byte	0x03, 0x19
        /*001a*/ 	.short	0x0270


	//----- nvinfo : EIATTR_KPARAM_INFO
	.align		4
        /*001c*/ 	.byte	0x04, 0x17
        /*001e*/ 	.short	(.L_768 - .L_767)
.L_767:
        /*0020*/ 	.word	0x00000000
        /*0024*/ 	.short	0x0000
        /*0026*/ 	.short	0x0000
        /*0028*/ 	.byte	0x00, 0xf0, 0xc1, 0x09


	//----- nvinfo : EIATTR_MAXREG_COUNT
	.align		4
.L_768:
        /*002c*/ 	.byte	0x03, 0x1b
        /*002e*/ 	.short	0x00ff


	//----- nvinfo : EIATTR_NUM_BARRIERS
	.align		4
        /*0030*/ 	.byte	0x02, 0x4c
        /*0032*/ 	.byte	0x02
	.zero		1


	//----- nvinfo : EIATTR_ANNOTATIONS
	.align		4
        /*0034*/ 	.byte	0x04, 0x55
        /*0036*/ 	.short	(.L_770 - .L_769)


	//   ....[0]....
.L_769:
        /*0038*/ 	.word	0x00000001
        /*003c*/ 	.byte	0x50, 0x26, 0x00, 0x00, 0x01, 0x00, 0x00, 0x00, 0x80, 0x2f, 0x00, 0x00


	//----- nvinfo : EIATTR_MERCURY_ISA_VERSION
	.align		4
.L_770:
        /*0048*/ 	.byte	0x03, 0x5f
        /*004a*/ 	.short	0x0000


	//----- nvinfo : EIATTR_EXIT_INSTR_OFFSETS
	.align		4
        /*004c*/ 	.byte	0x04, 0x1c
        /*004e*/ 	.short	(.L_772 - .L_771)


	//   ....[0]....
.L_771:
        /*0050*/ 	.word	0x00000040


	//   ....[1]....
        /*0054*/ 	.word	0x00007780


	//   ....[2]....
        /*0058*/ 	.word	0x00007840


	//----- nvinfo : EIATTR_CTAIDZ_USED
	.align		4
.L_772:
        /*005c*/ 	.byte	0x01, 0x04
	.zero		2


	//----- nvinfo : EIATTR_MAX_THREADS
	.align		4
        /*0060*/ 	.byte	0x04, 0x05
        /*0062*/ 	.short	(.L_774 - .L_773)
.L_773:
        /*0064*/ 	.word	0x00000100
        /*0068*/ 	.word	0x00000001
        /*006c*/ 	.word	0x00000001


	//----- nvinfo : EIATTR_CRS_STACK_SIZE
	.align		4
.L_774:
        /*0070*/ 	.byte	0x04, 0x1e
        /*0072*/ 	.short	(.L_776 - .L_775)
.L_775:
        /*0074*/ 	.word	0x00000000
.L_776:


//--------------------- .nv.info._ZN7cutlass13device_kernelIN5flash19enable_sm80_to_sm89INS1_16FlashAttnBwdSm80INS1_25CollectiveMainloopBwdSm80ILi2ELi2EN4cute5tupleIJNS5_1CILi128EEES8_NS7_ILi64EEEEEENS_6half_tEfNS_4arch4Sm80ELb0ELb0ELb0ELb0ELb1ELb0ELb0ELb0ELi2ELi4ELi4ELi4ELb0EEENS1_21CollectiveEpilogueBwdISA_SB_SD_Li256ELb0ELb0ELi2EEENS1_19SingleTileSchedulerILb0ELb0ELb0ELi128EEEEEEEEEvNT_6ParamsE --------------------------
	.section	.nv.info._ZN7cutlass13device_kernelIN5flash19enable_sm80_to_sm89INS1_16FlashAttnBwdSm80INS1_25CollectiveMainloopBwdSm80ILi2ELi2EN4cute5tupleIJNS5_1CILi128EEES8_NS7_ILi64EEEEEENS_6half_tEfNS_4arch4Sm80ELb0ELb0ELb0ELb0ELb1ELb0ELb0ELb0ELi2ELi4ELi4ELi4ELb0EEENS1_21CollectiveEpilogueBwdISA_SB_SD_Li256ELb0ELb0ELi2EEENS1_19SingleTileSchedulerILb0ELb0ELb0ELi128EEEEEEEEEvNT_6ParamsE,"",@"SHT_CUDA_INFO"
	.sectionflags	@""
	.align	4


	//----- nvinfo : EIATTR_CUDA_API_VERSION
	.align		4
        /*0000*/ 	.byte	0x04, 0x37
        /*0002*/ 	.short	(.L_778 - .L_777)
.L_777:
        /*0004*/ 	.word	0x00000082


	//----- nvinfo : EIATTR_SW2861232_WAR
	.align		4
.L_778:
        /*0008*/ 	.byte	0x01, 0x35
	.zero		2


	//----- nvinfo : EIATTR_PARAM_CBANK
	.align		4
        /*000c*/ 	.byte	0x04, 0x0a
        /*000e*/ 	.short	(.L_780 - .L_779)
	.align		4
.L_779:
        /*0010*/ 	.word	index@(.nv.constant0._ZN7cutlass13device_kernelIN5flash19enable_sm80_to_sm89INS1_16FlashAttnBwdSm80INS1_25CollectiveMainloopBwdSm80ILi2ELi2EN4cute5tupleIJNS5_1CILi128EEES8_NS7_ILi64EEEEEENS_6half_tEfNS_4arch4Sm80ELb0ELb0ELb0ELb0ELb1ELb0ELb0ELb0ELi2ELi4ELi4ELi4ELb0EEENS1_21CollectiveEpilogueBwdISA_SB_SD_Li256ELb0ELb0ELi2EEENS1_19SingleTileSchedulerILb0ELb0ELb0ELi128EEEEEEEEEvNT_6ParamsE)
        /*0014*/ 	.short	0x0160
        /*0016*/ 	.short	0x0270


	//----- nvinfo : EIATTR_CBANK_PARAM_SIZE
	.align		4
.L_780:
        /*0018*/ 	.byte	0x03, 0x19
        /*001a*/ 	.short	0x0270


	//----- nvinfo : EIATTR_KPARAM_INFO
	.align		4
        /*001c*/ 	.byte	0x04, 0x17
        /*001e*/ 	.short	(.L_782 - .L_781)
.L_781:
        /*0020*/ 	.word	0x00000000
        /*0024*/ 	.short	0x0000
        /*0026*/ 	.short	0x0000
        /*0028*/ 	.byte	0x00, 0xf0, 0xc1, 0x09


	//----- nvinfo : EIATTR_MAXREG_COUNT
	.align		4
.L_782:
        /*002c*/ 	.byte	0x03, 0x1b
        /*002e*/ 	.short	0x00ff


	//----- nvinfo : EIATTR_NUM_BARRIERS
	.align		4
        /*0030*/ 	.byte	0x02, 0x4c
        /*0032*/ 	.byte	0x02
	.zero		1


	//----- nvinfo : EIATTR_ANNOTATIONS
	.align		4
        /*0034*/ 	.byte	0x04, 0x55
        /*0036*/ 	.short	(.L_784 - .L_783)


	//   ....[0]....
.L_783:
        /*0038*/ 	.word	0x00000001
        /*003c*/ 	.byte	0x50, 0x26, 0x00, 0x00, 0x01, 0x00, 0x00, 0x00, 0x80, 0x2f, 0x00, 0x00


	//----- nvinfo : EIATTR_MERCURY_ISA_VERSION
	.align		4
.L_784:
        /*0048*/ 	.byte	0x03, 0x5f
        /*004a*/ 	.short	0x0000


	//----- nvinfo : EIATTR_EXIT_INSTR_OFFSETS
	.align		4
        /*004c*/ 	.byte	0x04, 0x1c
        /*004e*/ 	.short	(.L_786 - .L_785)


	//   ....[0]....
.L_785:
        /*0050*/ 	.word	0x00000040


	//   ....[1]....
        /*0054*/ 	.word	0x00007780


	//   ....[2]....
        /*0058*/ 	.word	0x00007840


	//----- nvinfo : EIATTR_CTAIDZ_USED
	.align		4
.L_786:
        /*005c*/ 	.byte	0x01, 0x04
	.zero		2


	//----- nvinfo : EIATTR_MAX_THREADS
	.align		4
        /*0060*/ 	.byte	0x04, 0x05
        /*0062*/ 	.short	(.L_788 - .L_787)
.L_787:
        /*0064*/ 	.word	0x00000100
        /*0068*/ 	.word	0x00000001
        /*006c*/ 	.word	0x00000001


	//----- nvinfo : EIATTR_CRS_STACK_SIZE
	.align		4
.L_788:
        /*0070*/ 	.byte	0x04, 0x1e
        /*0072*/ 	.short	(.L_790 - .L_789)
.L_789:
        /*0074*/ 	.word	0x00000000
.L_790:


//--------------------- .nv.info._ZN7cutlass13device_kernelIN5flash19enable_sm80_to_sm89INS1_16FlashAttnBwdSm80INS1_25CollectiveMainloopBwdSm80ILi2ELi2EN4cute5tupleIJNS5_1CILi128EEES8_NS7_ILi64EEEEEENS_6half_tEfNS_4arch4Sm80ELb0ELb0ELb0ELb0ELb0ELb0ELb0ELb0ELi2ELi4ELi4ELi4ELb0EEENS1_24CollectiveEpilogueBwdGQAISA_fSD_Li256ELb0ELb0EEENS1_19SingleTileSchedulerILb0ELb0ELb0ELi128EEEEEEEEEvNT_6ParamsE --------------------------
	.section	.nv.info._ZN7cutlass13device_kernelIN5flash19enable_sm80_to_sm89INS1_16FlashAttnBwdSm80INS1_25CollectiveMainloopBwdSm80ILi2ELi2EN4cute5tupleIJNS5_1CILi128EEES8_NS7_ILi64EEEEEENS_6half_tEfNS_4arch4Sm80ELb0ELb0ELb0ELb0ELb0ELb0ELb0ELb0ELi2ELi4ELi4ELi4ELb0EEENS1_24CollectiveEpilogueBwdGQAISA_fSD_Li256ELb0ELb0EEENS1_19SingleTileSchedulerILb0ELb0ELb0ELi128EEEEEEEEEvNT_6ParamsE,"",@"SHT_CUDA_INFO"
	.sectionflags	@""
	.align	4


	//----- nvinfo : EIATTR_CUDA_API_VERSION
	.align		4
        /*0000*/ 	.byte	0x04, 0x37
        /*0002*/ 	.short	(.L_792 - .L_791)
.L_791:
        /*0004*/ 	.word	0x00000082


	//----- nvinfo : EIATTR_SW2861232_WAR
	.align		4
.L_792:
        /*0008*/ 	.byte	0x01, 0x35
	.zero		2


	//----- nvinfo : EIATTR_PARAM_CBANK
	.align		4
        /*000c*/ 	.byte	0x04, 0x0a
        /*000e*/ 	.short	(.L_794 - .L_793)
	.align		4
.L_793:
        /*0010*/ 	.word	index@(.nv.constant0._ZN7cutlass13device_kernelIN5flash19enable_sm80_to_sm89INS1_16FlashAttnBwdSm80INS1_25CollectiveMainloopBwdSm80ILi2ELi2EN4cute5tupleIJNS5_1CILi128EEES8_NS7_ILi64EEEEEENS_6half_tEfNS_4arch4Sm80ELb0ELb0ELb0ELb0ELb0ELb0ELb0ELb0ELi2ELi4ELi4ELi4ELb0EEENS1_24CollectiveEpilogueBwdGQAISA_fSD_Li256ELb0ELb0EEENS1_19SingleTileSchedulerILb0ELb0ELb0ELi128EEEEEEEEEvNT_6ParamsE)
        /*0014*/ 	.short	0x0160
        /*0016*/ 	.short	0x0278


	//----- nvinfo : EIATTR_CBANK_PARAM_SIZE
	.align		4
.L_794:
        /*0018*/ 	.byte	0x03, 0x19
        /*001a*/ 	.short	0x0278


	//----- nvinfo : EIATTR_KPARAM_INFO
	.align		4
        /*001c*/ 	.byte	0x04, 0x17
        /*001e*/ 	.short	(.L_796 - .L_795)
.L_795:
        /*0020*/ 	.word	0x00000000
        /*0024*/ 	.short	0x0000
        /*0026*/ 	.short	0x0000
        /*0028*/ 	.byte	0x00, 0xf0, 0xe1, 0x09


	//----- nvinfo : EIATTR_MAXREG_COUNT
	.align		4
.L_796:
        /*002c*/ 	.byte	0x03, 0x1b
        /*002e*/ 	.short	0x00ff


	//----- nvinfo : EIATTR_NUM_BARRIERS
	.align		4
        /*0030*/ 	.byte	0x02, 0x4c
        /*0032*/ 	.byte	0x02
	.zero		1


	//----- nvinfo : EIATTR_ANNOTATIONS
	.align		4
        /*0034*/ 	.byte	0x04, 0x55
        /*0036*/ 	.short	(.L_798 - .L_797)


	//   ....[0]....
.L_797:
        /*0038*/ 	.word	0x00000001
        /*003c*/ 	.byte	0x70, 0x01, 0x00, 0x00, 0x01, 0x00, 0x00, 0x00, 0x90, 0x02, 0x00, 0x00, 0x01, 0x00, 0x00, 0x00
        /* <DEDUP_REMOVED lines=10> */
        /*00ec*/ 	.byte	0x10, 0x67, 0x00, 0x00


	//----- nvinfo : EIATTR_MERCURY_ISA_VERSION
	.align		4
.L_798:
        /*00f0*/ 	.byte	0x03, 0x5f
        /*00f2*/ 	.short	0x0000


	//----- nvinfo : EIATTR_EXIT_INSTR_OFFSETS
	.align		4
        /*00f4*/ 	.byte	0x04, 0x1c
        /*00f6*/ 	.short	(.L_800 - .L_799)


	//   ....[0]....
.L_799:
        /*00f8*/ 	.word	0x00000040


	//   ....[1]....
        /*00fc*/ 	.word	0x00006fb0


	//----- nvinfo : EIATTR_CTAIDZ_USED
	.align		4
.L_800:
        /*0100*/ 	.byte	0x01, 0x04
	.zero		2


	//----- nvinfo : EIATTR_MAX_THREADS
	.align		4
        /*0104*/ 	.byte	0x04, 0x05
        /*0106*/ 	.short	(.L_802 - .L_801)
.L_801:
        /*0108*/ 	.word	0x00000100
        /*010c*/ 	.word	0x00000001
        /*0110*/ 	.word	0x00000001


	//----- nvinfo : EIATTR_CRS_STACK_SIZE
	.align		4
.L_802:
        /*0114*/ 	.byte	0x04, 0x1e
        /*0116*/ 	.short	(.L_804 - .L_803)
.L_803:
        /*0118*/ 	.word	0x00000000
.L_804:


//--------------------- .nv.info._ZN7cutlass13device_kernelIN5flash19enable_sm80_to_sm89INS1_16FlashAttnBwdSm80INS1_25CollectiveMainloopBwdSm80ILi2ELi2EN4cute5tupleIJNS5_1CILi128EEES8_NS7_ILi64EEEEEENS_6half_tEfNS_4arch4Sm80ELb0ELb0ELb0ELb0ELb1ELb0ELb0ELb0ELi2ELi4ELi4ELi4ELb0EEENS1_24CollectiveEpilogueBwdGQAISA_fSD_Li256ELb0ELb1EEENS1_19SingleTileSchedulerILb0ELb0ELb0ELi128EEEEEEEEEvNT_6ParamsE --------------------------
	.section	.nv.info._ZN7cutlass13device_kernelIN5flash19enable_sm80_to_sm89INS1_16FlashAttnBwdSm80INS1_25CollectiveMainloopBwdSm80ILi2ELi2EN4cute5tupleIJNS5_1CILi128EEES8_NS7_ILi64EEEEEENS_6half_tEfNS_4arch4Sm80ELb0ELb0ELb0ELb0ELb1ELb0ELb0ELb0ELi2ELi4ELi4ELi4ELb0EEENS1_24CollectiveEpilogueBwdGQAISA_fSD_Li256ELb0ELb1EEENS1_19SingleTileSchedulerILb0ELb0ELb0ELi128EEEEEEEEEvNT_6ParamsE,"",@"SHT_CUDA_INFO"
	.sectionflags	@""
	.align	4


	//----- nvinfo : EIATTR_CUDA_API_VERSION
	.align		4
        /*0000*/ 	.byte	0x04, 0x37
        /*0002*/ 	.short	(.L_806 - .L_805)
.L_805:
        /*0004*/ 	.word	0x00000082


	//----- nvinfo : EIATTR_SW2861232_WAR
	.align		4
.L_806:
        /*0008*/ 	.byte	0x01, 0x35
	.zero		2


	//----- nvinfo : EIATTR_PARAM_CBANK
	.align		4
        /*000c*/ 	.byte	0x04, 0x0a
        /*000e*/ 	.short	(.L_808 - .L_807)
	.align		4
.L_807:
        /*0010*/ 	.word	index@(.nv.constant0._ZN7cutlass13device_kernelIN5flash19enable_sm80_to_sm89INS1_16FlashAttnBwdSm80INS1_25CollectiveMainloopBwdSm80ILi2ELi2EN4cute5tupleIJNS5_1CILi128EEES8_NS7_ILi64EEEEEENS_6half_tEfNS_4arch4Sm80ELb0ELb0ELb0ELb0ELb1ELb0ELb0ELb0ELi2ELi4ELi4ELi4ELb0EEENS1_24CollectiveEpilogueBwdGQAISA_fSD_Li256ELb0ELb1EEENS1_19SingleTileSchedulerILb0ELb0ELb0ELi128EEEEEEEEEvNT_6ParamsE)
        /*0014*/ 	.short	0x0160
        /*0016*/ 	.short	0x0278


	//----- nvinfo : EIATTR_CBANK_PARAM_SIZE
	.align		4
.L_808:
        /*0018*/ 	.byte	0x03, 0x19
        /*001a*/ 	.short	0x0278


	//----- nvinfo : EIATTR_KPARAM_INFO
	.align		4
        /*001c*/ 	.byte	0x04, 0x17
        /*001e*/ 	.short	(.L_810 - .L_809)
.L_809:
        /*0020*/ 	.word	0x00000000
        /*0024*/ 	.short	0x0000
        /*0026*/ 	.short	0x0000
        /*0028*/ 	.byte	0x00, 0xf0, 0xe1, 0x09


	//----- nvinfo : EIATTR_MAXREG_COUNT
	.align		4
.L_810:
        /*002c*/ 	.byte	0x03, 0x1b
        /*002e*/ 	.short	0x00ff


	//----- nvinfo : EIATTR_NUM_BARRIERS
	.align		4
        /*0030*/ 	.byte	0x02, 0x4c
        /*0032*/ 	.byte	0x02
	.zero		1


	//----- nvinfo : EIATTR_ANNOTATIONS
	.align		4
        /*0034*/ 	.byte	0x04, 0x55
        /*0036*/ 	.short	(.L_812 - .L_811)


	//   ....[0]....
.L_811:
        /* <DEDUP_REMOVED lines=12> */
        /*00ec*/ 	.byte	0x10, 0x67, 0x00, 0x00, 0x01, 0x00, 0x00, 0x00, 0xb0, 0x6b, 0x00, 0x00


	//----- nvinfo : EIATTR_MERCURY_ISA_VERSION
	.align		4
.L_812:
        /*00f8*/ 	.byte	0x03, 0x5f
        /*00fa*/ 	.short	0x0000


	//----- nvinfo : EIATTR_COOP_GROUP_MASK_REGIDS
	.align		4
        /*00fc*/ 	.byte	0x04, 0x29
        /*00fe*/ 	.short	(.L_814 - .L_813)


	//   ....[0]....
.L_813:
        /*0100*/ 	.word	0xffffffff


	//   ....[1]....
        /*0104*/ 	.word	0xffffffff


	//   ....[2]....
        /*0108*/ 	.word	0xffffffff


	//   ....[3]....
        /*010c*/ 	.word	0xffffffff


	//   ....[4]....
        /*0110*/ 	.word	0xffffffff


	//   ....[5]....
        /*0114*/ 	.word	0xffffffff


	//   ....[6]....
        /*0118*/ 	.word	0xffffffff


	//   ....[7]....
        /*011c*/ 	.word	0xffffffff


	//----- nvinfo : EIATTR_COOP_GROUP_INSTR_OFFSETS
	.align		4
.L_814:
        /*0120*/ 	.byte	0x04, 0x28
        /*0122*/ 	.short	(.L_816 - .L_815)


	//   ....[0]....
.L_815:
        /*0124*/ 	.word	0x00006ba0


	//   ....[1]....
        /*0128*/ 	.word	0x00006c30


	//   ....[2]....
        /*012c*/ 	.word	0x00006ef0


	//   ....[3]....
        /*0130*/ 	.word	0x00006f00


	//   ....[4]....
        /*0134*/ 	.word	0x00007090


	//   ....[5]....
        /*0138*/ 	.word	0x000070e0


	//   ....[6]....
        /*013c*/ 	.word	0x00007390


	//   ....[7]....
        /*0140*/ 	.word	0x000073a0


	//----- nvinfo : EIATTR_EXIT_INSTR_OFFSETS
	.align		4
.L_816:
        /*0144*/ 	.byte	0x04, 0x1c
        /*0146*/ 	.short	(.L_818 - .L_817)


	//   ....[0]....
.L_817:
        /*0148*/ 	.word	0x00000040


	//   ....[1]....
        /*014c*/ 	.word	0x000073b0


	//   ....[2]....
        /*0150*/ 	.word	0x00007450


	//----- nvinfo : EIATTR_CTAIDZ_USED
	.align		4
.L_818:
        /*0154*/ 	.byte	0x01, 0x04
	.zero		2


	//----- nvinfo : EIATTR_MAX_THREADS
	.align		4
        /*0158*/ 	.byte	0x04, 0x05
        /*015a*/ 	.short	(.L_820 - .L_819)
.L_819:
        /*015c*/ 	.word	0x00000100
        /*0160*/ 	.word	0x00000001
        /*0164*/ 	.word	0x00000001


	//----- nvinfo : EIATTR_CRS_STACK_SIZE
	.align		4
.L_820:
        /*0168*/ 	.byte	0x04, 0x1e
        /*016a*/ 	.short	(.L_822 - .L_821)
.L_821:
        /*016c*/ 	.word	0x00000000
.L_822:


//--------------------- .nv.info._ZN7cutlass13device_kernelIN5flash19enable_sm80_to_sm89INS1_16FlashAttnBwdSm80INS1_25CollectiveMainloopBwdSm80ILi2ELi2EN4cute5tupleIJNS5_1CILi128EEES8_NS7_ILi64EEEEEENS_6half_tEfNS_4arch4Sm80ELb0ELb0ELb0ELb1ELb0ELb0ELb0ELb0ELi2ELi4ELi4ELi4ELb0EEENS1_21CollectiveEpilogueBwdISA_SB_SD_Li256ELb1ELb0ELi2EEENS1_19SingleTileSchedulerILb1ELb0ELb0ELi128EEEEEEEEEvNT_6ParamsE --------------------------
	.section	.nv.info._ZN7cutlass13device_kernelIN5flash19enable_sm80_to_sm89INS1_16FlashAttnBwdSm80INS1_25CollectiveMainloopBwdSm80ILi2ELi2EN4cute5tupleIJNS5_1CILi128EEES8_NS7_ILi64EEEEEENS_6half_tEfNS_4arch4Sm80ELb0ELb0ELb0ELb1ELb0ELb0ELb0ELb0ELi2ELi4ELi4ELi4ELb0EEENS1_21CollectiveEpilogueBwdISA_SB_SD_Li256ELb1ELb0ELi2EEENS1_19SingleTileSchedulerILb1ELb0ELb0ELi128EEEEEEEEEvNT_6ParamsE,"",@"SHT_CUDA_INFO"
	.sectionflags	@""
	.align	4


	//----- nvinfo : EIATTR_CUDA_API_VERSION
	.align		4
        /*0000*/ 	.byte	0x04, 0x37
        /*0002*/ 	.short	(.L_824 - .L_823)
.L_823:
        /*0004*/ 	.word	0x00000082


	//----- nvinfo : EIATTR_SW2861232_WAR
	.align		4
.L_824:
        /*0008*/ 	.byte	0x01, 0x35
	.zero		2


	//----- nvinfo : EIATTR_PARAM_CBANK
	.align		4
        /*000c*/ 	.byte	0x04, 0x0a
        /*000e*/ 	.short	(.L_826 - .L_825)
	.align		4
.L_825:
        /*0010*/ 	.word	index@(.nv.constant0._ZN7cutlass13device_kernelIN5flash19enable_sm80_to_sm89INS1_16FlashAttnBwdSm80INS1_25CollectiveMainloopBwdSm80ILi2ELi2EN4cute5tupleIJNS5_1CILi128EEES8_NS7_ILi64EEEEEENS_6half_tEfNS_4arch4Sm80ELb0ELb0ELb0ELb1ELb0ELb0ELb0ELb0ELi2ELi4ELi4ELi4ELb0EEENS1_21CollectiveEpilogueBwdISA_SB_SD_Li256ELb1ELb0ELi2EEENS1_19SingleTileSchedulerILb1ELb0ELb0ELi128EEEEEEEEEvNT_6ParamsE)
        /*0014*/ 	.short	0x0160
        /*0016*/ 	.short	0x0270


	//----- nvinfo : EIATTR_CBANK_PARAM_SIZE
	.align		4
.L_826:
        /*0018*/ 	.byte	0x03, 0x19
        /*001a*/ 	.short	0x0270


	//----- nvinfo : EIATTR_KPARAM_INFO
	.align		4
        /*001c*/ 	.byte	0x04, 0x17
        /*001e*/ 	.short	(.L_828 - .L_827)
.L_827:
        /*0020*/ 	.word	0x00000000
        /*0024*/ 	.short	0x0000
        /*0026*/ 	.short	0x0000
        /*0028*/ 	.byte	0x00, 0xf0, 0xc1, 0x09


	//----- nvinfo : EIATTR_MAXREG_COUNT
	.align		4
.L_828:
        /*002c*/ 	.byte	0x03, 0x1b
        /*002e*/ 	.short	0x00ff


	//----- nvinfo : EIATTR_NUM_BARRIERS
	.align		4
        /*0030*/ 	.byte	0x02, 0x4c
        /*0032*/ 	.byte	0x02
	.zero		1


	//----- nvinfo : EIATTR_ANNOTATIONS
	.align		4
        /*0034*/ 	.byte	0x04, 0x55
        /*0036*/ 	.short	(.L_830 - .L_829)


	//   ....[0]....
.L_829:
        /* <DEDUP_REMOVED lines=17> */


	//----- nvinfo : EIATTR_MERCURY_ISA_VERSION
	.align		4
.L_830:
        /*0130*/ 	.byte	0x03, 0x5f
        /*0132*/ 	.short	0x0000


	//----- nvinfo : EIATTR_COOP_GROUP_MASK_REGIDS
	.align		4
        /*0134*/ 	.byte	0x04, 0x29
        /*0136*/ 	.short	(.L_832 - .L_831)


	//   ....[0]....
.L_831:
        /*0138*/ 	.word	0xffffffff


	//----- nvinfo : EIATTR_COOP_GROUP_INSTR_OFFSETS
	.align		4
.L_832:
        /*013c*/ 	.byte	0x04, 0x28
        /*013e*/ 	.short	(.L_834 - .L_833)


	//   ....[0]....
.L_833:
        /*0140*/ 	.word	0x000000a0


	//----- nvinfo : EIATTR_EXIT_INSTR_OFFSETS
	.align		4
.L_834:
        /*0144*/ 	.byte	0x04, 0x1c
        /*0146*/ 	.short	(.L_836 - .L_835)


	//   ....[0]....
.L_835:
        /*0148*/ 	.word	0x00000340


	//   ....[1]....
        /*014c*/ 	.word	0x00007e60


	//   ....[2]....
        /*0150*/ 	.word	0x00007f20


	//   ....[3]....
        /*0154*/ 	.word	0x00008920


	//   ....[4]....
        /*0158*/ 	.word	0x000089d0


	//----- nvinfo : EIATTR_CTAIDZ_USED
	.align		4
.L_836:
        /*015c*/ 	.byte	0x01, 0x04
	.zero		2


	//----- nvinfo : EIATTR_MAX_THREADS
	.align		4
        /*0160*/ 	.byte	0x04, 0x05
        /*0162*/ 	.short	(.L_838 - .L_837)
.L_837:
        /*0164*/ 	.word	0x00000100
        /*0168*/ 	.word	0x00000001
        /*016c*/ 	.word	0x00000001


	//----- nvinfo : EIATTR_CRS_STACK_SIZE
	.align		4
.L_838:
        /*0170*/ 	.byte	0x04, 0x1e
        /*0172*/ 	.short	(.L_840 - .L_839)
.L_839:
        /*0174*/ 	.word	0x00000000
.L_840:


//--------------------- .nv.info._ZN7cutlass13device_kernelIN5flash19enable_sm80_to_sm89INS1_16FlashAttnBwdSm80INS1_25CollectiveMainloopBwdSm80ILi2ELi2EN4cute5tupleIJNS5_1CILi128EEES8_NS7_ILi64EEEEEENS_6half_tEfNS_4arch4Sm80ELb0ELb0ELb0ELb1ELb1ELb0ELb0ELb0ELi2ELi4ELi4ELi4ELb0EEENS1_21CollectiveEpilogueBwdISA_SB_SD_Li256ELb1ELb0ELi2EEENS1_19SingleTileSchedulerILb1ELb0ELb0ELi128EEEEEEEEEvNT_6ParamsE --------------------------
	.section	.nv.info._ZN7cutlass13device_kernelIN5flash19enable_sm80_to_sm89INS1_16FlashAttnBwdSm80INS1_25CollectiveMainloopBwdSm80ILi2ELi2EN4cute5tupleIJNS5_1CILi128EEES8_NS7_ILi64EEEEEENS_6half_tEfNS_4arch4Sm80ELb0ELb0ELb0ELb1ELb1ELb0ELb0ELb0ELi2ELi4ELi4ELi4ELb0EEENS1_21CollectiveEpilogueBwdISA_SB_SD_Li256ELb1ELb0ELi2EEENS1_19SingleTileSchedulerILb1ELb0ELb0ELi128EEEEEEEEEvNT_6ParamsE,"",@"SHT_CUDA_INFO"
	.sectionflags	@""
	.align	4


	//----- nvinfo : EIATTR_CUDA_API_VERSION
	.align		4
        /*0000*/ 	.byte	0x04, 0x37
        /*0002*/ 	.short	(.L_842 - .L_841)
.L_841:
        /*0004*/ 	.word	0x00000082


	//----- nvinfo : EIATTR_SW2861232_WAR
	.align		4
.L_842:
        /*0008*/ 	.byte	0x01, 0x35
	.zero		2


	//----- nvinfo : EIATTR_PARAM_CBANK
	.align		4
        /*000c*/ 	.byte	0x04, 0x0a
        /*000e*/ 	.short	(.L_844 - .L_843)
	.align		4
.L_843:
        /*0010*/ 	.word	index@(.nv.constant0._ZN7cutlass13device_kernelIN5flash19enable_sm80_to_sm89INS1_16FlashAttnBwdSm80INS1_25CollectiveMainloopBwdSm80ILi2ELi2EN4cute5tupleIJNS5_1CILi128EEES8_NS7_ILi64EEEEEENS_6half_tEfNS_4arch4Sm80ELb0ELb0ELb0ELb1ELb1ELb0ELb0ELb0ELi2ELi4ELi4ELi4ELb0EEENS1_21CollectiveEpilogueBwdISA_SB_SD_Li256ELb1ELb0ELi2EEENS1_19SingleTileSchedulerILb1ELb0ELb0ELi128EEEEEEEEEvNT_6ParamsE)
        /*0014*/ 	.short	0x0160
        /*0016*/ 	.short	0x0270


	//----- nvinfo : EIATTR_CBANK_PARAM_SIZE
	.align		4
.L_844:
        /*0018*/ 	.byte	0x03, 0x19
        /*001a*/ 	.short	0x0270


	//----- nvinfo : EIATTR_KPARAM_INFO
	.align		4
        /*001c*/ 	.byte	0x04, 0x17
        /*001e*/ 	.short	(.L_846 - .L_845)
.L_845:
        /*0020*/ 	.word	0x00000000
        /*0024*/ 	.short	0x0000
        /*0026*/ 	.short	0x0000
        /*0028*/ 	.byte	0x00, 0xf0, 0xc1, 0x09


	//----- nvinfo : EIATTR_MAXREG_COUNT
	.align		4
.L_846:
        /*002c*/ 	.byte	0x03, 0x1b
        /*002e*/ 	.short	0x00ff


	//----- nvinfo : EIATTR_NUM_BARRIERS
	.align		4
        /*0030*/ 	.byte	0x02, 0x4c
        /*0032*/ 	.byte	0x02
	.zero		1


	//----- nvinfo : EIATTR_ANNOTATIONS
	.align		4
        /*0034*/ 	.byte	0x04, 0x55
        /*0036*/ 	.short	(.L_848 - .L_847)


	//   ....[0]....
.L_847:
        /* <DEDUP_REMOVED lines=17> */


	//----- nvinfo : EIATTR_MERCURY_ISA_VERSION
	.align		4
.L_848:
        /*0130*/ 	.byte	0x03, 0x5f
        /*0132*/ 	.short	0x0000


	//----- nvinfo : EIATTR_COOP_GROUP_MASK_REGIDS
	.align		4
        /*0134*/ 	.byte	0x04, 0x29
        /*0136*/ 	.short	(.L_850 - .L_849)


	//   ....[0]....
.L_849:
        /*0138*/ 	.word	0xffffffff


	//----- nvinfo : EIATTR_COOP_GROUP_INSTR_OFFSETS
	.align		4
.L_850:
        /*013c*/ 	.byte	0x04, 0x28
        /*013e*/ 	.short	(.L_852 - .L_851)


	//   ....[0]....
.L_851:
        /*0140*/ 	.word	0x000000a0


	//----- nvinfo : EIATTR_EXIT_INSTR_OFFSETS
	.align		4
.L_852:
        /*0144*/ 	.byte	0x04, 0x1c
        /*0146*/ 	.short	(.L_854 - .L_853)


	//   ....[0]....
.L_853:
        /*0148*/ 	.word	0x00000340


	//   ....[1]....
        /*014c*/ 	.word	0x00007e60


	//   ....[2]....
        /*0150*/ 	.word	0x00007f20


	//   ....[3]....
        /*0154*/ 	.word	0x00008920


	//   ....[4]....
        /*0158*/ 	.word	0x000089d0


	//----- nvinfo : EIATTR_CTAIDZ_USED
	.align		4
.L_854:
        /*015c*/ 	.byte	0x01, 0x04
	.zero		2


	//----- nvinfo : EIATTR_MAX_THREADS
	.align		4
        /*0160*/ 	.byte	0x04, 0x05
        /*0162*/ 	.short	(.L_856 - .L_855)
.L_855:
        /*0164*/ 	.word	0x00000100
        /*0168*/ 	.word	0x00000001
        /*016c*/ 	.word	0x00000001


	//----- nvinfo : EIATTR_CRS_STACK_SIZE
	.align		4
.L_856:
        /*0170*/ 	.byte	0x04, 0x1e
        /*0172*/ 	.short	(.L_858 - .L_857)
.L_857:
        /*0174*/ 	.word	0x00000000
.L_858:


//--------------------- .nv.info._ZN7cutlass13device_kernelIN5flash19enable_sm80_to_sm89INS1_16FlashAttnBwdSm80INS1_25CollectiveMainloopBwdSm80ILi2ELi2EN4cute5tupleIJNS5_1CILi128EEES8_NS7_ILi64EEEEEENS_6half_tEfNS_4arch4Sm80ELb0ELb0ELb0ELb1ELb0ELb0ELb0ELb0ELi2ELi4ELi4ELi4ELb0EEENS1_24CollectiveEpilogueBwdGQAISA_fSD_Li256ELb1ELb0EEENS1_19SingleTileSchedulerILb1ELb0ELb0ELi128EEEEEEEEEvNT_6ParamsE --------------------------
	.section	.nv.info._ZN7cutlass13device_kernelIN5flash19enable_sm80_to_sm89INS1_16FlashAttnBwdSm80INS1_25CollectiveMainloopBwdSm80ILi2ELi2EN4cute5tupleIJNS5_1CILi128EEES8_NS7_ILi64EEEEEENS_6half_tEfNS_4arch4Sm80ELb0ELb0ELb0ELb1ELb0ELb0ELb0ELb0ELi2ELi4ELi4ELi4ELb0EEENS1_24CollectiveEpilogueBwdGQAISA_fSD_Li256ELb1ELb0EEENS1_19SingleTileSchedulerILb1ELb0ELb0ELi128EEEEEEEEEvNT_6ParamsE,"",@"SHT_CUDA_INFO"
	.sectionflags	@""
	.align	4


	//----- nvinfo : EIATTR_CUDA_API_VERSION
	.align		4
        /*0000*/ 	.byte	0x04, 0x37
        /*0002*/ 	.short	(.L_860 - .L_859)
.L_859:
        /*0004*/ 	.word	0x00000082


	//----- nvinfo : EIATTR_SW2861232_WAR
	.align		4
.L_860:
        /*0008*/ 	.byte	0x01, 0x35
	.zero		2


	//----- nvinfo : EIATTR_PARAM_CBANK
	.align		4
        /*000c*/ 	.byte	0x04, 0x0a
        /*000e*/ 	.short	(.L_862 - .L_861)
	.align		4
.L_861:
        /*0010*/ 	.word	index@(.nv.constant0._ZN7cutlass13device_kernelIN5flash19enable_sm80_to_sm89INS1_16FlashAttnBwdSm80INS1_25CollectiveMainloopBwdSm80ILi2ELi2EN4cute5tupleIJNS5_1CILi128EEES8_NS7_ILi64EEEEEENS_6half_tEfNS_4arch4Sm80ELb0ELb0ELb0ELb1ELb0ELb0ELb0ELb0ELi2ELi4ELi4ELi4ELb0EEENS1_24CollectiveEpilogueBwdGQAISA_fSD_Li256ELb1ELb0EEENS1_19SingleTileSchedulerILb1ELb0ELb0ELi128EEEEEEEEEvNT_6ParamsE)
        /*0014*/ 	.short	0x0160
        /*0016*/ 	.short	0x0278


	//----- nvinfo : EIATTR_CBANK_PARAM_SIZE
	.align		4
.L_862:
        /*0018*/ 	.byte	0x03, 0x19
        /*001a*/ 	.short	0x0278


	//----- nvinfo : EIATTR_KPARAM_INFO
	.align		4
        /*001c*/ 	.byte	0x04, 0x17
        /*001e*/ 	.short	(.L_864 - .L_863)
.L_863:
        /*0020*/ 	.word	0x00000000
        /*0024*/ 	.short	0x0000
        /*0026*/ 	.short	0x0000
        /*0028*/ 	.byte	0x00, 0xf0, 0xe1, 0x09


	//----- nvinfo : EIATTR_MAXREG_COUNT
	.align		4
.L_864:
        /*002c*/ 	.byte	0x03, 0x1b
        /*002e*/ 	.short	0x00ff


	//----- nvinfo : EIATTR_NUM_BARRIERS
	.align		4
        /*0030*/ 	.byte	0x02, 0x4c
        /*0032*/ 	.byte	0x02
	.zero		1


	//----- nvinfo : EIATTR_ANNOTATIONS
	.align		4
        /*0034*/ 	.byte	0x04, 0x55
        /*0036*/ 	.short	(.L_866 - .L_865)


	//   ....[0]....
.L_865:
        /* <DEDUP_REMOVED lines=16> */


	//----- nvinfo : EIATTR_MERCURY_ISA_VERSION
	.align		4
.L_866:
        /*0128*/ 	.byte	0x03, 0x5f
        /*012a*/ 	.short	0x0000


	//----- nvinfo : EIATTR_COOP_GROUP_MASK_REGIDS
	.align		4
        /*012c*/ 	.byte	0x04, 0x29
        /*012e*/ 	.short	(.L_868 - .L_867)


	//   ....[0]....
.L_867:
        /*0130*/ 	.word	0xffffffff


	//----- nvinfo : EIATTR_COOP_GROUP_INSTR_OFFSETS
	.align		4
.L_868:
        /*0134*/ 	.byte	0x04, 0x28
        /*0136*/ 	.short	(.L_870 - .L_869)


	//   ....[0]....
.L_869:
        /*0138*/ 	.word	0x000000a0


	//----- nvinfo : EIATTR_EXIT_INSTR_OFFSETS
	.align		4
.L_870:
        /*013c*/ 	.byte	0x04, 0x1c
        /*013e*/ 	.short	(.L_872 - .L_871)


	//   ....[0]....
.L_871:
        /*0140*/ 	.word	0x00000340


	//   ....[1]....
        /*0144*/ 	.word	0x00006ce0


	//   ....[2]....
        /*0148*/ 	.word	0x00007420


	//----- nvinfo : EIATTR_CTAIDZ_USED
	.align		4
.L_872:
        /*014c*/ 	.byte	0x01, 0x04
	.zero		2


	//----- nvinfo : EIATTR_MAX_THREADS
	.align		4
        /*0150*/ 	.byte	0x04, 0x05
        /*0152*/ 	.short	(.L_874 - .L_873)
.L_873:
        /*0154*/ 	.word	0x00000100
        /*0158*/ 	.word	0x00000001
        /*015c*/ 	.word	0x00000001


	//----- nvinfo : EIATTR_CRS_STACK_SIZE
	.align		4
.L_874:
        /*0160*/ 	.byte	0x04, 0x1e
        /*0162*/ 	.short	(.L_876 - .L_875)
.L_875:
        /*0164*/ 	.word	0x00000000
.L_876:


//--------------------- .nv.info._ZN7cutlass13device_kernelIN5flash19enable_sm80_to_sm89INS1_16FlashAttnBwdSm80INS1_25CollectiveMainloopBwdSm80ILi2ELi2EN4cute5tupleIJNS5_1CILi128EEES8_NS7_ILi64EEEEEENS_6half_tEfNS_4arch4Sm80ELb0ELb0ELb0ELb1ELb1ELb0ELb0ELb0ELi2ELi4ELi4ELi4ELb0EEENS1_24CollectiveEpilogueBwdGQAISA_fSD_Li256ELb1ELb1EEENS1_19SingleTileSchedulerILb1ELb0ELb0ELi128EEEEEEEEEvNT_6ParamsE --------------------------
	.section	.nv.info._ZN7cutlass13device_kernelIN5flash19enable_sm80_to_sm89INS1_16FlashAttnBwdSm80INS1_25CollectiveMainloopBwdSm80ILi2ELi2EN4cute5tupleIJNS5_1CILi128EEES8_NS7_ILi64EEEEEENS_6half_tEfNS_4arch4Sm80ELb0ELb0ELb0ELb1ELb1ELb0ELb0ELb0ELi2ELi4ELi4ELi4ELb0EEENS1_24CollectiveEpilogueBwdGQAISA_fSD_Li256ELb1ELb1EEENS1_19SingleTileSchedulerILb1ELb0ELb0ELi128EEEEEEEEEvNT_6ParamsE,"",@"SHT_CUDA_INFO"
	.sectionflags	@""
	.align	4


	//----- nvinfo : EIATTR_CUDA_API_VERSION
	.align		4
        /*0000*/ 	.byte	0x04, 0x37
        /*0002*/ 	.short	(.L_878 - .L_877)
.L_877:
        /*0004*/ 	.word	0x00000082


	//----- nvinfo : EIATTR_SW2861232_WAR
	.align		4
.L_878:
        /*0008*/ 	.byte	0x01, 0x35
	.zero		2


	//----- nvinfo : EIATTR_PARAM_CBANK
	.align		4
        /*000c*/ 	.byte	0x04, 0x0a
        /*000e*/ 	.short	(.L_880 - .L_879)
	.align		4
.L_879:
        /*0010*/ 	.word	index@(.nv.constant0._ZN7cutlass13device_kernelIN5flash19enable_sm80_to_sm89INS1_16FlashAttnBwdSm80INS1_25CollectiveMainloopBwdSm80ILi2ELi2EN4cute5tupleIJNS5_1CILi128EEES8_NS7_ILi64EEEEEENS_6half_tEfNS_4arch4Sm80ELb0ELb0ELb0ELb1ELb1ELb0ELb0ELb0ELi2ELi4ELi4ELi4ELb0EEENS1_24CollectiveEpilogueBwdGQAISA_fSD_Li256ELb1ELb1EEENS1_19SingleTileSchedulerILb1ELb0ELb0ELi128EEEEEEEEEvNT_6ParamsE)
        /*0014*/ 	.short	0x0160
        /*0016*/ 	.short	0x0278


	//----- nvinfo : EIATTR_CBANK_PARAM_SIZE
	.align		4
.L_880:
        /*0018*/ 	.byte	0x03, 0x19
        /*001a*/ 	.short	0x0278


	//----- nvinfo : EIATTR_KPARAM_INFO
	.align		4
        /*001c*/ 	.byte	0x04, 0x17
        /*001e*/ 	.short	(.L_882 - .L_881)
.L_881:
        /*0020*/ 	.word	0x00000000
        /*0024*/ 	.short	0x0000
        /*0026*/ 	.short	0x0000
        /*0028*/ 	.byte	0x00, 0xf0, 0xe1, 0x09


	//----- nvinfo : EIATTR_MAXREG_COUNT
	.align		4
.L_882:
        /*002c*/ 	.byte	0x03, 0x1b
        /*002e*/ 	.short	0x00ff


	//----- nvinfo : EIATTR_NUM_BARRIERS
	.align		4
        /*0030*/ 	.byte	0x02, 0x4c
        /*0032*/ 	.byte	0x02
	.zero		1


	//----- nvinfo : EIATTR_ANNOTATIONS
	.align		4
        /*0034*/ 	.byte	0x04, 0x55
        /*0036*/ 	.short	(.L_884 - .L_883)


	//   ....[0]....
.L_883:
        /* <DEDUP_REMOVED lines=16> */


	//----- nvinfo : EIATTR_MERCURY_ISA_VERSION
	.align		4
.L_884:
        /*0128*/ 	.byte	0x03, 0x5f
        /*012a*/ 	.short	0x0000


	//----- nvinfo : EIATTR_COOP_GROUP_MASK_REGIDS
	.align		4
        /*012c*/ 	.byte	0x04, 0x29
        /*012e*/ 	.short	(.L_886 - .L_885)


	//   ....[0]....
.L_885:
        /*0130*/ 	.word	0xffffffff


	//   ....[1]....
        /*0134*/ 	.word	0xffffffff


	//   ....[2]....
        /*0138*/ 	.word	0xffffffff


	//   ....[3]....
        /*013c*/ 	.word	0xffffffff


	//   ....[4]....
        /*0140*/ 	.word	0xffffffff


	//   ....[5]....
        /*0144*/ 	.word	0xffffffff


	//   ....[6]....
        /*0148*/ 	.word	0xffffffff


	//   ....[7]....
        /*014c*/ 	.word	0xffffffff


	//   ....[8]....
        /*0150*/ 	.word	0xffffffff


	//----- nvinfo : EIATTR_COOP_GROUP_INSTR_OFFSETS
	.align		4
.L_886:
        /*0154*/ 	.byte	0x04, 0x28
        /*0156*/ 	.short	(.L_888 - .L_887)


	//   ....[0]....
.L_887:
        /*0158*/ 	.word	0x000000a0


	//   ....[1]....
        /*015c*/ 	.word	0x00007070


	//   ....[2]....
        /*0160*/ 	.word	0x000070b0


	//   ....[3]....
        /*0164*/ 	.word	0x000073a0


	//   ....[4]....
        /*0168*/ 	.word	0x000073b0


	//   ....[5]....
        /*016c*/ 	.word	0x00007540


	//   ....[6]....
        /*0170*/ 	.word	0x00007590


	//   ....[7]....
        /*0174*/ 	.word	0x00007840


	//   ....[8]....
        /*0178*/ 	.word	0x00007850


	//----- nvinfo : EIATTR_EXIT_INSTR_OFFSETS
	.align		4
.L_888:
        /*017c*/ 	.byte	0x04, 0x1c
        /*017e*/ 	.short	(.L_890 - .L_889)


	//   ....[0]....
.L_889:
        /*0180*/ 	.word	0x00000340


	//   ....[1]....
        /*0184*/ 	.word	0x00006d00


	//   ....[2]....
        /*0188*/ 	.word	0x00007860


	//   ....[3]....
        /*018c*/ 	.word	0x00007900


	//----- nvinfo : EIATTR_CTAIDZ_USED
	.align		4
.L_890:
        /*0190*/ 	.byte	0x01, 0x04
	.zero		2


	//----- nvinfo : EIATTR_MAX_THREADS
	.align		4
        /*0194*/ 	.byte	0x04, 0x05
        /*0196*/ 	.short	(.L_892 - .L_891)
.L_891:
        /*0198*/ 	.word	0x00000100
        /*019c*/ 	.word	0x00000001
        /*01a0*/ 	.word	0x00000001


	//----- nvinfo : EIATTR_CRS_STACK_SIZE
	.align		4
.L_892:
        /*01a4*/ 	.byte	0x04, 0x1e
        /*01a6*/ 	.short	(.L_894 - .L_893)
.L_893:
        /*01a8*/ 	.word	0x00000000
.L_894:


//--------------------- .nv.info._ZN7cutlass13device_kernelIN5flash19enable_sm80_to_sm89INS1_16FlashAttnBwdSm80INS1_25CollectiveMainloopBwdSm80ILi2ELi2EN4cute5tupleIJNS5_1CILi128EEES8_NS7_ILi64EEEEEENS_6half_tEfNS_4arch4Sm80ELb0ELb1ELb0ELb0ELb0ELb0ELb0ELb0ELi2ELi4ELi4ELi4ELb0EEENS1_21CollectiveEpilogueBwdISA_SB_SD_Li256ELb0ELb0ELi2EEENS1_19SingleTileSchedulerILb0ELb0ELb0ELi128EEEEEEEEEvNT_6ParamsE --------------------------
	.section	.nv.info._ZN7cutlass13device_kernelIN5flash19enable_sm80_to_sm89INS1_16FlashAttnBwdSm80INS1_25CollectiveMainloopBwdSm80ILi2ELi2EN4cute5tupleIJNS5_1CILi128EEES8_NS7_ILi64EEEEEENS_6half_tEfNS_4arch4Sm80ELb0ELb1ELb0ELb0ELb0ELb0ELb0ELb0ELi2ELi4ELi4ELi4ELb0EEENS1_21CollectiveEpilogueBwdISA_SB_SD_Li256ELb0ELb0ELi2EEENS1_19SingleTileSchedulerILb0ELb0ELb0ELi128EEEEEEEEEvNT_6ParamsE,"",@"SHT_CUDA_INFO"
	.sectionflags	@""
	.align	4


	//----- nvinfo : EIATTR_CUDA_API_VERSION
	.align		4
        /*0000*/ 	.byte	0x04, 0x37
        /*0002*/ 	.short	(.L_896 - .L_895)
.L_895:
        /*0004*/ 	.word	0x00000082


	//----- nvinfo : EIATTR_SW2861232_WAR
	.align		4
.L_896:
        /*0008*/ 	.byte	0x01, 0x35
	.zero		2


	//----- nvinfo : EIATTR_PARAM_CBANK
	.align		4
        /*000c*/ 	.byte	0x04, 0x0a
        /*000e*/ 	.short	(.L_898 - .L_897)
	.align		4
.L_897:
        /*0010*/ 	.word	index@(.nv.constant0._ZN7cutlass13device_kernelIN5flash19enable_sm80_to_sm89INS1_16FlashAttnBwdSm80INS1_25CollectiveMainloopBwdSm80ILi2ELi2EN4cute5tupleIJNS5_1CILi128EEES8_NS7_ILi64EEEEEENS_6half_tEfNS_4arch4Sm80ELb0ELb1ELb0ELb0ELb0ELb0ELb0ELb0ELi2ELi4ELi4ELi4ELb0EEENS1_21CollectiveEpilogueBwdISA_SB_SD_Li256ELb0ELb0ELi2EEENS1_19SingleTileSchedulerILb0ELb0ELb0ELi128EEEEEEEEEvNT_6ParamsE)
        /*0014*/ 	.short	0x0160
        /*0016*/ 	.short	0x0270


	//----- nvinfo : EIATTR_CBANK_PARAM_SIZE
	.align		4
.L_898:
        /*0018*/ 	.byte	0x03, 0x19
        /*001a*/ 	.short	0x0270


	//----- nvinfo : EIATTR_KPARAM_INFO
	.align		4
        /*001c*/ 	.byte	0x04, 0x17
        /*001e*/ 	.short	(.L_900 - .L_899)
.L_899:
        /*0020*/ 	.word	0x00000000
        /*0024*/ 	.short	0x0000
        /*0026*/ 	.short	0x0000
        /*0028*/ 	.byte	0x00, 0xf0, 0xc1, 0x09


	//----- nvinfo : EIATTR_MAXREG_COUNT
	.align		4
.L_900:
        /*002c*/ 	.byte	0x03, 0x1b
        /*002e*/ 	.short	0x00ff


	//----- nvinfo : EIATTR_NUM_BARRIERS
	.align		4
        /*0030*/ 	.byte	0x02, 0x4c
        /*0032*/ 	.byte	0x02
	.zero		1


	//----- nvinfo : EIATTR_ANNOTATIONS
	.align		4
        /*0034*/ 	.byte	0x04, 0x55
        /*0036*/ 	.short	(.L_902 - .L_901)


	//   ....[0]....
.L_901:
        /*0038*/ 	.word	0x00000001
        /*003c*/ 	.byte	0xe0, 0x32, 0x00, 0x00, 0x01, 0x00, 0x00, 0x00, 0x10, 0x33, 0x00, 0x00, 0x01, 0x00, 0x00, 0x00
        /*004c*/ 	.byte	0x50, 0x33, 0x00, 0x00, 0x01, 0x00, 0x00, 0x00, 0x80, 0x33, 0x00, 0x00, 0x01, 0x00, 0x00, 0x00
        /*005c*/ 	.byte	0xc0, 0x47, 0x00, 0x00, 0x01, 0x00, 0x00, 0x00, 0x20, 0x48, 0x00, 0x00, 0x01, 0x00, 0x00, 0x00
        /*006c*/ 	.byte	0x60, 0x4d, 0x00, 0x00, 0x01, 0x00, 0x00, 0x00, 0x80, 0x4d, 0x00, 0x00


	//----- nvinfo : EIATTR_MERCURY_ISA_VERSION
	.align		4
.L_902:
        /*0078*/ 	.byte	0x03, 0x5f
        /*007a*/ 	.short	0x0000


	//----- nvinfo : EIATTR_EXIT_INSTR_OFFSETS
	.align		4
        /*007c*/ 	.byte	0x04, 0x1c
        /*007e*/ 	.short	(.L_904 - .L_903)


	//   ....[0]....
.L_903:
        /*0080*/ 	.word	0x00000040


	//   ....[1]....
        /*0084*/ 	.word	0x00008d10


	//   ....[2]....
        /*0088*/ 	.word	0x00008dd0


	//   ....[3]....
        /*008c*/ 	.word	0x00009680


	//   ....[4]....
        /*0090*/ 	.word	0x00009730


	//----- nvinfo : EIATTR_CTAIDZ_USED
	.align		4
.L_904:
        /*0094*/ 	.byte	0x01, 0x04
	.zero		2


	//----- nvinfo : EIATTR_MAX_THREADS
	.align		4
        /*0098*/ 	.byte	0x04, 0x05
        /*009a*/ 	.short	(.L_906 - .L_905)
.L_905:
        /*009c*/ 	.word	0x00000100
        /*00a0*/ 	.word	0x00000001
        /*00a4*/ 	.word	0x00000001


	//----- nvinfo : EIATTR_CRS_STACK_SIZE
	.align		4
.L_906:
        /*00a8*/ 	.byte	0x04, 0x1e
        /*00aa*/ 	.short	(.L_908 - .L_907)
.L_907:
        /*00ac*/ 	.word	0x00000000
.L_908:


//--------------------- .nv.info._ZN7cutlass13device_kernelIN5flash19enable_sm80_to_sm89INS1_16FlashAttnBwdSm80INS1_25CollectiveMainloopBwdSm80ILi2ELi2EN4cute5tupleIJNS5_1CILi128EEES8_NS7_ILi64EEEEEENS_6half_tEfNS_4arch4Sm80ELb0ELb1ELb0ELb0ELb1ELb0ELb0ELb0ELi2ELi4ELi4ELi4ELb0EEENS1_21CollectiveEpilogueBwdISA_SB_SD_Li256ELb0ELb0ELi2EEENS1_19SingleTileSchedulerILb0ELb0ELb0ELi128EEEEEEEEEvNT_6ParamsE --------------------------
	.section	.nv.info._ZN7cutlass13device_kernelIN5flash19enable_sm80_to_sm89INS1_16FlashAttnBwdSm80INS1_25CollectiveMainloopBwdSm80ILi2ELi2EN4cute5tupleIJNS5_1CILi128EEES8_NS7_ILi64EEEEEENS_6half_tEfNS_4arch4Sm80ELb0ELb1ELb0ELb0ELb1ELb0ELb0ELb0ELi2ELi4ELi4ELi4ELb0EEENS1_21CollectiveEpilogueBwdISA_SB_SD_Li256ELb0ELb0ELi2EEENS1_19SingleTileSchedulerILb0ELb0ELb0ELi128EEEEEEEEEvNT_6ParamsE,"",@"SHT_CUDA_INFO"
	.sectionflags	@""
	.align	4


	//----- nvinfo : EIATTR_CUDA_API_VERSION
	.align		4
        /*0000*/ 	.byte	0x04, 0x37
        /*0002*/ 	.short	(.L_910 - .L_909)
.L_909:
        /*0004*/ 	.word	0x00000082


	//----- nvinfo : EIATTR_SW2861232_WAR
	.align		4
.L_910:
        /*0008*/ 	.byte	0x01, 0x35
	.zero		2


	//----- nvinfo : EIATTR_PARAM_CBANK
	.align		4
        /*000c*/ 	.byte	0x04, 0x0a
        /*000e*/ 	.short	(.L_912 - .L_911)
	.align		4
.L_911:
        /*0010*/ 	.word	index@(.nv.constant0._ZN7cutlass13device_kernelIN5flash19enable_sm80_to_sm89INS1_16FlashAttnBwdSm80INS1_25CollectiveMainloopBwdSm80ILi2ELi2EN4cute5tupleIJNS5_1CILi128EEES8_NS7_ILi64EEEEEENS_6half_tEfNS_4arch4Sm80ELb0ELb1ELb0ELb0ELb1ELb0ELb0ELb0ELi2ELi4ELi4ELi4ELb0EEENS1_21CollectiveEpilogueBwdISA_SB_SD_Li256ELb0ELb0ELi2EEENS1_19SingleTileSchedulerILb0ELb0ELb0ELi128EEEEEEEEEvNT_6ParamsE)
        /*0014*/ 	.short	0x0160
        /*0016*/ 	.short	0x0270


	//----- nvinfo : EIATTR_CBANK_PARAM_SIZE
	.align		4
.L_912:
        /*0018*/ 	.byte	0x03, 0x19
        /*001a*/ 	.short	0x0270


	//----- nvinfo : EIATTR_KPARAM_INFO
	.align		4
        /*001c*/ 	.byte	0x04, 0x17
        /*001e*/ 	.short	(.L_914 - .L_913)
.L_913:
        /*0020*/ 	.word	0x00000000
        /*0024*/ 	.short	0x0000
        /*0026*/ 	.short	0x0000
        /*0028*/ 	.byte	0x00, 0xf0, 0xc1, 0x09


	//----- nvinfo : EIATTR_MAXREG_COUNT
	.align		4
.L_914:
        /*002c*/ 	.byte	0x03, 0x1b
        /*002e*/ 	.short	0x00ff


	//----- nvinfo : EIATTR_NUM_BARRIERS
	.align		4
        /*0030*/ 	.byte	0x02, 0x4c
        /*0032*/ 	.byte	0x02
	.zero		1


	//----- nvinfo : EIATTR_ANNOTATIONS
	.align		4
        /*0034*/ 	.byte	0x04, 0x55
        /*0036*/ 	.short	(.L_916 - .L_915)


	//   ....[0]....
.L_915:
        /*0038*/ 	.word	0x00000001
        /*003c*/ 	.byte	0xe0, 0x32, 0x00, 0x00, 0x01, 0x00, 0x00, 0x00, 0x10, 0x33, 0x00, 0x00, 0x01, 0x00, 0x00, 0x00
        /*004c*/ 	.byte	0x50, 0x33, 0x00, 0x00, 0x01, 0x00, 0x00, 0x00, 0x80, 0x33, 0x00, 0x00, 0x01, 0x00, 0x00, 0x00
        /*005c*/ 	.byte	0xc0, 0x47, 0x00, 0x00, 0x01, 0x00, 0x00, 0x00, 0x20, 0x48, 0x00, 0x00, 0x01, 0x00, 0x00, 0x00
        /*006c*/ 	.byte	0x60, 0x4d, 0x00, 0x00, 0x01, 0x00, 0x00, 0x00, 0x80, 0x4d, 0x00, 0x00


	//----- nvinfo : EIATTR_MERCURY_ISA_VERSION
	.align		4
.L_916:
        /*0078*/ 	.byte	0x03, 0x5f
        /*007a*/ 	.short	0x0000


	//----- nvinfo : EIATTR_EXIT_INSTR_OFFSETS
	.align		4
        /*007c*/ 	.byte	0x04, 0x1c
        /*007e*/ 	.short	(.L_918 - .L_917)


	//   ....[0]....
.L_917:
        /*0080*/ 	.word	0x00000040


	//   ....[1]....
        /*0084*/ 	.word	0x00008d10


	//   ....[2]....
        /*0088*/ 	.word	0x00008dd0


	//   ....[3]....
        /*008c*/ 	.word	0x00009680


	//   ....[4]....
        /*0090*/ 	.word	0x00009730


	//----- nvinfo : EIATTR_CTAIDZ_USED
	.align		4
.L_918:
        /*0094*/ 	.byte	0x01, 0x04
	.zero		2


	//----- nvinfo : EIATTR_MAX_THREADS
	.align		4
        /*0098*/ 	.byte	0x04, 0x05
        /*009a*/ 	.short	(.L_920 - .L_919)
.L_919:
        /*009c*/ 	.word	0x00000100
        /*00a0*/ 	.word	0x00000001
        /*00a4*/ 	.word	0x00000001


	//----- nvinfo : EIATTR_CRS_STACK_SIZE
	.align		4
.L_920:
        /*00a8*/ 	.byte	0x04, 0x1e
        /*00aa*/ 	.short	(.L_922 - .L_921)
.L_921:
        /*00ac*/ 	.word	0x00000000
.L_922:


//--------------------- .nv.info._ZN7cutlass13device_kernelIN5flash19enable_sm80_to_sm89INS1_16FlashAttnBwdSm80INS1_25CollectiveMainloopBwdSm80ILi2ELi2EN4cute5tupleIJNS5_1CILi128EEES8_NS7_ILi64EEEEEENS_6half_tEfNS_4arch4Sm80ELb0ELb1ELb0ELb0ELb0ELb0ELb0ELb0ELi2ELi4ELi4ELi4ELb0EEENS1_24CollectiveEpilogueBwdGQAISA_fSD_Li256ELb0ELb0EEENS1_19SingleTileSchedulerILb0ELb0ELb0ELi128EEEEEEEEEvNT_6ParamsE --------------------------
	.section	.nv.info._ZN7cutlass13device_kernelIN5flash19enable_sm80_to_sm89INS1_16FlashAttnBwdSm80INS1_25CollectiveMainloopBwdSm80ILi2ELi2EN4cute5tupleIJNS5_1CILi128EEES8_NS7_ILi64EEEEEENS_6half_tEfNS_4arch4Sm80ELb0ELb1ELb0ELb0ELb0ELb0ELb0ELb0ELi2ELi4ELi4ELi4ELb0EEENS1_24CollectiveEpilogueBwdGQAISA_fSD_Li256ELb0ELb0EEENS1_19SingleTileSchedulerILb0ELb0ELb0ELi128EEEEEEEEEvNT_6ParamsE,"",@"SHT_CUDA_INFO"
	.sectionflags	@""
	.align	4


	//----- nvinfo : EIATTR_CUDA_API_VERSION
	.align		4
        /*0000*/ 	.byte	0x04, 0x37
        /*0002*/ 	.short	(.L_924 - .L_923)
.L_923:
        /*0004*/ 	.word	0x00000082


	//----- nvinfo : EIATTR_SW2861232_WAR
	.align		4
.L_924:
        /*0008*/ 	.byte	0x01, 0x35
	.zero		2


	//----- nvinfo : EIATTR_PARAM_CBANK
	.align		4
        /*000c*/ 	.byte	0x04, 0x0a
        /*000e*/ 	.short	(.L_926 - .L_925)
	.align		4
.L_925:
        /*0010*/ 	.word	index@(.nv.constant0._ZN7cutlass13device_kernelIN5flash19enable_sm80_to_sm89INS1_16FlashAttnBwdSm80INS1_25CollectiveMainloopBwdSm80ILi2ELi2EN4cute5tupleIJNS5_1CILi128EEES8_NS7_ILi64EEEEEENS_6half_tEfNS_4arch4Sm80ELb0ELb1ELb0ELb0ELb0ELb0ELb0ELb0ELi2ELi4ELi4ELi4ELb0EEENS1_24CollectiveEpilogueBwdGQAISA_fSD_Li256ELb0ELb0EEENS1_19SingleTileSchedulerILb0ELb0ELb0ELi128EEEEEEEEEvNT_6ParamsE)
        /*0014*/ 	.short	0x0160
        /*0016*/ 	.short	0x0278


	//----- nvinfo : EIATTR_CBANK_PARAM_SIZE
	.align		4
.L_926:
        /*0018*/ 	.byte	0x03, 0x19
        /*001a*/ 	.short	0x0278


	//----- nvinfo : EIATTR_KPARAM_INFO
	.align		4
        /*001c*/ 	.byte	0x04, 0x17
        /*001e*/ 	.short	(.L_928 - .L_927)
.L_927:
        /*0020*/ 	.word	0x00000000
        /*0024*/ 	.short	0x0000
        /*0026*/ 	.short	0x0000
        /*0028*/ 	.byte	0x00, 0xf0, 0xe1, 0x09


	//----- nvinfo : EIATTR_MAXREG_COUNT
	.align		4
.L_928:
        /*002c*/ 	.byte	0x03, 0x1b
        /*002e*/ 	.short	0x00ff


	//----- nvinfo : EIATTR_NUM_BARRIERS
	.align		4
        /*0030*/ 	.byte	0x02, 0x4c
        /*0032*/ 	.byte	0x02
	.zero		1


	//----- nvinfo : EIATTR_ANNOTATIONS
	.align		4
        /*0034*/ 	.byte	0x04, 0x55
        /*0036*/ 	.short	(.L_930 - .L_929)


	//   ....[0]....
.L_929:
        /*0038*/ 	.word	0x00000001
        /*003c*/ 	.byte	0xd0, 0x32, 0x00, 0x00, 0x01, 0x00, 0x00, 0x00, 0x00, 0x33, 0x00, 0x00, 0x01, 0x00, 0x00, 0x00
        /*004c*/ 	.byte	0x40, 0x33, 0x00, 0x00, 0x01, 0x00, 0x00, 0x00, 0x70, 0x33, 0x00, 0x00, 0x01, 0x00, 0x00, 0x00
        /*005c*/ 	.byte	0x90, 0x47, 0x00, 0x00, 0x01, 0x00, 0x00, 0x00, 0xf0, 0x47, 0x00, 0x00, 0x01, 0x00, 0x00, 0x00
        /*006c*/ 	.byte	0x40, 0x48, 0x00, 0x00, 0x01, 0x00, 0x00, 0x00, 0x40, 0x4c, 0x00, 0x00


	//----- nvinfo : EIATTR_MERCURY_ISA_VERSION
	.align		4
.L_930:
        /*0078*/ 	.byte	0x03, 0x5f
        /*007a*/ 	.short	0x0000


	//----- nvinfo : EIATTR_EXIT_INSTR_OFFSETS
	.align		4
        /*007c*/ 	.byte	0x04, 0x1c
        /*007e*/ 	.short	(.L_932 - .L_931)


	//   ....[0]....
.L_931:
        /*0080*/ 	.word	0x00000040


	//   ....[1]....
        /*0084*/ 	.word	0x00007d20


	//   ....[2]....
        /*0088*/ 	.word	0x00008330


	//----- nvinfo : EIATTR_CTAIDZ_USED
	.align		4
.L_932:
        /*008c*/ 	.byte	0x01, 0x04
	.zero		2


	//----- nvinfo : EIATTR_MAX_THREADS
	.align		4
        /*0090*/ 	.byte	0x04, 0x05
        /*0092*/ 	.short	(.L_934 - .L_933)
.L_933:
        /*0094*/ 	.word	0x00000100
        /*0098*/ 	.word	0x00000001
        /*009c*/ 	.word	0x00000001


	//----- nvinfo : EIATTR_CRS_STACK_SIZE
	.align		4
.L_934:
        /*00a0*/ 	.byte	0x04, 0x1e
        /*00a2*/ 	.short	(.L_936 - .L_935)
.L_935:
        /*00a4*/ 	.word	0x00000000
.L_936:


//--------------------- .nv.info._ZN7cutlass13device_kernelIN5flash19enable_sm80_to_sm89INS1_16FlashAttnBwdSm80INS1_25CollectiveMainloopBwdSm80ILi2ELi2EN4cute5tupleIJNS5_1CILi128EEES8_NS7_ILi64EEEEEENS_6half_tEfNS_4arch4Sm80ELb0ELb1ELb0ELb0ELb1ELb0ELb0ELb0ELi2ELi4ELi4ELi4ELb0EEENS1_24CollectiveEpilogueBwdGQAISA_fSD_Li256ELb0ELb1EEENS1_19SingleTileSchedulerILb0ELb0ELb0ELi128EEEEEEEEEvNT_6ParamsE --------------------------
	.section	.nv.info._ZN7cutlass13device_kernelIN5flash19enable_sm80_to_sm89INS1_16FlashAttnBwdSm80INS1_25CollectiveMainloopBwdSm80ILi2ELi2EN4cute5tupleIJNS5_1CILi128EEES8_NS7_ILi64EEEEEENS_6half_tEfNS_4arch4Sm80ELb0ELb1ELb0ELb0ELb1ELb0ELb0ELb0ELi2ELi4ELi4ELi4ELb0EEENS1_24CollectiveEpilogueBwdGQAISA_fSD_Li256ELb0ELb1EEENS1_19SingleTileSchedulerILb0ELb0ELb0ELi128EEEEEEEEEvNT_6ParamsE,"",@"SHT_CUDA_INFO"
	.sectionflags	@""
	.align	4


	//----- nvinfo : EIATTR_CUDA_API_VERSION
	.align		4
        /*0000*/ 	.byte	0x04, 0x37
        /*0002*/ 	.short	(.L_938 - .L_937)
.L_937:
        /*0004*/ 	.word	0x00000082


	//----- nvinfo : EIATTR_SW2861232_WAR
	.align		4
.L_938:
        /*0008*/ 	.byte	0x01, 0x35
	.zero		2


	//----- nvinfo : EIATTR_PARAM_CBANK
	.align		4
        /*000c*/ 	.byte	0x04, 0x0a
        /*000e*/ 	.short	(.L_940 - .L_939)
	.align		4
.L_939:
        /*0010*/ 	.word	index@(.nv.constant0._ZN7cutlass13device_kernelIN5flash19enable_sm80_to_sm89INS1_16FlashAttnBwdSm80INS1_25CollectiveMainloopBwdSm80ILi2ELi2EN4cute5tupleIJNS5_1CILi128EEES8_NS7_ILi64EEEEEENS_6half_tEfNS_4arch4Sm80ELb0ELb1ELb0ELb0ELb1ELb0ELb0ELb0ELi2ELi4ELi4ELi4ELb0EEENS1_24CollectiveEpilogueBwdGQAISA_fSD_Li256ELb0ELb1EEENS1_19SingleTileSchedulerILb0ELb0ELb0ELi128EEEEEEEEEvNT_6ParamsE)
        /*0014*/ 	.short	0x0160
        /*0016*/ 	.short	0x0278


	//----- nvinfo : EIATTR_CBANK_PARAM_SIZE
	.align		4
.L_940:
        /*0018*/ 	.byte	0x03, 0x19
        /*001a*/ 	.short	0x0278


	//----- nvinfo : EIATTR_KPARAM_INFO
	.align		4
        /*001c*/ 	.byte	0x04, 0x17
        /*001e*/ 	.short	(.L_942 - .L_941)
.L_941:
        /*0020*/ 	.word	0x00000000
        /*0024*/ 	.short	0x0000
        /*0026*/ 	.short	0x0000
        /*0028*/ 	.byte	0x00, 0xf0, 0xe1, 0x09


	//----- nvinfo : EIATTR_MAXREG_COUNT
	.align		4
.L_942:
        /*002c*/ 	.byte	0x03, 0x1b
        /*002e*/ 	.short	0x00ff


	//----- nvinfo : EIATTR_NUM_BARRIERS
	.align		4
        /*0030*/ 	.byte	0x02, 0x4c
        /*0032*/ 	.byte	0x02
	.zero		1


	//----- nvinfo : EIATTR_ANNOTATIONS
	.align		4
        /*0034*/ 	.byte	0x04, 0x55
        /*0036*/ 	.short	(.L_944 - .L_943)


	//   ....[0]....
.L_943:
        /*0038*/ 	.word	0x00000001
        /*003c*/ 	.byte	0xc0, 0x32, 0x00, 0x00, 0x01, 0x00, 0x00, 0x00, 0xf0, 0x32, 0x00, 0x00, 0x01, 0x00, 0x00, 0x00
        /*004c*/ 	.byte	0x30, 0x33, 0x00, 0x00, 0x01, 0x00, 0x00, 0x00, 0x70, 0x47, 0x00, 0x00, 0x01, 0x00, 0x00, 0x00
        /*005c*/ 	.byte	0xc0, 0x47, 0x00, 0x00, 0x01, 0x00, 0x00, 0x00, 0x10, 0x48, 0x00, 0x00


	//----- nvinfo : EIATTR_MERCURY_ISA_VERSION
	.align		4
.L_944:
        /*0068*/ 	.byte	0x03, 0x5f
        /*006a*/ 	.short	0x0000


	//----- nvinfo : EIATTR_COOP_GROUP_MASK_REGIDS
	.align		4
        /*006c*/ 	.byte	0x04, 0x29
        /*006e*/ 	.short	(.L_946 - .L_945)


	//   ....[0]....
.L_945:
        /*0070*/ 	.word	0xffffffff


	//   ....[1]....
        /*0074*/ 	.word	0xffffffff


	//   ....[2]....
        /*0078*/ 	.word	0xffffffff


	//   ....[3]....
        /*007c*/ 	.word	0xffffffff


	//   ....[4]....
        /*0080*/ 	.word	0xffffffff


	//   ....[5]....
        /*0084*/ 	.word	0xffffffff


	//   ....[6]....
        /*0088*/ 	.word	0xffffffff


	//   ....[7]....
        /*008c*/ 	.word	0xffffffff


	//----- nvinfo : EIATTR_COOP_GROUP_INSTR_OFFSETS
	.align		4
.L_946:
        /*0090*/ 	.byte	0x04, 0x28
        /*0092*/ 	.short	(.L_948 - .L_947)


	//   ....[0]....
.L_947:
        /*0094*/ 	.word	0x00007f50


	//   ....[1]....
        /*0098*/ 	.word	0x00007f80


	//   ....[2]....
        /*009c*/ 	.word	0x00008280


	//   ....[3]....
        /*00a0*/ 	.word	0x00008290


	//   ....[4]....
        /*00a4*/ 	.word	0x00008420


	//   ....[5]....
        /*00a8*/ 	.word	0x00008470


	//   ....[6]....
        /*00ac*/ 	.word	0x00008730


	//   ....[7]....
        /*00b0*/ 	.word	0x00008740


	//----- nvinfo : EIATTR_EXIT_INSTR_OFFSETS
	.align		4
.L_948:
        /*00b4*/ 	.byte	0x04, 0x1c
        /*00b6*/ 	.short	(.L_950 - .L_949)


	//   ....[0]....
.L_949:
        /*00b8*/ 	.word	0x00000040


	//   ....[1]....
        /*00bc*/ 	.word	0x00007d00


	//   ....[2]....
        /*00c0*/ 	.word	0x00008750


	//   ....[3]....
        /*00c4*/ 	.word	0x000087f0


	//----- nvinfo : EIATTR_CTAIDZ_USED
	.align		4
.L_950:
        /*00c8*/ 	.byte	0x01, 0x04
	.zero		2


	//----- nvinfo : EIATTR_MAX_THREADS
	.align		4
        /*00cc*/ 	.byte	0x04, 0x05
        /*00ce*/ 	.short	(.L_952 - .L_951)
.L_951:
        /*00d0*/ 	.word	0x00000100
        /*00d4*/ 	.word	0x00000001
        /*00d8*/ 	.word	0x00000001


	//----- nvinfo : EIATTR_CRS_STACK_SIZE
	.align		4
.L_952:
        /*00dc*/ 	.byte	0x04, 0x1e
        /*00de*/ 	.short	(.L_954 - .L_953)
.L_953:
        /*00e0*/ 	.word	0x00000000
.L_954:


//--------------------- .nv.info._ZN7cutlass13device_kernelIN5flash19enable_sm80_to_sm89INS1_16FlashAttnBwdSm80INS1_25CollectiveMainloopBwdSm80ILi2ELi2EN4cute5tupleIJNS5_1CILi128EEES8_NS7_ILi64EEEEEENS_6half_tEfNS_4arch4Sm80ELb0ELb1ELb0ELb1ELb0ELb0ELb0ELb0ELi2ELi4ELi4ELi4ELb0EEENS1_21CollectiveEpilogueBwdISA_SB_SD_Li256ELb1ELb0ELi2EEENS1_19SingleTileSchedulerILb1ELb0ELb0ELi128EEEEEEEEEvNT_6ParamsE --------------------------
	.section	.nv.info._ZN7cutlass13device_kernelIN5flash19enable_sm80_to_sm89INS1_16FlashAttnBwdSm80INS1_25CollectiveMainloopBwdSm80ILi2ELi2EN4cute5tupleIJNS5_1CILi128EEES8_NS7_ILi64EEEEEENS_6half_tEfNS_4arch4Sm80ELb0ELb1ELb0ELb1ELb0ELb0ELb0ELb0ELi2ELi4ELi4ELi4ELb0EEENS1_21CollectiveEpilogueBwdISA_SB_SD_Li256ELb1ELb0ELi2EEENS1_19SingleTileSchedulerILb1ELb0ELb0ELi128EEEEEEEEEvNT_6ParamsE,"",@"SHT_CUDA_INFO"
	.sectionflags	@""
	.align	4


	//----- nvinfo : EIATTR_CUDA_API_VERSION
	.align		4
        /*0000*/ 	.byte	0x04, 0x37
        /*0002*/ 	.short	(.L_956 - .L_955)
.L_955:
        /*0004*/ 	.word	0x00000082


	//----- nvinfo : EIATTR_SW2861232_WAR
	.align		4
.L_956:
        /*0008*/ 	.byte	0x01, 0x35
	.zero		2


	//----- nvinfo : EIATTR_PARAM_CBANK
	.align		4
        /*000c*/ 	.byte	0x04, 0x0a
        /*000e*/ 	.short	(.L_958 - .L_957)
	.align		4
.L_957:
        /*0010*/ 	.word	index@(.nv.constant0._ZN7cutlass13device_kernelIN5flash19enable_sm80_to_sm89INS1_16FlashAttnBwdSm80INS1_25CollectiveMainloopBwdSm80ILi2ELi2EN4cute5tupleIJNS5_1CILi128EEES8_NS7_ILi64EEEEEENS_6half_tEfNS_4arch4Sm80ELb0ELb1ELb0ELb1ELb0ELb0ELb0ELb0ELi2ELi4ELi4ELi4ELb0EEENS1_21CollectiveEpilogueBwdISA_SB_SD_Li256ELb1ELb0ELi2EEENS1_19SingleTileSchedulerILb1ELb0ELb0ELi128EEEEEEEEEvNT_6ParamsE)
        /*0014*/ 	.short	0x0160
        /*0016*/ 	.short	0x0270


	//----- nvinfo : EIATTR_CBANK_PARAM_SIZE
	.align		4
.L_958:
        /*0018*/ 	.byte	0x03, 0x19
        /*001a*/ 	.short	0x0270


	//----- nvinfo : EIATTR_KPARAM_INFO
	.align		4
        /*001c*/ 	.byte	0x04, 0x17
        /*001e*/ 	.short	(.L_960 - .L_959)
.L_959:
        /*0020*/ 	.word	0x00000000
        /*0024*/ 	.short	0x0000
        /*0026*/ 	.short	0x0000
        /*0028*/ 	.byte	0x00, 0xf0, 0xc1, 0x09


	//----- nvinfo : EIATTR_MAXREG_COUNT
	.align		4
.L_960:
        /*002c*/ 	.byte	0x03, 0x1b
        /*002e*/ 	.short	0x00ff


	//----- nvinfo : EIATTR_NUM_BARRIERS
	.align		4
        /*0030*/ 	.byte	0x02, 0x4c
        /*0032*/ 	.byte	0x02
	.zero		1


	//----- nvinfo : EIATTR_ANNOTATIONS
	.align		4
        /*0034*/ 	.byte	0x04, 0x55
        /*0036*/ 	.short	(.L_962 - .L_961)


	//   ....[0]....
.L_961:
        /* <DEDUP_REMOVED lines=26> */


	//----- nvinfo : EIATTR_MERCURY_ISA_VERSION
	.align		4
.L_962:
        /*01c8*/ 	.byte	0x03, 0x5f
        /*01ca*/ 	.short	0x0000


	//----- nvinfo : EIATTR_COOP_GROUP_MASK_REGIDS
	.align		4
        /*01cc*/ 	.byte	0x04, 0x29
        /*01ce*/ 	.short	(.L_964 - .L_963)


	//   ....[0]....
.L_963:
        /*01d0*/ 	.word	0xffffffff


	//----- nvinfo : EIATTR_COOP_GROUP_INSTR_OFFSETS
	.align		4
.L_964:
        /*01d4*/ 	.byte	0x04, 0x28
        /*01d6*/ 	.short	(.L_966 - .L_965)


	//   ....[0]....
.L_965:
        /*01d8*/ 	.word	0x000000a0


	//----- nvinfo : EIATTR_EXIT_INSTR_OFFSETS
	.align		4
.L_966:
        /*01dc*/ 	.byte	0x04, 0x1c
        /*01de*/ 	.short	(.L_968 - .L_967)


	//   ....[0]....
.L_967:
        /*01e0*/ 	.word	0x00000340


	//   ....[1]....
        /*01e4*/ 	.word	0x00009090


	//   ....[2]....
        /*01e8*/ 	.word	0x00009150


	//   ....[3]....
        /*01ec*/ 	.word	0x00009b50


	//   ....[4]....
        /*01f0*/ 	.word	0x00009c00


	//----- nvinfo : EIATTR_CTAIDZ_USED
	.align		4
.L_968:
        /*01f4*/ 	.byte	0x01, 0x04
	.zero		2


	//----- nvinfo : EIATTR_MAX_THREADS
	.align		4
        /*01f8*/ 	.byte	0x04, 0x05
        /*01fa*/ 	.short	(.L_970 - .L_969)
.L_969:
        /*01fc*/ 	.word	0x00000100
        /*0200*/ 	.word	0x00000001
        /*0204*/ 	.word	0x00000001


	//----- nvinfo : EIATTR_CRS_STACK_SIZE
	.align		4
.L_970:
        /*0208*/ 	.byte	0x04, 0x1e
        /*020a*/ 	.short	(.L_972 - .L_971)
.L_971:
        /*020c*/ 	.word	0x00000000
.L_972:


//--------------------- .nv.info._ZN7cutlass13device_kernelIN5flash19enable_sm80_to_sm89INS1_16FlashAttnBwdSm80INS1_25CollectiveMainloopBwdSm80ILi2ELi2EN4cute5tupleIJNS5_1CILi128EEES8_NS7_ILi64EEEEEENS_6half_tEfNS_4arch4Sm80ELb0ELb1ELb0ELb1ELb1ELb0ELb0ELb0ELi2ELi4ELi4ELi4ELb0EEENS1_21CollectiveEpilogueBwdISA_SB_SD_Li256ELb1ELb0ELi2EEENS1_19SingleTileSchedulerILb1ELb0ELb0ELi128EEEEEEEEEvNT_6ParamsE --------------------------
	.section	.nv.info._ZN7cutlass13device_kernelIN5flash19enable_sm80_to_sm89INS1_16FlashAttnBwdSm80INS1_25CollectiveMainloopBwdSm80ILi2ELi2EN4cute5tupleIJNS5_1CILi128EEES8_NS7_ILi64EEEEEENS_6half_tEfNS_4arch4Sm80ELb0ELb1ELb0ELb1ELb1ELb0ELb0ELb0ELi2ELi4ELi4ELi4ELb0EEENS1_21CollectiveEpilogueBwdISA_SB_SD_Li256ELb1ELb0ELi2EEENS1_19SingleTileSchedulerILb1ELb0ELb0ELi128EEEEEEEEEvNT_6ParamsE,"",@"SHT_CUDA_INFO"
	.sectionflags	@""
	.align	4


	//----- nvinfo : EIATTR_CUDA_API_VERSION
	.align		4
        /*0000*/ 	.byte	0x04, 0x37
        /*0002*/ 	.short	(.L_974 - .L_973)
.L_973:
        /*0004*/ 	.word	0x00000082


	//----- nvinfo : EIATTR_SW2861232_WAR
	.align		4
.L_974:
        /*0008*/ 	.byte	0x01, 0x35
	.zero		2


	//----- nvinfo : EIATTR_PARAM_CBANK
	.align		4
        /*000c*/ 	.byte	0x04, 0x0a
        /*000e*/ 	.short	(.L_976 - .L_975)
	.align		4
.L_975:
        /*0010*/ 	.word	index@(.nv.constant0._ZN7cutlass13device_kernelIN5flash19enable_sm80_to_sm89INS1_16FlashAttnBwdSm80INS1_25CollectiveMainloopBwdSm80ILi2ELi2EN4cute5tupleIJNS5_1CILi128EEES8_NS7_ILi64EEEEEENS_6half_tEfNS_4arch4Sm80ELb0ELb1ELb0ELb1ELb1ELb0ELb0ELb0ELi2ELi4ELi4ELi4ELb0EEENS1_21CollectiveEpilogueBwdISA_SB_SD_Li256ELb1ELb0ELi2EEENS1_19SingleTileSchedulerILb1ELb0ELb0ELi128EEEEEEEEEvNT_6ParamsE)
        /*0014*/ 	.short	0x0160
        /*0016*/ 	.short	0x0270


	//----- nvinfo : EIATTR_CBANK_PARAM_SIZE
	.align		4
.L_976:
        /*0018*/ 	.byte	0x03, 0x19
        /*001a*/ 	.short	0x0270


	//----- nvinfo : EIATTR_KPARAM_INFO
	.align		4
        /*001c*/ 	.byte	0x04, 0x17
        /*001e*/ 	.short	(.L_978 - .L_977)
.L_977:
        /*0020*/ 	.word	0x00000000
        /*0024*/ 	.short	0x0000
        /*0026*/ 	.short	0x0000
        /*0028*/ 	.byte	0x00, 0xf0, 0xc1, 0x09


	//----- nvinfo : EIATTR_MAXREG_COUNT
	.align		4
.L_978:
        /*002c*/ 	.byte	0x03, 0x1b
        /*002e*/ 	.short	0x00ff


	//----- nvinfo : EIATTR_NUM_BARRIERS
	.align		4
        /*0030*/ 	.byte	0x02, 0x4c
        /*0032*/ 	.byte	0x02
	.zero		1


	//----- nvinfo : EIATTR_ANNOTATIONS
	.align		4
        /*0034*/ 	.byte	0x04, 0x55
        /*0036*/ 	.short	(.L_980 - .L_979)


	//   ....[0]....
.L_979:
        /* <DEDUP_REMOVED lines=26> */


	//----- nvinfo : EIATTR_MERCURY_ISA_VERSION
	.align		4
.L_980:
        /*01c8*/ 	.byte	0x03, 0x5f
        /*01ca*/ 	.short	0x0000


	//----- nvinfo : EIATTR_COOP_GROUP_MASK_REGIDS
	.align		4
        /*01cc*/ 	.byte	0x04, 0x29
        /*01ce*/ 	.short	(.L_982 - .L_981)


	//   ....[0]....
.L_981:
        /*01d0*/ 	.word	0xffffffff


	//----- nvinfo : EIATTR_COOP_GROUP_INSTR_OFFSETS
	.align		4
.L_982:
        /*01d4*/ 	.byte	0x04, 0x28
        /*01d6*/ 	.short	(.L_984 - .L_983)


	//   ....[0]....
.L_983:
        /*01d8*/ 	.word	0x000000a0


	//----- nvinfo : EIATTR_EXIT_INSTR_OFFSETS
	.align		4
.L_984:
        /*01dc*/ 	.byte	0x04, 0x1c
        /*01de*/ 	.short	(.L_986 - .L_985)


	//   ....[0]....
.L_985:
        /*01e0*/ 	.word	0x00000340


	//   ....[1]....
        /*01e4*/ 	.word	0x00009090


	//   ....[2]....
        /*01e8*/ 	.word	0x00009150


	//   ....[3]....
        /*01ec*/ 	.word	0x00009b50


	//   ....[4]....
        /*01f0*/ 	.word	0x00009c00


	//----- nvinfo : EIATTR_CTAIDZ_USED
	.align		4
.L_986:
        /*01f4*/ 	.byte	0x01, 0x04
	.zero		2


	//----- nvinfo : EIATTR_MAX_THREADS
	.align		4
        /*01f8*/ 	.byte	0x04, 0x05
        /*01fa*/ 	.short	(.L_988 - .L_987)
.L_987:
        /*01fc*/ 	.word	0x00000100
        /*0200*/ 	.word	0x00000001
        /*0204*/ 	.word	0x00000001


	//----- nvinfo : EIATTR_CRS_STACK_SIZE
	.align		4
.L_988:
        /*0208*/ 	.byte	0x04, 0x1e
        /*020a*/ 	.short	(.L_990 - .L_989)
.L_989:
        /*020c*/ 	.word	0x00000000
.L_990:


//--------------------- .nv.info._ZN7cutlass13device_kernelIN5flash19enable_sm80_to_sm89INS1_16FlashAttnBwdSm80INS1_25CollectiveMainloopBwdSm80ILi2ELi2EN4cute5tupleIJNS5_1CILi128EEES8_NS7_ILi64EEEEEENS_6half_tEfNS_4arch4Sm80ELb0ELb1ELb0ELb1ELb0ELb0ELb0ELb0ELi2ELi4ELi4ELi4ELb0EEENS1_24CollectiveEpilogueBwdGQAISA_fSD_Li256ELb1ELb0EEENS1_19SingleTileSchedulerILb1ELb0ELb0ELi128EEEEEEEEEvNT_6ParamsE --------------------------
	.section	.nv.info._ZN7cutlass13device_kernelIN5flash19enable_sm80_to_sm89INS1_16FlashAttnBwdSm80INS1_25CollectiveMainloopBwdSm80ILi2ELi2EN4cute5tupleIJNS5_1CILi128EEES8_NS7_ILi64EEEEEENS_6half_tEfNS_4arch4Sm80ELb0ELb1ELb0ELb1ELb0ELb0ELb0ELb0ELi2ELi4ELi4ELi4ELb0EEENS1_24CollectiveEpilogueBwdGQAISA_fSD_Li256ELb1ELb0EEENS1_19SingleTileSchedulerILb1ELb0ELb0ELi128EEEEEEEEEvNT_6ParamsE,"",@"SHT_CUDA_INFO"
	.sectionflags	@""
	.align	4


	//----- nvinfo : EIATTR_CUDA_API_VERSION
	.align		4
        /*0000*/ 	.byte	0x04, 0x37
        /*0002*/ 	.short	(.L_992 - .L_991)
.L_991:
        /*0004*/ 	.word	0x00000082


	//----- nvinfo : EIATTR_SW2861232_WAR
	.align		4
.L_992:
        /*0008*/ 	.byte	0x01, 0x35
	.zero		2


	//----- nvinfo : EIATTR_PARAM_CBANK
	.align		4
        /*000c*/ 	.byte	0x04, 0x0a
        /*000e*/ 	.short	(.L_994 - .L_993)
	.align		4
.L_993:
        /*0010*/ 	.word	index@(.nv.constant0._ZN7cutlass13device_kernelIN5flash19enable_sm80_to_sm89INS1_16FlashAttnBwdSm80INS1_25CollectiveMainloopBwdSm80ILi2ELi2EN4cute5tupleIJNS5_1CILi128EEES8_NS7_ILi64EEEEEENS_6half_tEfNS_4arch4Sm80ELb0ELb1ELb0ELb1ELb0ELb0ELb0ELb0ELi2ELi4ELi4ELi4ELb0EEENS1_24CollectiveEpilogueBwdGQAISA_fSD_Li256ELb1ELb0EEENS1_19SingleTileSchedulerILb1ELb0ELb0ELi128EEEEEEEEEvNT_6ParamsE)
        /*0014*/ 	.short	0x0160
        /*0016*/ 	.short	0x0278


	//----- nvinfo : EIATTR_CBANK_PARAM_SIZE
	.align		4
.L_994:
        /*0018*/ 	.byte	0x03, 0x19
        /*001a*/ 	.short	0x0278


	//----- nvinfo : EIATTR_KPARAM_INFO
	.align		4
        /*001c*/ 	.byte	0x04, 0x17
        /*001e*/ 	.short	(.L_996 - .L_995)
.L_995:
        /*0020*/ 	.word	0x00000000
        /*0024*/ 	.short	0x0000
        /*0026*/ 	.short	0x0000
        /*0028*/ 	.byte	0x00, 0xf0, 0xe1, 0x09


	//----- nvinfo : EIATTR_MAXREG_COUNT
	.align		4
.L_996:
        /*002c*/ 	.byte	0x03, 0x1b
        /*002e*/ 	.short	0x00ff


	//----- nvinfo : EIATTR_NUM_BARRIERS
	.align		4
        /*0030*/ 	.byte	0x02, 0x4c
        /*0032*/ 	.byte	0x02
	.zero		1


	//----- nvinfo : EIATTR_ANNOTATIONS
	.align		4
        /*0034*/ 	.byte	0x04, 0x55
        /*0036*/ 	.short	(.L_998 - .L_997)


	//   ....[0]....
.L_997:
        /* <DEDUP_REMOVED lines=26> */


	//----- nvinfo : EIATTR_MERCURY_ISA_VERSION
	.align		4
.L_998:
        /*01c0*/ 	.byte	0x03, 0x5f
        /*01c2*/ 	.short	0x0000


	//----- nvinfo : EIATTR_COOP_GROUP_MASK_REGIDS
	.align		4
        /*01c4*/ 	.byte	0x04, 0x29
        /*01c6*/ 	.short	(.L_1000 - .L_999)


	//   ....[0]....
.L_999:
        /*01c8*/ 	.word	0xffffffff


	//----- nvinfo : EIATTR_COOP_GROUP_INSTR_OFFSETS
	.align		4
.L_1000:
        /*01cc*/ 	.byte	0x04, 0x28
        /*01ce*/ 	.short	(.L_1002 - .L_1001)


	//   ....[0]....
.L_1001:
        /*01d0*/ 	.word	0x000000a0


	//----- nvinfo : EIATTR_EXIT_INSTR_OFFSETS
	.align		4
.L_1002:
        /*01d4*/ 	.byte	0x04, 0x1c
        /*01d6*/ 	.short	(.L_1004 - .L_1003)


	//   ....[0]....
.L_1003:
        /*01d8*/ 	.word	0x00000340


	//   ....[1]....
        /*01dc*/ 	.word	0x00007f50


	//   ....[2]....
        /*01e0*/ 	.word	0x00008680


	//----- nvinfo : EIATTR_CTAIDZ_USED
	.align		4
.L_1004:
        /*01e4*/ 	.byte	0x01, 0x04
	.zero		2


	//----- nvinfo : EIATTR_MAX_THREADS
	.align		4
        /*01e8*/ 	.byte	0x04, 0x05
        /*01ea*/ 	.short	(.L_1006 - .L_1005)
.L_1005:
        /*01ec*/ 	.word	0x00000100
        /*01f0*/ 	.word	0x00000001
        /*01f4*/ 	.word	0x00000001


	//----- nvinfo : EIATTR_CRS_STACK_SIZE
	.align		4
.L_1006:
        /*01f8*/ 	.byte	0x04, 0x1e
        /*01fa*/ 	.short	(.L_1008 - .L_1007)
.L_1007:
        /*01fc*/ 	.word	0x00000000
.L_1008:


//--------------------- .nv.info._ZN7cutlass13device_kernelIN5flash19enable_sm80_to_sm89INS1_16FlashAttnBwdSm80INS1_25CollectiveMainloopBwdSm80ILi2ELi2EN4cute5tupleIJNS5_1CILi128EEES8_NS7_ILi64EEEEEENS_6half_tEfNS_4arch4Sm80ELb0ELb1ELb0ELb1ELb1ELb0ELb0ELb0ELi2ELi4ELi4ELi4ELb0EEENS1_24CollectiveEpilogueBwdGQAISA_fSD_Li256ELb1ELb1EEENS1_19SingleTileSchedulerILb1ELb0ELb0ELi128EEEEEEEEEvNT_6ParamsE --------------------------
	.section	.nv.info._ZN7cutlass13device_kernelIN5flash19enable_sm80_to_sm89INS1_16FlashAttnBwdSm80INS1_25CollectiveMainloopBwdSm80ILi2ELi2EN4cute5tupleIJNS5_1CILi128EEES8_NS7_ILi64EEEEEENS_6half_tEfNS_4arch4Sm80ELb0ELb1ELb0ELb1ELb1ELb0ELb0ELb0ELi2ELi4ELi4ELi4ELb0EEENS1_24CollectiveEpilogueBwdGQAISA_fSD_Li256ELb1ELb1EEENS1_19SingleTileSchedulerILb1ELb0ELb0ELi128EEEEEEEEEvNT_6ParamsE,"",@"SHT_CUDA_INFO"
	.sectionflags	@""
	.align	4


	//----- nvinfo : EIATTR_CUDA_API_VERSION
	.align		4
        /*0000*/ 	.byte	0x04, 0x37
        /*0002*/ 	.short	(.L_1010 - .L_1009)
.L_1009:
        /*0004*/ 	.word	0x00000082


	//----- nvinfo : EIATTR_SW2861232_WAR
	.align		4
.L_1010:
        /*0008*/ 	.byte	0x01, 0x35
	.zero		2


	//----- nvinfo : EIATTR_PARAM_CBANK
	.align		4
        /*000c*/ 	.byte	0x04, 0x0a
        /*000e*/ 	.short	(.L_1012 - .L_1011)
	.align		4
.L_1011:
        /*0010*/ 	.word	index@(.nv.constant0._ZN7cutlass13device_kernelIN5flash19enable_sm80_to_sm89INS1_16FlashAttnBwdSm80INS1_25CollectiveMainloopBwdSm80ILi2ELi2EN4cute5tupleIJNS5_1CILi128EEES8_NS7_ILi64EEEEEENS_6half_tEfNS_4arch4Sm80ELb0ELb1ELb0ELb1ELb1ELb0ELb0ELb0ELi2ELi4ELi4ELi4ELb0EEENS1_24CollectiveEpilogueBwdGQAISA_fSD_Li256ELb1ELb1EEENS1_19SingleTileSchedulerILb1ELb0ELb0ELi128EEEEEEEEEvNT_6ParamsE)
        /*0014*/ 	.short	0x0160
        /*0016*/ 	.short	0x0278


	//----- nvinfo : EIATTR_CBANK_PARAM_SIZE
	.align		4
.L_1012:
        /*0018*/ 	.byte	0x03, 0x19
        /*001a*/ 	.short	0x0278


	//----- nvinfo : EIATTR_KPARAM_INFO
	.align		4
        /*001c*/ 	.byte	0x04, 0x17
        /*001e*/ 	.short	(.L_1014 - .L_1013)
.L_1013:
        /*0020*/ 	.word	0x00000000
        /*0024*/ 	.short	0x0000
        /*0026*/ 	.short	0x0000
        /*0028*/ 	.byte	0x00, 0xf0, 0xe1, 0x09


	//----- nvinfo : EIATTR_MAXREG_COUNT
	.align		4
.L_1014:
        /*002c*/ 	.byte	0x03, 0x1b
        /*002e*/ 	.short	0x00ff


	//----- nvinfo : EIATTR_NUM_BARRIERS
	.align		4
        /*0030*/ 	.byte	0x02, 0x4c
        /*0032*/ 	.byte	0x02
	.zero		1


	//----- nvinfo : EIATTR_ANNOTATIONS
	.align		4
        /*0034*/ 	.byte	0x04, 0x55
        /*0036*/ 	.short	(.L_1016 - .L_1015)


	//   ....[0]....
.L_1015:
        /* <DEDUP_REMOVED lines=26> */


	//----- nvinfo : EIATTR_MERCURY_ISA_VERSION
	.align		4
.L_1016:
        /*01c0*/ 	.byte	0x03, 0x5f
        /*01c2*/ 	.short	0x0000


	//----- nvinfo : EIATTR_COOP_GROUP_MASK_REGIDS
	.align		4
        /*01c4*/ 	.byte	0x04, 0x29
        /*01c6*/ 	.short	(.L_1018 - .L_1017)


	//   ....[0]....
.L_1017:
        /*01c8*/ 	.word	0xffffffff


	//   ....[1]....
        /*01cc*/ 	.word	0xffffffff


	//   ....[2]....
        /*01d0*/ 	.word	0xffffffff


	//   ....[3]....
        /*01d4*/ 	.word	0xffffffff


	//   ....[4]....
        /*01d8*/ 	.word	0xffffffff


	//   ....[5]....
        /*01dc*/ 	.word	0xffffffff


	//   ....[6]....
        /*01e0*/ 	.word	0xffffffff


	//   ....[7]....
        /*01e4*/ 	.word	0xffffffff


	//   ....[8]....
        /*01e8*/ 	.word	0xffffffff


	//----- nvinfo : EIATTR_COOP_GROUP_INSTR_OFFSETS
	.align		4
.L_1018:
        /*01ec*/ 	.byte	0x04, 0x28
        /*01ee*/ 	.short	(.L_1020 - .L_1019)


	//   ....[0]....
.L_1019:
        /*01f0*/ 	.word	0x000000a0


	//   ....[1]....
        /*01f4*/ 	.word	0x000082c0


	//   ....[2]....
        /*01f8*/ 	.word	0x00008300


	//   ....[3]....
        /*01fc*/ 	.word	0x000085f0


	//   ....[4]....
        /*0200*/ 	.word	0x00008600


	//   ....[5]....
        /*0204*/ 	.word	0x00008790


	//   ....[6]....
        /*0208*/ 	.word	0x000087e0


	//   ....[7]....
        /*020c*/ 	.word	0x00008a90


	//   ....[8]....
        /*0210*/ 	.word	0x00008aa0


	//----- nvinfo : EIATTR_EXIT_INSTR_OFFSETS
	.align		4
.L_1020:
        /*0214*/ 	.byte	0x04, 0x1c
        /*0216*/ 	.short	(.L_1022 - .L_1021)


	//   ....[0]....
.L_1021:
        /*0218*/ 	.word	0x00000340


	//   ....[1]....
        /*021c*/ 	.word	0x00007f60


	//   ....[2]....
        /*0220*/ 	.word	0x00008ab0


	//   ....[3]....
        /*0224*/ 	.word	0x00008b50


	//----- nvinfo : EIATTR_CTAIDZ_USED
	.align		4
.L_1022:
        /*0228*/ 	.byte	0x01, 0x04
	.zero		2


	//----- nvinfo : EIATTR_MAX_THREADS
	.align		4
        /*022c*/ 	.byte	0x04, 0x05
        /*022e*/ 	.short	(.L_1024 - .L_1023)
.L_1023:
        /*0230*/ 	.word	0x00000100
        /*0234*/ 	.word	0x00000001
        /*0238*/ 	.word	0x00000001


	//----- nvinfo : EIATTR_CRS_STACK_SIZE
	.align		4
.L_1024:
        /*023c*/ 	.byte	0x04, 0x1e
        /*023e*/ 	.short	(.L_1026 - .L_1025)
.L_1025:
        /*0240*/ 	.word	0x00000000
.L_1026:


//--------------------- .nv.info._ZN7cutlass13device_kernelIN5flash19enable_sm80_to_sm89INS1_16FlashAttnBwdSm80INS1_25CollectiveMainloopBwdSm80ILi2ELi2EN4cute5tupleIJNS5_1CILi128EEES8_NS7_ILi64EEEEEENS_6half_tEfNS_4arch4Sm80ELb1ELb0ELb0ELb0ELb0ELb0ELb0ELb0ELi2ELi4ELi4ELi4ELb0EEENS1_21CollectiveEpilogueBwdISA_SB_SD_Li256ELb0ELb0ELi2EEENS1_25SingleTileBwdLPTSchedulerILb0ELi128ELb0EEEEEEEEEvNT_6ParamsE --------------------------
	.section	.nv.info._ZN7cutlass13device_kernelIN5flash19enable_sm80_to_sm89INS1_16FlashAttnBwdSm80INS1_25CollectiveMainloopBwdSm80ILi2ELi2EN4cute5tupleIJNS5_1CILi128EEES8_NS7_ILi64EEEEEENS_6half_tEfNS_4arch4Sm80ELb1ELb0ELb0ELb0ELb0ELb0ELb0ELb0ELi2ELi4ELi4ELi4ELb0EEENS1_21CollectiveEpilogueBwdISA_SB_SD_Li256ELb0ELb0ELi2EEENS1_25SingleTileBwdLPTSchedulerILb0ELi128ELb0EEEEEEEEEvNT_6ParamsE,"",@"SHT_CUDA_INFO"
	.sectionflags	@""
	.align	4


	//----- nvinfo : EIATTR_CUDA_API_VERSION
	.align		4
        /*0000*/ 	.byte	0x04, 0x37
        /*0002*/ 	.short	(.L_1028 - .L_1027)
.L_1027:
        /*0004*/ 	.word	0x00000082


	//----- nvinfo : EIATTR_SW2861232_WAR
	.align		4
.L_1028:
        /*0008*/ 	.byte	0x01, 0x35
	.zero		2


	//----- nvinfo : EIATTR_PARAM_CBANK
	.align		4
        /*000c*/ 	.byte	0x04, 0x0a
        /*000e*/ 	.short	(.L_1030 - .L_1029)
	.align		4
.L_1029:
        /*0010*/ 	.word	index@(.nv.constant0._ZN7cutlass13device_kernelIN5flash19enable_sm80_to_sm89INS1_16FlashAttnBwdSm80INS1_25CollectiveMainloopBwdSm80ILi2ELi2EN4cute5tupleIJNS5_1CILi128EEES8_NS7_ILi64EEEEEENS_6half_tEfNS_4arch4Sm80ELb1ELb0ELb0ELb0ELb0ELb0ELb0ELb0ELi2ELi4ELi4ELi4ELb0EEENS1_21CollectiveEpilogueBwdISA_SB_SD_Li256ELb0ELb0ELi2EEENS1_25SingleTileBwdLPTSchedulerILb0ELi128ELb0EEEEEEEEEvNT_6ParamsE)
        /*0014*/ 	.short	0x0160
        /*0016*/ 	.short	0x0288


	//----- nvinfo : EIATTR_CBANK_PARAM_SIZE
	.align		4
.L_1030:
        /*0018*/ 	.byte	0x03, 0x19
        /*001a*/ 	.short	0x0288


	//----- nvinfo : EIATTR_KPARAM_INFO
	.align		4
        /*001c*/ 	.byte	0x04, 0x17
        /*001e*/ 	.short	(.L_1032 - .L_1031)
.L_1031:
        /*0020*/ 	.word	0x00000000
        /*0024*/ 	.short	0x0000
        /*0026*/ 	.short	0x0000
        /*0028*/ 	.byte	0x00, 0xf0, 0x21, 0x0a


	//----- nvinfo : EIATTR_MAXREG_COUNT
	.align		4
.L_1032:
        /*002c*/ 	.byte	0x03, 0x1b
        /*002e*/ 	.short	0x00ff


	//----- nvinfo : EIATTR_NUM_BARRIERS
	.align		4
        /*0030*/ 	.byte	0x02, 0x4c
        /*0032*/ 	.byte	0x02
	.zero		1


	//----- nvinfo : EIATTR_ANNOTATIONS
	.align		4
        /*0034*/ 	.byte	0x04, 0x55
        /*0036*/ 	.short	(.L_1034 - .L_1033)


	//   ....[0]....
.L_1033:
        /* <DEDUP_REMOVED lines=19> */


	//----- nvinfo : EIATTR_MERCURY_ISA_VERSION
	.align		4
.L_1034:
        /*0150*/ 	.byte	0x03, 0x5f
        /*0152*/ 	.short	0x0000


	//----- nvinfo : EIATTR_COOP_GROUP_MASK_REGIDS
	.align		4
        /*0154*/ 	.byte	0x04, 0x29
        /*0156*/ 	.short	(.L_1036 - .L_1035)


	//   ....[0]....
.L_1035:
        /*0158*/ 	.word	0xffffffff


	//----- nvinfo : EIATTR_COOP_GROUP_INSTR_OFFSETS
	.align		4
.L_1036:
        /*015c*/ 	.byte	0x04, 0x28
        /*015e*/ 	.short	(.L_1038 - .L_1037)


	//   ....[0]....
.L_1037:
        /*0160*/ 	.word	0x00000090


	//----- nvinfo : EIATTR_EXIT_INSTR_OFFSETS
	.align		4
.L_1038:
        /*0164*/ 	.byte	0x04, 0x1c
        /*0166*/ 	.short	(.L_1040 - .L_1039)


	//   ....[0]....
.L_1039:
        /*0168*/ 	.word	0x00000580


	//   ....[1]....
        /*016c*/ 	.word	0x000083f0


	//   ....[2]....
        /*0170*/ 	.word	0x000084b0


	//   ....[3]....
        /*0174*/ 	.word	0x00008dd0


	//   ....[4]....
        /*0178*/ 	.word	0x00008e80


	//----- nvinfo : EIATTR_MAX_THREADS
	.align		4
.L_1040:
        /*017c*/ 	.byte	0x04, 0x05
        /*017e*/ 	.short	(.L_1042 - .L_1041)
.L_1041:
        /*0180*/ 	.word	0x00000100
        /*0184*/ 	.word	0x00000001
        /*0188*/ 	.word	0x00000001


	//----- nvinfo : EIATTR_CRS_STACK_SIZE
	.align		4
.L_1042:
        /*018c*/ 	.byte	0x04, 0x1e
        /*018e*/ 	.short	(.L_1044 - .L_1043)
.L_1043:
        /*0190*/ 	.word	0x00000000
.L_1044:


//--------------------- .nv.info._ZN7cutlass13device_kernelIN5flash19enable_sm80_to_sm89INS1_16FlashAttnBwdSm80INS1_25CollectiveMainloopBwdSm80ILi2ELi2EN4cute5tupleIJNS5_1CILi128EEES8_NS7_ILi64EEEEEENS_6half_tEfNS_4arch4Sm80ELb1ELb0ELb0ELb0ELb1ELb0ELb0ELb0ELi2ELi4ELi4ELi4ELb0EEENS1_21CollectiveEpilogueBwdISA_SB_SD_Li256ELb0ELb0ELi2EEENS1_25SingleTileBwdLPTSchedulerILb0ELi128ELb1EEEEEEEEEvNT_6ParamsE --------------------------
	.section	.nv.info._ZN7cutlass13device_kernelIN5flash19enable_sm80_to_sm89INS1_16FlashAttnBwdSm80INS1_25CollectiveMainloopBwdSm80ILi2ELi2EN4cute5tupleIJNS5_1CILi128EEES8_NS7_ILi64EEEEEENS_6half_tEfNS_4arch4Sm80ELb1ELb0ELb0ELb0ELb1ELb0ELb0ELb0ELi2ELi4ELi4ELi4ELb0EEENS1_21CollectiveEpilogueBwdISA_SB_SD_Li256ELb0ELb0ELi2EEENS1_25SingleTileBwdLPTSchedulerILb0ELi128ELb1EEEEEEEEEvNT_6ParamsE,"",@"SHT_CUDA_INFO"
	.sectionflags	@""
	.align	4


	//----- nvinfo : EIATTR_CUDA_API_VERSION
	.align		4
        /*0000*/ 	.byte	0x04, 0x37
        /*0002*/ 	.short	(.L_1046 - .L_1045)
.L_1045:
        /*0004*/ 	.word	0x00000082


	//----- nvinfo : EIATTR_SW2861232_WAR
	.align		4
.L_1046:
        /*0008*/ 	.byte	0x01, 0x35
	.zero		2


	//----- nvinfo : EIATTR_PARAM_CBANK
	.align		4
        /*000c*/ 	.byte	0x04, 0x0a
        /*000e*/ 	.short	(.L_1048 - .L_1047)
	.align		4
.L_1047:
        /*0010*/ 	.word	index@(.nv.constant0._ZN7cutlass13device_kernelIN5flash19enable_sm80_to_sm89INS1_16FlashAttnBwdSm80INS1_25CollectiveMainloopBwdSm80ILi2ELi2EN4cute5tupleIJNS5_1CILi128EEES8_NS7_ILi64EEEEEENS_6half_tEfNS_4arch4Sm80ELb1ELb0ELb0ELb0ELb1ELb0ELb0ELb0ELi2ELi4ELi4ELi4ELb0EEENS1_21CollectiveEpilogueBwdISA_SB_SD_Li256ELb0ELb0ELi2EEENS1_25SingleTileBwdLPTSchedulerILb0ELi128ELb1EEEEEEEEEvNT_6ParamsE)
        /*0014*/ 	.short	0x0160
        /*0016*/ 	.short	0x0288


	//----- nvinfo : EIATTR_CBANK_PARAM_SIZE
	.align		4
.L_1048:
        /*0018*/ 	.byte	0x03, 0x19
        /*001a*/ 	.short	0x0288


	//----- nvinfo : EIATTR_KPARAM_INFO
	.align		4
        /*001c*/ 	.byte	0x04, 0x17
        /*001e*/ 	.short	(.L_1050 - .L_1049)
.L_1049:
        /*0020*/ 	.word	0x00000000
        /*0024*/ 	.short	0x0000
        /*0026*/ 	.short	0x0000
        /*0028*/ 	.byte	0x00, 0xf0, 0x21, 0x0a


	//----- nvinfo : EIATTR_MAXREG_COUNT
	.align		4
.L_1050:
        /*002c*/ 	.byte	0x03, 0x1b
        /*002e*/ 	.short	0x00ff


	//----- nvinfo : EIATTR_NUM_BARRIERS
	.align		4
        /*0030*/ 	.byte	0x02, 0x4c
        /*0032*/ 	.byte	0x02
	.zero		1


	//----- nvinfo : EIATTR_ANNOTATIONS
	.align		4
        /*0034*/ 	.byte	0x04, 0x55
        /*0036*/ 	.short	(.L_1052 - .L_1051)


	//   ....[0]....
.L_1051:
        /* <DEDUP_REMOVED lines=19> */


	//----- nvinfo : EIATTR_MERCURY_ISA_VERSION
	.align		4
.L_1052:
        /*0150*/ 	.byte	0x03, 0x5f
        /*0152*/ 	.short	0x0000


	//----- nvinfo : EIATTR_COOP_GROUP_MASK_REGIDS
	.align		4
        /*0154*/ 	.byte	0x04, 0x29
        /*0156*/ 	.short	(.L_1054 - .L_1053)


	//   ....[0]....
.L_1053:
        /*0158*/ 	.word	0xffffffff


	//----- nvinfo : EIATTR_COOP_GROUP_INSTR_OFFSETS
	.align		4
.L_1054:
        /*015c*/ 	.byte	0x04, 0x28
        /*015e*/ 	.short	(.L_1056 - .L_1055)


	//   ....[0]....
.L_1055:
        /*0160*/ 	.word	0x00000090


	//----- nvinfo : EIATTR_EXIT_INSTR_OFFSETS
	.align		4
.L_1056:
        /*0164*/ 	.byte	0x04, 0x1c
        /*0166*/ 	.short	(.L_1058 - .L_1057)


	//   ....[0]....
.L_1057:
        /*0168*/ 	.word	0x000005e0


	//   ....[1]....
        /*016c*/ 	.word	0x00008450


	//   ....[2]....
        /*0170*/ 	.word	0x00008510


	//   ....[3]....
        /*0174*/ 	.word	0x00008e30


	//   ....[4]....
        /*0178*/ 	.word	0x00008ee0


	//----- nvinfo : EIATTR_MAX_THREADS
	.align		4
.L_1058:
        /*017c*/ 	.byte	0x04, 0x05
        /*017e*/ 	.short	(.L_1060 - .L_1059)
.L_1059:
        /*0180*/ 	.word	0x00000100
        /*0184*/ 	.word	0x00000001
        /*0188*/ 	.word	0x00000001


	//----- nvinfo : EIATTR_CRS_STACK_SIZE
	.align		4
.L_1060:
        /*018c*/ 	.byte	0x04, 0x1e
        /*018e*/ 	.short	(.L_1062 - .L_1061)
.L_1061:
        /*0190*/ 	.word	0x00000000
.L_1062:


//--------------------- .nv.info._ZN7cutlass13device_kernelIN5flash19enable_sm80_to_sm89INS1_16FlashAttnBwdSm80INS1_25CollectiveMainloopBwdSm80ILi2ELi2EN4cute5tupleIJNS5_1CILi128EEES8_NS7_ILi64EEEEEENS_6half_tEfNS_4arch4Sm80ELb1ELb0ELb0ELb0ELb0ELb0ELb0ELb0ELi2ELi4ELi4ELi4ELb0EEENS1_24CollectiveEpilogueBwdGQAISA_fSD_Li256ELb0ELb0EEENS1_25SingleTileBwdLPTSchedulerILb0ELi128ELb0EEEEEEEEEvNT_6ParamsE --------------------------
	.section	.nv.info._ZN7cutlass13device_kernelIN5flash19enable_sm80_to_sm89INS1_16FlashAttnBwdSm80INS1_25CollectiveMainloopBwdSm80ILi2ELi2EN4cute5tupleIJNS5_1CILi128EEES8_NS7_ILi64EEEEEENS_6half_tEfNS_4arch4Sm80ELb1ELb0ELb0ELb0ELb0ELb0ELb0ELb0ELi2ELi4ELi4ELi4ELb0EEENS1_24CollectiveEpilogueBwdGQAISA_fSD_Li256ELb0ELb0EEENS1_25SingleTileBwdLPTSchedulerILb0ELi128ELb0EEEEEEEEEvNT_6ParamsE,"",@"SHT_CUDA_INFO"
	.sectionflags	@""
	.align	4


	//----- nvinfo : EIATTR_CUDA_API_VERSION
	.align		4
        /*0000*/ 	.byte	0x04, 0x37
        /*0002*/ 	.short	(.L_1064 - .L_1063)
.L_1063:
        /*0004*/ 	.word	0x00000082


	//----- nvinfo : EIATTR_SW2861232_WAR
	.align		4
.L_1064:
        /*0008*/ 	.byte	0x01, 0x35
	.zero		2


	//----- nvinfo : EIATTR_PARAM_CBANK
	.align		4
        /*000c*/ 	.byte	0x04, 0x0a
        /*000e*/ 	.short	(.L_1066 - .L_1065)
	.align		4
.L_1065:
        /*0010*/ 	.word	index@(.nv.constant0._ZN7cutlass13device_kernelIN5flash19enable_sm80_to_sm89INS1_16FlashAttnBwdSm80INS1_25CollectiveMainloopBwdSm80ILi2ELi2EN4cute5tupleIJNS5_1CILi128EEES8_NS7_ILi64EEEEEENS_6half_tEfNS_4arch4Sm80ELb1ELb0ELb0ELb0ELb0ELb0ELb0ELb0ELi2ELi4ELi4ELi4ELb0EEENS1_24CollectiveEpilogueBwdGQAISA_fSD_Li256ELb0ELb0EEENS1_25SingleTileBwdLPTSchedulerILb0ELi128ELb0EEEEEEEEEvNT_6ParamsE)
        /*0014*/ 	.short	0x0160
        /*0016*/ 	.short	0x0290


	//----- nvinfo : EIATTR_CBANK_PARAM_SIZE
	.align		4
.L_1066:
        /*0018*/ 	.byte	0x03, 0x19
        /*001a*/ 	.short	0x0290


	//----- nvinfo : EIATTR_KPARAM_INFO
	.align		4
        /*001c*/ 	.byte	0x04, 0x17
        /*001e*/ 	.short	(.L_1068 - .L_1067)
.L_1067:
        /*0020*/ 	.word	0x00000000
        /*0024*/ 	.short	0x0000
        /*0026*/ 	.short	0x0000
        /*0028*/ 	.byte	0x00, 0xf0, 0x41, 0x0a


	//----- nvinfo : EIATTR_MAXREG_COUNT
	.align		4
.L_1068:
        /*002c*/ 	.byte	0x03, 0x1b
        /*002e*/ 	.short	0x00ff


	//----- nvinfo : EIATTR_NUM_BARRIERS
	.align		4
        /*0030*/ 	.byte	0x02, 0x4c
        /*0032*/ 	.byte	0x02
	.zero		1


	//----- nvinfo : EIATTR_ANNOTATIONS
	.align		4
        /*0034*/ 	.byte	0x04, 0x55
        /*0036*/ 	.short	(.L_1070 - .L_1069)


	//   ....[0]....
.L_1069:
        /* <DEDUP_REMOVED lines=19> */


	//----- nvinfo : EIATTR_MERCURY_ISA_VERSION
	.align		4
.L_1070:
        /*0158*/ 	.byte	0x03, 0x5f
        /*015a*/ 	.short	0x0000


	//----- nvinfo : EIATTR_COOP_GROUP_MASK_REGIDS
	.align		4
        /*015c*/ 	.byte	0x04, 0x29
        /*015e*/ 	.short	(.L_1072 - .L_1071)


	//   ....[0]....
.L_1071:
        /*0160*/ 	.word	0xffffffff


	//----- nvinfo : EIATTR_COOP_GROUP_INSTR_OFFSETS
	.align		4
.L_1072:
        /*0164*/ 	.byte	0x04, 0x28
        /*0166*/ 	.short	(.L_1074 - .L_1073)


	//   ....[0]....
.L_1073:
        /*0168*/ 	.word	0x00000090


	//----- nvinfo : EIATTR_EXIT_INSTR_OFFSETS
	.align		4
.L_1074:
        /*016c*/ 	.byte	0x04, 0x1c
        /*016e*/ 	.short	(.L_1076 - .L_1075)


	//   ....[0]....
.L_1075:
        /*0170*/ 	.word	0x00000580


	//   ....[1]....
        /*0174*/ 	.word	0x00007320


	//   ....[2]....
        /*0178*/ 	.word	0x000079c0


	//----- nvinfo : EIATTR_MAX_THREADS
	.align		4
.L_1076:
        /*017c*/ 	.byte	0x04, 0x05
        /*017e*/ 	.short	(.L_1078 - .L_1077)
.L_1077:
        /*0180*/ 	.word	0x00000100
        /*0184*/ 	.word	0x00000001
        /*0188*/ 	.word	0x00000001


	//----- nvinfo : EIATTR_CRS_STACK_SIZE
	.align		4
.L_1078:
        /*018c*/ 	.byte	0x04, 0x1e
        /*018e*/ 	.short	(.L_1080 - .L_1079)
.L_1079:
        /*0190*/ 	.word	0x00000000
.L_1080:


//--------------------- .nv.info._ZN7cutlass13device_kernelIN5flash19enable_sm80_to_sm89INS1_16FlashAttnBwdSm80INS1_25CollectiveMainloopBwdSm80ILi2ELi2EN4cute5tupleIJNS5_1CILi128EEES8_NS7_ILi64EEEEEENS_6half_tEfNS_4arch4Sm80ELb1ELb0ELb0ELb0ELb1ELb0ELb0ELb0ELi2ELi4ELi4ELi4ELb0EEENS1_24CollectiveEpilogueBwdGQAISA_fSD_Li256ELb0ELb1EEENS1_25SingleTileBwdLPTSchedulerILb0ELi128ELb1EEEEEEEEEvNT_6ParamsE --------------------------
	.section	.nv.info._ZN7cutlass13device_kernelIN5flash19enable_sm80_to_sm89INS1_16FlashAttnBwdSm80INS1_25CollectiveMainloopBwdSm80ILi2ELi2EN4cute5tupleIJNS5_1CILi128EEES8_NS7_ILi64EEEEEENS_6half_tEfNS_4arch4Sm80ELb1ELb0ELb0ELb0ELb1ELb0ELb0ELb0ELi2ELi4ELi4ELi4ELb0EEENS1_24CollectiveEpilogueBwdGQAISA_fSD_Li256ELb0ELb1EEENS1_25SingleTileBwdLPTSchedulerILb0ELi128ELb1EEEEEEEEEvNT_6ParamsE,"",@"SHT_CUDA_INFO"
	.sectionflags	@""
	.align	4


	//----- nvinfo : EIATTR_CUDA_API_VERSION
	.align		4
        /*0000*/ 	.byte	0x04, 0x37
        /*0002*/ 	.short	(.L_1082 - .L_1081)
.L_1081:
        /*0004*/ 	.word	0x00000082


	//----- nvinfo : EIATTR_SW2861232_WAR
	.align		4
.L_1082:
        /*0008*/ 	.byte	0x01, 0x35
	.zero		2


	//----- nvinfo : EIATTR_PARAM_CBANK
	.align		4
        /*000c*/ 	.byte	0x04, 0x0a
        /*000e*/ 	.short	(.L_1084 - .L_1083)
	.align		4
.L_1083:
        /*0010*/ 	.word	index@(.nv.constant0._ZN7cutlass13device_kernelIN5flash19enable_sm80_to_sm89INS1_16FlashAttnBwdSm80INS1_25CollectiveMainloopBwdSm80ILi2ELi2EN4cute5tupleIJNS5_1CILi128EEES8_NS7_ILi64EEEEEENS_6half_tEfNS_4arch4Sm80ELb1ELb0ELb0ELb0ELb1ELb0ELb0ELb0ELi2ELi4ELi4ELi4ELb0EEENS1_24CollectiveEpilogueBwdGQAISA_fSD_Li256ELb0ELb1EEENS1_25SingleTileBwdLPTSchedulerILb0ELi128ELb1EEEEEEEEEvNT_6ParamsE)
        /*0014*/ 	.short	0x0160
        /*0016*/ 	.short	0x0290


	//----- nvinfo : EIATTR_CBANK_PARAM_SIZE
	.align		4
.L_1084:
        /*0018*/ 	.byte	0x03, 0x19
        /*001a*/ 	.short	0x0290


	//----- nvinfo : EIATTR_KPARAM_INFO
	.align		4
        /*001c*/ 	.byte	0x04, 0x17
        /*001e*/ 	.short	(.L_1086 - .L_1085)
.L_1085:
        /*0020*/ 	.word	0x00000000
        /*0024*/ 	.short	0x0000
        /*0026*/ 	.short	0x0000
        /*0028*/ 	.byte	0x00, 0xf0, 0x41, 0x0a


	//----- nvinfo : EIATTR_MAXREG_COUNT
	.align		4
.L_1086:
        /*002c*/ 	.byte	0x03, 0x1b
        /*002e*/ 	.short	0x00ff


	//----- nvinfo : EIATTR_NUM_BARRIERS
	.align		4
        /*0030*/ 	.byte	0x02, 0x4c
        /*0032*/ 	.byte	0x02
	.zero		1


	//----- nvinfo : EIATTR_ANNOTATIONS
	.align		4
        /*0034*/ 	.byte	0x04, 0x55
        /*0036*/ 	.short	(.L_1088 - .L_1087)


	//   ....[0]....
.L_1087:
        /* <DEDUP_REMOVED lines=19> */


	//----- nvinfo : EIATTR_MERCURY_ISA_VERSION
	.align		4
.L_1088:
        /*0150*/ 	.byte	0x03, 0x5f
        /*0152*/ 	.short	0x0000


	//----- nvinfo : EIATTR_COOP_GROUP_MASK_REGIDS
	.align		4
        /*0154*/ 	.byte	0x04, 0x29
        /*0156*/ 	.short	(.L_1090 - .L_1089)


	//   ....[0]....
.L_1089:
        /*0158*/ 	.word	0xffffffff


	//   ....[1]....
        /*015c*/ 	.word	0xffffffff


	//   ....[2]....
        /*0160*/ 	.word	0xffffffff


	//   ....[3]....
        /*0164*/ 	.word	0xffffffff


	//   ....[4]....
        /*0168*/ 	.word	0xffffffff


	//   ....[5]....
        /*016c*/ 	.word	0xffffffff


	//   ....[6]....
        /*0170*/ 	.word	0xffffffff


	//   ....[7]....
        /*0174*/ 	.word	0xffffffff


	//   ....[8]....
        /*0178*/ 	.word	0xffffffff


	//----- nvinfo : EIATTR_COOP_GROUP_INSTR_OFFSETS
	.align		4
.L_1090:
        /*017c*/ 	.byte	0x04, 0x28
        /*017e*/ 	.short	(.L_1092 - .L_1091)


	//   ....[0]....
.L_1091:
        /*0180*/ 	.word	0x00000090


	//   ....[1]....
        /*0184*/ 	.word	0x00007620


	//   ....[2]....
        /*0188*/ 	.word	0x00007670


	//   ....[3]....
        /*018c*/ 	.word	0x00007990


	//   ....[4]....
        /*0190*/ 	.word	0x000079a0


	//   ....[5]....
        /*0194*/ 	.word	0x00007b60


	//   ....[6]....
        /*0198*/ 	.word	0x00007c70


	//   ....[7]....
        /*019c*/ 	.word	0x00007ea0


	//   ....[8]....
        /*01a0*/ 	.word	0x00007eb0


	//----- nvinfo : EIATTR_EXIT_INSTR_OFFSETS
	.align		4
.L_1092:
        /*01a4*/ 	.byte	0x04, 0x1c
        /*01a6*/ 	.short	(.L_1094 - .L_1093)


	//   ....[0]....
.L_1093:
        /*01a8*/ 	.word	0x000005e0


	//   ....[1]....
        /*01ac*/ 	.word	0x00007390


	//   ....[2]....
        /*01b0*/ 	.word	0x00007ec0


	//   ....[3]....
        /*01b4*/ 	.word	0x00007f60


	//----- nvinfo : EIATTR_MAX_THREADS
	.align		4
.L_1094:
        /*01b8*/ 	.byte	0x04, 0x05
        /*01ba*/ 	.short	(.L_1096 - .L_1095)
.L_1095:
        /*01bc*/ 	.word	0x00000100
        /*01c0*/ 	.word	0x00000001
        /*01c4*/ 	.word	0x00000001


	//----- nvinfo : EIATTR_CRS_STACK_SIZE
	.align		4
.L_1096:
        /*01c8*/ 	.byte	0x04, 0x1e
        /*01ca*/ 	.short	(.L_1098 - .L_1097)
.L_1097:
        /*01cc*/ 	.word	0x00000000
.L_1098:


//--------------------- .nv.info._ZN7cutlass13device_kernelIN5flash22FlashAttnBwdPreprocessIN4cute5tupleIJNS3_1CILi128EEENS5_ILi64EEEEEENS_6half_tEfNS_4arch4Sm80ELb1ELb0EEEEEvNT_6ParamsE --------------------------
	.section	.nv.info._ZN7cutlass13device_kernelIN5flash22FlashAttnBwdPreprocessIN4cute5tupleIJNS3_1CILi128EEENS5_ILi64EEEEEENS_6half_tEfNS_4arch4Sm80ELb1ELb0EEEEEvNT_6ParamsE,"",@"SHT_CUDA_INFO"
	.sectionflags	@""
	.align	4


	//----- nvinfo : EIATTR_CUDA_API_VERSION
	.align		4
        /*0000*/ 	.byte	0x04, 0x37
        /*0002*/ 	.short	(.L_1100 - .L_1099)
.L_1099:
        /*0004*/ 	.word	0x00000082


	//----- nvinfo : EIATTR_SW2861232_WAR
	.align		4
.L_1100:
        /*0008*/ 	.byte	0x01, 0x35
	.zero		2


	//----- nvinfo : EIATTR_PARAM_CBANK
	.align		4
        /*000c*/ 	.byte	0x04, 0x0a
        /*000e*/ 	.short	(.L_1102 - .L_1101)
	.align		4
.L_1101:
        /*0010*/ 	.word	index@(.nv.constant0._ZN7cutlass13device_kernelIN5flash22FlashAttnBwdPreprocessIN4cute5tupleIJNS3_1CILi128EEENS5_ILi64EEEEEENS_6half_tEfNS_4arch4Sm80ELb1ELb0EEEEEvNT_6ParamsE)
        /*0014*/ 	.short	0x0160
        /*0016*/ 	.short	0x00f0


	//----- nvinfo : EIATTR_CBANK_PARAM_SIZE
	.align		4
.L_1102:
        /*0018*/ 	.byte	0x03, 0x19
        /*001a*/ 	.short	0x00f0


	//----- nvinfo : EIATTR_KPARAM_INFO
	.align		4
        /*001c*/ 	.byte	0x04, 0x17
        /*001e*/ 	.short	(.L_1104 - .L_1103)
.L_1103:
        /*0020*/ 	.word	0x00000000
        /*0024*/ 	.short	0x0000
        /*0026*/ 	.short	0x0000
        /*0028*/ 	.byte	0x00, 0xf0, 0xc1, 0x03


	//----- nvinfo : EIATTR_MAXREG_COUNT
	.align		4
.L_1104:
        /*002c*/ 	.byte	0x03, 0x1b
        /*002e*/ 	.short	0x0080


	//----- nvinfo : EIATTR_MERCURY_ISA_VERSION
	.align		4
        /*0030*/ 	.byte	0x03, 0x5f
        /*0032*/ 	.short	0x0000


	//----- nvinfo : EIATTR_COOP_GROUP_MASK_REGIDS
	.align		4
        /*0034*/ 	.byte	0x04, 0x29
        /*0036*/ 	.short	(.L_1106 - .L_1105)


	//   ....[0]....
.L_1105:
        /*0038*/ 	.word	0xffffffff


	//   ....[1]....
        /*003c*/ 	.word	0xffffffff


	//   ....[2]....
        /*0040*/ 	.word	0xffffffff


	//   ....[3]....
        /*0044*/ 	.word	0xffffffff


	//   ....[4]....
        /*0048*/ 	.word	0xffffffff


	//   ....[5]....
        /*004c*/ 	.word	0xffffffff


	//   ....[6]....
        /*0050*/ 	.word	0xffffffff


	//   ....[7]....
        /*0054*/ 	.word	0xffffffff


	//   ....[8]....
        /*0058*/ 	.word	0xffffffff


	//   ....[9]....
        /*005c*/ 	.word	0xffffffff


	//   ....[10]....
        /*0060*/ 	.word	0xffffffff


	//   ....[11]....
        /*0064*/ 	.word	0xffffffff


	//----- nvinfo : EIATTR_COOP_GROUP_INSTR_OFFSETS
	.align		4
.L_1106:
        /*0068*/ 	.byte	0x04, 0x28
        /*006a*/ 	.short	(.L_1108 - .L_1107)


	//   ....[0]....
.L_1107:
        /*006c*/ 	.word	0x00000fb0


	//   ....[1]....
        /*0070*/ 	.word	0x00000fc0


	//   ....[2]....
        /*0074*/ 	.word	0x00000fd0


	//   ....[3]....
        /*0078*/ 	.word	0x00000fe0


	//   ....[4]....
        /*007c*/ 	.word	0x00001030


	//   ....[5]....
        /*0080*/ 	.word	0x00001040


	//   ....[6]....
        /*0084*/ 	.word	0x00001050


	//   ....[7]....
        /*0088*/ 	.word	0x00001060


	//   ....[8]....
        /*008c*/ 	.word	0x000010b0


	//   ....[9]....
        /*0090*/ 	.word	0x000010c0


	//   ....[10]....
        /*0094*/ 	.word	0x000010d0


	//   ....[11]....
        /*0098*/ 	.word	0x000010e0


	//----- nvinfo : EIATTR_EXIT_INSTR_OFFSETS
	.align		4
.L_1108:
        /*009c*/ 	.byte	0x04, 0x1c
        /*009e*/ 	.short	(.L_1110 - .L_1109)


	//   ....[0]....
.L_1109:
        /*00a0*/ 	.word	0x00001610


	//   ....[1]....
        /*00a4*/ 	.word	0x00001670


	//----- nvinfo : EIATTR_CTAIDZ_USED
	.align		4
.L_1110:
        /*00a8*/ 	.byte	0x01, 0x04
	.zero		2


	//----- nvinfo : EIATTR_MAX_THREADS
	.align		4
        /*00ac*/ 	.byte	0x04, 0x05
        /*00ae*/ 	.short	(.L_1112 - .L_1111)
.L_1111:
        /*00b0*/ 	.word	0x00000100
        /*00b4*/ 	.word	0x00000001
        /*00b8*/ 	.word	0x00000001


	//----- nvinfo : EIATTR_CRS_STACK_SIZE
	.align		4
.L_1112:
        /*00bc*/ 	.byte	0x04, 0x1e
        /*00be*/ 	.short	(.L_1114 - .L_1113)
.L_1113:
        /*00c0*/ 	.word	0x00000000
.L_1114:


//--------------------- .nv.info._ZN7cutlass13device_kernelIN5flash19enable_sm80_to_sm89INS1_16FlashAttnBwdSm80INS1_25CollectiveMainloopBwdSm80ILi2ELi2EN4cute5tupleIJNS5_1CILi128EEES8_NS7_ILi64EEEEEENS_6half_tEfNS_4arch4Sm80ELb1ELb0ELb0ELb1ELb0ELb0ELb0ELb0ELi2ELi4ELi4ELi4ELb0EEENS1_21CollectiveEpilogueBwdISA_SB_SD_Li256ELb1ELb0ELi2EEENS1_25SingleTileBwdLPTSchedulerILb1ELi128ELb0EEEEEEEEEvNT_6ParamsE --------------------------
	.section	.nv.info._ZN7cutlass13device_kernelIN5flash19enable_sm80_to_sm89INS1_16FlashAttnBwdSm80INS1_25CollectiveMainloopBwdSm80ILi2ELi2EN4cute5tupleIJNS5_1CILi128EEES8_NS7_ILi64EEEEEENS_6half_tEfNS_4arch4Sm80ELb1ELb0ELb0ELb1ELb0ELb0ELb0ELb0ELi2ELi4ELi4ELi4ELb0EEENS1_21CollectiveEpilogueBwdISA_SB_SD_Li256ELb1ELb0ELi2EEENS1_25SingleTileBwdLPTSchedulerILb1ELi128ELb0EEEEEEEEEvNT_6ParamsE,"",@"SHT_CUDA_INFO"
	.sectionflags	@""
	.align	4


	//----- nvinfo : EIATTR_CUDA_API_VERSION
	.align		4
        /*0000*/ 	.byte	0x04, 0x37
        /*0002*/ 	.short	(.L_1116 - .L_1115)
.L_1115:
        /*0004*/ 	.word	0x00000082


	//----- nvinfo : EIATTR_SW2861232_WAR
	.align		4
.L_1116:
        /*0008*/ 	.byte	0x01, 0x35
	.zero		2


	//----- nvinfo : EIATTR_PARAM_CBANK
	.align		4
        /*000c*/ 	.byte	0x04, 0x0a
        /*000e*/ 	.short	(.L_1118 - .L_1117)
	.align		4
.L_1117:
        /*0010*/ 	.word	index@(.nv.constant0._ZN7cutlass13device_kernelIN5flash19enable_sm80_to_sm89INS1_16FlashAttnBwdSm80INS1_25CollectiveMainloopBwdSm80ILi2ELi2EN4cute5tupleIJNS5_1CILi128EEES8_NS7_ILi64EEEEEENS_6half_tEfNS_4arch4Sm80ELb1ELb0ELb0ELb1ELb0ELb0ELb0ELb0ELi2ELi4ELi4ELi4ELb0EEENS1_21CollectiveEpilogueBwdISA_SB_SD_Li256ELb1ELb0ELi2EEENS1_25SingleTileBwdLPTSchedulerILb1ELi128ELb0EEEEEEEEEvNT_6ParamsE)
        /*0014*/ 	.short	0x0160
        /*0016*/ 	.short	0x0288


	//----- nvinfo : EIATTR_CBANK_PARAM_SIZE
	.align		4
.L_1118:
        /*0018*/ 	.byte	0x03, 0x19
        /*001a*/ 	.short	0x0288


	//----- nvinfo : EIATTR_KPARAM_INFO
	.align		4
        /*001c*/ 	.byte	0x04, 0x17
        /*001e*/ 	.short	(.L_1120 - .L_1119)
.L_1119:
        /*0020*/ 	.word	0x00000000
        /*0024*/ 	.short	0x0000
        /*0026*/ 	.short	0x0000
        /*0028*/ 	.byte	0x00, 0xf0, 0x21, 0x0a


	//----- nvinfo : EIATTR_MAXREG_COUNT
	.align		4
.L_1120:
        /*002c*/ 	.byte	0x03, 0x1b
        /*002e*/ 	.short	0x00ff


	//----- nvinfo : EIATTR_NUM_BARRIERS
	.align		4
        /*0030*/ 	.byte	0x02, 0x4c
        /*0032*/ 	.byte	0x02
	.zero		1


	//----- nvinfo : EIATTR_ANNOTATIONS
	.align		4
        /*0034*/ 	.byte	0x04, 0x55
        /*0036*/ 	.short	(.L_1122 - .L_1121)


	//   ....[0]....
.L_1121:
        /* <DEDUP_REMOVED lines=19> */


	//----- nvinfo : EIATTR_MERCURY_ISA_VERSION
	.align		4
.L_1122:
        /*0158*/ 	.byte	0x03, 0x5f
        /*015a*/ 	.short	0x0000


	//----- nvinfo : EIATTR_COOP_GROUP_MASK_REGIDS
	.align		4
        /*015c*/ 	.byte	0x04, 0x29
        /*015e*/ 	.short	(.L_1124 - .L_1123)


	//   ....[0]....
.L_1123:
        /*0160*/ 	.word	0xffffffff


	//----- nvinfo : EIATTR_COOP_GROUP_INSTR_OFFSETS
	.align		4
.L_1124:
        /*0164*/ 	.byte	0x04, 0x28
        /*0166*/ 	.short	(.L_1126 - .L_1125)


	//   ....[0]....
.L_1125:
        /*0168*/ 	.word	0x00000060


	//----- nvinfo : EIATTR_EXIT_INSTR_OFFSETS
	.align		4
.L_1126:
        /*016c*/ 	.byte	0x04, 0x1c
        /*016e*/ 	.short	(.L_1128 - .L_1127)


	//   ....[0]....
.L_1127:
        /*0170*/ 	.word	0x000009d0


	//   ....[1]....
        /*0174*/ 	.word	0x00009060


	//   ....[2]....
        /*0178*/ 	.word	0x00009120


	//   ....[3]....
        /*017c*/ 	.word	0x00009c40


	//   ....[4]....
        /*0180*/ 	.word	0x00009cf0


	//----- nvinfo : EIATTR_MAX_THREADS
	.align		4
.L_1128:
        /*0184*/ 	.byte	0x04, 0x05
        /*0186*/ 	.short	(.L_1130 - .L_1129)
.L_1129:
        /*0188*/ 	.word	0x00000100
        /*018c*/ 	.word	0x00000001
        /*0190*/ 	.word	0x00000001


	//----- nvinfo : EIATTR_CRS_STACK_SIZE
	.align		4
.L_1130:
        /*0194*/ 	.byte	0x04, 0x1e
        /*0196*/ 	.short	(.L_1132 - .L_1131)
.L_1131:
        /*0198*/ 	.word	0x00000000
.L_1132:


//--------------------- .nv.info._ZN7cutlass13device_kernelIN5flash19enable_sm80_to_sm89INS1_16FlashAttnBwdSm80INS1_25CollectiveMainloopBwdSm80ILi2ELi2EN4cute5tupleIJNS5_1CILi128EEES8_NS7_ILi64EEEEEENS_6half_tEfNS_4arch4Sm80ELb1ELb0ELb0ELb1ELb1ELb0ELb0ELb0ELi2ELi4ELi4ELi4ELb0EEENS1_21CollectiveEpilogueBwdISA_SB_SD_Li256ELb1ELb0ELi2EEENS1_25SingleTileBwdLPTSchedulerILb1ELi128ELb1EEEEEEEEEvNT_6ParamsE --------------------------
	.section	.nv.info._ZN7cutlass13device_kernelIN5flash19enable_sm80_to_sm89INS1_16FlashAttnBwdSm80INS1_25CollectiveMainloopBwdSm80ILi2ELi2EN4cute5tupleIJNS5_1CILi128EEES8_NS7_ILi64EEEEEENS_6half_tEfNS_4arch4Sm80ELb1ELb0ELb0ELb1ELb1ELb0ELb0ELb0ELi2ELi4ELi4ELi4ELb0EEENS1_21CollectiveEpilogueBwdISA_SB_SD_Li256ELb1ELb0ELi2EEENS1_25SingleTileBwdLPTSchedulerILb1ELi128ELb1EEEEEEEEEvNT_6ParamsE,"",@"SHT_CUDA_INFO"
	.sectionflags	@""
	.align	4


	//----- nvinfo : EIATTR_CUDA_API_VERSION
	.align		4
        /*0000*/ 	.byte	0x04, 0x37
        /*0002*/ 	.short	(.L_1134 - .L_1133)
.L_1133:
        /*0004*/ 	.word	0x00000082


	//----- nvinfo : EIATTR_SW2861232_WAR
	.align		4
.L_1134:
        /*0008*/ 	.byte	0x01, 0x35
	.zero		2


	//----- nvinfo : EIATTR_PARAM_CBANK
	.align		4
        /*000c*/ 	.byte	0x04, 0x0a
        /*000e*/ 	.short	(.L_1136 - .L_1135)
	.align		4
.L_1135:
        /*0010*/ 	.word	index@(.nv.constant0._ZN7cutlass13device_kernelIN5flash19enable_sm80_to_sm89INS1_16FlashAttnBwdSm80INS1_25CollectiveMainloopBwdSm80ILi2ELi2EN4cute5tupleIJNS5_1CILi128EEES8_NS7_ILi64EEEEEENS_6half_tEfNS_4arch4Sm80ELb1ELb0ELb0ELb1ELb1ELb0ELb0ELb0ELi2ELi4ELi4ELi4ELb0EEENS1_21CollectiveEpilogueBwdISA_SB_SD_Li256ELb1ELb0ELi2EEENS1_25SingleTileBwdLPTSchedulerILb1ELi128ELb1EEEEEEEEEvNT_6ParamsE)
        /*0014*/ 	.short	0x0160
        /*0016*/ 	.short	0x0288


	//----- nvinfo : EIATTR_CBANK_PARAM_SIZE
	.align		4
.L_1136:
        /*0018*/ 	.byte	0x03, 0x19
        /*001a*/ 	.short	0x0288


	//----- nvinfo : EIATTR_KPARAM_INFO
	.align		4
        /*001c*/ 	.byte	0x04, 0x17
        /*001e*/ 	.short	(.L_1138 - .L_1137)
.L_1137:
        /*0020*/ 	.word	0x00000000
        /*0024*/ 	.short	0x0000
        /*0026*/ 	.short	0x0000
        /*0028*/ 	.byte	0x00, 0xf0, 0x21, 0x0a


	//----- nvinfo : EIATTR_MAXREG_COUNT
	.align		4
.L_1138:
        /*002c*/ 	.byte	0x03, 0x1b
        /*002e*/ 	.short	0x00ff


	//----- nvinfo : EIATTR_NUM_BARRIERS
	.align		4
        /*0030*/ 	.byte	0x02, 0x4c
        /*0032*/ 	.byte	0x02
	.zero		1


	//----- nvinfo : EIATTR_ANNOTATIONS
	.align		4
        /*0034*/ 	.byte	0x04, 0x55
        /*0036*/ 	.short	(.L_1140 - .L_1139)


	//   ....[0]....
.L_1139:
        /* <DEDUP_REMOVED lines=22> */


	//----- nvinfo : EIATTR_MERCURY_ISA_VERSION
	.align		4
.L_1140:
        /*0180*/ 	.byte	0x03, 0x5f
        /*0182*/ 	.short	0x0000


	//----- nvinfo : EIATTR_COOP_GROUP_MASK_REGIDS
	.align		4
        /*0184*/ 	.byte	0x04, 0x29
        /*0186*/ 	.short	(.L_1142 - .L_1141)


	//   ....[0]....
.L_1141:
        /*0188*/ 	.word	0xffffffff


	//----- nvinfo : EIATTR_COOP_GROUP_INSTR_OFFSETS
	.align		4
.L_1142:
        /*018c*/ 	.byte	0x04, 0x28
        /*018e*/ 	.short	(.L_1144 - .L_1143)


	//   ....[0]....
.L_1143:
        /*0190*/ 	.word	0x00000060


	//----- nvinfo : EIATTR_EXIT_INSTR_OFFSETS
	.align		4
.L_1144:
        /*0194*/ 	.byte	0x04, 0x1c
        /*0196*/ 	.short	(.L_1146 - .L_1145)


	//   ....[0]....
.L_1145:
        /*0198*/ 	.word	0x00000a10


	//   ....[1]....
        /*019c*/ 	.word	0x00008f90


	//   ....[2]....
        /*01a0*/ 	.word	0x00009050


	//   ....[3]....
        /*01a4*/ 	.word	0x00009b40


	//   ....[4]....
        /*01a8*/ 	.word	0x00009bf0


	//----- nvinfo : EIATTR_MAX_THREADS
	.align		4
.L_1146:
        /*01ac*/ 	.byte	0x04, 0x05
        /*01ae*/ 	.short	(.L_1148 - .L_1147)
.L_1147:
        /*01b0*/ 	.word	0x00000100
        /*01b4*/ 	.word	0x00000001
        /*01b8*/ 	.word	0x00000001


	//----- nvinfo : EIATTR_CRS_STACK_SIZE
	.align		4
.L_1148:
        /*01bc*/ 	.byte	0x04, 0x1e
        /*01be*/ 	.short	(.L_1150 - .L_1149)
.L_1149:
        /*01c0*/ 	.word	0x00000000
.L_1150:


//--------------------- .nv.info._ZN7cutlass13device_kernelIN5flash19enable_sm80_to_sm89INS1_16FlashAttnBwdSm80INS1_25CollectiveMainloopBwdSm80ILi2ELi2EN4cute5tupleIJNS5_1CILi128EEES8_NS7_ILi64EEEEEENS_6half_tEfNS_4arch4Sm80ELb1ELb0ELb0ELb1ELb0ELb0ELb0ELb0ELi2ELi4ELi4ELi4ELb0EEENS1_24CollectiveEpilogueBwdGQAISA_fSD_Li256ELb1ELb0EEENS1_25SingleTileBwdLPTSchedulerILb1ELi128ELb0EEEEEEEEEvNT_6ParamsE --------------------------
	.section	.nv.info._ZN7cutlass13device_kernelIN5flash19enable_sm80_to_sm89INS1_16FlashAttnBwdSm80INS1_25CollectiveMainloopBwdSm80ILi2ELi2EN4cute5tupleIJNS5_1CILi128EEES8_NS7_ILi64EEEEEENS_6half_tEfNS_4arch4Sm80ELb1ELb0ELb0ELb1ELb0ELb0ELb0ELb0ELi2ELi4ELi4ELi4ELb0EEENS1_24CollectiveEpilogueBwdGQAISA_fSD_Li256ELb1ELb0EEENS1_25SingleTileBwdLPTSchedulerILb1ELi128ELb0EEEEEEEEEvNT_6ParamsE,"",@"SHT_CUDA_INFO"
	.sectionflags	@""
	.align	4


	//----- nvinfo : EIATTR_CUDA_API_VERSION
	.align		4
        /*0000*/ 	.byte	0x04, 0x37
        /*0002*/ 	.short	(.L_1152 - .L_1151)
.L_1151:
        /*0004*/ 	.word	0x00000082


	//----- nvinfo : EIATTR_SW2861232_WAR
	.align		4
.L_1152:
        /*0008*/ 	.byte	0x01, 0x35
	.zero		2


	//----- nvinfo : EIATTR_PARAM_CBANK
	.align		4
        /*000c*/ 	.byte	0x04, 0x0a
        /*000e*/ 	.short	(.L_1154 - .L_1153)
	.align		4
.L_1153:
        /*0010*/ 	.word	index@(.nv.constant0._ZN7cutlass13device_kernelIN5flash19enable_sm80_to_sm89INS1_16FlashAttnBwdSm80INS1_25CollectiveMainloopBwdSm80ILi2ELi2EN4cute5tupleIJNS5_1CILi128EEES8_NS7_ILi64EEEEEENS_6half_tEfNS_4arch4Sm80ELb1ELb0ELb0ELb1ELb0ELb0ELb0ELb0ELi2ELi4ELi4ELi4ELb0EEENS1_24CollectiveEpilogueBwdGQAISA_fSD_Li256ELb1ELb0EEENS1_25SingleTileBwdLPTSchedulerILb1ELi128ELb0EEEEEEEEEvNT_6ParamsE)
        /*0014*/ 	.short	0x0160
        /*0016*/ 	.short	0x0290


	//----- nvinfo : EIATTR_CBANK_PARAM_SIZE
	.align		4
.L_1154:
        /*0018*/ 	.byte	0x03, 0x19
        /*001a*/ 	.short	0x0290


	//----- nvinfo : EIATTR_KPARAM_INFO
	.align		4
        /*001c*/ 	.byte	0x04, 0x17
        /*001e*/ 	.short	(.L_1156 - .L_1155)
.L_1155:
        /*0020*/ 	.word	0x00000000
        /*0024*/ 	.short	0x0000
        /*0026*/ 	.short	0x0000
        /*0028*/ 	.byte	0x00, 0xf0, 0x41, 0x0a


	//----- nvinfo : EIATTR_MAXREG_COUNT
	.align		4
.L_1156:
        /*002c*/ 	.byte	0x03, 0x1b
        /*002e*/ 	.short	0x00ff


	//----- nvinfo : EIATTR_NUM_BARRIERS
	.align		4
        /*0030*/ 	.byte	0x02, 0x4c
        /*0032*/ 	.byte	0x02
	.zero		1


	//----- nvinfo : EIATTR_ANNOTATIONS
	.align		4
        /*0034*/ 	.byte	0x04, 0x55
        /*0036*/ 	.short	(.L_1158 - .L_1157)


	//   ....[0]....
.L_1157:
        /* <DEDUP_REMOVED lines=21> */


	//----- nvinfo : EIATTR_MERCURY_ISA_VERSION
	.align		4
.L_1158:
        /*0178*/ 	.byte	0x03, 0x5f
        /*017a*/ 	.short	0x0000


	//----- nvinfo : EIATTR_COOP_GROUP_MASK_REGIDS
	.align		4
        /*017c*/ 	.byte	0x04, 0x29
        /*017e*/ 	.short	(.L_1160 - .L_1159)


	//   ....[0]....
.L_1159:
        /*0180*/ 	.word	0xffffffff


	//----- nvinfo : EIATTR_COOP_GROUP_INSTR_OFFSETS
	.align		4
.L_1160:
        /*0184*/ 	.byte	0x04, 0x28
        /*0186*/ 	.short	(.L_1162 - .L_1161)


	//   ....[0]....
.L_1161:
        /*0188*/ 	.word	0x00000060


	//----- nvinfo : EIATTR_EXIT_INSTR_OFFSETS
	.align		4
.L_1162:
        /*018c*/ 	.byte	0x04, 0x1c
        /*018e*/ 	.short	(.L_1164 - .L_1163)


	//   ....[0]....
.L_1163:
        /*0190*/ 	.word	0x00000a00


	//   ....[1]....
        /*0194*/ 	.word	0x00007c40


	//   ....[2]....
        /*0198*/ 	.word	0x000083c0


	//----- nvinfo : EIATTR_MAX_THREADS
	.align		4
.L_1164:
        /*019c*/ 	.byte	0x04, 0x05
        /*019e*/ 	.short	(.L_1166 - .L_1165)
.L_1165:
        /*01a0*/ 	.word	0x00000100
        /*01a4*/ 	.word	0x00000001
        /*01a8*/ 	.word	0x00000001


	//----- nvinfo : EIATTR_CRS_STACK_SIZE
	.align		4
.L_1166:
        /*01ac*/ 	.byte	0x04, 0x1e
        /*01ae*/ 	.short	(.L_1168 - .L_1167)
.L_1167:
        /*01b0*/ 	.word	0x00000000
.L_1168:


//--------------------- .nv.info._ZN7cutlass13device_kernelIN5flash32FlashAttnBwdPostprocessConvertdQIN4cute5tupleIJNS3_1CILi128EEENS5_ILi64EEEEEENS_6half_tEfNS_4arch4Sm80ELi256ENS3_8TiledMMAINS3_8MMA_AtomIJNS3_28SM80_16x8x16_F32F16F16F32_TNEEEENS3_6LayoutINS4_IJNS5_ILi4EEENS5_ILi2EEENS5_ILi1EEEEEENS4_IJSJ_SH_NS5_ILi0EEEEEEEENS4_IJS7_NS5_ILi32EEENS5_ILi16EEEEEEEELb0EEEEEvNT_6ParamsE --------------------------
	.section	.nv.info._ZN7cutlass13device_kernelIN5flash32FlashAttnBwdPostprocessConvertdQIN4cute5tupleIJNS3_1CILi128EEENS5_ILi64EEEEEENS_6half_tEfNS_4arch4Sm80ELi256ENS3_8TiledMMAINS3_8MMA_AtomIJNS3_28SM80_16x8x16_F32F16F16F32_TNEEEENS3_6LayoutINS4_IJNS5_ILi4EEENS5_ILi2EEENS5_ILi1EEEEEENS4_IJSJ_SH_NS5_ILi0EEEEEEEENS4_IJS7_NS5_ILi32EEENS5_ILi16EEEEEEEELb0EEEEEvNT_6ParamsE,"",@"SHT_CUDA_INFO"
	.sectionflags	@""
	.align	4


	//----- nvinfo : EIATTR_CUDA_API_VERSION
	.align		4
        /*0000*/ 	.byte	0x04, 0x37
        /*0002*/ 	.short	(.L_1170 - .L_1169)
.L_1169:
        /*0004*/ 	.word	0x00000082


	//----- nvinfo : EIATTR_SW2861232_WAR
	.align		4
.L_1170:
        /*0008*/ 	.byte	0x01, 0x35
	.zero		2


	//----- nvinfo : EIATTR_PARAM_CBANK
	.align		4
        /*000c*/ 	.byte	0x04, 0x0a
        /*000e*/ 	.short	(.L_1172 - .L_1171)
	.align		4
.L_1171:
        /*0010*/ 	.word	index@(.nv.constant0._ZN7cutlass13device_kernelIN5flash32FlashAttnBwdPostprocessConvertdQIN4cute5tupleIJNS3_1CILi128EEENS5_ILi64EEEEEENS_6half_tEfNS_4arch4Sm80ELi256ENS3_8TiledMMAINS3_8MMA_AtomIJNS3_28SM80_16x8x16_F32F16F16F32_TNEEEENS3_6LayoutINS4_IJNS5_ILi4EEENS5_ILi2EEENS5_ILi1EEEEEENS4_IJSJ_SH_NS5_ILi0EEEEEEEENS4_IJS7_NS5_ILi32EEENS5_ILi16EEEEEEEELb0EEEEEvNT_6ParamsE)
        /*0014*/ 	.short	0x0160
        /*0016*/ 	.short	0x0070


	//----- nvinfo : EIATTR_CBANK_PARAM_SIZE
	.align		4
.L_1172:
        /*0018*/ 	.byte	0x03, 0x19
        /*001a*/ 	.short	0x0070


	//----- nvinfo : EIATTR_KPARAM_INFO
	.align		4
        /*001c*/ 	.byte	0x04, 0x17
        /*001e*/ 	.short	(.L_1174 - .L_1173)
.L_1173:
        /*0020*/ 	.word	0x00000000
        /*0024*/ 	.short	0x0000
        /*0026*/ 	.short	0x0000
        /*0028*/ 	.byte	0x00, 0xf0, 0xc1, 0x01


	//----- nvinfo : EIATTR_MAXREG_COUNT
	.align		4
.L_1174:
        /*002c*/ 	.byte	0x03, 0x1b
        /*002e*/ 	.short	0x0080


	//----- nvinfo : EIATTR_NUM_BARRIERS
	.align		4
        /*0030*/ 	.byte	0x02, 0x4c
        /*0032*/ 	.byte	0x01
	.zero		1


	//----- nvinfo : EIATTR_MERCURY_ISA_VERSION
	.align		4
        /*0034*/ 	.byte	0x03, 0x5f
        /*0036*/ 	.short	0x0000


	//----- nvinfo : EIATTR_EXIT_INSTR_OFFSETS
	.align		4
        /*0038*/ 	.byte	0x04, 0x1c
        /*003a*/ 	.short	(.L_1176 - .L_1175)


	//   ....[0]....
.L_1175:
        /*003c*/ 	.word	0x00000180


	//   ....[1]....
        /*0040*/ 	.word	0x00001220


	//   ....[2]....
        /*0044*/ 	.word	0x000012e0


	//----- nvinfo : EIATTR_CTAIDZ_USED
	.align		4
.L_1176:
        /*0048*/ 	.byte	0x01, 0x04
	.zero		2


	//----- nvinfo : EIATTR_MAX_THREADS
	.align		4
        /*004c*/ 	.byte	0x04, 0x05
        /*004e*/ 	.short	(.L_1178 - .L_1177)
.L_1177:
        /*0050*/ 	.word	0x00000100
        /*0054*/ 	.word	0x00000001
        /*0058*/ 	.word	0x00000001


	//----- nvinfo : EIATTR_CRS_STACK_SIZE
	.align		4
.L_1178:
        /*005c*/ 	.byte	0x04, 0x1e
        /*005e*/ 	.short	(.L_1180 - .L_1179)
.L_1179:
        /*0060*/ 	.word	0x00000000
.L_1180:


//--------------------- .nv.info._ZN7cutlass13device_kernelIN5flash19enable_sm80_to_sm89INS1_16FlashAttnBwdSm80INS1_25CollectiveMainloopBwdSm80ILi2ELi2EN4cute5tupleIJNS5_1CILi128EEES8_NS7_ILi64EEEEEENS_6half_tEfNS_4arch4Sm80ELb1ELb0ELb0ELb1ELb1ELb0ELb0ELb0ELi2ELi4ELi4ELi4ELb0EEENS1_24CollectiveEpilogueBwdGQAISA_fSD_Li256ELb1ELb1EEENS1_25SingleTileBwdLPTSchedulerILb1ELi128ELb1EEEEEEEEEvNT_6ParamsE --------------------------
	.section	.nv.info._ZN7cutlass13device_kernelIN5flash19enable_sm80_to_sm89INS1_16FlashAttnBwdSm80INS1_25CollectiveMainloopBwdSm80ILi2ELi2EN4cute5tupleIJNS5_1CILi128EEES8_NS7_ILi64EEEEEENS_6half_tEfNS_4arch4Sm80ELb1ELb0ELb0ELb1ELb1ELb0ELb0ELb0ELi2ELi4ELi4ELi4ELb0EEENS1_24CollectiveEpilogueBwdGQAISA_fSD_Li256ELb1ELb1EEENS1_25SingleTileBwdLPTSchedulerILb1ELi128ELb1EEEEEEEEEvNT_6ParamsE,"",@"SHT_CUDA_INFO"
	.sectionflags	@""
	.align	4


	//----- nvinfo : EIATTR_CUDA_API_VERSION
	.align		4
        /*0000*/ 	.byte	0x04, 0x37
        /*0002*/ 	.short	(.L_1182 - .L_1181)
.L_1181:
        /*0004*/ 	.word	0x00000082


	//----- nvinfo : EIATTR_SW2861232_WAR
	.align		4
.L_1182:
        /*0008*/ 	.byte	0x01, 0x35
	.zero		2


	//----- nvinfo : EIATTR_PARAM_CBANK
	.align		4
        /*000c*/ 	.byte	0x04, 0x0a
        /*000e*/ 	.short	(.L_1184 - .L_1183)
	.align		4
.L_1183:
        /*0010*/ 	.word	index@(.nv.constant0._ZN7cutlass13device_kernelIN5flash19enable_sm80_to_sm89INS1_16FlashAttnBwdSm80INS1_25CollectiveMainloopBwdSm80ILi2ELi2EN4cute5tupleIJNS5_1CILi128EEES8_NS7_ILi64EEEEEENS_6half_tEfNS_4arch4Sm80ELb1ELb0ELb0ELb1ELb1ELb0ELb0ELb0ELi2ELi4ELi4ELi4ELb0EEENS1_24CollectiveEpilogueBwdGQAISA_fSD_Li256ELb1ELb1EEENS1_25SingleTileBwdLPTSchedulerILb1ELi128ELb1EEEEEEEEEvNT_6ParamsE)
        /*0014*/ 	.short	0x0160
        /*0016*/ 	.short	0x0290


	//----- nvinfo : EIATTR_CBANK_PARAM_SIZE
	.align		4
.L_1184:
        /*0018*/ 	.byte	0x03, 0x19
        /*001a*/ 	.short	0x0290


	//----- nvinfo : EIATTR_KPARAM_INFO
	.align		4
        /*001c*/ 	.byte	0x04, 0x17
        /*001e*/ 	.short	(.L_1186 - .L_1185)
.L_1185:
        /*0020*/ 	.word	0x00000000
        /*0024*/ 	.short	0x0000
        /*0026*/ 	.short	0x0000
        /*0028*/ 	.byte	0x00, 0xf0, 0x41, 0x0a


	//----- nvinfo : EIATTR_MAXREG_COUNT
	.align		4
.L_1186:
        /*002c*/ 	.byte	0x03, 0x1b
        /*002e*/ 	.short	0x00ff


	//----- nvinfo : EIATTR_NUM_BARRIERS
	.align		4
        /*0030*/ 	.byte	0x02, 0x4c
        /*0032*/ 	.byte	0x02
	.zero		1


	//----- nvinfo : EIATTR_ANNOTATIONS
	.align		4
        /*0034*/ 	.byte	0x04, 0x55
        /*0036*/ 	.short	(.L_1188 - .L_1187)


	//   ....[0]....
.L_1187:
        /* <DEDUP_REMOVED lines=19> */


	//----- nvinfo : EIATTR_MERCURY_ISA_VERSION
	.align		4
.L_1188:
        /*0158*/ 	.byte	0x03, 0x5f
        /*015a*/ 	.short	0x0000


	//----- nvinfo : EIATTR_COOP_GROUP_MASK_REGIDS
	.align		4
        /*015c*/ 	.byte	0x04, 0x29
        /*015e*/ 	.short	(.L_1190 - .L_1189)


	//   ....[0]....
.L_1189:
        /*0160*/ 	.word	0xffffffff


	//   ....[1]....
        /*0164*/ 	.word	0xffffffff


	//   ....[2]....
        /*0168*/ 	.word	0xffffffff


	//   ....[3]....
        /*016c*/ 	.word	0xffffffff


	//   ....[4]....
        /*0170*/ 	.word	0xffffffff


	//   ....[5]....
        /*0174*/ 	.word	0xffffffff


	//   ....[6]....
        /*0178*/ 	.word	0xffffffff


	//   ....[7]....
        /*017c*/ 	.word	0xffffffff


	//   ....[8]....
        /*0180*/ 	.word	0xffffffff


	//----- nvinfo : EIATTR_COOP_GROUP_INSTR_OFFSETS
	.align		4
.L_1190:
        /*0184*/ 	.byte	0x04, 0x28
        /*0186*/ 	.short	(.L_1192 - .L_1191)


	//   ....[0]....
.L_1191:
        /*0188*/ 	.word	0x00000060


	//   ....[1]....
        /*018c*/ 	.word	0x00008240


	//   ....[2]....
        /*0190*/ 	.word	0x00008280


	//   ....[3]....
        /*0194*/ 	.word	0x000085d0


	//   ....[4]....
        /*0198*/ 	.word	0x000085e0


	//   ....[5]....
        /*019c*/ 	.word	0x000087a0


	//   ....[6]....
        /*01a0*/ 	.word	0x000088a0


	//   ....[7]....
        /*01a4*/ 	.word	0x00008ad0


	//   ....[8]....
        /*01a8*/ 	.word	0x00008ae0


	//----- nvinfo : EIATTR_EXIT_INSTR_OFFSETS
	.align		4
.L_1192:
        /*01ac*/ 	.byte	0x04, 0x1c
        /*01ae*/ 	.short	(.L_1194 - .L_1193)


	//   ....[0]....
.L_1193:
        /*01b0*/ 	.word	0x000009d0


	//   ....[1]....
        /*01b4*/ 	.word	0x00007e40


	//   ....[2]....
        /*01b8*/ 	.word	0x00008af0


	//   ....[3]....
        /*01bc*/ 	.word	0x00008b90


	//----- nvinfo : EIATTR_MAX_THREADS
	.align		4
.L_1194:
        /*01c0*/ 	.byte	0x04, 0x05
        /*01c2*/ 	.short	(.L_1196 - .L_1195)
.L_1195:
        /*01c4*/ 	.word	0x00000100
        /*01c8*/ 	.word	0x00000001
        /*01cc*/ 	.word	0x00000001


	//----- nvinfo : EIATTR_CRS_STACK_SIZE
	.align		4
.L_1196:
        /*01d0*/ 	.byte	0x04, 0x1e
        /*01d2*/ 	.short	(.L_1198 - .L_1197)
.L_1197:
        /*01d4*/ 	.word	0x00000000
.L_1198:


//--------------------- .nv.info._ZN7cutlass13device_kernelIN5flash22FlashAttnBwdPreprocessIN4cute5tupleIJNS3_1CILi128EEENS5_ILi64EEEEEENS_6half_tEfNS_4arch4Sm80ELb1ELb1EEEEEvNT_6ParamsE --------------------------
	.section	.nv.info._ZN7cutlass13device_kernelIN5flash22FlashAttnBwdPreprocessIN4cute5tupleIJNS3_1CILi128EEENS5_ILi64EEEEEENS_6half_tEfNS_4arch4Sm80ELb1ELb1EEEEEvNT_6ParamsE,"",@"SHT_CUDA_INFO"
	.sectionflags	@""
	.align	4


	//----- nvinfo : EIATTR_CUDA_API_VERSION
	.align		4
        /*0000*/ 	.byte	0x04, 0x37
        /*0002*/ 	.short	(.L_1200 - .L_1199)
.L_1199:
        /*0004*/ 	.word	0x00000082


	//----- nvinfo : EIATTR_SW2861232_WAR
	.align		4
.L_1200:
        /*0008*/ 	.byte	0x01, 0x35
	.zero		2


	//----- nvinfo : EIATTR_PARAM_CBANK
	.align		4
        /*000c*/ 	.byte	0x04, 0x0a
        /*000e*/ 	.short	(.L_1202 - .L_1201)
	.align		4
.L_1201:
        /*0010*/ 	.word	index@(.nv.constant0._ZN7cutlass13device_kernelIN5flash22FlashAttnBwdPreprocessIN4cute5tupleIJNS3_1CILi128EEENS5_ILi64EEEEEENS_6half_tEfNS_4arch4Sm80ELb1ELb1EEEEEvNT_6ParamsE)
        /*0014*/ 	.short	0x0160
        /*0016*/ 	.short	0x00f0


	//----- nvinfo : EIATTR_CBANK_PARAM_SIZE
	.align		4
.L_1202:
        /*0018*/ 	.byte	0x03, 0x19
        /*001a*/ 	.short	0x00f0


	//----- nvinfo : EIATTR_KPARAM_INFO
	.align		4
        /*001c*/ 	.byte	0x04, 0x17
        /*001e*/ 	.short	(.L_1204 - .L_1203)
.L_1203:
        /*0020*/ 	.word	0x00000000
        /*0024*/ 	.short	0x0000
        /*0026*/ 	.short	0x0000
        /*0028*/ 	.byte	0x00, 0xf0, 0xc1, 0x03


	//----- nvinfo : EIATTR_MAXREG_COUNT
	.align		4
.L_1204:
        /*002c*/ 	.byte	0x03, 0x1b
        /*002e*/ 	.short	0x0080


	//----- nvinfo : EIATTR_MERCURY_ISA_VERSION
	.align		4
        /*0030*/ 	.byte	0x03, 0x5f
        /*0032*/ 	.short	0x0000


	//----- nvinfo : EIATTR_COOP_GROUP_MASK_REGIDS
	.align		4
        /*0034*/ 	.byte	0x04, 0x29
        /*0036*/ 	.short	(.L_1206 - .L_1205)


	//   ....[0]....
.L_1205:
        /*0038*/ 	.word	0xffffffff


	//   ....[1]....
        /*003c*/ 	.word	0xffffffff


	//   ....[2]....
        /*0040*/ 	.word	0xffffffff


	//   ....[3]....
        /*0044*/ 	.word	0xffffffff


	//   ....[4]....
        /*0048*/ 	.word	0xffffffff


	//   ....[5]....
        /*004c*/ 	.word	0xffffffff


	//   ....[6]....
        /*0050*/ 	.word	0xffffffff


	//   ....[7]....
        /*0054*/ 	.word	0xffffffff


	//   ....[8]....
        /*0058*/ 	.word	0xffffffff


	//   ....[9]....
        /*005c*/ 	.word	0xffffffff


	//   ....[10]....
        /*0060*/ 	.word	0xffffffff


	//   ....[11]....
        /*0064*/ 	.word	0xffffffff


	//----- nvinfo : EIATTR_COOP_GROUP_INSTR_OFFSETS
	.align		4
.L_1206:
        /*0068*/ 	.byte	0x04, 0x28
        /*006a*/ 	.short	(.L_1208 - .L_1207)


	//   ....[0]....
.L_1207:
        /*006c*/ 	.word	0x00001150


	//   ....[1]....
        /*0070*/ 	.word	0x00001170


	//   ....[2]....
        /*0074*/ 	.word	0x00001180


	//   ....[3]....
        /*0078*/ 	.word	0x00001190


	//   ....[4]....
        /*007c*/ 	.word	0x000011c0


	//   ....[5]....
        /*0080*/ 	.word	0x000011f0


	//   ....[6]....
        /*0084*/ 	.word	0x00001200


	//   ....[7]....
        /*0088*/ 	.word	0x00001210


	//   ....[8]....
        /*008c*/ 	.word	0x00001270


	//   ....[9]....
        /*0090*/ 	.word	0x000012a0


	//   ....[10]....
        /*0094*/ 	.word	0x000012c0


	//   ....[11]....
        /*0098*/ 	.word	0x000012d0


	//----- nvinfo : EIATTR_EXIT_INSTR_OFFSETS
	.align		4
.L_1208:
        /*009c*/ 	.byte	0x04, 0x1c
        /*009e*/ 	.short	(.L_1210 - .L_1209)


	//   ....[0]....
.L_1209:
        /*00a0*/ 	.word	0x00000180


	//   ....[1]....
        /*00a4*/ 	.word	0x00001880


	//   ....[2]....
        /*00a8*/ 	.word	0x000018d0


	//----- nvinfo : EIATTR_CTAIDZ_USED
	.align		4
.L_1210:
        /*00ac*/ 	.byte	0x01, 0x04
	.zero		2


	//----- nvinfo : EIATTR_MAX_THREADS
	.align		4
        /*00b0*/ 	.byte	0x04, 0x05
        /*00b2*/ 	.short	(.L_1212 - .L_1211)
.L_1211:
        /*00b4*/ 	.word	0x00000100
        /*00b8*/ 	.word	0x00000001
        /*00bc*/ 	.word	0x00000001


	//----- nvinfo : EIATTR_CRS_STACK_SIZE
	.align		4
.L_1212:
        /*00c0*/ 	.byte	0x04, 0x1e
        /*00c2*/ 	.short	(.L_1214 - .L_1213)
.L_1213:
        /*00c4*/ 	.word	0x00000000
.L_1214:


//--------------------- .nv.callgraph             --------------------------
	.section	.nv.callgraph,"",@"SHT_CUDA_CALLGRAPH"
	.align	4
	.sectionentsize	8
	.align		4
        /*0000*/ 	.word	0x00000000
	.align		4
        /*0004*/ 	.word	0xffffffff
	.align		4
        /*0008*/ 	.word	0x00000000
	.align		4
        /*000c*/ 	.word	0xfffffffe
	.align		4
        /*0010*/ 	.word	0x00000000
	.align		4
        /*0014*/ 	.word	0xfffffffd
	.align		4
        /*0018*/ 	.word	0x00000000
	.align		4
        /*001c*/ 	.word	0xfffffffc


//--------------------- .nv.rel.action            --------------------------
	.section	.nv.rel.action,"",@"SHT_CUDA_RELOCINFO"
	.align	8
	.sectionentsize	8
        /*0000*/ 	.byte	0x73, 0x00, 0x00, 0x00, 0x00, 0x00, 0x00, 0x00, 0x00, 0x00, 0x00, 0x11, 0x25, 0x00, 0x05, 0x36


//--------------------- .nv.constant4             --------------------------
	.section	.nv.constant4,"a",@progbits
	.align	8
	.align		8
.nv.constant4:
        /*0000*/ 	.dword	_ZN65_INTERNAL_aefb61c1_29_flash_bwd_hdim64_fp16_sm80_cu_f3e6f9ee_28394cuda3std3__45__cpo5beginE
	.align		8
        /*0008*/ 	.dword	_ZN65_INTERNAL_aefb61c1_29_flash_bwd_hdim64_fp16_sm80_cu_f3e6f9ee_28394cuda3std3__45__cpo3endE
	.align		8
        /*0010*/ 	.dword	_ZN65_INTERNAL_aefb61c1_29_flash_bwd_hdim64_fp16_sm80_cu_f3e6f9ee_28394cuda3std3__45__cpo6cbeginE
	.align		8
        /*0018*/ 	.dword	_ZN65_INTERNAL_aefb61c1_29_flash_bwd_hdim64_fp16_sm80_cu_f3e6f9ee_28394cuda3std3__45__cpo4cendE
	.align		8
        /*0020*/ 	.dword	_ZN65_INTERNAL_aefb61c1_29_flash_bwd_hdim64_fp16_sm80_cu_f3e6f9ee_28394cuda3std3__467_GLOBAL__N__aefb61c1_29_flash_bwd_hdim64_fp16_sm80_cu_f3e6f9ee_28396ignoreE
	.align		8
        /*0028*/ 	.dword	_ZN65_INTERNAL_aefb61c1_29_flash_bwd_hdim64_fp16_sm80_cu_f3e6f9ee_28394cuda3std3__419piecewise_constructE
	.align		8
        /*0030*/ 	.dword	_ZN65_INTERNAL_aefb61c1_29_flash_bwd_hdim64_fp16_sm80_cu_f3e6f9ee_28394cuda3std3__48in_placeE
	.align		8
        /*0038*/ 	.dword	_ZN65_INTERNAL_aefb61c1_29_flash_bwd_hdim64_fp16_sm80_cu_f3e6f9ee_28394cuda3std6ranges3__45__cpo4swapE
	.align		8
        /*0040*/ 	.dword	_ZN65_INTERNAL_aefb61c1_29_flash_bwd_hdim64_fp16_sm80_cu_f3e6f9ee_28394cuda3std6ranges3__45__cpo9iter_moveE
	.align		8
        /*0048*/ 	.dword	_ZN65_INTERNAL_aefb61c1_29_flash_bwd_hdim64_fp16_sm80_cu_f3e6f9ee_28394cute7productE
	.align		8
        /*0050*/ 	.dword	_ZN65_INTERNAL_aefb61c1_29_flash_bwd_hdim64_fp16_sm80_cu_f3e6f9ee_28394cute1_E


//--------------------- .nv.constant0._ZN7cutlass13device_kernelIN5flash19enable_sm80_to_sm89INS1_16FlashAttnBwdSm80INS1_25CollectiveMainloopBwdSm80ILi2ELi2EN4cute5tupleIJNS5_1CILi64EEENS7_ILi128EEES8_EEENS_6half_tEfNS_4arch4Sm80ELb0ELb0ELb0ELb0ELb0ELb0ELb0ELb0ELi2ELi2ELi4ELi2ELb1EEENS1_21CollectiveEpilogueBwdISA_SB_SD_Li256ELb0ELb0ELi2EEENS1_19SingleTileSchedulerILb0ELb0ELb0ELi128EEEEEEEEEvNT_6ParamsE --------------------------
	.section	.nv.constant0._ZN7cutlass13device_kernelIN5flash19enable_sm80_to_sm89INS1_16FlashAttnBwdSm80INS1_25CollectiveMainloopBwdSm80ILi2ELi2EN4cute5tupleIJNS5_1CILi64EEENS7_ILi128EEES8_EEENS_6half_tEfNS_4arch4Sm80ELb0ELb0ELb0ELb0ELb0ELb0ELb0ELb0ELi2ELi2ELi4ELi2ELb1EEENS1_21CollectiveEpilogueBwdISA_SB_SD_Li256ELb0ELb0ELi2EEENS1_19SingleTileSchedulerILb0ELb0ELb0ELi128EEEEEEEEEvNT_6ParamsE,"a",@progbits
	.sectionflags	@""
	.align	4
.nv.constant0._ZN7cutlass13device_kernelIN5flash19enable_sm80_to_sm89INS1_16FlashAttnBwdSm80INS1_25CollectiveMainloopBwdSm80ILi2ELi2EN4cute5tupleIJNS5_1CILi64EEENS7_ILi128EEES8_EEENS_6half_tEfNS_4arch4Sm80ELb0ELb0ELb0ELb0ELb0ELb0ELb0ELb0ELi2ELi2ELi4ELi2ELb1EEENS1_21CollectiveEpilogueBwdISA_SB_SD_Li256ELb0ELb0ELi2EEENS1_19SingleTileSchedulerILb0ELb0ELb0ELi128EEEEEEEEEvNT_6ParamsE:
	.zero		976


//--------------------- .nv.constant0._ZN7cutlass13device_kernelIN5flash19enable_sm80_to_sm89INS1_16FlashAttnBwdSm80INS1_25CollectiveMainloopBwdSm80ILi2ELi2EN4cute5tupleIJNS5_1CILi64EEENS7_ILi128EEES8_EEENS_6half_tEfNS_4arch4Sm80ELb0ELb0ELb0ELb0ELb1ELb0ELb0ELb0ELi2ELi2ELi4ELi2ELb1EEENS1_21CollectiveEpilogueBwdISA_SB_SD_Li256ELb0ELb0ELi2EEENS1_19SingleTileSchedulerILb0ELb0ELb0ELi128EEEEEEEEEvNT_6ParamsE --------------------------
	.section	.nv.constant0._ZN7cutlass13device_kernelIN5flash19enable_sm80_to_sm89INS1_16FlashAttnBwdSm80INS1_25CollectiveMainloopBwdSm80ILi2ELi2EN4cute5tupleIJNS5_1CILi64EEENS7_ILi128EEES8_EEENS_6half_tEfNS_4arch4Sm80ELb0ELb0ELb0ELb0ELb1ELb0ELb0ELb0ELi2ELi2ELi4ELi2ELb1EEENS1_21CollectiveEpilogueBwdISA_SB_SD_Li256ELb0ELb0ELi2EEENS1_19SingleTileSchedulerILb0ELb0ELb0ELi128EEEEEEEEEvNT_6ParamsE,"a",@progbits
	.sectionflags	@""
	.align	4
.nv.constant0._ZN7cutlass13device_kernelIN5flash19enable_sm80_to_sm89INS1_16FlashAttnBwdSm80INS1_25CollectiveMainloopBwdSm80ILi2ELi2EN4cute5tupleIJNS5_1CILi64EEENS7_ILi128EEES8_EEENS_6half_tEfNS_4arch4Sm80ELb0ELb0ELb0ELb0ELb1ELb0ELb0ELb0ELi2ELi2ELi4ELi2ELb1EEENS1_21CollectiveEpilogueBwdISA_SB_SD_Li256ELb0ELb0ELi2EEENS1_19SingleTileSchedulerILb0ELb0ELb0ELi128EEEEEEEEEvNT_6ParamsE:
	.zero		976


//--------------------- .nv.constant0._ZN7cutlass13device_kernelIN5flash19enable_sm80_to_sm89INS1_16FlashAttnBwdSm80INS1_25CollectiveMainloopBwdSm80ILi2ELi2EN4cute5tupleIJNS5_1CILi64EEENS7_ILi128EEES8_EEENS_6half_tEfNS_4arch4Sm80ELb0ELb0ELb0ELb0ELb0ELb0ELb0ELb0ELi2ELi2ELi4ELi2ELb1EEENS1_24CollectiveEpilogueBwdGQAISA_fSD_Li256ELb0ELb0EEENS1_19SingleTileSchedulerILb0ELb0ELb0ELi128EEEEEEEEEvNT_6ParamsE --------------------------
	.section	.nv.constant0._ZN7cutlass13device_kernelIN5flash19enable_sm80_to_sm89INS1_16FlashAttnBwdSm80INS1_25CollectiveMainloopBwdSm80ILi2ELi2EN4cute5tupleIJNS5_1CILi64EEENS7_ILi128EEES8_EEENS_6half_tEfNS_4arch4Sm80ELb0ELb0ELb0ELb0ELb0ELb0ELb0ELb0ELi2ELi2ELi4ELi2ELb1EEENS1_24CollectiveEpilogueBwdGQAISA_fSD_Li256ELb0ELb0EEENS1_19SingleTileSchedulerILb0ELb0ELb0ELi128EEEEEEEEEvNT_6ParamsE,"a",@progbits
	.sectionflags	@""
	.align	4
.nv.constant0._ZN7cutlass13device_kernelIN5flash19enable_sm80_to_sm89INS1_16FlashAttnBwdSm80INS1_25CollectiveMainloopBwdSm80ILi2ELi2EN4cute5tupleIJNS5_1CILi64EEENS7_ILi128EEES8_EEENS_6half_tEfNS_4arch4Sm80ELb0ELb0ELb0ELb0ELb0ELb0ELb0ELb0ELi2ELi2ELi4ELi2ELb1EEENS1_24CollectiveEpilogueBwdGQAISA_fSD_Li256ELb0ELb0EEENS1_19SingleTileSchedulerILb0ELb0ELb0ELi128EEEEEEEEEvNT_6ParamsE:
	.zero		984


//--------------------- .nv.constant0._ZN7cutlass13device_kernelIN5flash19enable_sm80_to_sm89INS1_16FlashAttnBwdSm80INS1_25CollectiveMainloopBwdSm80ILi2ELi2EN4cute5tupleIJNS5_1CILi64EEENS7_ILi128EEES8_EEENS_6half_tEfNS_4arch4Sm80ELb0ELb0ELb0ELb0ELb1ELb0ELb0ELb0ELi2ELi2ELi4ELi2ELb1EEENS1_24CollectiveEpilogueBwdGQAISA_fSD_Li256ELb0ELb1EEENS1_19SingleTileSchedulerILb0ELb0ELb0ELi128EEEEEEEEEvNT_6ParamsE --------------------------
	.section	.nv.constant0._ZN7cutlass13device_kernelIN5flash19enable_sm80_to_sm89INS1_16FlashAttnBwdSm80INS1_25CollectiveMainloopBwdSm80ILi2ELi2EN4cute5tupleIJNS5_1CILi64EEENS7_ILi128EEES8_EEENS_6half_tEfNS_4arch4Sm80ELb0ELb0ELb0ELb0ELb1ELb0ELb0ELb0ELi2ELi2ELi4ELi2ELb1EEENS1_24CollectiveEpilogueBwdGQAISA_fSD_Li256ELb0ELb1EEENS1_19SingleTileSchedulerILb0ELb0ELb0ELi128EEEEEEEEEvNT_6ParamsE,"a",@progbits
	.sectionflags	@""
	.align	4
.nv.constant0._ZN7cutlass13device_kernelIN5flash19enable_sm80_to_sm89INS1_16FlashAttnBwdSm80INS1_25CollectiveMainloopBwdSm80ILi2ELi2EN4cute5tupleIJNS5_1CILi64EEENS7_ILi128EEES8_EEENS_6half_tEfNS_4arch4Sm80ELb0ELb0ELb0ELb0ELb1ELb0ELb0ELb0ELi2ELi2ELi4ELi2ELb1EEENS1_24CollectiveEpilogueBwdGQAISA_fSD_Li256ELb0ELb1EEENS1_19SingleTileSchedulerILb0ELb0ELb0ELi128EEEEEEEEEvNT_6ParamsE:
	.zero		984


//--------------------- .nv.constant0._ZN7cutlass13device_kernelIN5flash19enable_sm80_to_sm89INS1_16FlashAttnBwdSm80INS1_25CollectiveMainloopBwdSm80ILi2ELi2EN4cute5tupleIJNS5_1CILi64EEENS7_ILi128EEES8_EEENS_6half_tEfNS_4arch4Sm80ELb0ELb0ELb0ELb1ELb0ELb0ELb0ELb0ELi2ELi2ELi4ELi2ELb1EEENS1_21CollectiveEpilogueBwdISA_SB_SD_Li256ELb1ELb0ELi2EEENS1_19SingleTileSchedulerILb1ELb0ELb0ELi128EEEEEEEEEvNT_6ParamsE --------------------------
	.section	.nv.constant0._ZN7cutlass13device_kernelIN5flash19enable_sm80_to_sm89INS1_16FlashAttnBwdSm80INS1_25CollectiveMainloopBwdSm80ILi2ELi2EN4cute5tupleIJNS5_1CILi64EEENS7_ILi128EEES8_EEENS_6half_tEfNS_4arch4Sm80ELb0ELb0ELb0ELb1ELb0ELb0ELb0ELb0ELi2ELi2ELi4ELi2ELb1EEENS1_21CollectiveEpilogueBwdISA_SB_SD_Li256ELb1ELb0ELi2EEENS1_19SingleTileSchedulerILb1ELb0ELb0ELi128EEEEEEEEEvNT_6ParamsE,"a",@progbits
	.sectionflags	@""
	.align	4
.nv.constant0._ZN7cutlass13device_kernelIN5flash19enable_sm80_to_sm89INS1_16FlashAttnBwdSm80INS1_25CollectiveMainloopBwdSm80ILi2ELi2EN4cute5tupleIJNS5_1CILi64EEENS7_ILi128EEES8_EEENS_6half_tEfNS_4arch4Sm80ELb0ELb0ELb0ELb1ELb0ELb0ELb0ELb0ELi2ELi2ELi4ELi2ELb1EEENS1_21CollectiveEpilogueBwdISA_SB_SD_Li256ELb1ELb0ELi2EEENS1_19SingleTileSchedulerILb1ELb0ELb0ELi128EEEEEEEEEvNT_6ParamsE:
	.zero		976


//--------------------- .nv.constant0._ZN7cutlass13device_kernelIN5flash19enable_sm80_to_sm89INS1_16FlashAttnBwdSm80INS1_25CollectiveMainloopBwdSm80ILi2ELi2EN4cute5tupleIJNS5_1CILi64EEENS7_ILi128EEES8_EEENS_6half_tEfNS_4arch4Sm80ELb0ELb0ELb0ELb1ELb1ELb0ELb0ELb0ELi2ELi2ELi4ELi2ELb1EEENS1_21CollectiveEpilogueBwdISA_SB_SD_Li256ELb1ELb0ELi2EEENS1_19SingleTileSchedulerILb1ELb0ELb0ELi128EEEEEEEEEvNT_6ParamsE --------------------------
	.section	.nv.constant0._ZN7cutlass13device_kernelIN5flash19enable_sm80_to_sm89INS1_16FlashAttnBwdSm80INS1_25CollectiveMainloopBwdSm80ILi2ELi2EN4cute5tupleIJNS5_1CILi64EEENS7_ILi128EEES8_EEENS_6half_tEfNS_4arch4Sm80ELb0ELb0ELb0ELb1ELb1ELb0ELb0ELb0ELi2ELi2ELi4ELi2ELb1EEENS1_21CollectiveEpilogueBwdISA_SB_SD_Li256ELb1ELb0ELi2EEENS1_19SingleTileSchedulerILb1ELb0ELb0ELi128EEEEEEEEEvNT_6ParamsE,"a",@progbits
	.sectionflags	@""
	.align	4
.nv.constant0._ZN7cutlass13device_kernelIN5flash19enable_sm80_to_sm89INS1_16FlashAttnBwdSm80INS1_25CollectiveMainloopBwdSm80ILi2ELi2EN4cute5tupleIJNS5_1CILi64EEENS7_ILi128EEES8_EEENS_6half_tEfNS_4arch4Sm80ELb0ELb0ELb0ELb1ELb1ELb0ELb0ELb0ELi2ELi2ELi4ELi2ELb1EEENS1_21CollectiveEpilogueBwdISA_SB_SD_Li256ELb1ELb0ELi2EEENS1_19SingleTileSchedulerILb1ELb0ELb0ELi128EEEEEEEEEvNT_6ParamsE:
	.zero		976


//--------------------- .nv.constant0._ZN7cutlass13device_kernelIN5flash19enable_sm80_to_sm89INS1_16FlashAttnBwdSm80INS1_25CollectiveMainloopBwdSm80ILi2ELi2EN4cute5tupleIJNS5_1CILi64EEENS7_ILi128EEES8_EEENS_6half_tEfNS_4arch4Sm80ELb0ELb0ELb0ELb1ELb0ELb0ELb0ELb0ELi2ELi2ELi4ELi2ELb1EEENS1_24CollectiveEpilogueBwdGQAISA_fSD_Li256ELb1ELb0EEENS1_19SingleTileSchedulerILb1ELb0ELb0ELi128EEEEEEEEEvNT_6ParamsE --------------------------
	.section	.nv.constant0._ZN7cutlass13device_kernelIN5flash19enable_sm80_to_sm89INS1_16FlashAttnBwdSm80INS1_25CollectiveMainloopBwdSm80ILi2ELi2EN4cute5tupleIJNS5_1CILi64EEENS7_ILi128EEES8_EEENS_6half_tEfNS_4arch4Sm80ELb0ELb0ELb0ELb1ELb0ELb0ELb0ELb0ELi2ELi2ELi4ELi2ELb1EEENS1_24CollectiveEpilogueBwdGQAISA_fSD_Li256ELb1ELb0EEENS1_19SingleTileSchedulerILb1ELb0ELb0ELi128EEEEEEEEEvNT_6ParamsE,"a",@progbits
	.sectionflags	@""
	.align	4
.nv.constant0._ZN7cutlass13device_kernelIN5flash19enable_sm80_to_sm89INS1_16FlashAttnBwdSm80INS1_25CollectiveMainloopBwdSm80ILi2ELi2EN4cute5tupleIJNS5_1CILi64EEENS7_ILi128EEES8_EEENS_6half_tEfNS_4arch4Sm80ELb0ELb0ELb0ELb1ELb0ELb0ELb0ELb0ELi2ELi2ELi4ELi2ELb1EEENS1_24CollectiveEpilogueBwdGQAISA_fSD_Li256ELb1ELb0EEENS1_19SingleTileSchedulerILb1ELb0ELb0ELi128EEEEEEEEEvNT_6ParamsE:
	.zero		984


//--------------------- .nv.constant0._ZN7cutlass13device_kernelIN5flash19enable_sm80_to_sm89INS1_16FlashAttnBwdSm80INS1_25CollectiveMainloopBwdSm80ILi2ELi2EN4cute5tupleIJNS5_1CILi64EEENS7_ILi128EEES8_EEENS_6half_tEfNS_4arch4Sm80ELb0ELb0ELb0ELb1ELb1ELb0ELb0ELb0ELi2ELi2ELi4ELi2ELb1EEENS1_24CollectiveEpilogueBwdGQAISA_fSD_Li256ELb1ELb1EEENS1_19SingleTileSchedulerILb1ELb0ELb0ELi128EEEEEEEEEvNT_6ParamsE --------------------------
	.section	.nv.constant0._ZN7cutlass13device_kernelIN5flash19enable_sm80_to_sm89INS1_16FlashAttnBwdSm80INS1_25CollectiveMainloopBwdSm80ILi2ELi2EN4cute5tupleIJNS5_1CILi64EEENS7_ILi128EEES8_EEENS_6half_tEfNS_4arch4Sm80ELb0ELb0ELb0ELb1ELb1ELb0ELb0ELb0ELi2ELi2ELi4ELi2ELb1EEENS1_24CollectiveEpilogueBwdGQAISA_fSD_Li256ELb1ELb1EEENS1_19SingleTileSchedulerILb1ELb0ELb0ELi128EEEEEEEEEvNT_6ParamsE,"a",@progbits
	.sectionflags	@""
	.align	4
.nv.constant0._ZN7cutlass13device_kernelIN5flash19enable_sm80_to_sm89INS1_16FlashAttnBwdSm80INS1_25CollectiveMainloopBwdSm80ILi2ELi2EN4cute5tupleIJNS5_1CILi64EEENS7_ILi128EEES8_EEENS_6half_tEfNS_4arch4Sm80ELb0ELb0ELb0ELb1ELb1ELb0ELb0ELb0ELi2ELi2ELi4ELi2ELb1EEENS1_24CollectiveEpilogueBwdGQAISA_fSD_Li256ELb1ELb1EEENS1_19SingleTileSchedulerILb1ELb0ELb0ELi128EEEEEEEEEvNT_6ParamsE:
	.zero		984


//--------------------- .nv.constant0._ZN7cutlass13device_kernelIN5flash19enable_sm80_to_sm89INS1_16FlashAttnBwdSm80INS1_25CollectiveMainloopBwdSm80ILi2ELi2EN4cute5tupleIJNS5_1CILi64EEENS7_ILi128EEES8_EEENS_6half_tEfNS_4arch4Sm80ELb0ELb1ELb0ELb0ELb0ELb0ELb0ELb0ELi2ELi2ELi4ELi2ELb1EEENS1_21CollectiveEpilogueBwdISA_SB_SD_Li256ELb0ELb0ELi2EEENS1_19SingleTileSchedulerILb0ELb0ELb0ELi128EEEEEEEEEvNT_6ParamsE --------------------------
	.section	.nv.constant0._ZN7cutlass13device_kernelIN5flash19enable_sm80_to_sm89INS1_16FlashAttnBwdSm80INS1_25CollectiveMainloopBwdSm80ILi2ELi2EN4cute5tupleIJNS5_1CILi64EEENS7_ILi128EEES8_EEENS_6half_tEfNS_4arch4Sm80ELb0ELb1ELb0ELb0ELb0ELb0ELb0ELb0ELi2ELi2ELi4ELi2ELb1EEENS1_21CollectiveEpilogueBwdISA_SB_SD_Li256ELb0ELb0ELi2EEENS1_19SingleTileSchedulerILb0ELb0ELb0ELi128EEEEEEEEEvNT_6ParamsE,"a",@progbits
	.sectionflags	@""
	.align	4
.nv.constant0._ZN7cutlass13device_kernelIN5flash19enable_sm80_to_sm89INS1_16FlashAttnBwdSm80INS1_25CollectiveMainloopBwdSm80ILi2ELi2EN4cute5tupleIJNS5_1CILi64EEENS7_ILi128EEES8_EEENS_6half_tEfNS_4arch4Sm80ELb0ELb1ELb0ELb0ELb0ELb0ELb0ELb0ELi2ELi2ELi4ELi2ELb1EEENS1_21CollectiveEpilogueBwdISA_SB_SD_Li256ELb0ELb0ELi2EEENS1_19SingleTileSchedulerILb0ELb0ELb0ELi128EEEEEEEEEvNT_6ParamsE:
	.zero		976


//--------------------- .nv.constant0._ZN7cutlass13device_kernelIN5flash19enable_sm80_to_sm89INS1_16FlashAttnBwdSm80INS1_25CollectiveMainloopBwdSm80ILi2ELi2EN4cute5tupleIJNS5_1CILi64EEENS7_ILi128EEES8_EEENS_6half_tEfNS_4arch4Sm80ELb0ELb1ELb0ELb0ELb1ELb0ELb0ELb0ELi2ELi2ELi4ELi2ELb1EEENS1_21CollectiveEpilogueBwdISA_SB_SD_Li256ELb0ELb0ELi2EEENS1_19SingleTileSchedulerILb0ELb0ELb0ELi128EEEEEEEEEvNT_6ParamsE --------------------------
	.section	.nv.constant0._ZN7cutlass13device_kernelIN5flash19enable_sm80_to_sm89INS1_16FlashAttnBwdSm80INS1_25CollectiveMainloopBwdSm80ILi2ELi2EN4cute5tupleIJNS5_1CILi64EEENS7_ILi128EEES8_EEENS_6half_tEfNS_4arch4Sm80ELb0ELb1ELb0ELb0ELb1ELb0ELb0ELb0ELi2ELi2ELi4ELi2ELb1EEENS1_21CollectiveEpilogueBwdISA_SB_SD_Li256ELb0ELb0ELi2EEENS1_19SingleTileSchedulerILb0ELb0ELb0ELi128EEEEEEEEEvNT_6ParamsE,"a",@progbits
	.sectionflags	@""
	.align	4
.nv.constant0._ZN7cutlass13device_kernelIN5flash19enable_sm80_to_sm89INS1_16FlashAttnBwdSm80INS1_25CollectiveMainloopBwdSm80ILi2ELi2EN4cute5tupleIJNS5_1CILi64EEENS7_ILi128EEES8_EEENS_6half_tEfNS_4arch4Sm80ELb0ELb1ELb0ELb0ELb1ELb0ELb0ELb0ELi2ELi2ELi4ELi2ELb1EEENS1_21CollectiveEpilogueBwdISA_SB_SD_Li256ELb0ELb0ELi2EEENS1_19SingleTileSchedulerILb0ELb0ELb0ELi128EEEEEEEEEvNT_6ParamsE:
	.zero		976


//--------------------- .nv.constant0._ZN7cutlass13device_kernelIN5flash19enable_sm80_to_sm89INS1_16FlashAttnBwdSm80INS1_25CollectiveMainloopBwdSm80ILi2ELi2EN4cute5tupleIJNS5_1CILi64EEENS7_ILi128EEES8_EEENS_6half_tEfNS_4arch4Sm80ELb0ELb1ELb0ELb0ELb0ELb0ELb0ELb0ELi2ELi2ELi4ELi2ELb1EEENS1_24CollectiveEpilogueBwdGQAISA_fSD_Li256ELb0ELb0EEENS1_19SingleTileSchedulerILb0ELb0ELb0ELi128EEEEEEEEEvNT_6ParamsE --------------------------
	.section	.nv.constant0._ZN7cutlass13device_kernelIN5flash19enable_sm80_to_sm89INS1_16FlashAttnBwdSm80INS1_25CollectiveMainloopBwdSm80ILi2ELi2EN4cute5tupleIJNS5_1CILi64EEENS7_ILi128EEES8_EEENS_6half_tEfNS_4arch4Sm80ELb0ELb1ELb0ELb0ELb0ELb0ELb0ELb0ELi2ELi2ELi4ELi2ELb1EEENS1_24CollectiveEpilogueBwdGQAISA_fSD_Li256ELb0ELb0EEENS1_19SingleTileSchedulerILb0ELb0ELb0ELi128EEEEEEEEEvNT_6ParamsE,"a",@progbits
	.sectionflags	@""
	.align	4
.nv.constant0._ZN7cutlass13device_kernelIN5flash19enable_sm80_to_sm89INS1_16FlashAttnBwdSm80INS1_25CollectiveMainloopBwdSm80ILi2ELi2EN4cute5tupleIJNS5_1CILi64EEENS7_ILi128EEES8_EEENS_6half_tEfNS_4arch4Sm80ELb0ELb1ELb0ELb0ELb0ELb0ELb0ELb0ELi2ELi2ELi4ELi2ELb1EEENS1_24CollectiveEpilogueBwdGQAISA_fSD_Li256ELb0ELb0EEENS1_19SingleTileSchedulerILb0ELb0ELb0ELi128EEEEEEEEEvNT_6ParamsE:
	.zero		984


//--------------------- .nv.constant0._ZN7cutlass13device_kernelIN5flash19enable_sm80_to_sm89INS1_16FlashAttnBwdSm80INS1_25CollectiveMainloopBwdSm80ILi2ELi2EN4cute5tupleIJNS5_1CILi64EEENS7_ILi128EEES8_EEENS_6half_tEfNS_4arch4Sm80ELb0ELb1ELb0ELb0ELb1ELb0ELb0ELb0ELi2ELi2ELi4ELi2ELb1EEENS1_24CollectiveEpilogueBwdGQAISA_fSD_Li256ELb0ELb1EEENS1_19SingleTileSchedulerILb0ELb0ELb0ELi128EEEEEEEEEvNT_6ParamsE --------------------------
	.section	.nv.constant0._ZN7cutlass13device_kernelIN5flash19enable_sm80_to_sm89INS1_16FlashAttnBwdSm80INS1_25CollectiveMainloopBwdSm80ILi2ELi2EN4cute5tupleIJNS5_1CILi64EEENS7_ILi128EEES8_EEENS_6half_tEfNS_4arch4Sm80ELb0ELb1ELb0ELb0ELb1ELb0ELb0ELb0ELi2ELi2ELi4ELi2ELb1EEENS1_24CollectiveEpilogueBwdGQAISA_fSD_Li256ELb0ELb1EEENS1_19SingleTileSchedulerILb0ELb0ELb0ELi128EEEEEEEEEvNT_6ParamsE,"a",@progbits
	.sectionflags	@""
	.align	4
.nv.constant0._ZN7cutlass13device_kernelIN5flash19enable_sm80_to_sm89INS1_16FlashAttnBwdSm80INS1_25CollectiveMainloopBwdSm80ILi2ELi2EN4cute5tupleIJNS5_1CILi64EEENS7_ILi128EEES8_EEENS_6half_tEfNS_4arch4Sm80ELb0ELb1ELb0ELb0ELb1ELb0ELb0ELb0ELi2ELi2ELi4ELi2ELb1EEENS1_24CollectiveEpilogueBwdGQAISA_fSD_Li256ELb0ELb1EEENS1_19SingleTileSchedulerILb0ELb0ELb0ELi128EEEEEEEEEvNT_6ParamsE:
	.zero		984


//--------------------- .nv.constant0._ZN7cutlass13device_kernelIN5flash19enable_sm80_to_sm89INS1_16FlashAttnBwdSm80INS1_25CollectiveMainloopBwdSm80ILi2ELi2EN4cute5tupleIJNS5_1CILi64EEENS7_ILi128EEES8_EEENS_6half_tEfNS_4arch4Sm80ELb0ELb1ELb0ELb1ELb0ELb0ELb0ELb0ELi2ELi2ELi4ELi2ELb1EEENS1_21CollectiveEpilogueBwdISA_SB_SD_Li256ELb1ELb0ELi2EEENS1_19SingleTileSchedulerILb1ELb0ELb0ELi128EEEEEEEEEvNT_6ParamsE --------------------------
	.section	.nv.constant0._ZN7cutlass13device_kernelIN5flash19enable_sm80_to_sm89INS1_16FlashAttnBwdSm80INS1_25CollectiveMainloopBwdSm80ILi2ELi2EN4cute5tupleIJNS5_1CILi64EEENS7_ILi128EEES8_EEENS_6half_tEfNS_4arch4Sm80ELb0ELb1ELb0ELb1ELb0ELb0ELb0ELb0ELi2ELi2ELi4ELi2ELb1EEENS1_21CollectiveEpilogueBwdISA_SB_SD_Li256ELb1ELb0ELi2EEENS1_19SingleTileSchedulerILb1ELb0ELb0ELi128EEEEEEEEEvNT_6ParamsE,"a",@progbits
	.sectionflags	@""
	.align	4
.nv.constant0._ZN7cutlass13device_kernelIN5flash19enable_sm80_to_sm89INS1_16FlashAttnBwdSm80INS1_25CollectiveMainloopBwdSm80ILi2ELi2EN4cute5tupleIJNS5_1CILi64EEENS7_ILi128EEES8_EEENS_6half_tEfNS_4arch4Sm80ELb0ELb1ELb0ELb1ELb0ELb0ELb0ELb0ELi2ELi2ELi4ELi2ELb1EEENS1_21CollectiveEpilogueBwdISA_SB_SD_Li256ELb1ELb0ELi2EEENS1_19SingleTileSchedulerILb1ELb0ELb0ELi128EEEEEEEEEvNT_6ParamsE:
	.zero		976


//--------------------- .nv.constant0._ZN7cutlass13device_kernelIN5flash19enable_sm80_to_sm89INS1_16FlashAttnBwdSm80INS1_25CollectiveMainloopBwdSm80ILi2ELi2EN4cute5tupleIJNS5_1CILi64EEENS7_ILi128EEES8_EEENS_6half_tEfNS_4arch4Sm80ELb0ELb1ELb0ELb1ELb1ELb0ELb0ELb0ELi2ELi2ELi4ELi2ELb1EEENS1_21CollectiveEpilogueBwdISA_SB_SD_Li256ELb1ELb0ELi2EEENS1_19SingleTileSchedulerILb1ELb0ELb0ELi128EEEEEEEEEvNT_6ParamsE --------------------------
	.section	.nv.constant0._ZN7cutlass13device_kernelIN5flash19enable_sm80_to_sm89INS1_16FlashAttnBwdSm80INS1_25CollectiveMainloopBwdSm80ILi2ELi2EN4cute5tupleIJNS5_1CILi64EEENS7_ILi128EEES8_EEENS_6half_tEfNS_4arch4Sm80ELb0ELb1ELb0ELb1ELb1ELb0ELb0ELb0ELi2ELi2ELi4ELi2ELb1EEENS1_21CollectiveEpilogueBwdISA_SB_SD_Li256ELb1ELb0ELi2EEENS1_19SingleTileSchedulerILb1ELb0ELb0ELi128EEEEEEEEEvNT_6ParamsE,"a",@progbits
	.sectionflags	@""
	.align	4
.nv.constant0._ZN7cutlass13device_kernelIN5flash19enable_sm80_to_sm89INS1_16FlashAttnBwdSm80INS1_25CollectiveMainloopBwdSm80ILi2ELi2EN4cute5tupleIJNS5_1CILi64EEENS7_ILi128EEES8_EEENS_6half_tEfNS_4arch4Sm80ELb0ELb1ELb0ELb1ELb1ELb0ELb0ELb0ELi2ELi2ELi4ELi2ELb1EEENS1_21CollectiveEpilogueBwdISA_SB_SD_Li256ELb1ELb0ELi2EEENS1_19SingleTileSchedulerILb1ELb0ELb0ELi128EEEEEEEEEvNT_6ParamsE:
	.zero		976


//--------------------- .nv.constant0._ZN7cutlass13device_kernelIN5flash19enable_sm80_to_sm89INS1_16FlashAttnBwdSm80INS1_25CollectiveMainloopBwdSm80ILi2ELi2EN4cute5tupleIJNS5_1CILi64EEENS7_ILi128EEES8_EEENS_6half_tEfNS_4arch4Sm80ELb0ELb1ELb0ELb1ELb0ELb0ELb0ELb0ELi2ELi2ELi4ELi2ELb1EEENS1_24CollectiveEpilogueBwdGQAISA_fSD_Li256ELb1ELb0EEENS1_19SingleTileSchedulerILb1ELb0ELb0ELi128EEEEEEEEEvNT_6ParamsE --------------------------
	.section	.nv.constant0._ZN7cutlass13device_kernelIN5flash19enable_sm80_to_sm89INS1_16FlashAttnBwdSm80INS1_25CollectiveMainloopBwdSm80ILi2ELi2EN4cute5tupleIJNS5_1CILi64EEENS7_ILi128EEES8_EEENS_6half_tEfNS_4arch4Sm80ELb0ELb1ELb0ELb1ELb0ELb0ELb0ELb0ELi2ELi2ELi4ELi2ELb1EEENS1_24CollectiveEpilogueBwdGQAISA_fSD_Li256ELb1ELb0EEENS1_19SingleTileSchedulerILb1ELb0ELb0ELi128EEEEEEEEEvNT_6ParamsE,"a",@progbits
	.sectionflags	@""
	.align	4
.nv.constant0._ZN7cutlass13device_kernelIN5flash19enable_sm80_to_sm89INS1_16FlashAttnBwdSm80INS1_25CollectiveMainloopBwdSm80ILi2ELi2EN4cute5tupleIJNS5_1CILi64EEENS7_ILi128EEES8_EEENS_6half_tEfNS_4arch4Sm80ELb0ELb1ELb0ELb1ELb0ELb0ELb0ELb0ELi2ELi2ELi4ELi2ELb1EEENS1_24CollectiveEpilogueBwdGQAISA_fSD_Li256ELb1ELb0EEENS1_19SingleTileSchedulerILb1ELb0ELb0ELi128EEEEEEEEEvNT_6ParamsE:
	.zero		984


//--------------------- .nv.constant0._ZN7cutlass13device_kernelIN5flash19enable_sm80_to_sm89INS1_16FlashAttnBwdSm80INS1_25CollectiveMainloopBwdSm80ILi2ELi2EN4cute5tupleIJNS5_1CILi64EEENS7_ILi128EEES8_EEENS_6half_tEfNS_4arch4Sm80ELb0ELb1ELb0ELb1ELb1ELb0ELb0ELb0ELi2ELi2ELi4ELi2ELb1EEENS1_24CollectiveEpilogueBwdGQAISA_fSD_Li256ELb1ELb1EEENS1_19SingleTileSchedulerILb1ELb0ELb0ELi128EEEEEEEEEvNT_6ParamsE --------------------------
	.section	.nv.constant0._ZN7cutlass13device_kernelIN5flash19enable_sm80_to_sm89INS1_16FlashAttnBwdSm80INS1_25CollectiveMainloopBwdSm80ILi2ELi2EN4cute5tupleIJNS5_1CILi64EEENS7_ILi128EEES8_EEENS_6half_tEfNS_4arch4Sm80ELb0ELb1ELb0ELb1ELb1ELb0ELb0ELb0ELi2ELi2ELi4ELi2ELb1EEENS1_24CollectiveEpilogueBwdGQAISA_fSD_Li256ELb1ELb1EEENS1_19SingleTileSchedulerILb1ELb0ELb0ELi128EEEEEEEEEvNT_6ParamsE,"a",@progbits
	.sectionflags	@""
	.align	4
.nv.constant0._ZN7cutlass13device_kernelIN5flash19enable_sm80_to_sm89INS1_16FlashAttnBwdSm80INS1_25CollectiveMainloopBwdSm80ILi2ELi2EN4cute5tupleIJNS5_1CILi64EEENS7_ILi128EEES8_EEENS_6half_tEfNS_4arch4Sm80ELb0ELb1ELb0ELb1ELb1ELb0ELb0ELb0ELi2ELi2ELi4ELi2ELb1EEENS1_24CollectiveEpilogueBwdGQAISA_fSD_Li256ELb1ELb1EEENS1_19SingleTileSchedulerILb1ELb0ELb0ELi128EEEEEEEEEvNT_6ParamsE:
	.zero		984


//--------------------- .nv.constant0._ZN7cutlass13device_kernelIN5flash19enable_sm80_to_sm89INS1_16FlashAttnBwdSm80INS1_25CollectiveMainloopBwdSm80ILi2ELi2EN4cute5tupleIJNS5_1CILi64EEENS7_ILi128EEES8_EEENS_6half_tEfNS_4arch4Sm80ELb1ELb0ELb0ELb0ELb0ELb0ELb0ELb0ELi2ELi2ELi4ELi2ELb1EEENS1_21CollectiveEpilogueBwdISA_SB_SD_Li256ELb0ELb0ELi2EEENS1_25SingleTileBwdLPTSchedulerILb0ELi128ELb0EEEEEEEEEvNT_6ParamsE --------------------------
	.section	.nv.constant0._ZN7cutlass13device_kernelIN5flash19enable_sm80_to_sm89INS1_16FlashAttnBwdSm80INS1_25CollectiveMainloopBwdSm80ILi2ELi2EN4cute5tupleIJNS5_1CILi64EEENS7_ILi128EEES8_EEENS_6half_tEfNS_4arch4Sm80ELb1ELb0ELb0ELb0ELb0ELb0ELb0ELb0ELi2ELi2ELi4ELi2ELb1EEENS1_21CollectiveEpilogueBwdISA_SB_SD_Li256ELb0ELb0ELi2EEENS1_25SingleTileBwdLPTSchedulerILb0ELi128ELb0EEEEEEEEEvNT_6ParamsE,"a",@progbits
	.sectionflags	@""
	.align	4
.nv.constant0._ZN7cutlass13device_kernelIN5flash19enable_sm80_to_sm89INS1_16FlashAttnBwdSm80INS1_25CollectiveMainloopBwdSm80ILi2ELi2EN4cute5tupleIJNS5_1CILi64EEENS7_ILi128EEES8_EEENS_6half_tEfNS_4arch4Sm80ELb1ELb0ELb0ELb0ELb0ELb0ELb0ELb0ELi2ELi2ELi4ELi2ELb1EEENS1_21CollectiveEpilogueBwdISA_SB_SD_Li256ELb0ELb0ELi2EEENS1_25SingleTileBwdLPTSchedulerILb0ELi128ELb0EEEEEEEEEvNT_6ParamsE:
	.zero		1000


//--------------------- .nv.constant0._ZN7cutlass13device_kernelIN5flash19enable_sm80_to_sm89INS1_16FlashAttnBwdSm80INS1_25CollectiveMainloopBwdSm80ILi2ELi2EN4cute5tupleIJNS5_1CILi64EEENS7_ILi128EEES8_EEENS_6half_tEfNS_4arch4Sm80ELb1ELb0ELb0ELb0ELb1ELb0ELb0ELb0ELi2ELi2ELi4ELi2ELb1EEENS1_21CollectiveEpilogueBwdISA_SB_SD_Li256ELb0ELb0ELi2EEENS1_25SingleTileBwdLPTSchedulerILb0ELi128ELb1EEEEEEEEEvNT_6ParamsE --------------------------
	.section	.nv.constant0._ZN7cutlass13device_kernelIN5flash19enable_sm80_to_sm89INS1_16FlashAttnBwdSm80INS1_25CollectiveMainloopBwdSm80ILi2ELi2EN4cute5tupleIJNS5_1CILi64EEENS7_ILi128EEES8_EEENS_6half_tEfNS_4arch4Sm80ELb1ELb0ELb0ELb0ELb1ELb0ELb0ELb0ELi2ELi2ELi4ELi2ELb1EEENS1_21CollectiveEpilogueBwdISA_SB_SD_Li256ELb0ELb0ELi2EEENS1_25SingleTileBwdLPTSchedulerILb0ELi128ELb1EEEEEEEEEvNT_6ParamsE,"a",@progbits
	.sectionflags	@""
	.align	4
.nv.constant0._ZN7cutlass13device_kernelIN5flash19enable_sm80_to_sm89INS1_16FlashAttnBwdSm80INS1_25CollectiveMainloopBwdSm80ILi2ELi2EN4cute5tupleIJNS5_1CILi64EEENS7_ILi128EEES8_EEENS_6half_tEfNS_4arch4Sm80ELb1ELb0ELb0ELb0ELb1ELb0ELb0ELb0ELi2ELi2ELi4ELi2ELb1EEENS1_21CollectiveEpilogueBwdISA_SB_SD_Li256ELb0ELb0ELi2EEENS1_25SingleTileBwdLPTSchedulerILb0ELi128ELb1EEEEEEEEEvNT_6ParamsE:
	.zero		1000


//--------------------- .nv.constant0._ZN7cutlass13device_kernelIN5flash19enable_sm80_to_sm89INS1_16FlashAttnBwdSm80INS1_25CollectiveMainloopBwdSm80ILi2ELi2EN4cute5tupleIJNS5_1CILi64EEENS7_ILi128EEES8_EEENS_6half_tEfNS_4arch4Sm80ELb1ELb0ELb0ELb0ELb0ELb0ELb0ELb0ELi2ELi2ELi4ELi2ELb1EEENS1_24CollectiveEpilogueBwdGQAISA_fSD_Li256ELb0ELb0EEENS1_25SingleTileBwdLPTSchedulerILb0ELi128ELb0EEEEEEEEEvNT_6ParamsE --------------------------
	.section	.nv.constant0._ZN7cutlass13device_kernelIN5flash19enable_sm80_to_sm89INS1_16FlashAttnBwdSm80INS1_25CollectiveMainloopBwdSm80ILi2ELi2EN4cute5tupleIJNS5_1CILi64EEENS7_ILi128EEES8_EEENS_6half_tEfNS_4arch4Sm80ELb1ELb0ELb0ELb0ELb0ELb0ELb0ELb0ELi2ELi2ELi4ELi2ELb1EEENS1_24CollectiveEpilogueBwdGQAISA_fSD_Li256ELb0ELb0EEENS1_25SingleTileBwdLPTSchedulerILb0ELi128ELb0EEEEEEEEEvNT_6ParamsE,"a",@progbits
	.sectionflags	@""
	.align	4
.nv.constant0._ZN7cutlass13device_kernelIN5flash19enable_sm80_to_sm89INS1_16FlashAttnBwdSm80INS1_25CollectiveMainloopBwdSm80ILi2ELi2EN4cute5tupleIJNS5_1CILi64EEENS7_ILi128EEES8_EEENS_6half_tEfNS_4arch4Sm80ELb1ELb0ELb0ELb0ELb0ELb0ELb0ELb0ELi2ELi2ELi4ELi2ELb1EEENS1_24CollectiveEpilogueBwdGQAISA_fSD_Li256ELb0ELb0EEENS1_25SingleTileBwdLPTSchedulerILb0ELi128ELb0EEEEEEEEEvNT_6ParamsE:
	.zero		1008


//--------------------- .nv.constant0._ZN7cutlass13device_kernelIN5flash19enable_sm80_to_sm89INS1_16FlashAttnBwdSm80INS1_25CollectiveMainloopBwdSm80ILi2ELi2EN4cute5tupleIJNS5_1CILi64EEENS7_ILi128EEES8_EEENS_6half_tEfNS_4arch4Sm80ELb1ELb0ELb0ELb0ELb1ELb0ELb0ELb0ELi2ELi2ELi4ELi2ELb1EEENS1_24CollectiveEpilogueBwdGQAISA_fSD_Li256ELb0ELb1EEENS1_25SingleTileBwdLPTSchedulerILb0ELi128ELb1EEEEEEEEEvNT_6ParamsE --------------------------
	.section	.nv.constant0._ZN7cutlass13device_kernelIN5flash19enable_sm80_to_sm89INS1_16FlashAttnBwdSm80INS1_25CollectiveMainloopBwdSm80ILi2ELi2EN4cute5tupleIJNS5_1CILi64EEENS7_ILi128EEES8_EEENS_6half_tEfNS_4arch4Sm80ELb1ELb0ELb0ELb0ELb1ELb0ELb0ELb0ELi2ELi2ELi4ELi2ELb1EEENS1_24CollectiveEpilogueBwdGQAISA_fSD_Li256ELb0ELb1EEENS1_25SingleTileBwdLPTSchedulerILb0ELi128ELb1EEEEEEEEEvNT_6ParamsE,"a",@progbits
	.sectionflags	@""
	.align	4
.nv.constant0._ZN7cutlass13device_kernelIN5flash19enable_sm80_to_sm89INS1_16FlashAttnBwdSm80INS1_25CollectiveMainloopBwdSm80ILi2ELi2EN4cute5tupleIJNS5_1CILi64EEENS7_ILi128EEES8_EEENS_6half_tEfNS_4arch4Sm80ELb1ELb0ELb0ELb0ELb1ELb0ELb0ELb0ELi2ELi2ELi4ELi2ELb1EEENS1_24CollectiveEpilogueBwdGQAISA_fSD_Li256ELb0ELb1EEENS1_25SingleTileBwdLPTSchedulerILb0ELi128ELb1EEEEEEEEEvNT_6ParamsE:
	.zero		1008


//--------------------- .nv.constant0._ZN7cutlass13device_kernelIN5flash22FlashAttnBwdPreprocessIN4cute5tupleIJNS3_1CILi64EEES6_EEENS_6half_tEfNS_4arch4Sm80ELb1ELb0EEEEEvNT_6ParamsE --------------------------
	.section	.nv.constant0._ZN7cutlass13device_kernelIN5flash22FlashAttnBwdPreprocessIN4cute5tupleIJNS3_1CILi64EEES6_EEENS_6half_tEfNS_4arch4Sm80ELb1ELb0EEEEEvNT_6ParamsE,"a",@progbits
	.sectionflags	@""
	.align	4
.nv.constant0._ZN7cutlass13device_kernelIN5flash22FlashAttnBwdPreprocessIN4cute5tupleIJNS3_1CILi64EEES6_EEENS_6half_tEfNS_4arch4Sm80ELb1ELb0EEEEEvNT_6ParamsE:
	.zero		592


//--------------------- .nv.constant0._ZN7cutlass13device_kernelIN5flash19enable_sm80_to_sm89INS1_16FlashAttnBwdSm80INS1_25CollectiveMainloopBwdSm80ILi2ELi2EN4cute5tupleIJNS5_1CILi64EEENS7_ILi128EEES8_EEENS_6half_tEfNS_4arch4Sm80ELb1ELb0ELb0ELb1ELb0ELb0ELb0ELb0ELi2ELi2ELi4ELi2ELb1EEENS1_21CollectiveEpilogueBwdISA_SB_SD_Li256ELb1ELb0ELi2EEENS1_25SingleTileBwdLPTSchedulerILb1ELi128ELb0EEEEEEEEEvNT_6ParamsE --------------------------
	.section	.nv.constant0._ZN7cutlass13device_kernelIN5flash19enable_sm80_to_sm89INS1_16FlashAttnBwdSm80INS1_25CollectiveMainloopBwdSm80ILi2ELi2EN4cute5tupleIJNS5_1CILi64EEENS7_ILi128EEES8_EEENS_6half_tEfNS_4arch4Sm80ELb1ELb0ELb0ELb1ELb0ELb0ELb0ELb0ELi2ELi2ELi4ELi2ELb1EEENS1_21CollectiveEpilogueBwdISA_SB_SD_Li256ELb1ELb0ELi2EEENS1_25SingleTileBwdLPTSchedulerILb1ELi128ELb0EEEEEEEEEvNT_6ParamsE,"a",@progbits
	.sectionflags	@""
	.align	4
.nv.constant0._ZN7cutlass13device_kernelIN5flash19enable_sm80_to_sm89INS1_16FlashAttnBwdSm80INS1_25CollectiveMainloopBwdSm80ILi2ELi2EN4cute5tupleIJNS5_1CILi64EEENS7_ILi128EEES8_EEENS_6half_tEfNS_4arch4Sm80ELb1ELb0ELb0ELb1ELb0ELb0ELb0ELb0ELi2ELi2ELi4ELi2ELb1EEENS1_21CollectiveEpilogueBwdISA_SB_SD_Li256ELb1ELb0ELi2EEENS1_25SingleTileBwdLPTSchedulerILb1ELi128ELb0EEEEEEEEEvNT_6ParamsE:
	.zero		1000


//--------------------- .nv.constant0._ZN7cutlass13device_kernelIN5flash19enable_sm80_to_sm89INS1_16FlashAttnBwdSm80INS1_25CollectiveMainloopBwdSm80ILi2ELi2EN4cute5tupleIJNS5_1CILi64EEENS7_ILi128EEES8_EEENS_6half_tEfNS_4arch4Sm80ELb1ELb0ELb0ELb1ELb1ELb0ELb0ELb0ELi2ELi2ELi4ELi2ELb1EEENS1_21CollectiveEpilogueBwdISA_SB_SD_Li256ELb1ELb0ELi2EEENS1_25SingleTileBwdLPTSchedulerILb1ELi128ELb1EEEEEEEEEvNT_6ParamsE --------------------------
	.section	.nv.constant0._ZN7cutlass13device_kernelIN5flash19enable_sm80_to_sm89INS1_16FlashAttnBwdSm80INS1_25CollectiveMainloopBwdSm80ILi2ELi2EN4cute5tupleIJNS5_1CILi64EEENS7_ILi128EEES8_EEENS_6half_tEfNS_4arch4Sm80ELb1ELb0ELb0ELb1ELb1ELb0ELb0ELb0ELi2ELi2ELi4ELi2ELb1EEENS1_21CollectiveEpilogueBwdISA_SB_SD_Li256ELb1ELb0ELi2EEENS1_25SingleTileBwdLPTSchedulerILb1ELi128ELb1EEEEEEEEEvNT_6ParamsE,"a",@progbits
	.sectionflags	@""
	.align	4
.nv.constant0._ZN7cutlass13device_kernelIN5flash19enable_sm80_to_sm89INS1_16FlashAttnBwdSm80INS1_25CollectiveMainloopBwdSm80ILi2ELi2EN4cute5tupleIJNS5_1CILi64EEENS7_ILi128EEES8_EEENS_6half_tEfNS_4arch4Sm80ELb1ELb0ELb0ELb1ELb1ELb0ELb0ELb0ELi2ELi2ELi4ELi2ELb1EEENS1_21CollectiveEpilogueBwdISA_SB_SD_Li256ELb1ELb0ELi2EEENS1_25SingleTileBwdLPTSchedulerILb1ELi128ELb1EEEEEEEEEvNT_6ParamsE:
	.zero		1000


//--------------------- .nv.constant0._ZN7cutlass13device_kernelIN5flash19enable_sm80_to_sm89INS1_16FlashAttnBwdSm80INS1_25CollectiveMainloopBwdSm80ILi2ELi2EN4cute5tupleIJNS5_1CILi64EEENS7_ILi128EEES8_EEENS_6half_tEfNS_4arch4Sm80ELb1ELb0ELb0ELb1ELb0ELb0ELb0ELb0ELi2ELi2ELi4ELi2ELb1EEENS1_24CollectiveEpilogueBwdGQAISA_fSD_Li256ELb1ELb0EEENS1_25SingleTileBwdLPTSchedulerILb1ELi128ELb0EEEEEEEEEvNT_6ParamsE --------------------------
	.section	.nv.constant0._ZN7cutlass13device_kernelIN5flash19enable_sm80_to_sm89INS1_16FlashAttnBwdSm80INS1_25CollectiveMainloopBwdSm80ILi2ELi2EN4cute5tupleIJNS5_1CILi64EEENS7_ILi128EEES8_EEENS_6half_tEfNS_4arch4Sm80ELb1ELb0ELb0ELb1ELb0ELb0ELb0ELb0ELi2ELi2ELi4ELi2ELb1EEENS1_24CollectiveEpilogueBwdGQAISA_fSD_Li256ELb1ELb0EEENS1_25SingleTileBwdLPTSchedulerILb1ELi128ELb0EEEEEEEEEvNT_6ParamsE,"a",@progbits
	.sectionflags	@""
	.align	4
.nv.constant0._ZN7cutlass13device_kernelIN5flash19enable_sm80_to_sm89INS1_16FlashAttnBwdSm80INS1_25CollectiveMainloopBwdSm80ILi2ELi2EN4cute5tupleIJNS5_1CILi64EEENS7_ILi128EEES8_EEENS_6half_tEfNS_4arch4Sm80ELb1ELb0ELb0ELb1ELb0ELb0ELb0ELb0ELi2ELi2ELi4ELi2ELb1EEENS1_24CollectiveEpilogueBwdGQAISA_fSD_Li256ELb1ELb0EEENS1_25SingleTileBwdLPTSchedulerILb1ELi128ELb0EEEEEEEEEvNT_6ParamsE:
	.zero		1008


//--------------------- .nv.constant0._ZN7cutlass13device_kernelIN5flash32FlashAttnBwdPostprocessConvertdQIN4cute5tupleIJNS3_1CILi64EEES6_EEENS_6half_tEfNS_4arch4Sm80ELi256ENS3_8TiledMMAINS3_8MMA_AtomIJNS3_28SM80_16x8x16_F32F16F16F32_TNEEEENS3_6LayoutINS4_IJNS5_ILi2EEENS5_ILi4EEENS5_ILi1EEEEEENS4_IJSI_SG_NS5_ILi0EEEEEEEENS4_IJNS5_ILi32EEES6_NS5_ILi16EEEEEEEELb0EEEEEvNT_6ParamsE --------------------------
	.section	.nv.constant0._ZN7cutlass13device_kernelIN5flash32FlashAttnBwdPostprocessConvertdQIN4cute5tupleIJNS3_1CILi64EEES6_EEENS_6half_tEfNS_4arch4Sm80ELi256ENS3_8TiledMMAINS3_8MMA_AtomIJNS3_28SM80_16x8x16_F32F16F16F32_TNEEEENS3_6LayoutINS4_IJNS5_ILi2EEENS5_ILi4EEENS5_ILi1EEEEEENS4_IJSI_SG_NS5_ILi0EEEEEEEENS4_IJNS5_ILi32EEES6_NS5_ILi16EEEEEEEELb0EEEEEvNT_6ParamsE,"a",@progbits
	.sectionflags	@""
	.align	4
.nv.constant0._ZN7cutlass13device_kernelIN5flash32FlashAttnBwdPostprocessConvertdQIN4cute5tupleIJNS3_1CILi64EEES6_EEENS_6half_tEfNS_4arch4Sm80ELi256ENS3_8TiledMMAINS3_8MMA_AtomIJNS3_28SM80_16x8x16_F32F16F16F32_TNEEEENS3_6LayoutINS4_IJNS5_ILi2EEENS5_ILi4EEENS5_ILi1EEEEEENS4_IJSI_SG_NS5_ILi0EEEEEEEENS4_IJNS5_ILi32EEES6_NS5_ILi16EEEEEEEELb0EEEEEvNT_6ParamsE:
	.zero		464


//--------------------- .nv.constant0._ZN7cutlass13device_kernelIN5flash19enable_sm80_to_sm89INS1_16FlashAttnBwdSm80INS1_25CollectiveMainloopBwdSm80ILi2ELi2EN4cute5tupleIJNS5_1CILi64EEENS7_ILi128EEES8_EEENS_6half_tEfNS_4arch4Sm80ELb1ELb0ELb0ELb1ELb1ELb0ELb0ELb0ELi2ELi2ELi4ELi2ELb1EEENS1_24CollectiveEpilogueBwdGQAISA_fSD_Li256ELb1ELb1EEENS1_25SingleTileBwdLPTSchedulerILb1ELi128ELb1EEEEEEEEEvNT_6ParamsE --------------------------
	.section	.nv.constant0._ZN7cutlass13device_kernelIN5flash19enable_sm80_to_sm89INS1_16FlashAttnBwdSm80INS1_25CollectiveMainloopBwdSm80ILi2ELi2EN4cute5tupleIJNS5_1CILi64EEENS7_ILi128EEES8_EEENS_6half_tEfNS_4arch4Sm80ELb1ELb0ELb0ELb1ELb1ELb0ELb0ELb0ELi2ELi2ELi4ELi2ELb1EEENS1_24CollectiveEpilogueBwdGQAISA_fSD_Li256ELb1ELb1EEENS1_25SingleTileBwdLPTSchedulerILb1ELi128ELb1EEEEEEEEEvNT_6ParamsE,"a",@progbits
	.sectionflags	@""
	.align	4
.nv.constant0._ZN7cutlass13device_kernelIN5flash19enable_sm80_to_sm89INS1_16FlashAttnBwdSm80INS1_25CollectiveMainloopBwdSm80ILi2ELi2EN4cute5tupleIJNS5_1CILi64EEENS7_ILi128EEES8_EEENS_6half_tEfNS_4arch4Sm80ELb1ELb0ELb0ELb1ELb1ELb0ELb0ELb0ELi2ELi2ELi4ELi2ELb1EEENS1_24CollectiveEpilogueBwdGQAISA_fSD_Li256ELb1ELb1EEENS1_25SingleTileBwdLPTSchedulerILb1ELi128ELb1EEEEEEEEEvNT_6ParamsE:
	.zero		1008


//--------------------- .nv.constant0._ZN7cutlass13device_kernelIN5flash22FlashAttnBwdPreprocessIN4cute5tupleIJNS3_1CILi64EEES6_EEENS_6half_tEfNS_4arch4Sm80ELb1ELb1EEEEEvNT_6ParamsE --------------------------
	.section	.nv.constant0._ZN7cutlass13device_kernelIN5flash22FlashAttnBwdPreprocessIN4cute5tupleIJNS3_1CILi64EEES6_EEENS_6half_tEfNS_4arch4Sm80ELb1ELb1EEEEEvNT_6ParamsE,"a",@progbits
	.sectionflags	@""
	.align	4
.nv.constant0._ZN7cutlass13device_kernelIN5flash22FlashAttnBwdPreprocessIN4cute5tupleIJNS3_1CILi64EEES6_EEENS_6half_tEfNS_4arch4Sm80ELb1ELb1EEEEEvNT_6ParamsE:
	.zero		592


//--------------------- .nv.constant0._ZN7cutlass13device_kernelIN5flash19enable_sm80_to_sm89INS1_16FlashAttnBwdSm80INS1_25CollectiveMainloopBwdSm80ILi2ELi2EN4cute5tupleIJNS5_1CILi128EEES8_NS7_ILi64EEEEEENS_6half_tEfNS_4arch4Sm80ELb0ELb0ELb0ELb0ELb0ELb0ELb0ELb0ELi2ELi4ELi4ELi4ELb0EEENS1_21CollectiveEpilogueBwdISA_SB_SD_Li256ELb0ELb0ELi2EEENS1_19SingleTileSchedulerILb0ELb0ELb0ELi128EEEEEEEEEvNT_6ParamsE --------------------------
	.section	.nv.constant0._ZN7cutlass13device_kernelIN5flash19enable_sm80_to_sm89INS1_16FlashAttnBwdSm80INS1_25CollectiveMainloopBwdSm80ILi2ELi2EN4cute5tupleIJNS5_1CILi128EEES8_NS7_ILi64EEEEEENS_6half_tEfNS_4arch4Sm80ELb0ELb0ELb0ELb0ELb0ELb0ELb0ELb0ELi2ELi4ELi4ELi4ELb0EEENS1_21CollectiveEpilogueBwdISA_SB_SD_Li256ELb0ELb0ELi2EEENS1_19SingleTileSchedulerILb0ELb0ELb0ELi128EEEEEEEEEvNT_6ParamsE,"a",@progbits
	.sectionflags	@""
	.align	4
.nv.constant0._ZN7cutlass13device_kernelIN5flash19enable_sm80_to_sm89INS1_16FlashAttnBwdSm80INS1_25CollectiveMainloopBwdSm80ILi2ELi2EN4cute5tupleIJNS5_1CILi128EEES8_NS7_ILi64EEEEEENS_6half_tEfNS_4arch4Sm80ELb0ELb0ELb0ELb0ELb0ELb0ELb0ELb0ELi2ELi4ELi4ELi4ELb0EEENS1_21CollectiveEpilogueBwdISA_SB_SD_Li256ELb0ELb0ELi2EEENS1_19SingleTileSchedulerILb0ELb0ELb0ELi128EEEEEEEEEvNT_6ParamsE:
	.zero		976


//--------------------- .nv.constant0._ZN7cutlass13device_kernelIN5flash19enable_sm80_to_sm89INS1_16FlashAttnBwdSm80INS1_25CollectiveMainloopBwdSm80ILi2ELi2EN4cute5tupleIJNS5_1CILi128EEES8_NS7_ILi64EEEEEENS_6half_tEfNS_4arch4Sm80ELb0ELb0ELb0ELb0ELb1ELb0ELb0ELb0ELi2ELi4ELi4ELi4ELb0EEENS1_21CollectiveEpilogueBwdISA_SB_SD_Li256ELb0ELb0ELi2EEENS1_19SingleTileSchedulerILb0ELb0ELb0ELi128EEEEEEEEEvNT_6ParamsE --------------------------
	.section	.nv.constant0._ZN7cutlass13device_kernelIN5flash19enable_sm80_to_sm89INS1_16FlashAttnBwdSm80INS1_25CollectiveMainloopBwdSm80ILi2ELi2EN4cute5tupleIJNS5_1CILi128EEES8_NS7_ILi64EEEEEENS_6half_tEfNS_4arch4Sm80ELb0ELb0ELb0ELb0ELb1ELb0ELb0ELb0ELi2ELi4ELi4ELi4ELb0EEENS1_21CollectiveEpilogueBwdISA_SB_SD_Li256ELb0ELb0ELi2EEENS1_19SingleTileSchedulerILb0ELb0ELb0ELi128EEEEEEEEEvNT_6ParamsE,"a",@progbits
	.sectionflags	@""
	.align	4
.nv.constant0._ZN7cutlass13device_kernelIN5flash19enable_sm80_to_sm89INS1_16FlashAttnBwdSm80INS1_25CollectiveMainloopBwdSm80ILi2ELi2EN4cute5tupleIJNS5_1CILi128EEES8_NS7_ILi64EEEEEENS_6half_tEfNS_4arch4Sm80ELb0ELb0ELb0ELb0ELb1ELb0ELb0ELb0ELi2ELi4ELi4ELi4ELb0EEENS1_21CollectiveEpilogueBwdISA_SB_SD_Li256ELb0ELb0ELi2EEENS1_19SingleTileSchedulerILb0ELb0ELb0ELi128EEEEEEEEEvNT_6ParamsE:
	.zero		976


//--------------------- .nv.constant0._ZN7cutlass13device_kernelIN5flash19enable_sm80_to_sm89INS1_16FlashAttnBwdSm80INS1_25CollectiveMainloopBwdSm80ILi2ELi2EN4cute5tupleIJNS5_1CILi128EEES8_NS7_ILi64EEEEEENS_6half_tEfNS_4arch4Sm80ELb0ELb0ELb0ELb0ELb0ELb0ELb0ELb0ELi2ELi4ELi4ELi4ELb0EEENS1_24CollectiveEpilogueBwdGQAISA_fSD_Li256ELb0ELb0EEENS1_19SingleTileSchedulerILb0ELb0ELb0ELi128EEEEEEEEEvNT_6ParamsE --------------------------
	.section	.nv.constant0._ZN7cutlass13device_kernelIN5flash19enable_sm80_to_sm89INS1_16FlashAttnBwdSm80INS1_25CollectiveMainloopBwdSm80ILi2ELi2EN4cute5tupleIJNS5_1CILi128EEES8_NS7_ILi64EEEEEENS_6half_tEfNS_4arch4Sm80ELb0ELb0ELb0ELb0ELb0ELb0ELb0ELb0ELi2ELi4ELi4ELi4ELb0EEENS1_24CollectiveEpilogueBwdGQAISA_fSD_Li256ELb0ELb0EEENS1_19SingleTileSchedulerILb0ELb0ELb0ELi128EEEEEEEEEvNT_6ParamsE,"a",@progbits
	.sectionflags	@""
	.align	4
.nv.constant0._ZN7cutlass13device_kernelIN5flash19enable_sm80_to_sm89INS1_16FlashAttnBwdSm80INS1_25CollectiveMainloopBwdSm80ILi2ELi2EN4cute5tupleIJNS5_1CILi128EEES8_NS7_ILi64EEEEEENS_6half_tEfNS_4arch4Sm80ELb0ELb0ELb0ELb0ELb0ELb0ELb0ELb0ELi2ELi4ELi4ELi4ELb0EEENS1_24CollectiveEpilogueBwdGQAISA_fSD_Li256ELb0ELb0EEENS1_19SingleTileSchedulerILb0ELb0ELb0ELi128EEEEEEEEEvNT_6ParamsE:
	.zero		984


//--------------------- .nv.constant0._ZN7cutlass13device_kernelIN5flash19enable_sm80_to_sm89INS1_16FlashAttnBwdSm80INS1_25CollectiveMainloopBwdSm80ILi2ELi2EN4cute5tupleIJNS5_1CILi128EEES8_NS7_ILi64EEEEEENS_6half_tEfNS_4arch4Sm80ELb0ELb0ELb0ELb0ELb1ELb0ELb0ELb0ELi2ELi4ELi4ELi4ELb0EEENS1_24CollectiveEpilogueBwdGQAISA_fSD_Li256ELb0ELb1EEENS1_19SingleTileSchedulerILb0ELb0ELb0ELi128EEEEEEEEEvNT_6ParamsE --------------------------
	.section	.nv.constant0._ZN7cutlass13device_kernelIN5flash19enable_sm80_to_sm89INS1_16FlashAttnBwdSm80INS1_25CollectiveMainloopBwdSm80ILi2ELi2EN4cute5tupleIJNS5_1CILi128EEES8_NS7_ILi64EEEEEENS_6half_tEfNS_4arch4Sm80ELb0ELb0ELb0ELb0ELb1ELb0ELb0ELb0ELi2ELi4ELi4ELi4ELb0EEENS1_24CollectiveEpilogueBwdGQAISA_fSD_Li256ELb0ELb1EEENS1_19SingleTileSchedulerILb0ELb0ELb0ELi128EEEEEEEEEvNT_6ParamsE,"a",@progbits
	.sectionflags	@""
	.align	4
.nv.constant0._ZN7cutlass13device_kernelIN5flash19enable_sm80_to_sm89INS1_16FlashAttnBwdSm80INS1_25CollectiveMainloopBwdSm80ILi2ELi2EN4cute5tupleIJNS5_1CILi128EEES8_NS7_ILi64EEEEEENS_6half_tEfNS_4arch4Sm80ELb0ELb0ELb0ELb0ELb1ELb0ELb0ELb0ELi2ELi4ELi4ELi4ELb0EEENS1_24CollectiveEpilogueBwdGQAISA_fSD_Li256ELb0ELb1EEENS1_19SingleTileSchedulerILb0ELb0ELb0ELi128EEEEEEEEEvNT_6ParamsE:
	.zero		984


//--------------------- .nv.constant0._ZN7cutlass13device_kernelIN5flash19enable_sm80_to_sm89INS1_16FlashAttnBwdSm80INS1_25CollectiveMainloopBwdSm80ILi2ELi2EN4cute5tupleIJNS5_1CILi128EEES8_NS7_ILi64EEEEEENS_6half_tEfNS_4arch4Sm80ELb0ELb0ELb0ELb1ELb0ELb0ELb0ELb0ELi2ELi4ELi4ELi4ELb0EEENS1_21CollectiveEpilogueBwdISA_SB_SD_Li256ELb1ELb0ELi2EEENS1_19SingleTileSchedulerILb1ELb0ELb0ELi128EEEEEEEEEvNT_6ParamsE --------------------------
	.section	.nv.constant0._ZN7cutlass13device_kernelIN5flash19enable_sm80_to_sm89INS1_16FlashAttnBwdSm80INS1_25CollectiveMainloopBwdSm80ILi2ELi2EN4cute5tupleIJNS5_1CILi128EEES8_NS7_ILi64EEEEEENS_6half_tEfNS_4arch4Sm80ELb0ELb0ELb0ELb1ELb0ELb0ELb0ELb0ELi2ELi4ELi4ELi4ELb0EEENS1_21CollectiveEpilogueBwdISA_SB_SD_Li256ELb1ELb0ELi2EEENS1_19SingleTileSchedulerILb1ELb0ELb0ELi128EEEEEEEEEvNT_6ParamsE,"a",@progbits
	.sectionflags	@""
	.align	4
.nv.constant0._ZN7cutlass13device_kernelIN5flash19enable_sm80_to_sm89INS1_16FlashAttnBwdSm80INS1_25CollectiveMainloopBwdSm80ILi2ELi2EN4cute5tupleIJNS5_1CILi128EEES8_NS7_ILi64EEEEEENS_6half_tEfNS_4arch4Sm80ELb0ELb0ELb0ELb1ELb0ELb0ELb0ELb0ELi2ELi4ELi4ELi4ELb0EEENS1_21CollectiveEpilogueBwdISA_SB_SD_Li256ELb1ELb0ELi2EEENS1_19SingleTileSchedulerILb1ELb0ELb0ELi128EEEEEEEEEvNT_6ParamsE:
	.zero		976


//--------------------- .nv.constant0._ZN7cutlass13device_kernelIN5flash19enable_sm80_to_sm89INS1_16FlashAttnBwdSm80INS1_25CollectiveMainloopBwdSm80ILi2ELi2EN4cute5tupleIJNS5_1CILi128EEES8_NS7_ILi64EEEEEENS_6half_tEfNS_4arch4Sm80ELb0ELb0ELb0ELb1ELb1ELb0ELb0ELb0ELi2ELi4ELi4ELi4ELb0EEENS1_21CollectiveEpilogueBwdISA_SB_SD_Li256ELb1ELb0ELi2EEENS1_19SingleTileSchedulerILb1ELb0ELb0ELi128EEEEEEEEEvNT_6ParamsE --------------------------
	.section	.nv.constant0._ZN7cutlass13device_kernelIN5flash19enable_sm80_to_sm89INS1_16FlashAttnBwdSm80INS1_25CollectiveMainloopBwdSm80ILi2ELi2EN4cute5tupleIJNS5_1CILi128EEES8_NS7_ILi64EEEEEENS_6half_tEfNS_4arch4Sm80ELb0ELb0ELb0ELb1ELb1ELb0ELb0ELb0ELi2ELi4ELi4ELi4ELb0EEENS1_21CollectiveEpilogueBwdISA_SB_SD_Li256ELb1ELb0ELi2EEENS1_19SingleTileSchedulerILb1ELb0ELb0ELi128EEEEEEEEEvNT_6ParamsE,"a",@progbits
	.sectionflags	@""
	.align	4
.nv.constant0._ZN7cutlass13device_kernelIN5flash19enable_sm80_to_sm89INS1_16FlashAttnBwdSm80INS1_25CollectiveMainloopBwdSm80ILi2ELi2EN4cute5tupleIJNS5_1CILi128EEES8_NS7_ILi64EEEEEENS_6half_tEfNS_4arch4Sm80ELb0ELb0ELb0ELb1ELb1ELb0ELb0ELb0ELi2ELi4ELi4ELi4ELb0EEENS1_21CollectiveEpilogueBwdISA_SB_SD_Li256ELb1ELb0ELi2EEENS1_19SingleTileSchedulerILb1ELb0ELb0ELi128EEEEEEEEEvNT_6ParamsE:
	.zero		976


//--------------------- .nv.constant0._ZN7cutlass13device_kernelIN5flash19enable_sm80_to_sm89INS1_16FlashAttnBwdSm80INS1_25CollectiveMainloopBwdSm80ILi2ELi2EN4cute5tupleIJNS5_1CILi128EEES8_NS7_ILi64EEEEEENS_6half_tEfNS_4arch4Sm80ELb0ELb0ELb0ELb1ELb0ELb0ELb0ELb0ELi2ELi4ELi4ELi4ELb0EEENS1_24CollectiveEpilogueBwdGQAISA_fSD_Li256ELb1ELb0EEENS1_19SingleTileSchedulerILb1ELb0ELb0ELi128EEEEEEEEEvNT_6ParamsE --------------------------
	.section	.nv.constant0._ZN7cutlass13device_kernelIN5flash19enable_sm80_to_sm89INS1_16FlashAttnBwdSm80INS1_25CollectiveMainloopBwdSm80ILi2ELi2EN4cute5tupleIJNS5_1CILi128EEES8_NS7_ILi64EEEEEENS_6half_tEfNS_4arch4Sm80ELb0ELb0ELb0ELb1ELb0ELb0ELb0ELb0ELi2ELi4ELi4ELi4ELb0EEENS1_24CollectiveEpilogueBwdGQAISA_fSD_Li256ELb1ELb0EEENS1_19SingleTileSchedulerILb1ELb0ELb0ELi128EEEEEEEEEvNT_6ParamsE,"a",@progbits
	.sectionflags	@""
	.align	4
.nv.constant0._ZN7cutlass13device_kernelIN5flash19enable_sm80_to_sm89INS1_16FlashAttnBwdSm80INS1_25CollectiveMainloopBwdSm80ILi2ELi2EN4cute5tupleIJNS5_1CILi128EEES8_NS7_ILi64EEEEEENS_6half_tEfNS_4arch4Sm80ELb0ELb0ELb0ELb1ELb0ELb0ELb0ELb0ELi2ELi4ELi4ELi4ELb0EEENS1_24CollectiveEpilogueBwdGQAISA_fSD_Li256ELb1ELb0EEENS1_19SingleTileSchedulerILb1ELb0ELb0ELi128EEEEEEEEEvNT_6ParamsE:
	.zero		984


//--------------------- .nv.constant0._ZN7cutlass13device_kernelIN5flash19enable_sm80_to_sm89INS1_16FlashAttnBwdSm80INS1_25CollectiveMainloopBwdSm80ILi2ELi2EN4cute5tupleIJNS5_1CILi128EEES8_NS7_ILi64EEEEEENS_6half_tEfNS_4arch4Sm80ELb0ELb0ELb0ELb1ELb1ELb0ELb0ELb0ELi2ELi4ELi4ELi4ELb0EEENS1_24CollectiveEpilogueBwdGQAISA_fSD_Li256ELb1ELb1EEENS1_19SingleTileSchedulerILb1ELb0ELb0ELi128EEEEEEEEEvNT_6ParamsE --------------------------
	.section	.nv.constant0._ZN7cutlass13device_kernelIN5flash19enable_sm80_to_sm89INS1_16FlashAttnBwdSm80INS1_25CollectiveMainloopBwdSm80ILi2ELi2EN4cute5tupleIJNS5_1CILi128EEES8_NS7_ILi64EEEEEENS_6half_tEfNS_4arch4Sm80ELb0ELb0ELb0ELb1ELb1ELb0ELb0ELb0ELi2ELi4ELi4ELi4ELb0EEENS1_24CollectiveEpilogueBwdGQAISA_fSD_Li256ELb1ELb1EEENS1_19SingleTileSchedulerILb1ELb0ELb0ELi128EEEEEEEEEvNT_6ParamsE,"a",@progbits
	.sectionflags	@""
	.align	4
.nv.constant0._ZN7cutlass13device_kernelIN5flash19enable_sm80_to_sm89INS1_16FlashAttnBwdSm80INS1_25CollectiveMainloopBwdSm80ILi2ELi2EN4cute5tupleIJNS5_1CILi128EEES8_NS7_ILi64EEEEEENS_6half_tEfNS_4arch4Sm80ELb0ELb0ELb0ELb1ELb1ELb0ELb0ELb0ELi2ELi4ELi4ELi4ELb0EEENS1_24CollectiveEpilogueBwdGQAISA_fSD_Li256ELb1ELb1EEENS1_19SingleTileSchedulerILb1ELb0ELb0ELi128EEEEEEEEEvNT_6ParamsE:
	.zero		984


//--------------------- .nv.constant0._ZN7cutlass13device_kernelIN5flash19enable_sm80_to_sm89INS1_16FlashAttnBwdSm80INS1_25CollectiveMainloopBwdSm80ILi2ELi2EN4cute5tupleIJNS5_1CILi128EEES8_NS7_ILi64EEEEEENS_6half_tEfNS_4arch4Sm80ELb0ELb1ELb0ELb0ELb0ELb0ELb0ELb0ELi2ELi4ELi4ELi4ELb0EEENS1_21CollectiveEpilogueBwdISA_SB_SD_Li256ELb0ELb0ELi2EEENS1_19SingleTileSchedulerILb0ELb0ELb0ELi128EEEEEEEEEvNT_6ParamsE --------------------------
	.section	.nv.constant0._ZN7cutlass13device_kernelIN5flash19enable_sm80_to_sm89INS1_16FlashAttnBwdSm80INS1_25CollectiveMainloopBwdSm80ILi2ELi2EN4cute5tupleIJNS5_1CILi128EEES8_NS7_ILi64EEEEEENS_6half_tEfNS_4arch4Sm80ELb0ELb1ELb0ELb0ELb0ELb0ELb0ELb0ELi2ELi4ELi4ELi4ELb0EEENS1_21CollectiveEpilogueBwdISA_SB_SD_Li256ELb0ELb0ELi2EEENS1_19SingleTileSchedulerILb0ELb0ELb0ELi128EEEEEEEEEvNT_6ParamsE,"a",@progbits
	.sectionflags	@""
	.align	4
.nv.constant0._ZN7cutlass13device_kernelIN5flash19enable_sm80_to_sm89INS1_16FlashAttnBwdSm80INS1_25CollectiveMainloopBwdSm80ILi2ELi2EN4cute5tupleIJNS5_1CILi128EEES8_NS7_ILi64EEEEEENS_6half_tEfNS_4arch4Sm80ELb0ELb1ELb0ELb0ELb0ELb0ELb0ELb0ELi2ELi4ELi4ELi4ELb0EEENS1_21CollectiveEpilogueBwdISA_SB_SD_Li256ELb0ELb0ELi2EEENS1_19SingleTileSchedulerILb0ELb0ELb0ELi128EEEEEEEEEvNT_6ParamsE:
	.zero		976


//--------------------- .nv.constant0._ZN7cutlass13device_kernelIN5flash19enable_sm80_to_sm89INS1_16FlashAttnBwdSm80INS1_25CollectiveMainloopBwdSm80ILi2ELi2EN4cute5tupleIJNS5_1CILi128EEES8_NS7_ILi64EEEEEENS_6half_tEfNS_4arch4Sm80ELb0ELb1ELb0ELb0ELb1ELb0ELb0ELb0ELi2ELi4ELi4ELi4ELb0EEENS1_21CollectiveEpilogueBwdISA_SB_SD_Li256ELb0ELb0ELi2EEENS1_19SingleTileSchedulerILb0ELb0ELb0ELi128EEEEEEEEEvNT_6ParamsE --------------------------
	.section	.nv.constant0._ZN7cutlass13device_kernelIN5flash19enable_sm80_to_sm89INS1_16FlashAttnBwdSm80INS1_25CollectiveMainloopBwdSm80ILi2ELi2EN4cute5tupleIJNS5_1CILi128EEES8_NS7_ILi64EEEEEENS_6half_tEfNS_4arch4Sm80ELb0ELb1ELb0ELb0ELb1ELb0ELb0ELb0ELi2ELi4ELi4ELi4ELb0EEENS1_21CollectiveEpilogueBwdISA_SB_SD_Li256ELb0ELb0ELi2EEENS1_19SingleTileSchedulerILb0ELb0ELb0ELi128EEEEEEEEEvNT_6ParamsE,"a",@progbits
	.sectionflags	@""
	.align	4
.nv.constant0._ZN7cutlass13device_kernelIN5flash19enable_sm80_to_sm89INS1_16FlashAttnBwdSm80INS1_25CollectiveMainloopBwdSm80ILi2ELi2EN4cute5tupleIJNS5_1CILi128EEES8_NS7_ILi64EEEEEENS_6half_tEfNS_4arch4Sm80ELb0ELb1ELb0ELb0ELb1ELb0ELb0ELb0ELi2ELi4ELi4ELi4ELb0EEENS1_21CollectiveEpilogueBwdISA_SB_SD_Li256ELb0ELb0ELi2EEENS1_19SingleTileSchedulerILb0ELb0ELb0ELi128EEEEEEEEEvNT_6ParamsE:
	.zero		976


//--------------------- .nv.constant0._ZN7cutlass13device_kernelIN5flash19enable_sm80_to_sm89INS1_16FlashAttnBwdSm80INS1_25CollectiveMainloopBwdSm80ILi2ELi2EN4cute5tupleIJNS5_1CILi128EEES8_NS7_ILi64EEEEEENS_6half_tEfNS_4arch4Sm80ELb0ELb1ELb0ELb0ELb0ELb0ELb0ELb0ELi2ELi4ELi4ELi4ELb0EEENS1_24CollectiveEpilogueBwdGQAISA_fSD_Li256ELb0ELb0EEENS1_19SingleTileSchedulerILb0ELb0ELb0ELi128EEEEEEEEEvNT_6ParamsE --------------------------
	.section	.nv.constant0._ZN7cutlass13device_kernelIN5flash19enable_sm80_to_sm89INS1_16FlashAttnBwdSm80INS1_25CollectiveMainloopBwdSm80ILi2ELi2EN4cute5tupleIJNS5_1CILi128EEES8_NS7_ILi64EEEEEENS_6half_tEfNS_4arch4Sm80ELb0ELb1ELb0ELb0ELb0ELb0ELb0ELb0ELi2ELi4ELi4ELi4ELb0EEENS1_24CollectiveEpilogueBwdGQAISA_fSD_Li256ELb0ELb0EEENS1_19SingleTileSchedulerILb0ELb0ELb0ELi128EEEEEEEEEvNT_6ParamsE,"a",@progbits
	.sectionflags	@""
	.align	4
.nv.constant0._ZN7cutlass13device_kernelIN5flash19enable_sm80_to_sm89INS1_16FlashAttnBwdSm80INS1_25CollectiveMainloopBwdSm80ILi2ELi2EN4cute5tupleIJNS5_1CILi128EEES8_NS7_ILi64EEEEEENS_6half_tEfNS_4arch4Sm80ELb0ELb1ELb0ELb0ELb0ELb0ELb0ELb0ELi2ELi4ELi4ELi4ELb0EEENS1_24CollectiveEpilogueBwdGQAISA_fSD_Li256ELb0ELb0EEENS1_19SingleTileSchedulerILb0ELb0ELb0ELi128EEEEEEEEEvNT_6ParamsE:
	.zero		984


//--------------------- .nv.constant0._ZN7cutlass13device_kernelIN5flash19enable_sm80_to_sm89INS1_16FlashAttnBwdSm80INS1_25CollectiveMainloopBwdSm80ILi2ELi2EN4cute5tupleIJNS5_1CILi128EEES8_NS7_ILi64EEEEEENS_6half_tEfNS_4arch4Sm80ELb0ELb1ELb0ELb0ELb1ELb0ELb0ELb0ELi2ELi4ELi4ELi4ELb0EEENS1_24CollectiveEpilogueBwdGQAISA_fSD_Li256ELb0ELb1EEENS1_19SingleTileSchedulerILb0ELb0ELb0ELi128EEEEEEEEEvNT_6ParamsE --------------------------
	.section	.nv.constant0._ZN7cutlass13device_kernelIN5flash19enable_sm80_to_sm89INS1_16FlashAttnBwdSm80INS1_25CollectiveMainloopBwdSm80ILi2ELi2EN4cute5tupleIJNS5_1CILi128EEES8_NS7_ILi64EEEEEENS_6half_tEfNS_4arch4Sm80ELb0ELb1ELb0ELb0ELb1ELb0ELb0ELb0ELi2ELi4ELi4ELi4ELb0EEENS1_24CollectiveEpilogueBwdGQAISA_fSD_Li256ELb0ELb1EEENS1_19SingleTileSchedulerILb0ELb0ELb0ELi128EEEEEEEEEvNT_6ParamsE,"a",@progbits
	.sectionflags	@""
	.align	4
.nv.constant0._ZN7cutlass13device_kernelIN5flash19enable_sm80_to_sm89INS1_16FlashAttnBwdSm80INS1_25CollectiveMainloopBwdSm80ILi2ELi2EN4cute5tupleIJNS5_1CILi128EEES8_NS7_ILi64EEEEEENS_6half_tEfNS_4arch4Sm80ELb0ELb1ELb0ELb0ELb1ELb0ELb0ELb0ELi2ELi4ELi4ELi4ELb0EEENS1_24CollectiveEpilogueBwdGQAISA_fSD_Li256ELb0ELb1EEENS1_19SingleTileSchedulerILb0ELb0ELb0ELi128EEEEEEEEEvNT_6ParamsE:
	.zero		984


//--------------------- .nv.constant0._ZN7cutlass13device_kernelIN5flash19enable_sm80_to_sm89INS1_16FlashAttnBwdSm80INS1_25CollectiveMainloopBwdSm80ILi2ELi2EN4cute5tupleIJNS5_1CILi128EEES8_NS7_ILi64EEEEEENS_6half_tEfNS_4arch4Sm80ELb0ELb1ELb0ELb1ELb0ELb0ELb0ELb0ELi2ELi4ELi4ELi4ELb0EEENS1_21CollectiveEpilogueBwdISA_SB_SD_Li256ELb1ELb0ELi2EEENS1_19SingleTileSchedulerILb1ELb0ELb0ELi128EEEEEEEEEvNT_6ParamsE --------------------------
	.section	.nv.constant0._ZN7cutlass13device_kernelIN5flash19enable_sm80_to_sm89INS1_16FlashAttnBwdSm80INS1_25CollectiveMainloopBwdSm80ILi2ELi2EN4cute5tupleIJNS5_1CILi128EEES8_NS7_ILi64EEEEEENS_6half_tEfNS_4arch4Sm80ELb0ELb1ELb0ELb1ELb0ELb0ELb0ELb0ELi2ELi4ELi4ELi4ELb0EEENS1_21CollectiveEpilogueBwdISA_SB_SD_Li256ELb1ELb0ELi2EEENS1_19SingleTileSchedulerILb1ELb0ELb0ELi128EEEEEEEEEvNT_6ParamsE,"a",@progbits
	.sectionflags	@""
	.align	4
.nv.constant0._ZN7cutlass13device_kernelIN5flash19enable_sm80_to_sm89INS1_16FlashAttnBwdSm80INS1_25CollectiveMainloopBwdSm80ILi2ELi2EN4cute5tupleIJNS5_1CILi128EEES8_NS7_ILi64EEEEEENS_6half_tEfNS_4arch4Sm80ELb0ELb1ELb0ELb1ELb0ELb0ELb0ELb0ELi2ELi4ELi4ELi4ELb0EEENS1_21CollectiveEpilogueBwdISA_SB_SD_Li256ELb1ELb0ELi2EEENS1_19SingleTileSchedulerILb1ELb0ELb0ELi128EEEEEEEEEvNT_6ParamsE:
	.zero		976


//--------------------- .nv.constant0._ZN7cutlass13device_kernelIN5flash19enable_sm80_to_sm89INS1_16FlashAttnBwdSm80INS1_25CollectiveMainloopBwdSm80ILi2ELi2EN4cute5tupleIJNS5_1CILi128EEES8_NS7_ILi64EEEEEENS_6half_tEfNS_4arch4Sm80ELb0ELb1ELb0ELb1ELb1ELb0ELb0ELb0ELi2ELi4ELi4ELi4ELb0EEENS1_21CollectiveEpilogueBwdISA_SB_SD_Li256ELb1ELb0ELi2EEENS1_19SingleTileSchedulerILb1ELb0ELb0ELi128EEEEEEEEEvNT_6ParamsE --------------------------
	.section	.nv.constant0._ZN7cutlass13device_kernelIN5flash19enable_sm80_to_sm89INS1_16FlashAttnBwdSm80INS1_25CollectiveMainloopBwdSm80ILi2ELi2EN4cute5tupleIJNS5_1CILi128EEES8_NS7_ILi64EEEEEENS_6half_tEfNS_4arch4Sm80ELb0ELb1ELb0ELb1ELb1ELb0ELb0ELb0ELi2ELi4ELi4ELi4ELb0EEENS1_21CollectiveEpilogueBwdISA_SB_SD_Li256ELb1ELb0ELi2EEENS1_19SingleTileSchedulerILb1ELb0ELb0ELi128EEEEEEEEEvNT_6ParamsE,"a",@progbits
	.sectionflags	@""
	.align	4
.nv.constant0._ZN7cutlass13device_kernelIN5flash19enable_sm80_to_sm89INS1_16FlashAttnBwdSm80INS1_25CollectiveMainloopBwdSm80ILi2ELi2EN4cute5tupleIJNS5_1CILi128EEES8_NS7_ILi64EEEEEENS_6half_tEfNS_4arch4Sm80ELb0ELb1ELb0ELb1ELb1ELb0ELb0ELb0ELi2ELi4ELi4ELi4ELb0EEENS1_21CollectiveEpilogueBwdISA_SB_SD_Li256ELb1ELb0ELi2EEENS1_19SingleTileSchedulerILb1ELb0ELb0ELi128EEEEEEEEEvNT_6ParamsE:
	.zero		976


//--------------------- .nv.constant0._ZN7cutlass13device_kernelIN5flash19enable_sm80_to_sm89INS1_16FlashAttnBwdSm80INS1_25CollectiveMainloopBwdSm80ILi2ELi2EN4cute5tupleIJNS5_1CILi128EEES8_NS7_ILi64EEEEEENS_6half_tEfNS_4arch4Sm80ELb0ELb1ELb0ELb1ELb0ELb0ELb0ELb0ELi2ELi4ELi4ELi4ELb0EEENS1_24CollectiveEpilogueBwdGQAISA_fSD_Li256ELb1ELb0EEENS1_19SingleTileSchedulerILb1ELb0ELb0ELi128EEEEEEEEEvNT_6ParamsE --------------------------
	.section	.nv.constant0._ZN7cutlass13device_kernelIN5flash19enable_sm80_to_sm89INS1_16FlashAttnBwdSm80INS1_25CollectiveMainloopBwdSm80ILi2ELi2EN4cute5tupleIJNS5_1CILi128EEES8_NS7_ILi64EEEEEENS_6half_tEfNS_4arch4Sm80ELb0ELb1ELb0ELb1ELb0ELb0ELb0ELb0ELi2ELi4ELi4ELi4ELb0EEENS1_24CollectiveEpilogueBwdGQAISA_fSD_Li256ELb1ELb0EEENS1_19SingleTileSchedulerILb1ELb0ELb0ELi128EEEEEEEEEvNT_6ParamsE,"a",@progbits
	.sectionflags	@""
	.align	4
.nv.constant0._ZN7cutlass13device_kernelIN5flash19enable_sm80_to_sm89INS1_16FlashAttnBwdSm80INS1_25CollectiveMainloopBwdSm80ILi2ELi2EN4cute5tupleIJNS5_1CILi128EEES8_NS7_ILi64EEEEEENS_6half_tEfNS_4arch4Sm80ELb0ELb1ELb0ELb1ELb0ELb0ELb0ELb0ELi2ELi4ELi4ELi4ELb0EEENS1_24CollectiveEpilogueBwdGQAISA_fSD_Li256ELb1ELb0EEENS1_19SingleTileSchedulerILb1ELb0ELb0ELi128EEEEEEEEEvNT_6ParamsE:
	.zero		984


//--------------------- .nv.constant0._ZN7cutlass13device_kernelIN5flash19enable_sm80_to_sm89INS1_16FlashAttnBwdSm80INS1_25CollectiveMainloopBwdSm80ILi2ELi2EN4cute5tupleIJNS5_1CILi128EEES8_NS7_ILi64EEEEEENS_6half_tEfNS_4arch4Sm80ELb0ELb1ELb0ELb1ELb1ELb0ELb0ELb0ELi2ELi4ELi4ELi4ELb0EEENS1_24CollectiveEpilogueBwdGQAISA_fSD_Li256ELb1ELb1EEENS1_19SingleTileSchedulerILb1ELb0ELb0ELi128EEEEEEEEEvNT_6ParamsE --------------------------
	.section	.nv.constant0._ZN7cutlass13device_kernelIN5flash19enable_sm80_to_sm89INS1_16FlashAttnBwdSm80INS1_25CollectiveMainloopBwdSm80ILi2ELi2EN4cute5tupleIJNS5_1CILi128EEES8_NS7_ILi64EEEEEENS_6half_tEfNS_4arch4Sm80ELb0ELb1ELb0ELb1ELb1ELb0ELb0ELb0ELi2ELi4ELi4ELi4ELb0EEENS1_24CollectiveEpilogueBwdGQAISA_fSD_Li256ELb1ELb1EEENS1_19SingleTileSchedulerILb1ELb0ELb0ELi128EEEEEEEEEvNT_6ParamsE,"a",@progbits
	.sectionflags	@""
	.align	4
.nv.constant0._ZN7cutlass13device_kernelIN5flash19enable_sm80_to_sm89INS1_16FlashAttnBwdSm80INS1_25CollectiveMainloopBwdSm80ILi2ELi2EN4cute5tupleIJNS5_1CILi128EEES8_NS7_ILi64EEEEEENS_6half_tEfNS_4arch4Sm80ELb0ELb1ELb0ELb1ELb1ELb0ELb0ELb0ELi2ELi4ELi4ELi4ELb0EEENS1_24CollectiveEpilogueBwdGQAISA_fSD_Li256ELb1ELb1EEENS1_19SingleTileSchedulerILb1ELb0ELb0ELi128EEEEEEEEEvNT_6ParamsE:
	.zero		984


//--------------------- .nv.constant0._ZN7cutlass13device_kernelIN5flash19enable_sm80_to_sm89INS1_16FlashAttnBwdSm80INS1_25CollectiveMainloopBwdSm80ILi2ELi2EN4cute5tupleIJNS5_1CILi128EEES8_NS7_ILi64EEEEEENS_6half_tEfNS_4arch4Sm80ELb1ELb0ELb0ELb0ELb0ELb0ELb0ELb0ELi2ELi4ELi4ELi4ELb0EEENS1_21CollectiveEpilogueBwdISA_SB_SD_Li256ELb0ELb0ELi2EEENS1_25SingleTileBwdLPTSchedulerILb0ELi128ELb0EEEEEEEEEvNT_6ParamsE --------------------------
	.section	.nv.constant0._ZN7cutlass13device_kernelIN5flash19enable_sm80_to_sm89INS1_16FlashAttnBwdSm80INS1_25CollectiveMainloopBwdSm80ILi2ELi2EN4cute5tupleIJNS5_1CILi128EEES8_NS7_ILi64EEEEEENS_6half_tEfNS_4arch4Sm80ELb1ELb0ELb0ELb0ELb0ELb0ELb0ELb0ELi2ELi4ELi4ELi4ELb0EEENS1_21CollectiveEpilogueBwdISA_SB_SD_Li256ELb0ELb0ELi2EEENS1_25SingleTileBwdLPTSchedulerILb0ELi128ELb0EEEEEEEEEvNT_6ParamsE,"a",@progbits
	.sectionflags	@""
	.align	4
.nv.constant0._ZN7cutlass13device_kernelIN5flash19enable_sm80_to_sm89INS1_16FlashAttnBwdSm80INS1_25CollectiveMainloopBwdSm80ILi2ELi2EN4cute5tupleIJNS5_1CILi128EEES8_NS7_ILi64EEEEEENS_6half_tEfNS_4arch4Sm80ELb1ELb0ELb0ELb0ELb0ELb0ELb0ELb0ELi2ELi4ELi4ELi4ELb0EEENS1_21CollectiveEpilogueBwdISA_SB_SD_Li256ELb0ELb0ELi2EEENS1_25SingleTileBwdLPTSchedulerILb0ELi128ELb0EEEEEEEEEvNT_6ParamsE:
	.zero		1000


//--------------------- .nv.constant0._ZN7cutlass13device_kernelIN5flash19enable_sm80_to_sm89INS1_16FlashAttnBwdSm80INS1_25CollectiveMainloopBwdSm80ILi2ELi2EN4cute5tupleIJNS5_1CILi128EEES8_NS7_ILi64EEEEEENS_6half_tEfNS_4arch4Sm80ELb1ELb0ELb0ELb0ELb1ELb0ELb0ELb0ELi2ELi4ELi4ELi4ELb0EEENS1_21CollectiveEpilogueBwdISA_SB_SD_Li256ELb0ELb0ELi2EEENS1_25SingleTileBwdLPTSchedulerILb0ELi128ELb1EEEEEEEEEvNT_6ParamsE --------------------------
	.section	.nv.constant0._ZN7cutlass13device_kernelIN5flash19enable_sm80_to_sm89INS1_16FlashAttnBwdSm80INS1_25CollectiveMainloopBwdSm80ILi2ELi2EN4cute5tupleIJNS5_1CILi128EEES8_NS7_ILi64EEEEEENS_6half_tEfNS_4arch4Sm80ELb1ELb0ELb0ELb0ELb1ELb0ELb0ELb0ELi2ELi4ELi4ELi4ELb0EEENS1_21CollectiveEpilogueBwdISA_SB_SD_Li256ELb0ELb0ELi2EEENS1_25SingleTileBwdLPTSchedulerILb0ELi128ELb1EEEEEEEEEvNT_6ParamsE,"a",@progbits
	.sectionflags	@""
	.align	4
.nv.constant0._ZN7cutlass13device_kernelIN5flash19enable_sm80_to_sm89INS1_16FlashAttnBwdSm80INS1_25CollectiveMainloopBwdSm80ILi2ELi2EN4cute5tupleIJNS5_1CILi128EEES8_NS7_ILi64EEEEEENS_6half_tEfNS_4arch4Sm80ELb1ELb0ELb0ELb0ELb1ELb0ELb0ELb0ELi2ELi4ELi4ELi4ELb0EEENS1_21CollectiveEpilogueBwdISA_SB_SD_Li256ELb0ELb0ELi2EEENS1_25SingleTileBwdLPTSchedulerILb0ELi128ELb1EEEEEEEEEvNT_6ParamsE:
	.zero		1000


//--------------------- .nv.constant0._ZN7cutlass13device_kernelIN5flash19enable_sm80_to_sm89INS1_16FlashAttnBwdSm80INS1_25CollectiveMainloopBwdSm80ILi2ELi2EN4cute5tupleIJNS5_1CILi128EEES8_NS7_ILi64EEEEEENS_6half_tEfNS_4arch4Sm80ELb1ELb0ELb0ELb0ELb0ELb0ELb0ELb0ELi2ELi4ELi4ELi4ELb0EEENS1_24CollectiveEpilogueBwdGQAISA_fSD_Li256ELb0ELb0EEENS1_25SingleTileBwdLPTSchedulerILb0ELi128ELb0EEEEEEEEEvNT_6ParamsE --------------------------
	.section	.nv.constant0._ZN7cutlass13device_kernelIN5flash19enable_sm80_to_sm89INS1_16FlashAttnBwdSm80INS1_25CollectiveMainloopBwdSm80ILi2ELi2EN4cute5tupleIJNS5_1CILi128EEES8_NS7_ILi64EEEEEENS_6half_tEfNS_4arch4Sm80ELb1ELb0ELb0ELb0ELb0ELb0ELb0ELb0ELi2ELi4ELi4ELi4ELb0EEENS1_24CollectiveEpilogueBwdGQAISA_fSD_Li256ELb0ELb0EEENS1_25SingleTileBwdLPTSchedulerILb0ELi128ELb0EEEEEEEEEvNT_6ParamsE,"a",@progbits
	.sectionflags	@""
	.align	4
.nv.constant0._ZN7cutlass13device_kernelIN5flash19enable_sm80_to_sm89INS1_16FlashAttnBwdSm80INS1_25CollectiveMainloopBwdSm80ILi2ELi2EN4cute5tupleIJNS5_1CILi128EEES8_NS7_ILi64EEEEEENS_6half_tEfNS_4arch4Sm80ELb1ELb0ELb0ELb0ELb0ELb0ELb0ELb0ELi2ELi4ELi4ELi4ELb0EEENS1_24CollectiveEpilogueBwdGQAISA_fSD_Li256ELb0ELb0EEENS1_25SingleTileBwdLPTSchedulerILb0ELi128ELb0EEEEEEEEEvNT_6ParamsE:
	.zero		1008


//--------------------- .nv.constant0._ZN7cutlass13device_kernelIN5flash19enable_sm80_to_sm89INS1_16FlashAttnBwdSm80INS1_25CollectiveMainloopBwdSm80ILi2ELi2EN4cute5tupleIJNS5_1CILi128EEES8_NS7_ILi64EEEEEENS_6half_tEfNS_4arch4Sm80ELb1ELb0ELb0ELb0ELb1ELb0ELb0ELb0ELi2ELi4ELi4ELi4ELb0EEENS1_24CollectiveEpilogueBwdGQAISA_fSD_Li256ELb0ELb1EEENS1_25SingleTileBwdLPTSchedulerILb0ELi128ELb1EEEEEEEEEvNT_6ParamsE --------------------------
	.section	.nv.constant0._ZN7cutlass13device_kernelIN5flash19enable_sm80_to_sm89INS1_16FlashAttnBwdSm80INS1_25CollectiveMainloopBwdSm80ILi2ELi2EN4cute5tupleIJNS5_1CILi128EEES8_NS7_ILi64EEEEEENS_6half_tEfNS_4arch4Sm80ELb1ELb0ELb0ELb0ELb1ELb0ELb0ELb0ELi2ELi4ELi4ELi4ELb0EEENS1_24CollectiveEpilogueBwdGQAISA_fSD_Li256ELb0ELb1EEENS1_25SingleTileBwdLPTSchedulerILb0ELi128ELb1EEEEEEEEEvNT_6ParamsE,"a",@progbits
	.sectionflags	@""
	.align	4
.nv.constant0._ZN7cutlass13device_kernelIN5flash19enable_sm80_to_sm89INS1_16FlashAttnBwdSm80INS1_25CollectiveMainloopBwdSm80ILi2ELi2EN4cute5tupleIJNS5_1CILi128EEES8_NS7_ILi64EEEEEENS_6half_tEfNS_4arch4Sm80ELb1ELb0ELb0ELb0ELb1ELb0ELb0ELb0ELi2ELi4ELi4ELi4ELb0EEENS1_24CollectiveEpilogueBwdGQAISA_fSD_Li256ELb0ELb1EEENS1_25SingleTileBwdLPTSchedulerILb0ELi128ELb1EEEEEEEEEvNT_6ParamsE:
	.zero		1008


//--------------------- .nv.constant0._ZN7cutlass13device_kernelIN5flash22FlashAttnBwdPreprocessIN4cute5tupleIJNS3_1CILi128EEENS5_ILi64EEEEEENS_6half_tEfNS_4arch4Sm80ELb1ELb0EEEEEvNT_6ParamsE --------------------------
	.section	.nv.constant0._ZN7cutlass13device_kernelIN5flash22FlashAttnBwdPreprocessIN4cute5tupleIJNS3_1CILi128EEENS5_ILi64EEEEEENS_6half_tEfNS_4arch4Sm80ELb1ELb0EEEEEvNT_6ParamsE,"a",@progbits
	.sectionflags	@""
	.align	4
.nv.constant0._ZN7cutlass13device_kernelIN5flash22FlashAttnBwdPreprocessIN4cute5tupleIJNS3_1CILi128EEENS5_ILi64EEEEEENS_6half_tEfNS_4arch4Sm80ELb1ELb0EEEEEvNT_6ParamsE:
	.zero		592


//--------------------- .nv.constant0._ZN7cutlass13device_kernelIN5flash19enable_sm80_to_sm89INS1_16FlashAttnBwdSm80INS1_25CollectiveMainloopBwdSm80ILi2ELi2EN4cute5tupleIJNS5_1CILi128EEES8_NS7_ILi64EEEEEENS_6half_tEfNS_4arch4Sm80ELb1ELb0ELb0ELb1ELb0ELb0ELb0ELb0ELi2ELi4ELi4ELi4ELb0EEENS1_21CollectiveEpilogueBwdISA_SB_SD_Li256ELb1ELb0ELi2EEENS1_25SingleTileBwdLPTSchedulerILb1ELi128ELb0EEEEEEEEEvNT_6ParamsE --------------------------
	.section	.nv.constant0._ZN7cutlass13device_kernelIN5flash19enable_sm80_to_sm89INS1_16FlashAttnBwdSm80INS1_25CollectiveMainloopBwdSm80ILi2ELi2EN4cute5tupleIJNS5_1CILi128EEES8_NS7_ILi64EEEEEENS_6half_tEfNS_4arch4Sm80ELb1ELb0ELb0ELb1ELb0ELb0ELb0ELb0ELi2ELi4ELi4ELi4ELb0EEENS1_21CollectiveEpilogueBwdISA_SB_SD_Li256ELb1ELb0ELi2EEENS1_25SingleTileBwdLPTSchedulerILb1ELi128ELb0EEEEEEEEEvNT_6ParamsE,"a",@progbits
	.sectionflags	@""
	.align	4
.nv.constant0._ZN7cutlass13device_kernelIN5flash19enable_sm80_to_sm89INS1_16FlashAttnBwdSm80INS1_25CollectiveMainloopBwdSm80ILi2ELi2EN4cute5tupleIJNS5_1CILi128EEES8_NS7_ILi64EEEEEENS_6half_tEfNS_4arch4Sm80ELb1ELb0ELb0ELb1ELb0ELb0ELb0ELb0ELi2ELi4ELi4ELi4ELb0EEENS1_21CollectiveEpilogueBwdISA_SB_SD_Li256ELb1ELb0ELi2EEENS1_25SingleTileBwdLPTSchedulerILb1ELi128ELb0EEEEEEEEEvNT_6ParamsE:
	.zero		1000


//--------------------- .nv.constant0._ZN7cutlass13device_kernelIN5flash19enable_sm80_to_sm89INS1_16FlashAttnBwdSm80INS1_25CollectiveMainloopBwdSm80ILi2ELi2EN4cute5tupleIJNS5_1CILi128EEES8_NS7_ILi64EEEEEENS_6half_tEfNS_4arch4Sm80ELb1ELb0ELb0ELb1ELb1ELb0ELb0ELb0ELi2ELi4ELi4ELi4ELb0EEENS1_21CollectiveEpilogueBwdISA_SB_SD_Li256ELb1ELb0ELi2EEENS1_25SingleTileBwdLPTSchedulerILb1ELi128ELb1EEEEEEEEEvNT_6ParamsE --------------------------
	.section	.nv.constant0._ZN7cutlass13device_kernelIN5flash19enable_sm80_to_sm89INS1_16FlashAttnBwdSm80INS1_25CollectiveMainloopBwdSm80ILi2ELi2EN4cute5tupleIJNS5_1CILi128EEES8_NS7_ILi64EEEEEENS_6half_tEfNS_4arch4Sm80ELb1ELb0ELb0ELb1ELb1ELb0ELb0ELb0ELi2ELi4ELi4ELi4ELb0EEENS1_21CollectiveEpilogueBwdISA_SB_SD_Li256ELb1ELb0ELi2EEENS1_25SingleTileBwdLPTSchedulerILb1ELi128ELb1EEEEEEEEEvNT_6ParamsE,"a",@progbits
	.sectionflags	@""
	.align	4
.nv.constant0._ZN7cutlass13device_kernelIN5flash19enable_sm80_to_sm89INS1_16FlashAttnBwdSm80INS1_25CollectiveMainloopBwdSm80ILi2ELi2EN4cute5tupleIJNS5_1CILi128EEES8_NS7_ILi64EEEEEENS_6half_tEfNS_4arch4Sm80ELb1ELb0ELb0ELb1ELb1ELb0ELb0ELb0ELi2ELi4ELi4ELi4ELb0EEENS1_21CollectiveEpilogueBwdISA_SB_SD_Li256ELb1ELb0ELi2EEENS1_25SingleTileBwdLPTSchedulerILb1ELi128ELb1EEEEEEEEEvNT_6ParamsE:
	.zero		1000


//--------------------- .nv.constant0._ZN7cutlass13device_kernelIN5flash19enable_sm80_to_sm89INS1_16FlashAttnBwdSm80INS1_25CollectiveMainloopBwdSm80ILi2ELi2EN4cute5tupleIJNS5_1CILi128EEES8_NS7_ILi64EEEEEENS_6half_tEfNS_4arch4Sm80ELb1ELb0ELb0ELb1ELb0ELb0ELb0ELb0ELi2ELi4ELi4ELi4ELb0EEENS1_24CollectiveEpilogueBwdGQAISA_fSD_Li256ELb1ELb0EEENS1_25SingleTileBwdLPTSchedulerILb1ELi128ELb0EEEEEEEEEvNT_6ParamsE --------------------------
	.section	.nv.constant0._ZN7cutlass13device_kernelIN5flash19enable_sm80_to_sm89INS1_16FlashAttnBwdSm80INS1_25CollectiveMainloopBwdSm80ILi2ELi2EN4cute5tupleIJNS5_1CILi128EEES8_NS7_ILi64EEEEEENS_6half_tEfNS_4arch4Sm80ELb1ELb0ELb0ELb1ELb0ELb0ELb0ELb0ELi2ELi4ELi4ELi4ELb0EEENS1_24CollectiveEpilogueBwdGQAISA_fSD_Li256ELb1ELb0EEENS1_25SingleTileBwdLPTSchedulerILb1ELi128ELb0EEEEEEEEEvNT_6ParamsE,"a",@progbits
	.sectionflags	@""
	.align	4
.nv.constant0._ZN7cutlass13device_kernelIN5flash19enable_sm80_to_sm89INS1_16FlashAttnBwdSm80INS1_25CollectiveMainloopBwdSm80ILi2ELi2EN4cute5tupleIJNS5_1CILi128EEES8_NS7_ILi64EEEEEENS_6half_tEfNS_4arch4Sm80ELb1ELb0ELb0ELb1ELb0ELb0ELb0ELb0ELi2ELi4ELi4ELi4ELb0EEENS1_24CollectiveEpilogueBwdGQAISA_fSD_Li256ELb1ELb0EEENS1_25SingleTileBwdLPTSchedulerILb1ELi128ELb0EEEEEEEEEvNT_6ParamsE:
	.zero		1008


//--------------------- .nv.constant0._ZN7cutlass13device_kernelIN5flash32FlashAttnBwdPostprocessConvertdQIN4cute5tupleIJNS3_1CILi128EEENS5_ILi64EEEEEENS_6half_tEfNS_4arch4Sm80ELi256ENS3_8TiledMMAINS3_8MMA_AtomIJNS3_28SM80_16x8x16_F32F16F16F32_TNEEEENS3_6LayoutINS4_IJNS5_ILi4EEENS5_ILi2EEENS5_ILi1EEEEEENS4_IJSJ_SH_NS5_ILi0EEEEEEEENS4_IJS7_NS5_ILi32EEENS5_ILi16EEEEEEEELb0EEEEEvNT_6ParamsE --------------------------
	.section	.nv.constant0._ZN7cutlass13device_kernelIN5flash32FlashAttnBwdPostprocessConvertdQIN4cute5tupleIJNS3_1CILi128EEENS5_ILi64EEEEEENS_6half_tEfNS_4arch4Sm80ELi256ENS3_8TiledMMAINS3_8MMA_AtomIJNS3_28SM80_16x8x16_F32F16F16F32_TNEEEENS3_6LayoutINS4_IJNS5_ILi4EEENS5_ILi2EEENS5_ILi1EEEEEENS4_IJSJ_SH_NS5_ILi0EEEEEEEENS4_IJS7_NS5_ILi32EEENS5_ILi16EEEEEEEELb0EEEEEvNT_6ParamsE,"a",@progbits
	.sectionflags	@""
	.align	4
.nv.constant0._ZN7cutlass13device_kernelIN5flash32FlashAttnBwdPostprocessConvertdQIN4cute5tupleIJNS3_1CILi128EEENS5_ILi64EEEEEENS_6half_tEfNS_4arch4Sm80ELi256ENS3_8TiledMMAINS3_8MMA_AtomIJNS3_28SM80_16x8x16_F32F16F16F32_TNEEEENS3_6LayoutINS4_IJNS5_ILi4EEENS5_ILi2EEENS5_ILi1EEEEEENS4_IJSJ_SH_NS5_ILi0EEEEEEEENS4_IJS7_NS5_ILi32EEENS5_ILi16EEEEEEEELb0EEEEEvNT_6ParamsE:
	.zero		464


//--------------------- .nv.constant0._ZN7cutlass13device_kernelIN5flash19enable_sm80_to_sm89INS1_16FlashAttnBwdSm80INS1_25CollectiveMainloopBwdSm80ILi2ELi2EN4cute5tupleIJNS5_1CILi128EEES8_NS7_ILi64EEEEEENS_6half_tEfNS_4arch4Sm80ELb1ELb0ELb0ELb1ELb1ELb0ELb0ELb0ELi2ELi4ELi4ELi4ELb0EEENS1_24CollectiveEpilogueBwdGQAISA_fSD_Li256ELb1ELb1EEENS1_25SingleTileBwdLPTSchedulerILb1ELi128ELb1EEEEEEEEEvNT_6ParamsE --------------------------
	.section	.nv.constant0._ZN7cutlass13device_kernelIN5flash19enable_sm80_to_sm89INS1_16FlashAttnBwdSm80INS1_25CollectiveMainloopBwdSm80ILi2ELi2EN4cute5tupleIJNS5_1CILi128EEES8_NS7_ILi64EEEEEENS_6half_tEfNS_4arch4Sm80ELb1ELb0ELb0ELb1ELb1ELb0ELb0ELb0ELi2ELi4ELi4ELi4ELb0EEENS1_24CollectiveEpilogueBwdGQAISA_fSD_Li256ELb1ELb1EEENS1_25SingleTileBwdLPTSchedulerILb1ELi128ELb1EEEEEEEEEvNT_6ParamsE,"a",@progbits
	.sectionflags	@""
	.align	4
.nv.constant0._ZN7cutlass13device_kernelIN5flash19enable_sm80_to_sm89INS1_16FlashAttnBwdSm80INS1_25CollectiveMainloopBwdSm80ILi2ELi2EN4cute5tupleIJNS5_1CILi128EEES8_NS7_ILi64EEEEEENS_6half_tEfNS_4arch4Sm80ELb1ELb0ELb0ELb1ELb1ELb0ELb0ELb0ELi2ELi4ELi4ELi4ELb0EEENS1_24CollectiveEpilogueBwdGQAISA_fSD_Li256ELb1ELb1EEENS1_25SingleTileBwdLPTSchedulerILb1ELi128ELb1EEEEEEEEEvNT_6ParamsE:
	.zero		1008


//--------------------- .nv.constant0._ZN7cutlass13device_kernelIN5flash22FlashAttnBwdPreprocessIN4cute5tupleIJNS3_1CILi128EEENS5_ILi64EEEEEENS_6half_tEfNS_4arch4Sm80ELb1ELb1EEEEEvNT_6ParamsE --------------------------
	.section	.nv.constant0._ZN7cutlass13device_kernelIN5flash22FlashAttnBwdPreprocessIN4cute5tupleIJNS3_1CILi128EEENS5_ILi64EEEEEENS_6half_tEfNS_4arch4Sm80ELb1ELb1EEEEEvNT_6ParamsE,"a",@progbits
	.sectionflags	@""
	.align	4
.nv.constant0._ZN7cutlass13device_kernelIN5flash22FlashAttnBwdPreprocessIN4cute5tupleIJNS3_1CILi128EEENS5_ILi64EEEEEENS_6half_tEfNS_4arch4Sm80ELb1ELb1EEEEEvNT_6ParamsE:
	.zero		592


//--------------------- .text._ZN7cutlass13device_kernelIN5flash19enable_sm80_to_sm89INS1_16FlashAttnBwdSm80INS1_25CollectiveMainloopBwdSm80ILi2ELi2EN4cute5tupleIJNS5_1CILi64EEENS7_ILi128EEES8_EEENS_6half_tEfNS_4arch4Sm80ELb0ELb0ELb0ELb0ELb0ELb0ELb0ELb0ELi2ELi2ELi4ELi2ELb1EEENS1_21CollectiveEpilogueBwdISA_SB_SD_Li256ELb0ELb0ELi2EEENS1_19SingleTileSchedulerILb0ELb0ELb0ELi128EEEEEEEEEvNT_6ParamsE --------------------------
	.section	.text._ZN7cutlass13device_kernelIN5flash19enable_sm80_to_sm89INS1_16FlashAttnBwdSm80INS1_25CollectiveMainloopBwdSm80ILi2ELi2EN4cute5tupleIJNS5_1CILi64EEENS7_ILi128EEES8_EEENS_6half_tEfNS_4arch4Sm80ELb0ELb0ELb0ELb0ELb0ELb0ELb0ELb0ELi2ELi2ELi4ELi2ELb1EEENS1_21CollectiveEpilogueBwdISA_SB_SD_Li256ELb0ELb0ELi2EEENS1_19SingleTileSchedulerILb0ELb0ELb0ELi128EEEEEEEEEvNT_6ParamsE,"ax",@progbits
	.sectioninfo	@"SHI_REGISTERS=255"
	.align	128
.text._ZN7cutlass13device_kernelIN5flash19enable_sm80_to_sm89INS1_16FlashAttnBwdSm80INS1_25CollectiveMainloopBwdSm80ILi2ELi2EN4cute5tupleIJNS5_1CILi64EEENS7_ILi128EEES8_EEENS_6half_tEfNS_4arch4Sm80ELb0ELb0ELb0ELb0ELb0ELb0ELb0ELb0ELi2ELi2ELi4ELi2ELb1EEENS1_21CollectiveEpilogueBwdISA_SB_SD_Li256ELb0ELb0ELi2EEENS1_19SingleTileSchedulerILb0ELb0ELb0ELi128EEEEEEEEEvNT_6ParamsE:
        .type           _ZN7cutlass13device_kernelIN5flash19enable_sm80_to_sm89INS1_16FlashAttnBwdSm80INS1_25CollectiveMainloopBwdSm80ILi2ELi2EN4cute5tupleIJNS5_1CILi64EEENS7_ILi128EEES8_EEENS_6half_tEfNS_4arch4Sm80ELb0ELb0ELb0ELb0ELb0ELb0ELb0ELb0ELi2ELi2ELi4ELi2ELb1EEENS1_21CollectiveEpilogueBwdISA_SB_SD_Li256ELb0ELb0ELi2EEENS1_19SingleTileSchedulerILb0ELb0ELb0ELi128EEEEEEEEEvNT_6ParamsE,@function
        .size           _ZN7cutlass13device_kernelIN5flash19enable_sm80_to_sm89INS1_16FlashAttnBwdSm80INS1_25CollectiveMainloopBwdSm80ILi2ELi2EN4cute5tupleIJNS5_1CILi64EEENS7_ILi128EEES8_EEENS_6half_tEfNS_4arch4Sm80ELb0ELb0ELb0ELb0ELb0ELb0ELb0ELb0ELi2ELi2ELi4ELi2ELb1EEENS1_21CollectiveEpilogueBwdISA_SB_SD_Li256ELb0ELb0ELi2EEENS1_19SingleTileSchedulerILb0ELb0ELb0ELi128EEEEEEEEEvNT_6ParamsE,(.L_x_1792 - _ZN7cutlass13device_kernelIN5flash19enable_sm80_to_sm89INS1_16FlashAttnBwdSm80INS1_25CollectiveMainloopBwdSm80ILi2ELi2EN4cute5tupleIJNS5_1CILi64EEENS7_ILi128EEES8_EEENS_6half_tEfNS_4arch4Sm80ELb0ELb0ELb0ELb0ELb0ELb0ELb0ELb0ELi2ELi2ELi4ELi2ELb1EEENS1_21CollectiveEpilogueBwdISA_SB_SD_Li256ELb0ELb0ELi2EEENS1_19SingleTileSchedulerILb0ELb0ELb0ELi128EEEEEEEEEvNT_6ParamsE)
        .other          _ZN7cutlass13device_kernelIN5flash19enable_sm80_to_sm89INS1_16FlashAttnBwdSm80INS1_25CollectiveMainloopBwdSm80ILi2ELi2EN4cute5tupleIJNS5_1CILi64EEENS7_ILi128EEES8_EEENS_6half_tEfNS_4arch4Sm80ELb0ELb0ELb0ELb0ELb0ELb0ELb0ELb0ELi2ELi2ELi4ELi2ELb1EEENS1_21CollectiveEpilogueBwdISA_SB_SD_Li256ELb0ELb0ELi2EEENS1_19SingleTileSchedulerILb0ELb0ELb0ELi128EEEEEEEEEvNT_6ParamsE,@"STO_CUDA_ENTRY STV_DEFAULT"
_ZN7cutlass13device_kernelIN5flash19enable_sm80_to_sm89INS1_16FlashAttnBwdSm80INS1_25CollectiveMainloopBwdSm80ILi2ELi2EN4cute5tupleIJNS5_1CILi64EEENS7_ILi128EEES8_EEENS_6half_tEfNS_4arch4Sm80ELb0ELb0ELb0ELb0ELb0ELb0ELb0ELb0ELi2ELi2ELi4ELi2ELb1EEENS1_21CollectiveEpilogueBwdISA_SB_SD_Li256ELb0ELb0ELi2EEENS1_19SingleTileSchedulerILb0ELb0ELb0ELi128EEEEEEEEEvNT_6ParamsE:
[----:B------:R-:W-:Y:S02]  /*0000*/  MOV R1, c[0x0][0x28] ;  /* 0x00000a0000017a02 */ /* 0x000fe40000000f00 */
[----:B------:R-:W1:Y:S02]  /*0010*/  S2UR UR10, SR_CTAID.Z ;  /* 0x00000000000a79c3 */ /* 0x000e640000002700 */
[----:B-1----:R-:W-:-:S13]  /*0020*/  ISETP.LE.AND P0, PT, RZ, UR10, PT ;  /* 0x0000000aff007c0c */ /* 0x002fda000bf03270 */
[----:B------:R-:W-:Y:S05]  /*0030*/  @!P0 EXIT ;  /* 0x000000000000894d */ /* 0x000fea0003800000 */
[----:B------:R-:W1:Y:S01]  /*0040*/  S2R R212, SR_TID.X ;  /* 0x0000000000d47919 */ /* 0x000e620000002100 */
[----:B------:R-:W-:Y:S01]  /*0050*/  IMAD.MOV.U32 R0, RZ, RZ, c[0x0][0x248] ;  /* 0x00009200ff007624 */ /* 0x000fe200078e00ff */
[----:B------:R-:W-:Y:S01]  /*0060*/  USHF.R.S32.HI UR9, URZ, 0x1f, UR10 ;  /* 0x0000001f3f097899 */ /* 0x000fe2000801140a */
[----:B------:R-:W-:Y:S01]  /*0070*/  IMAD.U32 R22, RZ, RZ, UR10 ;  /* 0x0000000aff167e24 */ /* 0x000fe2000f8e00ff */
[----:B------:R-:W2:Y:S01]  /*0080*/  S2R R9, SR_CTAID.Y ;  /* 0x0000000000097919 */ /* 0x000ea20000002600 */
[----:B------:R-:W-:Y:S01]  /*0090*/  ULDC.64 UR6, c[0x0][0x278] ;  /* 0x00009e0000067ab9 */ /* 0x000fe20000000a00 */
[----:B------:R-:W-:Y:S01]  /*00a0*/  ISETP.NE.AND P0, PT, R0, 0x1, PT ;  /* 0x000000010000780c */ /* 0x000fe20003f05270 */
[----:B------:R-:W-:Y:S01]  /*00b0*/  IMAD.MOV.U32 R0, RZ, RZ, -0x80 ;  /* 0xffffff80ff007424 */ /* 0x000fe200078e00ff */
[----:B------:R-:W3:Y:S01]  /*00c0*/  S2R R229, SR_CTAID.X ;  /* 0x0000000000e57919 */ /* 0x000ee20000002500 */
[----:B------:R-:W-:Y:S01]  /*00d0*/  ULDC.64 UR4, c[0x0][0x1e8] ;  /* 0x00007a0000047ab9 */ /* 0x000fe20000000a00 */
[----:B------:R-:W-:Y:S01]  /*00e0*/  IMAD.MOV.U32 R192, RZ, RZ, 0x40 ;  /* 0x00000040ffc07424 */ /* 0x000fe200078e00ff */
[----:B------:R-:W-:Y:S01]  /*00f0*/  UIMAD UR8, UR9, UR6, URZ ;  /* 0x00000006090872a4 */ /* 0x000fe2000f8e023f */
[----:B------:R-:W-:Y:S01]  /*0100*/  IMAD.MOV.U32 R193, RZ, RZ, 0x20 ;  /* 0x00000020ffc17424 */ /* 0x000fe200078e00ff */
[----:B------:R-:W-:-:S02]  /*0110*/  UIMAD UR4, UR9, UR4, URZ ;  /* 0x00000004090472a4 */ /* 0x000fc4000f8e023f */
[----:B------:R-:W-:Y:S02]  /*0120*/  UIMAD.WIDE.U32 UR14, UR10, UR6, URZ ;  /* 0x000000060a0e72a5 */ /* 0x000fe4000f8e003f */
[----:B------:R-:W-:Y:S02]  /*0130*/  UIMAD UR8, UR10, UR7, UR8 ;  /* 0x000000070a0872a4 */ /* 0x000fe4000f8e0208 */
[----:B------:R-:W-:Y:S02]  /*0140*/  UIMAD UR11, UR10, UR5, UR4 ;  /* 0x000000050a0b72a4 */ /* 0x000fe4000f8e0204 */
[----:B------:R-:W-:Y:S02]  /*0150*/  ULDC.64 UR6, c[0x0][0x290] ;  /* 0x0000a40000067ab9 */ /* 0x000fe40000000a00 */
[----:B------:R-:W-:Y:S01]  /*0160*/  UIMAD.WIDE.U32 UR12, UR10, UR6, URZ ;  /* 0x000000060a0c72a5 */ /* 0x000fe2000f8e003f */
[----:B-1----:R-:W-:Y:S01]  /*0170*/  SHF.R.S32.HI R3, RZ, 0x1f, R212 ;  /* 0x0000001fff037819 */ /* 0x002fe200000114d4 */
[----:B------:R-:W-:Y:S01]  /*0180*/  IMAD.SHL.U32 R216, R212, 0x4, RZ ;  /* 0x00000004d4d87824 */ /* 0x000fe200078e00ff */
[----:B------:R-:W-:-:S02]  /*0190*/  UIMAD UR6, UR9, UR6, URZ ;  /* 0x00000006090672a4 */ /* 0x000fc4000f8e023f */
[----:B------:R-:W-:Y:S01]  /*01a0*/  LEA.HI R13, R3, R212, RZ, 0x3 ;  /* 0x000000d4030d7211 */ /* 0x000fe200078f18ff */
[----:B--2---:R-:W-:Y:S01]  /*01b0*/  @P0 IMAD.HI.U32 R2, R9, c[0x0][0x24c], RZ ;  /* 0x0000930009020a27 */ /* 0x004fe200078e00ff */
[----:B------:R-:W-:Y:S01]  /*01c0*/  SHF.R.S32.HI R217, RZ, 0x1f, R216 ;  /* 0x0000001fffd97819 */ /* 0x000fe200000114d8 */
[----:B------:R-:W-:Y:S01]  /*01d0*/  ULDC.64 UR4, c[0x0][0x1b8] ;  /* 0x00006e0000047ab9 */ /* 0x000fe20000000a00 */
[----:B------:R-:W-:Y:S01]  /*01e0*/  LOP3.LUT R11, R13, 0xfffffff8, RZ, 0xc0, !PT ;  /* 0xfffffff80d0b7812 */ /* 0x000fe200078ec0ff */
[----:B------:R-:W-:Y:S01]  /*01f0*/  IMAD.MOV.U32 R7, RZ, RZ, R9 ;  /* 0x000000ffff077224 */ /* 0x000fe200078e0009 */
[----:B------:R-:W-:Y:S01]  /*0200*/  @P0 SHF.R.U32.HI R7, RZ, c[0x0][0x250], R2 ;  /* 0x00009400ff070a19 */ /* 0x000fe20000011602 */
[----:B---3--:R-:W-:Y:S01]  /*0210*/  IMAD R5, R229, R0, c[0x0][0x198] ;  /* 0x00006600e5057624 */ /* 0x008fe200078e0200 */
[----:B------:R-:W-:Y:S01]  /*0220*/  SHF.R.S32.HI R214, RZ, 0x3, R13 ;  /* 0x00000003ffd67819 */ /* 0x000fe2000001140d */
[----:B------:R-:W-:Y:S01]  /*0230*/  IMAD.IADD R14, R212, 0x1, -R11 ;  /* 0x00000001d40e7824 */ /* 0x000fe200078e0a0b */
[----:B------:R-:W-:Y:S01]  /*0240*/  SHF.R.S32.HI R0, RZ, 0x1f, R7 ;  /* 0x0000001fff007819 */ /* 0x000fe20000011407 */
[----:B------:R-:W-:Y:S01]  /*0250*/  UIMAD UR4, UR9, UR4, URZ ;  /* 0x00000004090472a4 */ /* 0x000fe2000f8e023f */
[----:B------:R-:W-:Y:S01]  /*0260*/  SHF.R.S32.HI R215, RZ, 0x1f, R214 ;  /* 0x0000001fffd77819 */ /* 0x000fe200000114d6 */
[----:B------:R-:W-:Y:S01]  /*0270*/  IMAD.SHL.U32 R220, R14, 0x8, RZ ;  /* 0x000000080edc7824 */ /* 0x000fe200078e00ff */
[----:B------:R-:W-:Y:S01]  /*0280*/  UIMAD UR6, UR10, UR7, UR6 ;  /* 0x000000070a0672a4 */ /* 0x000fe2000f8e0206 */
[C---:B------:R-:W-:Y:S01]  /*0290*/  IMAD R2, R0.reuse, c[0x0][0x1e0], RZ ;  /* 0x0000780000027a24 */ /* 0x040fe200078e02ff */
[----:B------:R-:W-:Y:S01]  /*02a0*/  UIADD3 UR7, UR15, UR8, URZ ;  /* 0x000000080f077290 */ /* 0x000fe2000fffe03f */
[----:B------:R-:W-:Y:S01]  /*02b0*/  IMAD R0, R0, c[0x0][0x1b0], RZ ;  /* 0x00006c0000007a24 */ /* 0x000fe200078e02ff */
[----:B------:R-:W-:Y:S01]  /*02c0*/  SHF.R.S32.HI R221, RZ, 0x1f, R220 ;  /* 0x0000001fffdd7819 */ /* 0x000fe200000114dc */
[C---:B------:R-:W-:Y:S01]  /*02d0*/  IMAD R2, R7.reuse, c[0x0][0x1e4], R2 ;  /* 0x0000790007027a24 */ /* 0x040fe200078e0202 */
[----:B------:R-:W-:Y:S01]  /*02e0*/  UIMAD UR4, UR10, UR5, UR4 ;  /* 0x000000050a0472a4 */ /* 0x000fe2000f8e0204 */
[C---:B------:R-:W-:Y:S01]  /*02f0*/  IMAD R0, R7.reuse, c[0x0][0x1b4], R0 ;  /* 0x00006d0007007a24 */ /* 0x040fe200078e0200 */
[----:B------:R-:W-:Y:S01]  /*0300*/  UIADD3 UR8, UR13, UR6, URZ ;  /* 0x000000060d087290 */ /* 0x000fe2000fffe03f */
[--C-:B------:R-:W-:Y:S01]  /*0310*/  IMAD.WIDE.U32 R10, R7, c[0x0][0x1e0], R220.reuse ;  /* 0x00007800070a7a25 */ /* 0x100fe200078e00dc */
[----:B------:R-:W-:Y:S01]  /*0320*/  ULDC.64 UR18, c[0x0][0x118] ;  /* 0x0000460000127ab9 */ /* 0x000fe20000000a00 */
[----:B------:R-:W-:Y:S01]  /*0330*/  LEA.HI R12, R3, R212, RZ, 0x2 ;  /* 0x000000d4030c7211 */ /* 0x000fe200078f10ff */
[----:B------:R-:W-:Y:S01]  /*0340*/  UMOV UR24, 0x5 ;  /* 0x0000000500187882 */ /* 0x000fe20000000000 */
[----:B------:R-:W-:-:S02]  /*0350*/  IMAD.WIDE.U32 R6, R7, c[0x0][0x1b0], R220 ;  /* 0x00006c0007067a25 */ /* 0x000fc400078e00dc */
[----:B------:R-:W-:Y:S02]  /*0360*/  SHF.R.S32.HI R210, RZ, 0x1f, R12 ;  /* 0x0000001fffd27819 */ /* 0x000fe4000001140c */
[----:B------:R-:W-:Y:S02]  /*0370*/  IMAD.IADD R11, R11, 0x1, R2 ;  /* 0x000000010b0b7824 */ /* 0x000fe400078e0202 */
[----:B------:R-:W-:Y:S02]  /*0380*/  IMAD.U32 R2, RZ, RZ, UR10 ;  /* 0x0000000aff027e24 */ /* 0x000fe4000f8e00ff */
[----:B------:R-:W-:Y:S02]  /*0390*/  IMAD.IADD R7, R7, 0x1, R0 ;  /* 0x0000000107077824 */ /* 0x000fe400078e0200 */
[----:B------:R-:W-:-:S04]  /*03a0*/  IMAD.WIDE.U32 R16, R2, c[0x0][0x1e8], R10 ;  /* 0x00007a0002107a25 */ /* 0x000fc800078e000a */
[----:B------:R-:W-:Y:S01]  /*03b0*/  IMAD.WIDE.U32 R22, R22, c[0x0][0x1b8], R6 ;  /* 0x00006e0016167a25 */ /* 0x000fe200078e0006 */
[----:B------:R-:W-:Y:S02]  /*03c0*/  SHF.R.S32.HI R7, RZ, 0x1f, R9 ;  /* 0x0000001fff077819 */ /* 0x000fe40000011409 */
[----:B------:R-:W-:Y:S01]  /*03d0*/  IADD3 R17, R17, UR11, RZ ;  /* 0x0000000b11117c10 */ /* 0x000fe2000fffe0ff */
[--C-:B------:R-:W-:Y:S01]  /*03e0*/  IMAD.IADD R4, R5, 0x1, -R214.reuse ;  /* 0x0000000105047824 */ /* 0x100fe200078e0ad6 */
[----:B------:R-:W-:Y:S01]  /*03f0*/  IADD3 R23, R23, UR4, RZ ;  /* 0x0000000417177c10 */ /* 0x000fe2000fffe0ff */
[----:B------:R-:W-:Y:S01]  /*0400*/  IMAD.WIDE R228, R229, 0x80, R214 ;  /* 0x00000080e5e47825 */ /* 0x000fe200078e02d6 */
[----:B------:R-:W-:Y:S02]  /*0410*/  ULDC.64 UR4, c[0x0][0x188] ;  /* 0x0000620000047ab9 */ /* 0x000fe40000000a00 */
[C---:B------:R-:W-:Y:S01]  /*0420*/  ISETP.GE.AND P6, PT, R4.reuse, 0x1, PT ;  /* 0x000000010400780c */ /* 0x040fe20003fc6270 */
[----:B------:R-:W-:Y:S01]  /*0430*/  IMAD R11, R229, c[0x0][0x1d8], RZ ;  /* 0x00007600e50b7a24 */ /* 0x000fe200078e02ff */
[C---:B------:R-:W-:Y:S01]  /*0440*/  ISETP.GE.AND P5, PT, R4.reuse, 0x21, PT ;  /* 0x000000210400780c */ /* 0x040fe20003fa6270 */
[----:B------:R-:W-:Y:S01]  /*0450*/  IMAD R0, R7, c[0x0][0x270], RZ ;  /* 0x00009c0007007a24 */ /* 0x000fe200078e02ff */
[C---:B------:R-:W-:Y:S01]  /*0460*/  ISETP.GE.AND P4, PT, R4.reuse, 0x41, PT ;  /* 0x000000410400780c */ /* 0x040fe20003f86270 */
[----:B------:R-:W-:Y:S01]  /*0470*/  IMAD.WIDE.U32 R20, R9, c[0x0][0x270], R216 ;  /* 0x00009c0009147a25 */ /* 0x000fe200078e00d8 */
[----:B------:R-:W-:Y:S01]  /*0480*/  ISETP.GE.AND P3, PT, R4, 0x61, PT ;  /* 0x000000610400780c */ /* 0x000fe20003f66270 */
[----:B------:R-:W-:-:S02]  /*0490*/  UIMAD UR6, UR9, UR4, URZ ;  /* 0x00000004090672a4 */ /* 0x000fc4000f8e023f */
[----:B------:R-:W-:Y:S01]  /*04a0*/  IMAD R4, R7, c[0x0][0x288], RZ ;  /* 0x0000a20007047a24 */ /* 0x000fe200078e02ff */
[----:B------:R-:W-:Y:S01]  /*04b0*/  UIMAD.WIDE.U32 UR16, UR10, UR4, URZ ;  /* 0x000000040a1072a5 */ /* 0x000fe2000f8e003f */
[C---:B------:R-:W-:Y:S01]  /*04c0*/  IMAD.WIDE.U32 R18, R9.reuse, c[0x0][0x288], R216 ;  /* 0x0000a20009127a25 */ /* 0x040fe200078e00d8 */
[----:B------:R-:W-:Y:S02]  /*04d0*/  UIMAD UR5, UR10, UR5, UR6 ;  /* 0x000000050a0572a4 */ /* 0x000fe4000f8e0206 */
[----:B------:R-:W-:Y:S01]  /*04e0*/  UMOV UR11, 0x6 ;  /* 0x00000006000b7882 */ /* 0x000fe20000000000 */
[----:B------:R-:W-:Y:S01]  /*04f0*/  IMAD R2, R228, c[0x0][0x1dc], R11 ;  /* 0x00007700e4027a24 */ /* 0x000fe200078e020b */
[----:B------:R-:W-:Y:S01]  /*0500*/  IADD3 R18, P1, R18, UR12, RZ ;  /* 0x0000000c12127c10 */ /* 0x000fe2000ff3e0ff */
[----:B------:R-:W-:Y:S01]  /*0510*/  IMAD R0, R9, c[0x0][0x274], R0 ;  /* 0x00009d0009007a24 */ /* 0x000fe200078e0200 */
[----:B------:R-:W-:Y:S01]  /*0520*/  UIADD3 UR6, UR17, UR5, URZ ;  /* 0x0000000511067290 */ /* 0x000fe2000fffe03f */
[----:B------:R-:W-:Y:S01]  /*0530*/  IMAD.WIDE.U32 R10, R228, c[0x0][0x1d8], R16 ;  /* 0x00007600e40a7a25 */ /* 0x000fe200078e0010 */
[----:B------:R-:W-:Y:S01]  /*0540*/  IADD3 R17, P2, R20, UR14, RZ ;  /* 0x0000000e14117c10 */ /* 0x000fe2000ff5e0ff */
[----:B------:R-:W-:-:S02]  /*0550*/  ULDC.64 UR4, c[0x0][0x1d8] ;  /* 0x0000760000047ab9 */ /* 0x000fc40000000a00 */
[----:B------:R-:W-:Y:S01]  /*0560*/  IMAD R15, R9, c[0x0][0x28c], R4 ;  /* 0x0000a300090f7a24 */ /* 0x000fe200078e0204 */
[----:B------:R-:W-:Y:S01]  /*0570*/  LEA R30, P0, R10, c[0x0][0x1c0], 0x1 ;  /* 0x000070000a1e7a11 */ /* 0x000fe200078008ff */
[----:B------:R-:W-:Y:S01]  /*0580*/  IMAD.IADD R2, R11, 0x1, R2 ;  /* 0x000000010b027824 */ /* 0x000fe200078e0202 */
[----:B------:R-:W-:Y:S01]  /*0590*/  IADD3.X R0, R21, UR7, R0, P2, !PT ;  /* 0x0000000715007c10 */ /* 0x000fe200097fe400 */
[----:B------:R-:W-:Y:S01]  /*05a0*/  IMAD R21, R229, c[0x0][0x1a8], RZ ;  /* 0x00006a00e5157a24 */ /* 0x000fe200078e02ff */
[----:B------:R-:W-:Y:S01]  /*05b0*/  IADD3.X R15, R19, UR8, R15, P1, !PT ;  /* 0x00000008130f7c10 */ /* 0x000fe20008ffe40f */
[----:B------:R-:W-:Y:S01]  /*05c0*/  IMAD.SHL.U32 R19, R214, 0x40, RZ ;  /* 0x00000040d6137824 */ /* 0x000fe200078e00ff */
[-C--:B------:R-:W-:Y:S01]  /*05d0*/  LEA.HI R11, R3, R212.reuse, RZ, 0x6 ;  /* 0x000000d4030b7211 */ /* 0x080fe200078f30ff */
[----:B------:R-:W-:Y:S01]  /*05e0*/  IMAD R25, R215, c[0x0][0x178], RZ ;  /* 0x00005e00d7197a24 */ /* 0x000fe200078e02ff */
[----:B------:R-:W-:Y:S01]  /*05f0*/  LEA.HI.X R31, R10, c[0x0][0x1c4], R2, 0x1, P0 ;  /* 0x000071000a1f7a11 */ /* 0x000fe200000f0c02 */
[C---:B------:R-:W-:Y:S01]  /*0600*/  IMAD R2, R228.reuse, c[0x0][0x1ac], R21 ;  /* 0x00006b00e4027a24 */ /* 0x040fe200078e0215 */
[----:B------:R-:W-:Y:S01]  /*0610*/  SHF.R.S32.HI R11, RZ, 0x6, R11 ;  /* 0x00000006ff0b7819 */ /* 0x000fe2000001140b */
[----:B------:R-:W-:Y:S01]  /*0620*/  IMAD.WIDE.U32 R20, R228, c[0x0][0x1a8], R22 ;  /* 0x00006a00e4147a25 */ /* 0x000fe200078e0016 */
[----:B------:R-:W-:Y:S01]  /*0630*/  LOP3.LUT R19, R19, 0x1c0, RZ, 0xc0, !PT ;  /* 0x000001c013137812 */ /* 0x000fe200078ec0ff */
[----:B------:R-:W-:Y:S01]  /*0640*/  USHF.L.U32 UR20, UR4, 0x6, URZ ;  /* 0x0000000604147899 */ /* 0x000fe2000800063f */
[----:B------:R-:W-:Y:S01]  /*0650*/  ISETP.GE.OR P1, PT, R220, c[0x0][0x1cc], !P6 ;  /* 0x00007300dc007a0c */ /* 0x000fe20007726670 */
[----:B------:R-:W-:Y:S01]  /*0660*/  IMAD.SHL.U32 R27, R11, 0x200, RZ ;  /* 0x000002000b1b7824 */ /* 0x000fe200078e00ff */
[----:B------:R-:W-:Y:S01]  /*0670*/  LOP3.LUT R4, R19, 0x38, R220, 0xf8, !PT ;  /* 0x0000003813047812 */ /* 0x000fe200078ef8dc */
[----:B------:R-:W-:Y:S01]  /*0680*/  IMAD.IADD R2, R21, 0x1, R2 ;  /* 0x0000000115027824 */ /* 0x000fe200078e0202 */
[----:B------:R-:W-:Y:S01]  /*0690*/  SHF.R.U32.HI R208, RZ, 0x3, R19 ;  /* 0x00000003ffd07819 */ /* 0x000fe20000011613 */
[----:B------:R-:W-:Y:S01]  /*06a0*/  IMAD.WIDE.U32 R222, R214, c[0x0][0x178], RZ ;  /* 0x00005e00d6de7a25 */ /* 0x000fe200078e00ff */
[----:B------:R-:W-:Y:S01]  /*06b0*/  LEA R28, P0, R20, c[0x0][0x190], 0x1 ;  /* 0x00006400141c7a11 */ /* 0x000fe200078008ff */
[----:B------:R-:W-:Y:S01]  /*06c0*/  USHF.L.U64.HI UR5, UR4, UR11, UR5 ;  /* 0x0000000b04057299 */ /* 0x000fe20008010205 */
[----:B------:R-:W-:Y:S01]  /*06d0*/  LEA.HI R19, R3, R212, RZ, 0x4 ;  /* 0x000000d403137211 */ /* 0x000fe200078f20ff */
[----:B------:R-:W-:Y:S01]  /*06e0*/  IMAD R25, R214, c[0x0][0x17c], R25 ;  /* 0x00005f00d6197a24 */ /* 0x000fe200078e0219 */
[----:B------:R-:W-:Y:S01]  /*06f0*/  LOP3.LUT R208, R27, R4, R208, 0xf6, !PT ;  /* 0x000000041bd07212 */ /* 0x000fe200078ef6d0 */
[----:B------:R-:W-:Y:S01]  /*0700*/  IMAD R4, R7, c[0x0][0x180], RZ ;  /* 0x0000600007047a24 */ /* 0x000fe200078e02ff */
[----:B------:R-:W-:Y:S01]  /*0710*/  LEA.HI.X R29, R20, c[0x0][0x194], R2, 0x1, P0 ;  /* 0x00006500141d7a11 */ /* 0x000fe200000f0c02 */
[----:B------:R-:W-:Y:S01]  /*0720*/  IMAD.WIDE.U32 R20, R9, c[0x0][0x180], R220 ;  /* 0x0000600009147a25 */ /* 0x000fe200078e00dc */
[----:B------:R-:W-:-:S02]  /*0730*/  SHF.R.S32.HI R2, RZ, 0x4, R19 ;  /* 0x00000004ff027819 */ /* 0x000fc40000011413 */
[----:B------:R-:W-:Y:S01]  /*0740*/  ISETP.GE.OR P2, PT, R220, c[0x0][0x1cc], !P5 ;  /* 0x00007300dc007a0c */ /* 0x000fe20006f46670 */
[----:B------:R-:W-:Y:S01]  /*0750*/  IMAD.SHL.U32 R208, R208, 0x2, RZ ;  /* 0x00000002d0d07824 */ /* 0x000fe200078e00ff */
[----:B------:R-:W-:Y:S01]  /*0760*/  LEA.HI R198, R19, R2, RZ, 0x1 ;  /* 0x0000000213c67211 */ /* 0x000fe200078f08ff */
[----:B------:R-:W-:Y:S01]  /*0770*/  IMAD R23, R9, c[0x0][0x184], R4 ;  /* 0x0000610009177a24 */ /* 0x000fe200078e0204 */
[----:B------:R-:W-:Y:S01]  /*0780*/  ISETP.GE.OR P6, PT, R220, c[0x0][0x19c], !P6 ;  /* 0x00006700dc007a0c */ /* 0x000fe200077c6670 */
[----:B------:R-:W-:Y:S01]  /*0790*/  IMAD.IADD R206, R223, 0x1, R25 ;  /* 0x00000001dfce7824 */ /* 0x000fe200078e0219 */
[----:B------:R-:W-:Y:S01]  /*07a0*/  LOP3.LUT R198, R198, 0xfffffffe, RZ, 0xc0, !PT ;  /* 0xfffffffec6c67812 */ /* 0x000fe200078ec0ff */
[----:B------:R1:W-:Y:S01]  /*07b0*/  LDGSTS.E.BYPASS.LTC128B.128 [R208+0x4080], [R30.64], !P1 ;  /* 0x040800001ed07fae */ /* 0x0003e2000c901d52 */
[----:B------:R-:W-:Y:S01]  /*07c0*/  IMAD.IADD R23, R21, 0x1, R23 ;  /* 0x0000000115177824 */ /* 0x000fe200078e0217 */
[----:B------:R-:W-:Y:S01]  /*07d0*/  IADD3 R21, P1, P0, R222, UR16, R20 ;  /* 0x00000010de157c10 */ /* 0x000fe2000f83e014 */
[----:B------:R-:W-:Y:S01]  /*07e0*/  IMAD R6, R7, c[0x0][0x210], RZ ;  /* 0x0000840007067a24 */ /* 0x000fe200078e02ff */
[----:B------:R-:W-:Y:S01]  /*07f0*/  ISETP.GE.OR P5, PT, R220, c[0x0][0x19c], !P5 ;  /* 0x00006700dc007a0c */ /* 0x000fe20006fa6670 */
[----:B------:R-:W-:Y:S01]  /*0800*/  IMAD.IADD R198, R2, 0x1, -R198 ;  /* 0x0000000102c67824 */ /* 0x000fe200078e0ac6 */
[----:B------:R-:W-:Y:S01]  /*0810*/  IADD3.X R2, R206, UR6, R23, P1, P0 ;  /* 0x00000006ce027c10 */ /* 0x000fe20008fe0417 */
[----:B------:R-:W-:Y:S01]  /*0820*/  IMAD R207, R215, c[0x0][0x208], RZ ;  /* 0x00008200d7cf7a24 */ /* 0x000fe200078e02ff */
[----:B------:R-:W-:Y:S01]  /*0830*/  IADD3 R24, P1, R30, UR20, RZ ;  /* 0x000000141e187c10 */ /* 0x000fe2000ff3e0ff */
[----:B------:R-:W-:Y:S01]  /*0840*/  IMAD R6, R9, c[0x0][0x214], R6 ;  /* 0x0000850009067a24 */ /* 0x000fe200078e0206 */
[----:B------:R-:W-:Y:S01]  /*0850*/  LEA R20, P0, R21, c[0x0][0x160], 0x1 ;  /* 0x0000580015147a11 */ /* 0x000fe200078008ff */
[----:B------:R-:W-:Y:S01]  /*0860*/  IMAD.WIDE.U32 R218, R214, c[0x0][0x208], RZ ;  /* 0x00008200d6da7a25 */ /* 0x000fe200078e00ff */
[----:B------:R-:W-:-:S02]  /*0870*/  IADD3.X R25, R31, UR5, RZ, P1, !PT ;  /* 0x000000051f197c10 */ /* 0x000fc40008ffe4ff */
[----:B------:R-:W-:Y:S01]  /*0880*/  LEA.HI.X R21, R21, c[0x0][0x164], R2, 0x1, P0 ;  /* 0x0000590015157a11 */ /* 0x000fe200000f0c02 */
[----:B------:R-:W-:Y:S01]  /*0890*/  IMAD R207, R214, c[0x0][0x20c], R207 ;  /* 0x00008300d6cf7a24 */ /* 0x000fe200078e02cf */
[----:B------:R-:W-:Y:S01]  /*08a0*/  IADD3 R32, P0, R24, UR20, RZ ;  /* 0x0000001418207c10 */ /* 0x000fe2000ff1e0ff */
[----:B------:R2:W-:Y:S01]  /*08b0*/  LDGSTS.E.BYPASS.LTC128B.128 [R208+0x5080], [R24.64], !P2 ;  /* 0x0508000018d07fae */ /* 0x0005e2000d101d52 */
[C---:B------:R-:W-:Y:S01]  /*08c0*/  ISETP.GE.OR P2, PT, R220.reuse, c[0x0][0x1cc], !P4 ;  /* 0x00007300dc007a0c */ /* 0x040fe20006746670 */
[----:B------:R-:W-:Y:S01]  /*08d0*/  IMAD.IADD R207, R219, 0x1, R207 ;  /* 0x00000001dbcf7824 */ /* 0x000fe200078e02cf */
[----:B------:R-:W-:Y:S02]  /*08e0*/  IADD3.X R33, R25, UR5, RZ, P0, !PT ;  /* 0x0000000519217c10 */ /* 0x000fe400087fe4ff */
[----:B------:R-:W-:Y:S02]  /*08f0*/  SHF.R.S32.HI R23, RZ, 0x2, R12 ;  /* 0x00000002ff177819 */ /* 0x000fe4000001140c */
[----:B------:R-:W-:-:S02]  /*0900*/  ISETP.GE.OR P1, PT, R220, c[0x0][0x1cc], !P3 ;  /* 0x00007300dc007a0c */ /* 0x000fc40005f26670 */
[----:B------:R-:W-:Y:S02]  /*0910*/  LEA.HI R210, R210, R23, RZ, 0x3 ;  /* 0x00000017d2d27211 */ /* 0x000fe400078f18ff */
[----:B-1----:R-:W-:Y:S02]  /*0920*/  IADD3 R30, P0, R32, UR20, RZ ;  /* 0x00000014201e7c10 */ /* 0x002fe4000ff1e0ff */
[----:B------:R-:W-:Y:S01]  /*0930*/  LOP3.LUT R210, R210, 0xfffffff8, RZ, 0xc0, !PT ;  /* 0xfffffff8d2d27812 */ /* 0x000fe200078ec0ff */
[----:B------:R1:W-:Y:S01]  /*0940*/  LDGSTS.E.BYPASS.LTC128B.128 [R208+0x6080], [R32.64], !P2 ;  /* 0x0608000020d07fae */ /* 0x0003e2000d101d52 */
[----:B------:R-:W-:Y:S01]  /*0950*/  IADD3.X R31, R33, UR5, RZ, P0, !PT ;  /* 0x00000005211f7c10 */ /* 0x000fe200087fe4ff */
[----:B------:R-:W-:Y:S01]  /*0960*/  ULDC.64 UR4, c[0x0][0x1a8] ;  /* 0x00006a0000047ab9 */ /* 0x000fe20000000a00 */
[C---:B------:R-:W-:Y:S01]  /*0970*/  ISETP.GE.OR P4, PT, R220.reuse, c[0x0][0x19c], !P4 ;  /* 0x00006700dc007a0c */ /* 0x040fe20006786670 */
[----:B------:R-:W-:Y:S01]  /*0980*/  USHF.L.U32 UR21, UR4, 0x6, URZ ;  /* 0x0000000604157899 */ /* 0x000fe2000800063f */
[----:B------:R-:W-:Y:S01]  /*0990*/  ISETP.GE.OR P3, PT, R220, c[0x0][0x19c], !P3 ;  /* 0x00006700dc007a0c */ /* 0x000fe20005f66670 */
[----:B------:R-:W-:Y:S01]  /*09a0*/  USHF.L.U64.HI UR20, UR4, UR11, UR5 ;  /* 0x0000000b04147299 */ /* 0x000fe20008010205 */
[----:B------:R-:W-:Y:S01]  /*09b0*/  IMAD.IADD R210, R23, 0x1, -R210 ;  /* 0x0000000117d27824 */ /* 0x000fe200078e0ad2 */
[----:B------:R3:W-:Y:S01]  /*09c0*/  LDGSTS.E.BYPASS.LTC128B.128 [R208+0x7080], [R30.64], !P1 ;  /* 0x070800001ed07fae */ /* 0x0007e2000c901d52 */
[----:B------:R-:W-:Y:S01]  /*09d0*/  LEA.HI R10, R3, R212, RZ, 0x5 ;  /* 0x000000d4030a7211 */ /* 0x000fe200078f28ff */
[----:B------:R-:W-:Y:S01]  /*09e0*/  ULDC.64 UR4, c[0x0][0x218] ;  /* 0x0000860000047ab9 */ /* 0x000fe20000000a00 */
[----:B------:R-:W-:Y:S01]  /*09f0*/  IADD3 R4, -R214, c[0x0][0x168], RZ ;  /* 0x00005a00d6047a10 */ /* 0x000fe20007ffe1ff */
[----:B------:R-:W0:Y:S01]  /*0a00*/  LDGDEPBAR ;  /* 0x00000000000079af */ /* 0x000e220000000000 */
[C---:B--2---:R-:W-:Y:S01]  /*0a10*/  LEA R24, P0, R17.reuse, c[0x0][0x258], 0x2 ;  /* 0x0000960011187a11 */ /* 0x044fe200078010ff */
[----:B------:R-:W-:Y:S01]  /*0a20*/  UIMAD.WIDE.U32 UR22, UR10, UR4, URZ ;  /* 0x000000040a1672a5 */ /* 0x000fe2000f8e003f */
[----:B------:R-:W-:Y:S01]  /*0a30*/  SHF.R.S32.HI R2, RZ, 0x5, R10 ;  /* 0x00000005ff027819 */ /* 0x000fe2000001140a */
[----:B------:R2:W-:Y:S01]  /*0a40*/  LDGSTS.E.BYPASS.LTC128B.128 [R208+0x80], [R28.64], !P6 ;  /* 0x000800001cd07fae */ /* 0x0005e2000f101d52 */
[----:B------:R-:W-:Y:S01]  /*0a50*/  LEA.HI.X R25, R17, c[0x0][0x25c], R0, 0x2, P0 ;  /* 0x0000970011197a11 */ /* 0x000fe200000f1400 */
[----:B------:R-:W-:Y:S01]  /*0a60*/  UIMAD UR4, UR9, UR4, URZ ;  /* 0x00000004090472a4 */ /* 0x000fe2000f8e023f */
[----:B------:R-:W-:Y:S01]  /*0a70*/  SHF.R.S32.HI R209, RZ, 0x1f, R10 ;  /* 0x0000001fffd17819 */ /* 0x000fe2000001140a */
[----:B------:R-:W-:Y:S01]  /*0a80*/  IMAD.WIDE.U32 R16, R9, c[0x0][0x210], R220 ;  /* 0x0000840009107a25 */ /* 0x000fe200078e00dc */
[-C--:B------:R-:W-:Y:S01]  /*0a90*/  LEA.HI R211, R10, R2.reuse, RZ, 0x1 ;  /* 0x000000020ad37211 */ /* 0x080fe200078f08ff */
[----:B------:R-:W-:Y:S01]  /*0aa0*/  UIMAD UR4, UR10, UR5, UR4 ;  /* 0x000000050a0472a4 */ /* 0x000fe2000f8e0204 */
[----:B------:R-:W-:Y:S01]  /*0ab0*/  LEA.HI R209, R209, R2, RZ, 0x2 ;  /* 0x00000002d1d17211 */ /* 0x000fe200078f10ff */
[----:B------:R-:W-:Y:S01]  /*0ac0*/  IMAD.IADD R6, R17, 0x1, R6 ;  /* 0x0000000111067824 */ /* 0x000fe200078e0206 */
[----:B------:R-:W-:-:S02]  /*0ad0*/  LOP3.LUT R211, R211, 0xfffffffe, RZ, 0xc0, !PT ;  /* 0xfffffffed3d37812 */ /* 0x000fc400078ec0ff */
[----:B-1----:R-:W-:Y:S02]  /*0ae0*/  IADD3 R32, P0, R28, UR21, RZ ;  /* 0x000000151c207c10 */ /* 0x002fe4000ff1e0ff */
[----:B------:R-:W-:Y:S01]  /*0af0*/  LOP3.LUT R209, R209, 0xfffffffc, RZ, 0xc0, !PT ;  /* 0xfffffffcd1d17812 */ /* 0x000fe200078ec0ff */
[----:B------:R-:W-:Y:S01]  /*0b00*/  IMAD.IADD R211, R2, 0x1, -R211 ;  /* 0x0000000102d37824 */ /* 0x000fe200078e0ad3 */
[----:B------:R-:W-:Y:S02]  /*0b10*/  IADD3.X R33, R29, UR20, RZ, P0, !PT ;  /* 0x000000141d217c10 */ /* 0x000fe400087fe4ff */
[----:B------:R-:W-:Y:S01]  /*0b20*/  IADD3 R22, P0, R32, UR21, RZ ;  /* 0x0000001520167c10 */ /* 0x000fe2000ff1e0ff */
[----:B------:R-:W-:Y:S01]  /*0b30*/  IMAD.IADD R209, R2, 0x1, -R209 ;  /* 0x0000000102d17824 */ /* 0x000fe200078e0ad1 */
[----:B------:R-:W-:Y:S01]  /*0b40*/  LOP3.LUT R19, R19, 0xfffffff0, RZ, 0xc0, !PT ;  /* 0xfffffff013137812 */ /* 0x000fe200078ec0ff */
[----:B------:R1:W-:Y:S01]  /*0b50*/  LDGSTS.E.BYPASS.LTC128B.128 [R208+0x1080], [R32.64], !P5 ;  /* 0x0108000020d07fae */ /* 0x0003e2000e901d52 */
[----:B------:R-:W-:Y:S01]  /*0b60*/  IADD3.X R23, R33, UR20, RZ, P0, !PT ;  /* 0x0000001421177c10 */ /* 0x000fe200087fe4ff */
[----:B------:R-:W-:Y:S01]  /*0b70*/  IMAD.SHL.U32 R203, R211, 0x400, RZ ;  /* 0x00000400d3cb7824 */ /* 0x000fe200078e00ff */
[----:B---3--:R-:W-:Y:S01]  /*0b80*/  IADD3 R30, P2, R22, UR21, RZ ;  /* 0x00000015161e7c10 */ /* 0x008fe2000ff5e0ff */
[----:B------:R-:W-:Y:S01]  /*0b90*/  IMAD.IADD R19, R212, 0x1, -R19 ;  /* 0x00000001d4137824 */ /* 0x000fe200078e0a13 */
[----:B------:R-:W-:Y:S01]  /*0ba0*/  IADD3 R17, P1, P0, R218, UR22, R16 ;  /* 0x00000016da117c10 */ /* 0x000fe2000f83e010 */
[----:B------:R3:W-:Y:S01]  /*0bb0*/  LDGSTS.E.BYPASS.LTC128B.128 [R208+0x2080], [R22.64], !P4 ;  /* 0x0208000016d07fae */ /* 0x0007e2000e101d52 */
[----:B------:R-:W-:Y:S01]  /*0bc0*/  IADD3.X R31, R23, UR20, RZ, P2, !PT ;  /* 0x00000014171f7c10 */ /* 0x000fe200097fe4ff */
[----:B------:R-:W-:Y:S01]  /*0bd0*/  UIADD3 UR20, UR23, UR4, URZ ;  /* 0x0000000417147290 */ /* 0x000fe2000fffe03f */
[----:B------:R-:W-:Y:S01]  /*0be0*/  LOP3.LUT P5, RZ, R14, 0x4, RZ, 0xc0, !PT ;  /* 0x000000040eff7812 */ /* 0x000fe200078ac0ff */
[----:B------:R-:W-:Y:S01]  /*0bf0*/  IMAD R16, R198, 0x800, R27 ;  /* 0x00000800c6107824 */ /* 0x000fe200078e021b */
[C---:B------:R-:W-:Y:S01]  /*0c00*/  LOP3.LUT P2, RZ, R14.reuse, 0x2, RZ, 0xc0, !PT ;  /* 0x000000020eff7812 */ /* 0x040fe2000784c0ff */
[----:B------:R4:W-:Y:S01]  /*0c10*/  LDGSTS.E.BYPASS.LTC128B.128 [R208+0x3080], [R30.64], !P3 ;  /* 0x030800001ed07fae */ /* 0x0009e2000d901d52 */
[----:B------:R-:W-:Y:S01]  /*0c20*/  IMAD.SHL.U32 R14, R14, 0x40, RZ ;  /* 0x000000400e0e7824 */ /* 0x000fe200078e00ff */
[C---:B------:R-:W-:Y:S01]  /*0c30*/  ISETP.GE.AND P3, PT, R220.reuse, c[0x0][0x16c], PT ;  /* 0x00005b00dc007a0c */ /* 0x040fe20003f66270 */
[----:B------:R-:W-:Y:S01]  /*0c40*/  ULDC.64 UR4, c[0x0][0x178] ;  /* 0x00005e0000047ab9 */ /* 0x000fe20000000a00 */
[----:B------:R-:W0:Y:S01]  /*0c50*/  LDGDEPBAR ;  /* 0x00000000000079af */ /* 0x000e220000000000 */
[----:B------:R-:W-:Y:S01]  /*0c60*/  ISETP.GE.AND P4, PT, R220, c[0x0][0x1fc], PT ;  /* 0x00007f00dc007a0c */ /* 0x000fe20003f86270 */
[----:B------:R-:W-:Y:S01]  /*0c70*/  USHF.L.U32 UR21, UR4, 0x6, URZ ;  /* 0x0000000604157899 */ /* 0x000fe2000800063f */
[----:B------:R-:W-:Y:S01]  /*0c80*/  SEL R2, R192, 0xffffffc0, !P5 ;  /* 0xffffffc0c0027807 */ /* 0x000fe20006800000 */
[----:B------:R-:W-:Y:S01]  /*0c90*/  USHF.L.U64.HI UR11, UR4, UR11, UR5 ;  /* 0x0000000b040b7299 */ /* 0x000fe20008010205 */
[----:B------:R-:W-:-:S02]  /*0ca0*/  SEL R0, R193, 0xffffffe0, !P2 ;  /* 0xffffffe0c1007807 */ /* 0x000fc40005000000 */
[----:B------:R-:W-:Y:S01]  /*0cb0*/  IADD3.X R6, R207, UR20, R6, P1, P0 ;  /* 0x00000014cf067c10 */ /* 0x000fe20008fe0406 */
[----:B------:R-:W-:Y:S01]  /*0cc0*/  ULDC.64 UR4, c[0x0][0x208] ;  /* 0x0000820000047ab9 */ /* 0x000fe20000000a00 */
[C---:B------:R-:W-:Y:S01]  /*0cd0*/  ISETP.LT.OR P6, PT, R4.reuse, 0x1, P3 ;  /* 0x000000010400780c */ /* 0x040fe20001fc1670 */
[----:B------:R-:W-:Y:S01]  /*0ce0*/  USHF.L.U64.HI UR5, UR4, UR24, UR5 ;  /* 0x0000001804057299 */ /* 0x000fe20008010205 */
[C---:B------:R-:W-:Y:S01]  /*0cf0*/  ISETP.LT.OR P5, PT, R4.reuse, 0x21, P3 ;  /* 0x000000210400780c */ /* 0x040fe20001fa1670 */
[----:B------:R-:W-:Y:S01]  /*0d00*/  USHF.L.U32 UR4, UR4, 0x5, URZ ;  /* 0x0000000504047899 */ /* 0x000fe2000800063f */
[C---:B------:R-:W-:Y:S02]  /*0d10*/  ISETP.LT.OR P2, PT, R4.reuse, 0x1, P4 ;  /* 0x000000010400780c */ /* 0x040fe40002741670 */
[----:B------:R-:W-:Y:S01]  /*0d20*/  ISETP.LT.OR P1, PT, R4, 0x21, P4 ;  /* 0x000000210400780c */ /* 0x000fe20002721670 */
[----:B------:R-:W-:Y:S01]  /*0d30*/  USHF.L.U32 UR24, UR4, 0x1, URZ ;  /* 0x0000000104187899 */ /* 0x000fe2000800063f */
[----:B---3--:R-:W-:Y:S01]  /*0d40*/  LEA R22, P0, R17, c[0x0][0x1f0], 0x1 ;  /* 0x00007c0011167a11 */ /* 0x008fe200078008ff */
[----:B------:R-:W-:Y:S01]  /*0d50*/  USHF.L.U64.HI UR5, UR4, 0x1, UR5 ;  /* 0x0000000104057899 */ /* 0x000fe20008010205 */
[----:B------:R-:W-:-:S02]  /*0d60*/  LOP3.LUT R4, R14, 0x1c0, RZ, 0xc0, !PT ;  /* 0x000001c00e047812 */ /* 0x000fc400078ec0ff */
[----:B------:R-:W-:Y:S02]  /*0d70*/  LEA.HI.X R23, R17, c[0x0][0x1f4], R6, 0x1, P0 ;  /* 0x00007d0011177a11 */ /* 0x000fe400000f0c06 */
[----:B------:R-:W-:Y:S01]  /*0d80*/  LOP3.LUT R26, R4, 0x8, R13, 0xf8, !PT ;  /* 0x00000008041a7812 */ /* 0x000fe200078ef80d */
[----:B------:R-:W-:-:S04]  /*0d90*/  DEPBAR.LE SB0, 0x1 ;  /* 0x000080400000791a */ /* 0x000fc80000000000 */
[----:B------:R-:W-:Y:S01]  /*0da0*/  SHF.R.U32.HI R17, RZ, 0x3, R4 ;  /* 0x00000003ff117819 */ /* 0x000fe20000011604 */
[----:B------:R-:W-:Y:S01]  /*0db0*/  BAR.SYNC.DEFER_BLOCKING 0x0 ;  /* 0x0000000000007b1d */ /* 0x000fe20000010000 */
[----:B------:R-:W-:Y:S02]  /*0dc0*/  LEA R14, P0, R18, c[0x0][0x280], 0x2 ;  /* 0x0000a000120e7a11 */ /* 0x000fe400078010ff */
[----:B------:R-:W-:Y:S02]  /*0dd0*/  LOP3.LUT R199, R26, R17, RZ, 0x3c, !PT ;  /* 0x000000111ac77212 */ /* 0x000fe400078e3cff */
[----:B------:R-:W-:Y:S01]  /*0de0*/  LEA.HI.X R15, R18, c[0x0][0x284], R15, 0x2, P0 ;  /* 0x0000a100120f7a11 */ /* 0x000fe200000f140f */
[----:B------:R-:W-:Y:S01]  /*0df0*/  IMAD.SHL.U32 R18, R209, 0x10, RZ ;  /* 0x00000010d1127824 */ /* 0x000fe200078e00ff */
[----:B------:R-:W-:Y:S01]  /*0e00*/  SHF.R.S32.HI R8, RZ, 0x1f, R19 ;  /* 0x0000001fff087819 */ /* 0x000fe20000011413 */
[----:B------:R-:W-:Y:S01]  /*0e10*/  IMAD.IADD R199, R16, 0x1, R199 ;  /* 0x0000000110c77824 */ /* 0x000fe200078e02c7 */
[----:B------:R-:W-:Y:S01]  /*0e20*/  IADD3 R26, P0, R20, UR21, RZ ;  /* 0x00000015141a7c10 */ /* 0x000fe2000ff1e0ff */
[----:B------:R-:W-:Y:S01]  /*0e30*/  IMAD.SHL.U32 R16, R11, 0x8, RZ ;  /* 0x000000080b107824 */ /* 0x000fe200078e00ff */
[----:B------:R-:W-:Y:S01]  /*0e40*/  LOP3.LUT R18, R4, 0x30, R18, 0xf8, !PT ;  /* 0x0000003004127812 */ /* 0x000fe200078ef812 */
[----:B------:R-:W-:Y:S01]  /*0e50*/  IMAD.SHL.U32 R199, R199, 0x2, RZ ;  /* 0x00000002c7c77824 */ /* 0x000fe200078e00ff */
[----:B------:R-:W-:-:S02]  /*0e60*/  LEA.HI R4, R3, R212, RZ, 0x7 ;  /* 0x000000d403047211 */ /* 0x000fc400078f38ff */
[----:B------:R-:W-:Y:S01]  /*0e70*/  LEA.HI R6, R8, R19, RZ, 0x3 ;  /* 0x0000001308067211 */ /* 0x000fe200078f18ff */
[C---:B------:R-:W-:Y:S01]  /*0e80*/  IMAD.IADD R2, R199.reuse, 0x1, R2 ;  /* 0x00000001c7027824 */ /* 0x040fe200078e0202 */
[----:B------:R-:W-:Y:S01]  /*0e90*/  SHF.R.U32.HI R4, RZ, 0x4, R4 ;  /* 0x00000004ff047819 */ /* 0x000fe20000011604 */
[----:B------:R-:W-:Y:S01]  /*0ea0*/  IMAD.IADD R3, R199, 0x1, R0 ;  /* 0x00000001c7037824 */ /* 0x000fe200078e0200 */
[----:B------:R-:W-:Y:S01]  /*0eb0*/  LOP3.LUT R8, R6, 0xfffffff8, RZ, 0xc0, !PT ;  /* 0xfffffff806087812 */ /* 0x000fe200078ec0ff */
[----:B------:R-:W-:Y:S01]  /*0ec0*/  IMAD.IADD R0, R0, 0x1, R2 ;  /* 0x0000000100007824 */ /* 0x000fe200078e0202 */
[----:B------:R-:W-:Y:S01]  /*0ed0*/  IADD3.X R27, R21, UR11, RZ, P0, !PT ;  /* 0x0000000b151b7c10 */ /* 0x000fe200087fe4ff */
[----:B------:R-:W-:Y:S01]  /*0ee0*/  IMAD.SHL.U32 R197, R6, 0x40, RZ ;  /* 0x0000004006c57824 */ /* 0x000fe200078e00ff */
[----:B------:R-:W-:Y:S01]  /*0ef0*/  ISETP.GT.AND P0, PT, R212, 0xf, PT ;  /* 0x0000000fd400780c */ /* 0x000fe20003f04270 */
[----:B------:R1:W3:Y:S01]  /*0f00*/  LDSM.16.M88.4 R144, [R199+0x4080] ;  /* 0x00408000c790783b */ /* 0x0002e20000000200 */
[----:B------:R-:W-:Y:S01]  /*0f10*/  IMAD.IADD R8, R19, 0x1, -R8 ;  /* 0x0000000113087824 */ /* 0x000fe200078e0a08 */
[----:B----4-:R-:W-:Y:S01]  /*0f20*/  LOP3.LUT R31, R12, 0x7ffffffc, RZ, 0xc0, !PT ;  /* 0x7ffffffc0c1f7812 */ /* 0x010fe200078ec0ff */
[----:B------:R-:W-:Y:S01]  /*0f30*/  IMAD.SHL.U32 R19, R198, 0x10, RZ ;  /* 0x00000010c6137824 */ /* 0x000fe200078e00ff */
[----:B------:R1:W4:Y:S01]  /*0f40*/  LDSM.16.M88.4 R148, [R199+0x6080] ;  /* 0x00608000c794783b */ /* 0x0003220000000200 */
[----:B------:R-:W-:-:S02]  /*0f50*/  LOP3.LUT R16, R16, 0x18, RZ, 0xc0, !PT ;  /* 0x0000001810107812 */ /* 0x000fc400078ec0ff */
[----:B------:R-:W-:Y:S01]  /*0f60*/  IMAD.IADD R12, R212, 0x1, -R31 ;  /* 0x00000001d40c7824 */ /* 0x000fe200078e0a1f */
[----:B------:R1:W5:Y:S01]  /*0f70*/  LDSM.16.M88.4 R152, [R3+0x4080] ;  /* 0x004080000398783b */ /* 0x0003620000000200 */
[----:B------:R-:W-:Y:S02]  /*0f80*/  LOP3.LUT R19, R19, 0x10, RZ, 0xc0, !PT ;  /* 0x0000001013137812 */ /* 0x000fe400078ec0ff */
[----:B------:R-:W-:Y:S01]  /*0f90*/  LOP3.LUT R18, R18, 0x8, R13, 0xf8, !PT ;  /* 0x0000000812127812 */ /* 0x000fe200078ef80d */
[----:B------:R1:W1:Y:S01]  /*0fa0*/  LDSM.16.M88.4 R160, [R3+0x6080] ;  /* 0x0060800003a0783b */ /* 0x0002620000000200 */
[----:B------:R-:W-:Y:S01]  /*0fb0*/  LOP3.LUT R4, R19, 0x8, R4, 0xf8, !PT ;  /* 0x0000000813047812 */ /* 0x000fe200078ef804 */
[----:B------:R-:W-:Y:S01]  /*0fc0*/  IMAD.SHL.U32 R19, R210, 0x40, RZ ;  /* 0x00000040d2137824 */ /* 0x000fe200078e00ff */
[----:B------:R-:W-:Y:S01]  /*0fd0*/  LOP3.LUT R17, R18, R17, RZ, 0x3c, !PT ;  /* 0x0000001112117212 */ /* 0x000fe200078e3cff */
[----:B------:R1:W1:Y:S01]  /*0fe0*/  LDSM.16.M88.4 R164, [R2+0x4080] ;  /* 0x0040800002a4783b */ /* 0x0002620000000200 */
[----:B------:R-:W-:Y:S01]  /*0ff0*/  IMAD R12, R12, 0x2, R203 ;  /* 0x000000020c0c7824 */ /* 0x000fe200078e02cb */
[----:B------:R-:W-:Y:S01]  /*1000*/  LOP3.LUT R197, R197, 0xfffffe00, RZ, 0xc0, !PT ;  /* 0xfffffe00c5c57812 */ /* 0x000fe200078ec0ff */
[----:B------:R-:W-:Y:S01]  /*1010*/  IMAD.SHL.U32 R18, R198, 0x8, RZ ;  /* 0x00000008c6127824 */ /* 0x000fe200078e00ff */
[----:B------:R1:W1:Y:S01]  /*1020*/  LDSM.16.M88.4 R168, [R2+0x6080] ;  /* 0x0060800002a8783b */ /* 0x0002620000000200 */
[----:B------:R-:W-:Y:S01]  /*1030*/  LOP3.LUT R19, R19, 0x1c0, RZ, 0xc0, !PT ;  /* 0x000001c013137812 */ /* 0x000fe200078ec0ff */
[----:B--2---:R-:W-:Y:S01]  /*1040*/  @!P0 IMAD.SHL.U32 R29, R212, 0x10, RZ ;  /* 0x00000010d41d8824 */ /* 0x004fe200078e00ff */
[----:B------:R-:W-:Y:S01]  /*1050*/  IADD3 R227, R208, 0x4080, RZ ;  /* 0x00004080d0e37810 */ /* 0x000fe20007ffe0ff */
[----:B------:R2:W1:Y:S01]  /*1060*/  LDSM.16.M88.4 R172, [R0+0x4080] ;  /* 0x0040800000ac783b */ /* 0x0004620000000200 */
[----:B------:R-:W-:-:S02]  /*1070*/  SHF.R.U32.HI R225, RZ, 0x3, R19 ;  /* 0x00000003ffe17819 */ /* 0x000fc40000011613 */
[----:B------:R-:W-:Y:S01]  /*1080*/  IADD3 R226, R208, 0x8080, RZ ;  /* 0x00008080d0e27810 */ /* 0x000fe20007ffe0ff */
[----:B------:R2:W1:Y:S01]  /*1090*/  LDSM.16.M88.4 R176, [R0+0x6080] ;  /* 0x0060800000b0783b */ /* 0x0004620000000200 */
[----:B------:R-:W-:Y:S01]  /*10a0*/  LOP3.LUT R225, R225, R19, R16, 0x1e, !PT ;  /* 0x00000013e1e17212 */ /* 0x000fe200078e1e10 */
[----:B------:R-:W-:Y:S02]  /*10b0*/  IMAD.SHL.U32 R19, R8, 0x40, RZ ;  /* 0x0000004008137824 */ /* 0x000fe400078e00ff */
[----:B------:R-:W-:Y:S02]  /*10c0*/  BAR.SYNC.DEFER_BLOCKING 0x0 ;  /* 0x0000000000007b1d */ /* 0x000fe40000010000 */
[----:B------:R-:W-:Y:S01]  /*10d0*/  IMAD.IADD R225, R12, 0x1, R225 ;  /* 0x000000010ce17824 */ /* 0x000fe200078e02e1 */
[----:B------:R-:W-:Y:S01]  /*10e0*/  LOP3.LUT R19, R19, 0x1c0, RZ, 0xc0, !PT ;  /* 0x000001c013137812 */ /* 0x000fe200078ec0ff */
[----:B------:R-:W-:Y:S02]  /*10f0*/  IMAD.MOV.U32 R12, RZ, RZ, c[0x0][0x168] ;  /* 0x00005a00ff0c7624 */ /* 0x000fe400078e00ff */
[----:B------:R-:W-:Y:S01]  /*1100*/  @!PT LDS RZ, [RZ] ;  /* 0x00000000fffff984 */ /* 0x000fe20000000800 */
[----:B------:R-:W-:Y:S01]  /*1110*/  @!PT LDS RZ, [RZ] ;  /* 0x00000000fffff984 */ /* 0x000fe20000000800 */
[----:B------:R-:W-:Y:S01]  /*1120*/  @!PT LDS RZ, [RZ] ;  /* 0x00000000fffff984 */ /* 0x000fe20000000800 */
[----:B------:R1:W-:Y:S04]  /*1130*/  LDGSTS.E.BYPASS.LTC128B.128 [R208+0x4080], [R20.64], !P6 ;  /* 0x0408000014d07fae */ /* 0x0003e8000f101d52 */
[----:B------:R2:W-:Y:S01]  /*1140*/  LDGSTS.E.BYPASS.LTC128B.128 [R208+0x5080], [R26.64], !P5 ;  /* 0x050800001ad07fae */ /* 0x0005e2000e901d52 */
[----:B-1----:R-:W-:Y:S01]  /*1150*/  IMAD.SHL.U32 R21, R198, 0x20, RZ ;  /* 0x00000020c6157824 */ /* 0x002fe200078e00ff */
[----:B------:R-:W-:Y:S01]  /*1160*/  IADD3 R20, P5, R22, UR24, RZ ;  /* 0x0000001816147c10 */ /* 0x000fe2000ffbe0ff */
[----:B------:R-:W-:-:S03]  /*1170*/  IMAD R198, R198, 0x200, R17 ;  /* 0x00000200c6c67824 */ /* 0x000fc600078e0211 */
[----:B------:R-:W-:Y:S01]  /*1180*/  LOP3.LUT R13, R16, 0x20, R21, 0xf8, !PT ;  /* 0x00000020100d7812 */ /* 0x000fe200078ef815 */
[----:B------:R-:W-:Y:S01]  /*1190*/  @!P0 IMAD.SHL.U32 R16, R212, 0x10, RZ ;  /* 0x00000010d4108824 */ /* 0x000fe200078e00ff */
[----:B------:R-:W-:-:S04]  /*11a0*/  IADD3.X R21, R23, UR5, RZ, P5, !PT ;  /* 0x0000000517157c10 */ /* 0x000fc8000affe4ff */
[----:B------:R1:W-:Y:S04]  /*11b0*/  @!P0 LDGSTS.E.BYPASS.LTC128B.128 [R16+0xc080], [R24.64] ;  /* 0x0c08000018108fae */ /* 0x0003e8000b901d52 */
[----:B------:R-:W0:Y:S04]  /*11c0*/  LDGDEPBAR ;  /* 0x00000000000079af */ /* 0x000e280000000000 */
[----:B------:R2:W-:Y:S04]  /*11d0*/  LDGSTS.E.BYPASS.LTC128B.128 [R208+0x8080], [R22.64], !P2 ;  /* 0x0808000016d07fae */ /* 0x0005e8000d101d52 */
[----:B------:R3:W-:Y:S01]  /*11e0*/  LDGSTS.E.BYPASS.LTC128B.128 [R208+0x9080], [R20.64], !P1 ;  /* 0x0908000014d07fae */ /* 0x0007e2000c901d52 */
[----:B------:R-:W-:-:S03]  /*11f0*/  ISETP.GE.AND P1, PT, R12, 0x41, PT ;  /* 0x000000410c00780c */ /* 0x000fc60003f26270 */
[----:B------:R3:W-:Y:S04]  /*1200*/  @!P0 LDGSTS.E.BYPASS.LTC128B.128 [R29+0xc280], [R14.64] ;  /* 0x0c2800000e1d8fae */ /* 0x0007e8000b901d52 */
[----:B------:R-:W0:Y:S04]  /*1210*/  LDGDEPBAR ;  /* 0x00000000000079af */ /* 0x000e280000000000 */
[----:B------:R-:W0:Y:S01]  /*1220*/  LDGDEPBAR ;  /* 0x00000000000079af */ /* 0x000e220000000000 */
[----:B-1----:R-:W-:-:S04]  /*1230*/  SHF.R.U32.HI R16, RZ, 0x3, R19 ;  /* 0x00000003ff107819 */ /* 0x002fc80000011613 */
[--C-:B------:R-:W-:Y:S02]  /*1240*/  LOP3.LUT R4, R16, R4, R19.reuse, 0x1e, !PT ;  /* 0x0000000410047212 */ /* 0x100fe400078e1e13 */
[----:B--2---:R-:W-:Y:S02]  /*1250*/  LOP3.LUT R23, R19, 0x8, R18, 0xf8, !PT ;  /* 0x0000000813177812 */ /* 0x004fe400078ef812 */
[----:B------:R-:W-:Y:S02]  /*1260*/  LOP3.LUT R201, R4, R197, RZ, 0xfc, !PT ;  /* 0x000000c504c97212 */ /* 0x000fe400078efcff */
[----:B------:R-:W-:Y:S02]  /*1270*/  LOP3.LUT R6, R23, R16, RZ, 0x3c, !PT ;  /* 0x0000001017067212 */ /* 0x000fe400078e3cff */
[----:B------:R-:W-:Y:S02]  /*1280*/  LOP3.LUT R16, R16, R13, R19, 0x1e, !PT ;  /* 0x0000000d10107212 */ /* 0x000fe400078e1e13 */
[----:B------:R-:W-:-:S03]  /*1290*/  IADD3 R203, R6, R197, R203 ;  /* 0x000000c506cb7210 */ /* 0x000fc60007ffe0cb */
[----:B------:R-:W-:Y:S01]  /*12a0*/  IMAD.IADD R197, R197, 0x1, R16 ;  /* 0x00000001c5c57824 */ /* 0x000fe200078e0210 */
[----:B------:R-:W-:Y:S05]  /*12b0*/  @!P1 BRA `(.L_x_0) ;  /* 0x000000f000009947 */ /* 0x000fea0003800000 */
[----:B---345:R-:W-:Y:S01]  /*12c0*/  IMAD.MOV.U32 R13, RZ, RZ, 0x40 ;  /* 0x00000040ff0d7424 */ /* 0x038fe200078e00ff */
[----:B------:R-:W-:Y:S01]  /*12d0*/  IADD3 R16, P1, R20, UR24, RZ ;  /* 0x0000001814107c10 */ /* 0x000fe2000ff3e0ff */
[----:B------:R-:W-:Y:S03]  /*12e0*/  BSSY B0, `(.L_x_0) ;  /* 0x000000c000007945 */ /* 0x000fe60003800000 */
[----:B------:R-:W-:Y:S02]  /*12f0*/  IADD3 R13, -R214, c[0x0][0x168], -R13 ;  /* 0x00005a00d60d7a10 */ /* 0x000fe40007ffe90d */
[----:B------:R-:W-:Y:S02]  /*1300*/  IADD3.X R17, R21, UR5, RZ, P1, !PT ;  /* 0x0000000515117c10 */ /* 0x000fe40008ffe4ff */
[----:B------:R-:W-:-:S02]  /*1310*/  ISETP.LT.OR P2, PT, R13, 0x1, P4 ;  /* 0x000000010d00780c */ /* 0x000fc40002741670 */
[----:B------:R-:W-:Y:S02]  /*1320*/  ISETP.LT.OR P4, PT, R13, 0x21, P4 ;  /* 0x000000210d00780c */ /* 0x000fe40002781670 */
[----:B------:R-:W-:-:S04]  /*1330*/  IADD3 R18, P1, R16, UR24, RZ ;  /* 0x0000001810127c10 */ /* 0x000fc8000ff3e0ff */
[----:B------:R-:W-:-:S05]  /*1340*/  IADD3.X R19, R17, UR5, RZ, P1, !PT ;  /* 0x0000000511137c10 */ /* 0x000fca0008ffe4ff */
[----:B------:R1:W-:Y:S04]  /*1350*/  LDGSTS.E.BYPASS.LTC128B.128 [R208+0xa080], [R16.64], !P2 ;  /* 0x0a08000010d07fae */ /* 0x0003e8000d101d52 */
[----:B------:R1:W-:Y:S01]  /*1360*/  LDGSTS.E.BYPASS.LTC128B.128 [R208+0xb080], [R18.64], !P4 ;  /* 0x0b08000012d07fae */ /* 0x0003e2000e101d52 */
[----:B------:R-:W-:Y:S05]  /*1370*/  @P0 BRA `(.L_x_1) ;  /* 0x0000002000000947 */ /* 0x000fea0003800000 */
[----:B------:R-:W-:-:S05]  /*1380*/  SHF.L.U32 R13, R212, 0x4, RZ ;  /* 0x00000004d40d7819 */ /* 0x000fca00000006ff */
[----:B------:R2:W-:Y:S02]  /*1390*/  LDGSTS.E.BYPASS.LTC128B.128 [R13+0xc380], [R14.64+0x100] ;  /* 0x0c3801000e0d7fae */ /* 0x0005e4000b901d52 */
.L_x_1:
[----:B------:R-:W-:Y:S05]  /*13a0*/  BSYNC B0 ;  /* 0x0000000000007941 */ /* 0x000fea0003800000 */
.L_x_0:
[----:B---345:R-:W-:Y:S01]  /*13b0*/  ISETP.LT.AND P1, PT, RZ, c[0x0][0x168], PT ;  /* 0x00005a00ff007a0c */ /* 0x038fe20003f21270 */
[----:B------:R-:W0:-:S12]  /*13c0*/  LDGDEPBAR ;  /* 0x00000000000079af */ /* 0x000e180000000000 */
[----:B------:R-:W-:Y:S05]  /*13d0*/  @P1 BRA `(.L_x_2) ;  /* 0x0000021000001947 */ /* 0x000fea0003800000 */
[----:B------:R-:W-:Y:S01]  /*13e0*/  CS2R R126, SRZ ;  /* 0x00000000007e7805 */ /* 0x000fe2000001ff00 */
        /* <DEDUP_REMOVED lines=31> */
[----:B------:R-:W-:Y:S05]  /*15e0*/  BRA `(.L_x_3) ;  /* 0x00002cc000007947 */ /* 0x000fea0003800000 */
.L_x_2:
[----:B------:R-:W-:Y:S01]  /*15f0*/  SHF.R.S32.HI R4, RZ, 0x1f, R11 ;  /* 0x0000001fff047819 */ /* 0x000fe2000001140b */
[----:B------:R-:W-:Y:S01]  /*1600*/  IMAD R6, R7, c[0x0][0x238], RZ ;  /* 0x00008e0007067a24 */ /* 0x000fe200078e02ff */
[----:B--2---:R-:W-:Y:S01]  /*1610*/  LOP3.LUT R13, R10, 0xffffffe0, RZ, 0xc0, !PT ;  /* 0xffffffe00a0d7812 */ /* 0x004fe200078ec0ff */
[----:B------:R-:W-:Y:S01]  /*1620*/  ULDC.64 UR4, c[0x0][0x240] ;  /* 0x0000900000047ab9 */ /* 0x000fe20000000a00 */
[----:B------:R-:W-:Y:S01]  /*1630*/  LEA.HI R4, R4, R11, RZ, 0x2 ;  /* 0x0000000b04047211 */ /* 0x000fe200078f10ff */
[C---:B------:R-:W-:Y:S01]  /*1640*/  IMAD R6, R9.reuse, c[0x0][0x23c], R6 ;  /* 0x00008f0009067a24 */ /* 0x040fe200078e0206 */
[--C-:B------:R-:W-:Y:S01]  /*1650*/  SHF.R.S32.HI R213, RZ, 0x1f, R212.reuse ;  /* 0x0000001fffd57819 */ /* 0x100fe200000114d4 */
[----:B------:R-:W-:Y:S01]  /*1660*/  UIMAD UR4, UR9, UR4, URZ ;  /* 0x00000004090472a4 */ /* 0x000fe2000f8e023f */
[----:B------:R-:W-:Y:S01]  /*1670*/  LOP3.LUT R10, R4, 0xfffffffc, RZ, 0xc0, !PT ;  /* 0xfffffffc040a7812 */ /* 0x000fe200078ec0ff */
[----:B------:R-:W-:Y:S01]  /*1680*/  IMAD.IADD R4, R212, 0x1, -R13 ;  /* 0x00000001d4047824 */ /* 0x000fe200078e0a0d */
[----:B------:R-:W-:Y:S01]  /*1690*/  IADD3 R12, R12, 0x3f, RZ ;  /* 0x0000003f0c0c7810 */ /* 0x000fe20007ffe0ff */
[----:B------:R-:W-:Y:S01]  /*16a0*/  IMAD.WIDE.U32 R14, R9, c[0x0][0x238], R212 ;  /* 0x00008e00090e7a25 */ /* 0x000fe200078e00d4 */
[----:B------:R-:W-:Y:S01]  /*16b0*/  R2P PR, R8, 0x6 ;  /* 0x0000000608007804 */ /* 0x000fe20000000000 */
[----:B------:R-:W-:Y:S01]  /*16c0*/  UIMAD UR4, UR10, UR5, UR4 ;  /* 0x000000050a0472a4 */ /* 0x000fe2000f8e0204 */
[----:B------:R-:W-:Y:S01]  /*16d0*/  SHF.R.S32.HI R7, RZ, 0x1f, R4 ;  /* 0x0000001fff077819 */ /* 0x000fe20000011404 */
[----:B------:R-:W-:Y:S01]  /*16e0*/  IMAD.IADD R15, R15, 0x1, R6 ;  /* 0x000000010f0f7824 */ /* 0x000fe200078e0206 */
[----:B------:R-:W-:Y:S01]  /*16f0*/  SHF.R.S32.HI R233, RZ, 0x1f, R12 ;  /* 0x0000001fffe97819 */ /* 0x000fe2000001140c */
[----:B------:R-:W-:Y:S01]  /*1700*/  IMAD.U32 R234, RZ, RZ, UR10 ;  /* 0x0000000affea7e24 */ /* 0x000fe2000f8e00ff */
[----:B------:R-:W-:Y:S01]  /*1710*/  LEA.HI R7, R7, R4, RZ, 0x2 ;  /* 0x0000000407077211 */ /* 0x000fe200078f10ff */
[----:B------:R-:W-:Y:S01]  /*1720*/  IMAD.IADD R10, R11, 0x1, -R10 ;  /* 0x000000010b0a7824 */ /* 0x000fe200078e0a0a */
[----:B------:R-:W-:Y:S01]  /*1730*/  SEL R196, R193, 0xffffffe0, !P2 ;  /* 0xffffffe0c1c47807 */ /* 0x000fe20005000000 */
[----:B------:R-:W-:Y:S01]  /*1740*/  IMAD.WIDE.U32 R234, R234, c[0x0][0x240], R14 ;  /* 0x00009000eaea7a25 */ /* 0x000fe200078e000e */
[----:B------:R-:W-:Y:S01]  /*1750*/  LOP3.LUT R9, R7, 0xfffffffc, RZ, 0xc0, !PT ;  /* 0xfffffffc07097812 */ /* 0x000fe200078ec0ff */
[----:B------:R-:W-:Y:S01]  /*1760*/  CS2R R126, SRZ ;  /* 0x00000000007e7805 */ /* 0x000fe2000001ff00 */
[----:B------:R-:W-:Y:S01]  /*1770*/  LEA.HI R233, R233, R12, RZ, 0x6 ;  /* 0x0000000ce9e97211 */ /* 0x000fe200078f30ff */
[----:B------:R-:W-:Y:S01]  /*1780*/  IMAD R10, R10, -0x8, R5 ;  /* 0xfffffff80a0a7824 */ /* 0x000fe200078e0205 */
[----:B------:R-:W-:Y:S01]  /*1790*/  LEA R225, R225, 0xc480, 0x1 ;  /* 0x0000c480e1e17811 */ /* 0x000fe200078e08ff */
[----:B------:R-:W-:Y:S01]  /*17a0*/  IMAD.IADD R9, R4, 0x1, -R9 ;  /* 0x0000000104097824 */ /* 0x000fe200078e0a09 */
[----:B------:R-:W-:Y:S01]  /*17b0*/  SHF.R.S32.HI R4, RZ, 0x2, R7 ;  /* 0x00000002ff047819 */ /* 0x000fe20000011407 */
[----:B------:R-:W-:Y:S01]  /*17c0*/  IMAD.SHL.U32 R198, R198, 0x2, RZ ;  /* 0x00000002c6c67824 */ /* 0x000fe200078e00ff */
[----:B------:R-:W-:Y:S01]  /*17d0*/  LEA R197, R197, 0x80, 0x1 ;  /* 0x00000080c5c57811 */ /* 0x000fe200078e08ff */
[----:B------:R-:W-:Y:S01]  /*17e0*/  IMAD R224, R9, -0x2, R10 ;  /* 0xfffffffe09e07824 */ /* 0x000fe200078e020a */
[----:B------:R-:W-:Y:S01]  /*17f0*/  CS2R R124, SRZ ;  /* 0x00000000007c7805 */ /* 0x000fe2000001ff00 */
[----:B------:R-:W-:Y:S01]  /*1800*/  IMAD R211, R211, 0x10, R4 ;  /* 0x00000010d3d37824 */ /* 0x000fe200078e0204 */
[----:B------:R-:W-:Y:S01]  /*1810*/  CS2R R130, SRZ ;  /* 0x0000000000827805 */ /* 0x000fe2000001ff00 */
[----:B------:R-:W-:Y:S01]  /*1820*/  IMAD.MOV.U32 R230, RZ, RZ, 0x1 ;  /* 0x00000001ffe67424 */ /* 0x000fe200078e00ff */
[----:B------:R-:W-:Y:S01]  /*1830*/  CS2R R128, SRZ ;  /* 0x0000000000807805 */ /* 0x000fe2000001ff00 */
[----:B------:R-:W-:Y:S01]  /*1840*/  IMAD.MOV.U32 R237, RZ, RZ, RZ ;  /* 0x000000ffffed7224 */ /* 0x000fe200078e00ff */
[----:B------:R-:W-:Y:S01]  /*1850*/  CS2R R122, SRZ ;  /* 0x00000000007a7805 */ /* 0x000fe2000001ff00 */
[----:B------:R-:W-:Y:S01]  /*1860*/  IMAD.MOV.U32 R231, RZ, RZ, RZ ;  /* 0x000000ffffe77224 */ /* 0x000fe200078e00ff */
[----:B------:R-:W-:Y:S01]  /*1870*/  CS2R R120, SRZ ;  /* 0x0000000000787805 */ /* 0x000fe2000001ff00 */
[----:B------:R-:W-:Y:S01]  /*1880*/  IMAD.MOV.U32 R194, RZ, RZ, RZ ;  /* 0x000000ffffc27224 */ /* 0x000fe200078e00ff */
        /* <DEDUP_REMOVED lines=26> */
[----:B------:R-:W-:Y:S01]  /*1a30*/  SEL R193, R193, 0xffffffe0, !P1 ;  /* 0xffffffe0c1c17807 */ /* 0x000fe20004800000 */
[----:B------:R-:W-:Y:S01]  /*1a40*/  IMAD.IADD R195, R201, 0x1, R196 ;  /* 0x00000001c9c37824 */ /* 0x000fe200078e02c4 */
[----:B------:R-:W-:-:S02]  /*1a50*/  SEL R192, R192, 0xffffffc0, !P2 ;  /* 0xffffffc0c0c07807 */ /* 0x000fc40005000000 */
[----:B------:R-:W-:Y:S02]  /*1a60*/  SHF.R.S32.HI R233, RZ, 0x6, R233 ;  /* 0x00000006ffe97819 */ /* 0x000fe400000114e9 */
[----:B------:R-:W-:Y:S02]  /*1a70*/  IADD3 R232, R235, UR4, RZ ;  /* 0x00000004ebe87c10 */ /* 0x000fe4000fffe0ff */
.L_x_6:
[----:B------:R-:W-:Y:S04]  /*1a80*/  DEPBAR.LE SB0, 0x1 ;  /* 0x000080400000791a */ /* 0x000fe80000000000 */
[----:B------:R-:W-:Y:S01]  /*1a90*/  BAR.SYNC.DEFER_BLOCKING 0x0 ;  /* 0x0000000000007b1d */ /* 0x000fe20000010000 */
[C---:B------:R-:W-:Y:S01]  /*1aa0*/  IMAD.U32 R36, R194.reuse, 0x1000, R203 ;  /* 0x00001000c2247824 */ /* 0x040fe200078e00cb */
[----:B------:R-:W-:Y:S02]  /*1ab0*/  LEA R180, R194, R211, 0x6 ;  /* 0x000000d3c2b47211 */ /* 0x000fe400078e30ff */
[----:B------:R-:W-:Y:S02]  /*1ac0*/  IADD3 R236, R237, 0x1, RZ ;  /* 0x00000001edec7810 */ /* 0x000fe40007ffe0ff */
[----:B------:R-:W-:Y:S01]  /*1ad0*/  SHF.L.U32 R181, R36, 0x1, RZ ;  /* 0x0000000124b57819 */ /* 0x000fe200000006ff */
[----:B------:R-:W-:Y:S01]  /*1ae0*/  IMAD.SHL.U32 R182, R180, 0x4, RZ ;  /* 0x00000004b4b67824 */ /* 0x000fe200078e00ff */
[----:B------:R-:W-:Y:S02]  /*1af0*/  ISETP.GE.AND P1, PT, R236, R233, PT ;  /* 0x000000e9ec00720c */ /* 0x000fe40003f26270 */
[C---:B------:R-:W-:Y:S01]  /*1b00*/  IADD3 R156, R181.reuse, R192, RZ ;  /* 0x000000c0b59c7210 */ /* 0x040fe20007ffe0ff */
[----:B------:R-:W-:Y:S01]  /*1b10*/  IMAD.IADD R183, R181, 0x1, R193 ;  /* 0x00000001b5b77824 */ /* 0x000fe200078e02c1 */
[----:B------:R-:W-:Y:S04]  /*1b20*/  LDSM.16.M88.4 R36, [R181+0x4080] ;  /* 0x00408000b524783b */ /* 0x000fe80000000200 */
[----:B------:R-:W2:Y:S04]  /*1b30*/  LDSM.16.M88.4 R40, [R199+0x80] ;  /* 0x00008000c728783b */ /* 0x000ea80000000200 */
[----:B------:R-:W3:Y:S04]  /*1b40*/  LDSM.16.M88.4 R44, [R181+0x5080] ;  /* 0x00508000b52c783b */ /* 0x000ee80000000200 */
[----:B------:R-:W4:Y:S04]  /*1b50*/  LDSM.16.M88.4 R48, [R199+0x2080] ;  /* 0x00208000c730783b */ /* 0x000f280000000200 */
[----:B------:R-:W-:Y:S04]  /*1b60*/  LDSM.16.M88.4 R56, [R3+0x80] ;  /* 0x000080000338783b */ /* 0x000fe80000000200 */
[----:B------:R-:W5:Y:S04]  /*1b70*/  LDSM.16.M88.4 R52, [R183+0x4080] ;  /* 0x00408000b734783b */ /* 0x000f680000000200 */
[----:B------:R-:W1:Y:S04]  /*1b80*/  LDSM.16.M88.4 R60, [R183+0x5080] ;  /* 0x00508000b73c783b */ /* 0x000e680000000200 */
[----:B------:R-:W1:Y:S04]  /*1b90*/  LDSM.16.M88.4 R64, [R3+0x2080] ;  /* 0x002080000340783b */ /* 0x000e680000000200 */
[----:B------:R-:W-:Y:S04]  /*1ba0*/  LDSM.16.M88.4 R132, [R2+0x80] ;  /* 0x000080000284783b */ /* 0x000fe80000000200 */
[----:B------:R-:W-:Y:S04]  /*1bb0*/  LDSM.16.M88.4 R136, [R156+0x5080] ;  /* 0x005080009c88783b */ /* 0x000fe80000000200 */
[----:B------:R-:W-:Y:S01]  /*1bc0*/  LDSM.16.M88.4 R140, [R2+0x2080] ;  /* 0x00208000028c783b */ /* 0x000fe20000000200 */
[-C--:B--2---:R-:W-:Y:S03]  /*1bd0*/  HMMA.16816.F32 R4, R36, R40.reuse, RZ ;  /* 0x000000282404723c */ /* 0x084fe600000018ff */
[----:B------:R-:W-:Y:S04]  /*1be0*/  LDS R240, [R182+0xc080] ;  /* 0x00c08000b6f07984 */ /* 0x000fe80000000800 */
[----:B------:R-:W-:Y:S01]  /*1bf0*/  LDS R186, [R182+0xc0a0] ;  /* 0x00c0a000b6ba7984 */ /* 0x000fe20000000800 */
[C---:B---3--:R-:W-:Y:S03]  /*1c00*/  HMMA.16816.F32 R8, R44.reuse, R40, RZ ;  /* 0x000000282c08723c */ /* 0x048fe600000018ff */
[----:B------:R-:W-:Y:S04]  /*1c10*/  LDS R185, [R182+0xc100] ;  /* 0x00c10000b6b97984 */ /* 0x000fe80000000800 */
[----:B------:R-:W-:Y:S01]  /*1c20*/  LDS R184, [R182+0xc120] ;  /* 0x00c12000b6b87984 */ /* 0x000fe20000000800 */
[-C--:B------:R-:W-:Y:S08]  /*1c30*/  HMMA.16816.F32 R12, R44, R42.reuse, RZ ;  /* 0x0000002a2c0c723c */ /* 0x080ff000000018ff */
[C---:B-1----:R-:W-:Y:S01]  /*1c40*/  HMMA.16816.F32 R16, R36.reuse, R42, RZ ;  /* 0x0000002a2410723c */ /* 0x042fe200000018ff */
[----:B------:R-:W1:Y:S07]  /*1c50*/  LDSM.16.M88.4 R40, [R156+0x4080] ;  /* 0x004080009c28783b */ /* 0x000e6e0000000200 */
[-C--:B----4-:R-:W-:Y:S08]  /*1c60*/  HMMA.16816.F32 R20, R36, R48.reuse, RZ ;  /* 0x000000302414723c */ /* 0x090ff000000018ff */
[C---:B------:R-:W-:Y:S08]  /*1c70*/  HMMA.16816.F32 R24, R44.reuse, R48, RZ ;  /* 0x000000302c18723c */ /* 0x040ff000000018ff */
[-C--:B------:R-:W-:Y:S01]  /*1c80*/  HMMA.16816.F32 R28, R44, R50.reuse, RZ ;  /* 0x000000322c1c723c */ /* 0x080fe200000018ff */
[----:B------:R-:W-:Y:S07]  /*1c90*/  LDSM.16.M88.4 R44, [R0+0x80] ;  /* 0x00008000002c783b */ /* 0x000fee0000000200 */
[----:B------:R-:W-:Y:S08]  /*1ca0*/  HMMA.16816.F32 R32, R36, R50, RZ ;  /* 0x000000322420723c */ /* 0x000ff000000018ff */
[-C--:B-----5:R-:W-:Y:S08]  /*1cb0*/  HMMA.16816.F32 R4, R52, R56.reuse, R4 ;  /* 0x000000383404723c */ /* 0x0a0ff00000001804 */
[C---:B------:R-:W-:Y:S07]  /*1cc0*/  HMMA.16816.F32 R8, R60.reuse, R56, R8 ;  /* 0x000000383c08723c */ /* 0x040fee0000001808 */
[----:B------:R-:W-:Y:S01]  /*1cd0*/  IMAD.IADD R56, R192, 0x1, R183 ;  /* 0x00000001c0387824 */ /* 0x000fe200078e02b7 */
[-C--:B------:R-:W-:Y:S04]  /*1ce0*/  HMMA.16816.F32 R12, R60, R58.reuse, R12 ;  /* 0x0000003a3c0c723c */ /* 0x080fe8000000180c */
[----:B------:R-:W2:Y:S04]  /*1cf0*/  LDSM.16.M88.4 R36, [R56+0x4080] ;  /* 0x004080003824783b */ /* 0x000ea80000000200 */
[C---:B------:R-:W-:Y:S01]  /*1d00*/  HMMA.16816.F32 R16, R52.reuse, R58, R16 ;  /* 0x0000003a3410723c */ /* 0x040fe20000001810 */
[----:B------:R-:W3:Y:S07]  /*1d10*/  LDSM.16.M88.4 R48, [R56+0x5080] ;  /* 0x005080003830783b */ /* 0x000eee0000000200 */
[-C--:B------:R-:W-:Y:S08]  /*1d20*/  HMMA.16816.F32 R20, R52, R64.reuse, R20 ;  /* 0x000000403414723c */ /* 0x080ff00000001814 */
[C---:B------:R-:W-:Y:S08]  /*1d30*/  HMMA.16816.F32 R24, R60.reuse, R64, R24 ;  /* 0x000000403c18723c */ /* 0x040ff00000001818 */
[-C--:B------:R-:W-:Y:S08]  /*1d40*/  HMMA.16816.F32 R28, R60, R66.reuse, R28 ;  /* 0x000000423c1c723c */ /* 0x080ff0000000181c */
[----:B------:R-:W-:Y:S01]  /*1d50*/  HMMA.16816.F32 R32, R52, R66, R32 ;  /* 0x000000423420723c */ /* 0x000fe20000001820 */
[----:B------:R-:W4:Y:S01]  /*1d60*/  LDSM.16.M88.4 R52, [R0+0x2080] ;  /* 0x002080000034783b */ /* 0x000f220000000200 */
[----:B------:R-:W-:Y:S04]  /*1d70*/  DEPBAR.LE SB0, 0x1 ;  /* 0x000080400000791a */ /* 0x000fe80000000000 */
[----:B------:R-:W-:Y:S02]  /*1d80*/  BAR.SYNC.DEFER_BLOCKING 0x0 ;  /* 0x0000000000007b1d */ /* 0x000fe40000010000 */
[-C--:B-1----:R-:W-:Y:S08]  /*1d90*/  HMMA.16816.F32 R4, R40, R132.reuse, R4 ;  /* 0x000000842804723c */ /* 0x082ff00000001804 */
[C---:B------:R-:W-:Y:S08]  /*1da0*/  HMMA.16816.F32 R8, R136.reuse, R132, R8 ;  /* 0x000000848808723c */ /* 0x040ff00000001808 */
[-C--:B------:R-:W-:Y:S08]  /*1db0*/  HMMA.16816.F32 R12, R136, R134.reuse, R12 ;  /* 0x00000086880c723c */ /* 0x080ff0000000180c */
[C---:B------:R-:W-:Y:S08]  /*1dc0*/  HMMA.16816.F32 R16, R40.reuse, R134, R16 ;  /* 0x000000862810723c */ /* 0x040ff00000001810 */
[-C--:B------:R-:W-:Y:S08]  /*1dd0*/  HMMA.16816.F32 R20, R40, R140.reuse, R20 ;  /* 0x0000008c2814723c */ /* 0x080ff00000001814 */
[C---:B------:R-:W-:Y:S01]  /*1de0*/  HMMA.16816.F32 R24, R136.reuse, R140, R24 ;  /* 0x0000008c8818723c */ /* 0x040fe20000001818 */
[----:B------:R1:W5:Y:S04]  /*1df0*/  LDSM.16.M88.4 R156, [R183+0x9080] ;  /* 0x00908000b79c783b */ /* 0x0003680000000200 */
[----:B------:R1:W1:Y:S03]  /*1e00*/  LDSM.16.M88.4 R132, [R181+0x8080] ;  /* 0x00808000b584783b */ /* 0x0002660000000200 */
[-C--:B------:R-:W-:Y:S01]  /*1e10*/  HMMA.16816.F32 R28, R136, R142.reuse, R28 ;  /* 0x0000008e881c723c */ /* 0x080fe2000000181c */
[----:B------:R1:W1:Y:S07]  /*1e20*/  LDSM.16.M88.4 R136, [R181+0x9080] ;  /* 0x00908000b588783b */ /* 0x00026e0000000200 */
[----:B------:R-:W-:Y:S01]  /*1e30*/  HMMA.16816.F32 R32, R40, R142, R32 ;  /* 0x0000008e2820723c */ /* 0x000fe20000001820 */
[----:B------:R1:W1:Y:S07]  /*1e40*/  LDSM.16.M88.4 R140, [R183+0x8080] ;  /* 0x00808000b78c783b */ /* 0x00026e0000000200 */
[-C--:B--2---:R-:W-:Y:S08]  /*1e50*/  HMMA.16816.F32 R4, R36, R44.reuse, R4 ;  /* 0x0000002c2404723c */ /* 0x084ff00000001804 */
[C---:B---3--:R-:W-:Y:S08]  /*1e60*/  HMMA.16816.F32 R8, R48.reuse, R44, R8 ;  /* 0x0000002c3008723c */ /* 0x048ff00000001808 */
[-C--:B------:R-:W-:Y:S08]  /*1e70*/  HMMA.16816.F32 R12, R48, R46.reuse, R12 ;  /* 0x0000002e300c723c */ /* 0x080ff0000000180c */
[C---:B------:R-:W-:Y:S08]  /*1e80*/  HMMA.16816.F32 R16, R36.reuse, R46, R16 ;  /* 0x0000002e2410723c */ /* 0x040ff00000001810 */
[-C--:B----4-:R-:W-:Y:S08]  /*1e90*/  HMMA.16816.F32 R20, R36, R52.reuse, R20 ;  /* 0x000000342414723c */ /* 0x090ff00000001814 */
[C---:B------:R-:W-:Y:S08]  /*1ea0*/  HMMA.16816.F32 R24, R48.reuse, R52, R24 ;  /* 0x000000343018723c */ /* 0x040ff00000001818 */
[-C--:B------:R-:W-:Y:S08]  /*1eb0*/  HMMA.16816.F32 R28, R48, R54.reuse, R28 ;  /* 0x00000036301c723c */ /* 0x080ff0000000181c */
[----:B------:R-:W-:Y:S01]  /*1ec0*/  HMMA.16816.F32 R32, R36, R54, R32 ;  /* 0x000000362420723c */ /* 0x000fe20000001820 */
[----:B------:R-:W-:-:S07]  /*1ed0*/  @P1 BRA `(.L_x_4) ;  /* 0x000002c000001947 */ /* 0x000fce0003800000 */
[----:B-1---5:R-:W-:Y:S01]  /*1ee0*/  IMAD.MOV.U32 R37, RZ, RZ, c[0x0][0x168] ;  /* 0x00005a00ff257624 */ /* 0x022fe200078e00ff */
[----:B------:R-:W-:Y:S01]  /*1ef0*/  SHF.R.S32.HI R41, RZ, 0x1f, R236 ;  /* 0x0000001fff297819 */ /* 0x000fe200000114ec */
[----:B------:R-:W1:Y:S02]  /*1f00*/  S2R R43, SR_CTAID.Y ;  /* 0x00000000002b7919 */ /* 0x000e640000002600 */
[C---:B------:R-:W-:Y:S02]  /*1f10*/  IMAD R37, R236.reuse, -0x40, R37 ;  /* 0xffffffc0ec257824 */ /* 0x040fe400078e0225 */
[----:B------:R-:W-:Y:S02]  /*1f20*/  IMAD R41, R41, c[0x0][0x178], RZ ;  /* 0x00005e0029297a24 */ /* 0x000fe400078e02ff */
[----:B------:R-:W-:Y:S02]  /*1f30*/  IMAD.IADD R38, R37, 0x1, -R214 ;  /* 0x0000000125267824 */ /* 0x000fe400078e0ad6 */
[----:B------:R-:W-:Y:S03]  /*1f40*/  IMAD R41, R236, c[0x0][0x17c], R41 ;  /* 0x00005f00ec297a24 */ /* 0x000fe600078e0229 */
[C---:B------:R-:W-:Y:S02]  /*1f50*/  ISETP.LT.OR P6, PT, R38.reuse, 0x1, P3 ;  /* 0x000000012600780c */ /* 0x040fe40001fc1670 */
[----:B------:R-:W-:Y:S02]  /*1f60*/  ISETP.LT.OR P5, PT, R38, 0x21, P3 ;  /* 0x000000212600780c */ /* 0x000fe40001fa1670 */
[----:B-1----:R-:W-:Y:S01]  /*1f70*/  SHF.R.S32.HI R36, RZ, 0x1f, R43 ;  /* 0x0000001fff247819 */ /* 0x002fe2000001142b */
[C---:B------:R-:W-:Y:S04]  /*1f80*/  IMAD.WIDE.U32 R46, R43.reuse, c[0x0][0x180], R220 ;  /* 0x000060002b2e7a25 */ /* 0x040fe800078e00dc */
[----:B------:R-:W-:Y:S01]  /*1f90*/  IMAD R39, R36, c[0x0][0x180], RZ ;  /* 0x0000600024277a24 */ /* 0x000fe200078e02ff */
[----:B------:R-:W-:Y:S01]  /*1fa0*/  IADD3 R40, P4, P2, R222, UR16, R46 ;  /* 0x00000010de287c10 */ /* 0x000fe2000fa9e02e */
[----:B------:R-:W-:Y:S02]  /*1fb0*/  @!P0 IMAD R36, R36, c[0x0][0x270], RZ ;  /* 0x00009c0024248a24 */ /* 0x000fe400078e02ff */
[C---:B------:R-:W-:Y:S02]  /*1fc0*/  IMAD R39, R43.reuse, c[0x0][0x184], R39 ;  /* 0x000061002b277a24 */ /* 0x040fe400078e0227 */
[C---:B------:R-:W-:Y:S04]  /*1fd0*/  @!P0 IMAD.WIDE.U32 R44, R43.reuse, c[0x0][0x270], R216 ;  /* 0x00009c002b2c8a25 */ /* 0x040fe800078e00d8 */
[----:B------:R-:W-:Y:S01]  /*1fe0*/  @!P0 IMAD R36, R43, c[0x0][0x274], R36 ;  /* 0x00009d002b248a24 */ /* 0x000fe200078e0224 */
[----:B------:R-:W-:Y:S01]  /*1ff0*/  @!P0 IADD3 R37, P1, R44, UR14, RZ ;  /* 0x0000000e2c258c10 */ /* 0x000fe2000ff3e0ff */
[----:B------:R-:W-:Y:S03]  /*2000*/  IMAD.WIDE.U32 R42, R236, c[0x0][0x178], RZ ;  /* 0x00005e00ec2a7a25 */ /* 0x000fe600078e00ff */
[----:B------:R-:W-:Y:S01]  /*2010*/  @!P0 IADD3.X R36, R45, UR7, R36, P1, !PT ;  /* 0x000000072d248c10 */ /* 0x000fe20008ffe424 */
[----:B------:R-:W-:Y:S01]  /*2020*/  IMAD.IADD R39, R47, 0x1, R39 ;  /* 0x000000012f277824 */ /* 0x000fe200078e0227 */
[----:B------:R-:W-:Y:S01]  /*2030*/  IADD3 R41, R43, R41, RZ ;  /* 0x000000292b297210 */ /* 0x000fe20007ffe0ff */
[----:B------:R-:W-:Y:S01]  /*2040*/  IMAD.SHL.U32 R43, R42, 0x80, RZ ;  /* 0x000000802a2b7824 */ /* 0x000fe200078e00ff */
[----:B------:R-:W-:Y:S02]  /*2050*/  @!P0 LEA R44, P1, R37, c[0x0][0x258], 0x2 ;  /* 0x00009600252c8a11 */ /* 0x000fe400078210ff */
[----:B------:R-:W-:Y:S02]  /*2060*/  IADD3.X R39, R206, UR6, R39, P4, P2 ;  /* 0x00000006ce277c10 */ /* 0x000fe4000a7e4427 */
[----:B------:R-:W-:Y:S02]  /*2070*/  LEA R38, P2, R40, c[0x0][0x160], 0x1 ;  /* 0x0000580028267a11 */ /* 0x000fe400078408ff */
[----:B------:R-:W-:Y:S02]  /*2080*/  SHF.L.U64.HI R41, R42, 0x7, R41 ;  /* 0x000000072a297819 */ /* 0x000fe40000010229 */
[----:B------:R-:W-:Y:S02]  /*2090*/  IADD3 R42, P4, R43, R38, RZ ;  /* 0x000000262b2a7210 */ /* 0x000fe40007f9e0ff */
[----:B------:R-:W-:Y:S02]  /*20a0*/  LEA.HI.X R40, R40, c[0x0][0x164], R39, 0x1, P2 ;  /* 0x0000590028287a11 */ /* 0x000fe400010f0c27 */
[----:B------:R-:W-:Y:S02]  /*20b0*/  @!P0 LEA.HI.X R45, R37, c[0x0][0x25c], R36, 0x2, P1 ;  /* 0x00009700252d8a11 */ /* 0x000fe400008f1424 */
[----:B------:R-:W-:Y:S01]  /*20c0*/  IADD3 R46, P2, P1, R43, UR21, R38 ;  /* 0x000000152b2e7c10 */ /* 0x000fe2000f95e026 */
[--C-:B------:R-:W-:Y:S01]  /*20d0*/  IMAD.X R43, R41, 0x1, R40.reuse, P4 ;  /* 0x00000001292b7824 */ /* 0x100fe200020e0628 */
[----:B------:R-:W-:Y:S01]  /*20e0*/  @!P0 LEA R37, R237, 0x40, 0x6 ;  /* 0x00000040ed258811 */ /* 0x000fe200078e30ff */
[C---:B------:R-:W-:Y:S01]  /*20f0*/  IMAD R38, R230.reuse, 0x2000, R227 ;  /* 0x00002000e6267824 */ /* 0x040fe200078e02e3 */
[----:B------:R-:W-:Y:S02]  /*2100*/  IADD3.X R47, R41, UR11, R40, P2, P1 ;  /* 0x0000000b292f7c10 */ /* 0x000fe400097e2428 */
[----:B------:R-:W-:Y:S01]  /*2110*/  @!P0 LEA R36, R230, R216, 0x6 ;  /* 0x000000d8e6248211 */ /* 0x000fe200078e30ff */
[----:B------:R-:W-:Y:S01]  /*2120*/  @!P0 IMAD.WIDE R44, R37, 0x4, R44 ;  /* 0x00000004252c8825 */ /* 0x000fe200078e022c */
[----:B------:R-:W-:Y:S01]  /*2130*/  @!PT LDS RZ, [RZ] ;  /* 0x00000000fffff984 */ /* 0x000fe20000000800 */
[----:B------:R-:W-:Y:S01]  /*2140*/  @!PT LDS RZ, [RZ] ;  /* 0x00000000fffff984 */ /* 0x000fe20000000800 */
[----:B------:R-:W-:Y:S01]  /*2150*/  @!PT LDS RZ, [RZ] ;  /* 0x00000000fffff984 */ /* 0x000fe20000000800 */
[----:B------:R1:W-:Y:S02]  /*2160*/  LDGSTS.E.BYPASS.LTC128B.128 [R38], [R42.64], !P6 ;  /* 0x000000002a267fae */ /* 0x0003e4000f101d52 */
[----:B------:R-:W-:Y:S06]  /*2170*/  @!P0 SHF.L.U32 R39, R36, 0x2, RZ ;  /* 0x0000000224278819 */ /* 0x000fec00000006ff */
[----:B------:R1:W-:Y:S08]  /*2180*/  LDGSTS.E.BYPASS.LTC128B.128 [R38+0x1000], [R46.64], !P5 ;  /* 0x010000002e267fae */ /* 0x0003f0000e901d52 */
[----:B------:R1:W-:Y:S02]  /*2190*/  @!P0 LDGSTS.E.BYPASS.LTC128B.128 [R39+0xc080], [R44.64] ;  /* 0x0c0800002c278fae */ /* 0x0003e4000b901d52 */
.L_x_4:
[-C--:B-1---5:R-:W-:Y:S01]  /*21a0*/  HMMA.16816.F32 R36, R132, R144.reuse, RZ ;  /* 0x000000908424723c */ /* 0x0a2fe200000018ff */
[----:B------:R-:W0:Y:S02]  /*21b0*/  LDGDEPBAR ;  /* 0x00000000000079af */ /* 0x000e240000000000 */
[----:B------:R-:W-:Y:S02]  /*21c0*/  ISETP.GT.AND P5, PT, R224, 0x40, PT ;  /* 0x00000040e000780c */ /* 0x000fe40003fa4270 */
[----:B------:R-:W-:Y:S02]  /*21d0*/  SHF.L.U32 R202, R196, 0x1, RZ ;  /* 0x00000001c4ca7819 */ /* 0x000fe400000006ff */
[----:B------:R-:W-:Y:S01]  /*21e0*/  FSEL R191, R20, -INF , P5 ;  /* 0xff80000014bf7808 */ /* 0x000fe20002800000 */
[C---:B------:R-:W-:Y:S02]  /*21f0*/  HMMA.16816.F32 R40, R136.reuse, R144, RZ ;  /* 0x000000908828723c */ /* 0x040fe400000018ff */
[----:B------:R-:W-:Y:S02]  /*2200*/  ISETP.GT.AND P6, PT, R224, 0x21, PT ;  /* 0x00000021e000780c */ /* 0x000fe40003fc4270 */
[----:B------:R-:W-:Y:S01]  /*2210*/  FFMA.FTZ R180, R191, c[0x0][0x29c], -R240 ;  /* 0x0000a700bfb47a23 */ /* 0x000fe200000108f0 */
[----:B------:R-:W-:Y:S02]  /*2220*/  FSEL R24, R24, -INF , P5 ;  /* 0xff80000018187808 */ /* 0x000fe40002800000 */
[----:B------:R-:W-:Y:S01]  /*2230*/  FSEL R19, R19, -INF , P6 ;  /* 0xff80000013137808 */ /* 0x000fe20003000000 */
[-C--:B------:R-:W-:Y:S01]  /*2240*/  HMMA.16816.F32 R44, R136, R146.reuse, RZ ;  /* 0x00000092882c723c */ /* 0x080fe200000018ff */
[----:B------:R1:W-:Y:S01]  /*2250*/  MUFU.EX2 R191, R180 ;  /* 0x000000b400bf7308 */ /* 0x0003e20000000800 */
[C---:B------:R-:W-:Y:S02]  /*2260*/  ISETP.GT.AND P2, PT, R224.reuse, 0x1, PT ;  /* 0x00000001e000780c */ /* 0x040fe40003f44270 */
[C---:B------:R-:W-:Y:S02]  /*2270*/  ISETP.GT.AND P4, PT, R224.reuse, RZ, PT ;  /* 0x000000ffe000720c */ /* 0x040fe40003f84270 */
[----:B------:R-:W-:Y:S02]  /*2280*/  FSEL R205, R11, -INF , P2 ;  /* 0xff8000000bcd7808 */ /* 0x000fe40001000000 */
[C---:B------:R-:W-:Y:S02]  /*2290*/  HMMA.16816.F32 R48, R132.reuse, R146, RZ ;  /* 0x000000928430723c */ /* 0x040fe400000018ff */
[----:B------:R-:W-:Y:S02]  /*22a0*/  ISETP.GT.AND P1, PT, R224, 0x20, PT ;  /* 0x00000020e000780c */ /* 0x000fe40003f24270 */
[----:B------:R-:W-:Y:S01]  /*22b0*/  FFMA.FTZ R205, R205, c[0x0][0x29c], -R184 ;  /* 0x0000a700cdcd7a23 */ /* 0x000fe200000108b8 */
[----:B------:R-:W-:Y:S02]  /*22c0*/  FSEL R187, R4, -INF , P4 ;  /* 0xff80000004bb7808 */ /* 0x000fe40002000000 */
[----:B------:R-:W-:Y:S01]  /*22d0*/  FSEL R204, R8, -INF , P4 ;  /* 0xff80000008cc7808 */ /* 0x000fe20002000000 */
[-C--:B------:R-:W-:Y:S01]  /*22e0*/  HMMA.16816.F32 R52, R132, R148.reuse, RZ ;  /* 0x000000948434723c */ /* 0x080fe200000018ff */
[----:B------:R-:W-:Y:S03]  /*22f0*/  FSEL R189, R5, -INF , P2 ;  /* 0xff80000005bd7808 */ /* 0x000fe60001000000 */
[--C-:B------:R-:W-:Y:S01]  /*2300*/  FFMA.FTZ R183, R187, c[0x0][0x29c], -R240.reuse ;  /* 0x0000a700bbb77a23 */ /* 0x100fe200000108f0 */
[----:B------:R-:W-:Y:S01]  /*2310*/  FSEL R241, R6, -INF , P4 ;  /* 0xff80000006f17808 */ /* 0x000fe20002000000 */
[--C-:B------:R-:W-:Y:S01]  /*2320*/  FFMA.FTZ R188, R189, c[0x0][0x29c], -R240.reuse ;  /* 0x0000a700bdbc7a23 */ /* 0x100fe200000108f0 */
[----:B------:R-:W-:Y:S01]  /*2330*/  FSEL R189, R16, -INF , P1 ;  /* 0xff80000010bd7808 */ /* 0x000fe20000800000 */
[C---:B------:R-:W-:Y:S02]  /*2340*/  HMMA.16816.F32 R56, R136.reuse, R148, RZ ;  /* 0x000000948838723c */ /* 0x040fe400000018ff */
[----:B------:R-:W-:Y:S02]  /*2350*/  MUFU.EX2 R183, R183 ;  /* 0x000000b700b77308 */ /* 0x000fe40000000800 */
[----:B-1----:R-:W-:Y:S01]  /*2360*/  IADD3 R180, R181, R202, RZ ;  /* 0x000000cab5b47210 */ /* 0x002fe20007ffe0ff */
[--C-:B------:R-:W-:Y:S01]  /*2370*/  FFMA.FTZ R187, R189, c[0x0][0x29c], -R240.reuse ;  /* 0x0000a700bdbb7a23 */ /* 0x100fe200000108f0 */
[----:B------:R-:W-:Y:S02]  /*2380*/  IADD3 R181, R202, R181, R193 ;  /* 0x000000b5cab57210 */ /* 0x000fe40007ffe0c1 */
[-C--:B------:R-:W-:Y:S01]  /*2390*/  HMMA.16816.F32 R60, R136, R150.reuse, RZ ;  /* 0x00000096883c723c */ /* 0x080fe200000018ff */
[----:B------:R-:W-:Y:S03]  /*23a0*/  LDSM.16.M88.4 R136, [R180+0x9080] ;  /* 0x00908000b488783b */ /* 0x000fe60000000200 */
[----:B------:R-:W-:Y:S01]  /*23b0*/  MUFU.EX2 R188, R188 ;  /* 0x000000bc00bc7308 */ /* 0x000fe20000000800 */
[----:B------:R-:W-:Y:S02]  /*23c0*/  FSEL R189, R17, -INF , P6 ;  /* 0xff80000011bd7808 */ /* 0x000fe40003000000 */
[----:B------:R-:W-:Y:S01]  /*23d0*/  FSEL R243, R7, -INF , P2 ;  /* 0xff80000007f37808 */ /* 0x000fe20001000000 */
[----:B------:R-:W-:Y:S01]  /*23e0*/  HMMA.16816.F32 R64, R132, R150, RZ ;  /* 0x000000968440723c */ /* 0x000fe200000018ff */
[----:B------:R1:W2:Y:S03]  /*23f0*/  LDSM.16.M88.4 R132, [R180+0x8080] ;  /* 0x00808000b484783b */ /* 0x0002a60000000200 */
[----:B------:R-:W-:Y:S01]  /*2400*/  FFMA.FTZ R190, R189, c[0x0][0x29c], -R240 ;  /* 0x0000a700bdbe7a23 */ /* 0x000fe200000108f0 */
[----:B------:R-:W-:Y:S01]  /*2410*/  FSEL R189, R10, -INF , P4 ;  /* 0xff8000000abd7808 */ /* 0x000fe20002000000 */
[----:B------:R-:W-:Y:S01]  /*2420*/  MUFU.EX2 R187, R187 ;  /* 0x000000bb00bb7308 */ /* 0x000fe20000000800 */
[C---:B------:R-:W-:Y:S01]  /*2430*/  ISETP.GT.AND P4, PT, R224.reuse, 0x41, PT ;  /* 0x00000041e000780c */ /* 0x040fe20003f84270 */
[-C--:B------:R-:W-:Y:S05]  /*2440*/  HMMA.16816.F32 R36, R140, R152.reuse, R36 ;  /* 0x000000988c24723c */ /* 0x080fea0000001824 */
[----:B------:R-:W-:Y:S01]  /*2450*/  FSEL R27, R27, -INF , P4 ;  /* 0xff8000001b1b7808 */ /* 0x000fe20002000000 */
[--C-:B------:R-:W-:Y:S01]  /*2460*/  FFMA.FTZ R189, R189, c[0x0][0x29c], -R184.reuse ;  /* 0x0000a700bdbd7a23 */ /* 0x100fe200000108b8 */
[----:B------:R-:W-:Y:S01]  /*2470*/  FSEL R23, R23, -INF , P4 ;  /* 0xff80000017177808 */ /* 0x000fe20002000000 */
[C---:B------:R-:W-:Y:S01]  /*2480*/  HMMA.16816.F32 R40, R156.reuse, R152, R40 ;  /* 0x000000989c28723c */ /* 0x040fe20000001828 */
[----:B------:R-:W-:Y:S03]  /*2490*/  MUFU.EX2 R190, R190 ;  /* 0x000000be00be7308 */ /* 0x000fe60000000800 */
[----:B------:R-:W-:Y:S01]  /*24a0*/  FFMA.FTZ R27, R27, c[0x0][0x29c], -R184 ;  /* 0x0000a7001b1b7a23 */ /* 0x000fe200000108b8 */
[----:B------:R-:W-:Y:S02]  /*24b0*/  FSEL R239, R21, -INF , P4 ;  /* 0xff80000015ef7808 */ /* 0x000fe40002000000 */
[----:B------:R-:W-:Y:S01]  /*24c0*/  FSEL R238, R9, -INF , P2 ;  /* 0xff80000009ee7808 */ /* 0x000fe20001000000 */
[-C--:B------:R-:W-:Y:S03]  /*24d0*/  HMMA.16816.F32 R44, R156, R154.reuse, R44 ;  /* 0x0000009a9c2c723c */ /* 0x080fe6000000182c */
[----:B------:R-:W-:Y:S01]  /*24e0*/  MUFU.EX2 R189, R189 ;  /* 0x000000bd00bd7308 */ /* 0x000fe20000000800 */
[----:B------:R-:W-:Y:S01]  /*24f0*/  ISETP.GT.AND P2, PT, R224, 0x60, PT ;  /* 0x00000060e000780c */ /* 0x000fe20003f44270 */
[----:B------:R-:W-:Y:S01]  /*2500*/  FFMA.FTZ R200, R239, c[0x0][0x29c], -R240 ;  /* 0x0000a700efc87a23 */ /* 0x000fe200000108f0 */
[----:B------:R-:W-:Y:S02]  /*2510*/  FSEL R245, R18, -INF , P1 ;  /* 0xff80000012f57808 */ /* 0x000fe40000800000 */
[C---:B------:R-:W-:Y:S04]  /*2520*/  HMMA.16816.F32 R48, R140.reuse, R154, R48 ;  /* 0x0000009a8c30723c */ /* 0x040fe80000001830 */
[--C-:B-1----:R-:W-:Y:S01]  /*2530*/  FFMA.FTZ R180, R245, c[0x0][0x29c], -R186.reuse ;  /* 0x0000a700f5b47a23 */ /* 0x102fe200000108ba */
[----:B------:R-:W-:Y:S01]  /*2540*/  MUFU.EX2 R250, R27 ;  /* 0x0000001b00fa7308 */ /* 0x000fe20000000800 */
[----:B------:R-:W-:Y:S02]  /*2550*/  FSEL R242, R12, -INF , P1 ;  /* 0xff8000000cf27808 */ /* 0x000fe40000800000 */
[-C--:B------:R-:W-:Y:S04]  /*2560*/  HMMA.16816.F32 R52, R140, R160.reuse, R52 ;  /* 0x000000a08c34723c */ /* 0x080fe80000001834 */
[----:B------:R-:W-:Y:S01]  /*2570*/  FSEL R239, R14, -INF , P1 ;  /* 0xff8000000eef7808 */ /* 0x000fe20000800000 */
[--C-:B------:R-:W-:Y:S01]  /*2580*/  FFMA.FTZ R14, R241, c[0x0][0x29c], -R186.reuse ;  /* 0x0000a700f10e7a23 */ /* 0x100fe200000108ba */
[----:B------:R-:W-:Y:S01]  /*2590*/  ISETP.GT.AND P1, PT, R224, 0x61, PT ;  /* 0x00000061e000780c */ /* 0x000fe20003f24270 */
[----:B------:R-:W-:Y:S01]  /*25a0*/  MUFU.EX2 R200, R200 ;  /* 0x000000c800c87308 */ /* 0x000fe20000000800 */
[C---:B------:R-:W-:Y:S04]  /*25b0*/  HMMA.16816.F32 R56, R156.reuse, R160, R56 ;  /* 0x000000a09c38723c */ /* 0x040fe80000001838 */
[----:B------:R-:W-:Y:S01]  /*25c0*/  FSEL R33, R33, -INF , P1 ;  /* 0xff80000021217808 */ /* 0x000fe20000800000 */
[--C-:B------:R-:W-:Y:S01]  /*25d0*/  FFMA.FTZ R241, R243, c[0x0][0x29c], -R186.reuse ;  /* 0x0000a700f3f17a23 */ /* 0x100fe200000108ba */
[----:B------:R-:W-:Y:S01]  /*25e0*/  FSEL R35, R35, -INF , P1 ;  /* 0xff80000023237808 */ /* 0x000fe20000800000 */
[----:B------:R-:W-:Y:S01]  /*25f0*/  FFMA.FTZ R243, R19, c[0x0][0x29c], -R186 ;  /* 0x0000a70013f37a23 */ /* 0x000fe200000108ba */
[-C--:B------:R-:W-:Y:S01]  /*2600*/  HMMA.16816.F32 R60, R156, R162.reuse, R60 ;  /* 0x000000a29c3c723c */ /* 0x080fe2000000183c */
[----:B------:R-:W-:Y:S03]  /*2610*/  MUFU.EX2 R14, R14 ;  /* 0x0000000e000e7308 */ /* 0x000fe60000000800 */
[----:B------:R-:W-:Y:S01]  /*2620*/  FSEL R31, R31, -INF , P1 ;  /* 0xff8000001f1f7808 */ /* 0x000fe20000800000 */
[----:B------:R-:W-:Y:S01]  /*2630*/  FFMA.FTZ R239, R239, c[0x0][0x29c], -R184 ;  /* 0x0000a700efef7a23 */ /* 0x000fe200000108b8 */
[----:B------:R-:W-:Y:S02]  /*2640*/  FSEL R247, R32, -INF , P2 ;  /* 0xff80000020f77808 */ /* 0x000fe40001000000 */
[----:B------:R-:W-:Y:S01]  /*2650*/  HMMA.16816.F32 R64, R140, R162, R64 ;  /* 0x000000a28c40723c */ /* 0x000fe20000001840 */
[----:B------:R-:W1:Y:S02]  /*2660*/  LDSM.16.M88.4 R140, [R181+0x8080] ;  /* 0x00808000b58c783b */ /* 0x000e640000000200 */
[----:B------:R3:W-:Y:S01]  /*2670*/  MUFU.EX2 R19, R243 ;  /* 0x000000f300137308 */ /* 0x0007e20000000800 */
[----:B------:R-:W-:Y:S01]  /*2680*/  FSEL R157, R22, -INF , P5 ;  /* 0xff800000169d7808 */ /* 0x000fe20002800000 */
[--C-:B------:R-:W-:Y:S01]  /*2690*/  FFMA.FTZ R12, R247, c[0x0][0x29c], -R240.reuse ;  /* 0x0000a700f70c7a23 */ /* 0x100fe200000108f0 */
[----:B------:R-:W-:Y:S01]  /*26a0*/  FSEL R15, R15, -INF , P6 ;  /* 0xff8000000f0f7808 */ /* 0x000fe20003000000 */
[----:B------:R-:W-:Y:S01]  /*26b0*/  FFMA.FTZ R240, R33, c[0x0][0x29c], -R240 ;  /* 0x0000a70021f07a23 */ /* 0x000fe200000108f0 */
[-C--:B--2---:R-:W-:Y:S05]  /*26c0*/  HMMA.16816.F32 R36, R132, R164.reuse, R36 ;  /* 0x000000a48424723c */ /* 0x084fea0000001824 */
[----:B------:R-:W-:Y:S01]  /*26d0*/  FFMA.FTZ R22, R157, c[0x0][0x29c], -R186 ;  /* 0x0000a7009d167a23 */ /* 0x000fe200000108ba */
[----:B------:R2:W-:Y:S01]  /*26e0*/  MUFU.EX2 R33, R240 ;  /* 0x000000f000217308 */ /* 0x0005e20000000800 */
[----:B------:R4:W5:Y:S01]  /*26f0*/  LDSM.16.M88.4 R156, [R181+0x9080] ;  /* 0x00908000b59c783b */ /* 0x0009620000000200 */
[C---:B------:R-:W-:Y:S04]  /*2700*/  HMMA.16816.F32 R40, R136.reuse, R164, R40 ;  /* 0x000000a48828723c */ /* 0x040fe80000001828 */
[----:B------:R-:W-:Y:S04]  /*2710*/  FFMA.FTZ R15, R15, c[0x0][0x29c], -R184 ;  /* 0x0000a7000f0f7a23 */ /* 0x000fe800000108b8 */
[-C--:B------:R-:W-:Y:S01]  /*2720*/  HMMA.16816.F32 R44, R136, R166.reuse, R44 ;  /* 0x000000a6882c723c */ /* 0x080fe2000000182c */
[----:B------:R-:W-:Y:S03]  /*2730*/  MUFU.EX2 R241, R241 ;  /* 0x000000f100f17308 */ /* 0x000fe60000000800 */
[----:B---3--:R-:W-:Y:S04]  /*2740*/  FSEL R243, R34, -INF , P2 ;  /* 0xff80000022f37808 */ /* 0x008fe80001000000 */
[C---:B------:R-:W-:Y:S03]  /*2750*/  HMMA.16816.F32 R48, R132.reuse, R166, R48 ;  /* 0x000000a68430723c */ /* 0x040fe60000001830 */
[----:B------:R-:W-:Y:S01]  /*2760*/  MUFU.EX2 R12, R12 ;  /* 0x0000000c000c7308 */ /* 0x000fe20000000800 */
[--C-:B------:R-:W-:Y:S02]  /*2770*/  FFMA.FTZ R34, R243, c[0x0][0x29c], -R186.reuse ;  /* 0x0000a700f3227a23 */ /* 0x100fe400000108ba */
[--C-:B----4-:R-:W-:Y:S02]  /*2780*/  FFMA.FTZ R181, R204, c[0x0][0x29c], -R185.reuse ;  /* 0x0000a700ccb57a23 */ /* 0x110fe400000108b9 */
[-C--:B------:R-:W-:Y:S04]  /*2790*/  HMMA.16816.F32 R52, R132, R168.reuse, R52 ;  /* 0x000000a88434723c */ /* 0x080fe80000001834 */
[--C-:B--2---:R-:W-:Y:S01]  /*27a0*/  FFMA.FTZ R240, R23, c[0x0][0x29c], -R186.reuse ;  /* 0x0000a70017f07a23 */ /* 0x104fe200000108ba */
[----:B------:R-:W-:Y:S01]  /*27b0*/  MUFU.EX2 R181, R181 ;  /* 0x000000b500b57308 */ /* 0x000fe20000000800 */
[----:B------:R-:W-:Y:S02]  /*27c0*/  FFMA.FTZ R186, R35, c[0x0][0x29c], -R186 ;  /* 0x0000a70023ba7a23 */ /* 0x000fe400000108ba */
[C---:B------:R-:W-:Y:S04]  /*27d0*/  HMMA.16816.F32 R56, R136.reuse, R168, R56 ;  /* 0x000000a88838723c */ /* 0x040fe80000001838 */
[--C-:B------:R-:W-:Y:S02]  /*27e0*/  FFMA.FTZ R204, R238, c[0x0][0x29c], -R185.reuse ;  /* 0x0000a700eecc7a23 */ /* 0x100fe400000108b9 */
[--C-:B------:R-:W-:Y:S01]  /*27f0*/  FFMA.FTZ R238, R242, c[0x0][0x29c], -R185.reuse ;  /* 0x0000a700f2ee7a23 */ /* 0x100fe200000108b9 */
[----:B------:R2:W-:Y:S01]  /*2800*/  MUFU.EX2 R35, R186 ;  /* 0x000000ba00237308 */ /* 0x0005e20000000800 */
[-C--:B------:R-:W-:Y:S08]  /*2810*/  HMMA.16816.F32 R60, R136, R170.reuse, R60 ;  /* 0x000000aa883c723c */ /* 0x080ff0000000183c */
[----:B------:R-:W-:Y:S01]  /*2820*/  HMMA.16816.F32 R64, R132, R170, R64 ;  /* 0x000000aa8440723c */ /* 0x000fe20000001840 */
[----:B------:R3:W-:Y:S07]  /*2830*/  MUFU.EX2 R23, R240 ;  /* 0x000000f000177308 */ /* 0x0007ee0000000800 */
[-C--:B-1----:R-:W-:Y:S03]  /*2840*/  HMMA.16816.F32 R36, R140, R172.reuse, R36 ;  /* 0x000000ac8c24723c */ /* 0x082fe60000001824 */
[----:B------:R-:W-:Y:S02]  /*2850*/  MUFU.EX2 R180, R180 ;  /* 0x000000b400b47308 */ /* 0x000fe40000000800 */
[----:B--2---:R-:W-:Y:S03]  /*2860*/  FSEL R186, R13, -INF , P6 ;  /* 0xff8000000dba7808 */ /* 0x004fe60003000000 */
[C---:B-----5:R-:W-:Y:S01]  /*2870*/  HMMA.16816.F32 R40, R156.reuse, R172, R40 ;  /* 0x000000ac9c28723c */ /* 0x060fe20000001828 */
[----:B------:R-:W1:Y:S03]  /*2880*/  LDS R13, [R182+0xc280] ;  /* 0x00c28000b60d7984 */ /* 0x000e660000000800 */
[--C-:B------:R-:W-:Y:S01]  /*2890*/  FFMA.FTZ R243, R186, c[0x0][0x29c], -R185.reuse ;  /* 0x0000a700baf37a23 */ /* 0x100fe200000108b9 */
[----:B------:R-:W-:Y:S01]  /*28a0*/  FSEL R186, R25, -INF , P4 ;  /* 0xff80000019ba7808 */ /* 0x000fe20002000000 */
[----:B------:R-:W-:Y:S02]  /*28b0*/  MUFU.EX2 R22, R22 ;  /* 0x0000001600167308 */ /* 0x000fe40000000800 */
[-C--:B------:R-:W-:Y:S04]  /*28c0*/  HMMA.16816.F32 R44, R156, R174.reuse, R44 ;  /* 0x000000ae9c2c723c */ /* 0x080fe8000000182c */
[--C-:B------:R-:W-:Y:S02]  /*28d0*/  FFMA.FTZ R25, R186, c[0x0][0x29c], -R185.reuse ;  /* 0x0000a700ba197a23 */ /* 0x100fe400000108b9 */
[----:B---3--:R-:W-:Y:S02]  /*28e0*/  FFMA.FTZ R240, R24, c[0x0][0x29c], -R185 ;  /* 0x0000a70018f07a23 */ /* 0x008fe400000108b9 */
[C---:B------:R-:W-:Y:S01]  /*28f0*/  HMMA.16816.F32 R48, R140.reuse, R174, R48 ;  /* 0x000000ae8c30723c */ /* 0x040fe20000001830 */
[----:B------:R-:W2:Y:S07]  /*2900*/  MUFU.EX2 R204, R204 ;  /* 0x000000cc00cc7308 */ /* 0x000eae0000000800 */
[-C--:B------:R-:W-:Y:S03]  /*2910*/  HMMA.16816.F32 R52, R140, R176.reuse, R52 ;  /* 0x000000b08c34723c */ /* 0x080fe60000001834 */
[----:B------:R3:W-:Y:S05]  /*2920*/  MUFU.EX2 R24, R240 ;  /* 0x000000f000187308 */ /* 0x0007ea0000000800 */
[C---:B------:R-:W-:Y:S05]  /*2930*/  HMMA.16816.F32 R56, R156.reuse, R176, R56 ;  /* 0x000000b09c38723c */ /* 0x040fea0000001838 */
[----:B------:R-:W-:Y:S03]  /*2940*/  MUFU.EX2 R25, R25 ;  /* 0x0000001900197308 */ /* 0x000fe60000000800 */
[-C--:B------:R-:W-:Y:S01]  /*2950*/  HMMA.16816.F32 R60, R156, R178.reuse, R60 ;  /* 0x000000b29c3c723c */ /* 0x080fe2000000183c */
[----:B------:R-:W4:Y:S03]  /*2960*/  LDS R156, [R182+0xc2a0] ;  /* 0x00c2a000b69c7984 */ /* 0x000f260000000800 */
[----:B--2---:R-:W-:Y:S03]  /*2970*/  F2FP.PACK_AB R248, R204, R181 ;  /* 0x000000b5ccf8723e */ /* 0x004fe600000000ff */
[----:B------:R-:W-:Y:S01]  /*2980*/  FSEL R158, R28, -INF , P2 ;  /* 0xff8000001c9e7808 */ /* 0x000fe20001000000 */
[----:B------:R-:W-:Y:S01]  /*2990*/  HMMA.16816.F32 R64, R140, R178, R64 ;  /* 0x000000b28c40723c */ /* 0x000fe20000001840 */
[----:B------:R-:W-:Y:S03]  /*29a0*/  MUFU.EX2 R246, R15 ;  /* 0x0000000f00f67308 */ /* 0x000fe60000000800 */
[----:B------:R-:W-:Y:S01]  /*29b0*/  FSEL R28, R29, -INF , P1 ;  /* 0xff8000001d1c7808 */ /* 0x000fe20000800000 */
[----:B-1----:R-:W-:Y:S01]  /*29c0*/  FADD.FTZ R159, R49, -R13 ;  /* 0x8000000d319f7221 */ /* 0x002fe20000010000 */
[----:B------:R-:W-:Y:S01]  /*29d0*/  FSEL R29, R26, -INF , P5 ;  /* 0xff8000001a1d7808 */ /* 0x000fe20002800000 */
[--C-:B------:R-:W-:Y:S01]  /*29e0*/  FFMA.FTZ R26, R158, c[0x0][0x29c], -R185.reuse ;  /* 0x0000a7009e1a7a23 */ /* 0x100fe200000108b9 */
[----:B------:R-:W-:Y:S01]  /*29f0*/  F2FP.PACK_AB R158, R188, R183 ;  /* 0x000000b7bc9e723e */ /* 0x000fe200000000ff */
[----:B------:R-:W-:Y:S01]  /*2a00*/  FFMA.FTZ R185, R28, c[0x0][0x29c], -R185 ;  /* 0x0000a7001cb97a23 */ /* 0x000fe200000108b9 */
[----:B------:R-:W-:Y:S01]  /*2a10*/  LOP3.LUT P1, RZ, R210, 0x4, RZ, 0xc0, !PT ;  /* 0x00000004d2ff7812 */ /* 0x000fe2000782c0ff */
[----:B------:R-:W-:Y:S01]  /*2a20*/  MUFU.EX2 R238, R238 ;  /* 0x000000ee00ee7308 */ /* 0x000fe20000000800 */
[--C-:B------:R-:W-:Y:S01]  /*2a30*/  FADD.FTZ R28, R36, -R13.reuse ;  /* 0x8000000d241c7221 */ /* 0x100fe20000010000 */
[----:B------:R-:W-:Y:S01]  /*2a40*/  FSEL R157, R30, -INF , P2 ;  /* 0xff8000001e9d7808 */ /* 0x000fe20001000000 */
[--C-:B------:R-:W-:Y:S02]  /*2a50*/  FFMA.FTZ R29, R29, c[0x0][0x29c], -R184.reuse ;  /* 0x0000a7001d1d7a23 */ /* 0x100fe400000108b8 */
[----:B------:R-:W-:Y:S02]  /*2a60*/  FMUL.FTZ R28, R183, R28 ;  /* 0x0000001cb71c7220 */ /* 0x000fe40000410000 */
[----:B------:R-:W1:Y:S01]  /*2a70*/  LDS R183, [R182+0xc300] ;  /* 0x00c30000b6b77984 */ /* 0x000e620000000800 */
[--C-:B------:R-:W-:Y:S02]  /*2a80*/  FFMA.FTZ R157, R157, c[0x0][0x29c], -R184.reuse ;  /* 0x0000a7009d9d7a23 */ /* 0x100fe400000108b8 */
[----:B------:R-:W-:Y:S01]  /*2a90*/  FFMA.FTZ R184, R31, c[0x0][0x29c], -R184 ;  /* 0x0000a7001fb87a23 */ /* 0x000fe200000108b8 */
[----:B------:R-:W2:Y:S01]  /*2aa0*/  LDS R182, [R182+0xc320] ;  /* 0x00c32000b6b67984 */ /* 0x000ea20000000800 */
[--C-:B------:R-:W-:Y:S01]  /*2ab0*/  FADD.FTZ R31, R37, -R13.reuse ;  /* 0x8000000d251f7221 */ /* 0x100fe20000010000 */
[----:B------:R-:W-:Y:S01]  /*2ac0*/  MUFU.EX2 R243, R243 ;  /* 0x000000f300f37308 */ /* 0x000fe20000000800 */
[--C-:B------:R-:W-:Y:S01]  /*2ad0*/  FADD.FTZ R30, R48, -R13.reuse ;  /* 0x8000000d301e7221 */ /* 0x100fe20000010000 */
[----:B------:R-:W-:Y:S01]  /*2ae0*/  STS [R225], R158 ;  /* 0x0000009ee1007388 */ /* 0x000fe20000000800 */
[----:B------:R-:W-:Y:S01]  /*2af0*/  FMUL.FTZ R31, R188, R31 ;  /* 0x0000001fbc1f7220 */ /* 0x000fe20000410000 */
[----:B------:R-:W-:Y:S01]  /*2b00*/  F2FP.PACK_AB R188, R200, R191 ;  /* 0x000000bfc8bc723e */ /* 0x000fe200000000ff */
[C---:B------:R-:W-:Y:S02]  /*2b10*/  FMUL.FTZ R159, R190.reuse, R159 ;  /* 0x0000009fbe9f7220 */ /* 0x040fe40000410000 */
[----:B------:R-:W-:Y:S01]  /*2b20*/  FMUL.FTZ R30, R187, R30 ;  /* 0x0000001ebb1e7220 */ /* 0x000fe20000410000 */
[----:B------:R-:W-:Y:S01]  /*2b30*/  F2FP.PACK_AB R187, R190, R187 ;  /* 0x000000bbbebb723e */ /* 0x000fe200000000ff */
[--C-:B------:R-:W-:Y:S01]  /*2b40*/  FADD.FTZ R186, R52, -R13.reuse ;  /* 0x8000000d34ba7221 */ /* 0x100fe20000010000 */
[----:B------:R-:W-:Y:S01]  /*2b50*/  F2FP.PACK_AB R28, R31, R28 ;  /* 0x0000001c1f1c723e */ /* 0x000fe200000000ff */
[--C-:B------:R-:W-:Y:S01]  /*2b60*/  FADD.FTZ R31, R64, -R13.reuse ;  /* 0x8000000d401f7221 */ /* 0x100fe20000010000 */
[----:B------:R-:W-:Y:S01]  /*2b70*/  MUFU.EX2 R239, R239 ;  /* 0x000000ef00ef7308 */ /* 0x000fe20000000800 */
[--C-:B------:R-:W-:Y:S01]  /*2b80*/  FADD.FTZ R245, R53, -R13.reuse ;  /* 0x8000000d35f57221 */ /* 0x100fe20000010000 */
[----:B------:R-:W-:Y:S01]  /*2b90*/  F2FP.PACK_AB R30, R159, R30 ;  /* 0x0000001e9f1e723e */ /* 0x000fe200000000ff */
[----:B------:R-:W-:Y:S02]  /*2ba0*/  FADD.FTZ R190, R65, -R13 ;  /* 0x8000000d41be7221 */ /* 0x000fe40000010000 */
[--C-:B----4-:R-:W-:Y:S02]  /*2bb0*/  FADD.FTZ R13, R38, -R156.reuse ;  /* 0x8000009c260d7221 */ /* 0x110fe40000010000 */
[--C-:B---3--:R-:W-:Y:S02]  /*2bc0*/  FADD.FTZ R240, R39, -R156.reuse ;  /* 0x8000009c27f07221 */ /* 0x108fe40000010000 */
[----:B------:R-:W-:Y:S01]  /*2bd0*/  FMUL.FTZ R13, R14, R13 ;  /* 0x0000000d0e0d7220 */ /* 0x000fe20000410000 */
[C---:B------:R-:W-:Y:S01]  /*2be0*/  F2FP.PACK_AB R14, R241.reuse, R14 ;  /* 0x0000000ef10e723e */ /* 0x040fe200000000ff */
[----:B------:R-:W-:Y:S01]  /*2bf0*/  FMUL.FTZ R240, R241, R240 ;  /* 0x000000f0f1f07220 */ /* 0x000fe20000410000 */
[----:B------:R-:W-:Y:S01]  /*2c00*/  MUFU.EX2 R34, R34 ;  /* 0x0000002200227308 */ /* 0x000fe20000000800 */
[----:B------:R-:W-:Y:S01]  /*2c10*/  FMUL.FTZ R31, R12, R31 ;  /* 0x0000001f0c1f7220 */ /* 0x000fe20000410000 */
[C---:B------:R-:W-:Y:S01]  /*2c20*/  F2FP.PACK_AB R12, R33.reuse, R12 ;  /* 0x0000000c210c723e */ /* 0x040fe200000000ff */
[----:B------:R3:W-:Y:S01]  /*2c30*/  STS [R225+0x400], R14 ;  /* 0x0004000ee1007388 */ /* 0x0007e20000000800 */
[----:B------:R-:W-:Y:S01]  /*2c40*/  F2FP.PACK_AB R240, R240, R13 ;  /* 0x0000000df0f0723e */ /* 0x000fe200000000ff */
[----:B------:R-:W-:Y:S02]  /*2c50*/  FMUL.FTZ R190, R33, R190 ;  /* 0x000000be21be7220 */ /* 0x000fe40000410000 */
[--C-:B------:R-:W-:Y:S02]  /*2c60*/  FADD.FTZ R33, R50, -R156.reuse ;  /* 0x8000009c32217221 */ /* 0x100fe40000010000 */
[--C-:B------:R-:W-:Y:S01]  /*2c70*/  FADD.FTZ R242, R51, -R156.reuse ;  /* 0x8000009c33f27221 */ /* 0x100fe20000010000 */
[----:B------:R-:W3:Y:S01]  /*2c80*/  MUFU.EX2 R29, R29 ;  /* 0x0000001d001d7308 */ /* 0x000ee20000000800 */
[--C-:B------:R-:W-:Y:S01]  /*2c90*/  FADD.FTZ R13, R54, -R156.reuse ;  /* 0x8000009c360d7221 */ /* 0x100fe20000010000 */
[----:B------:R-:W-:Y:S01]  /*2ca0*/  F2FP.PACK_AB R190, R190, R31 ;  /* 0x0000001fbebe723e */ /* 0x000fe200000000ff */
[----:B------:R-:W-:Y:S02]  /*2cb0*/  FADD.FTZ R244, R55, -R156 ;  /* 0x8000009c37f47221 */ /* 0x000fe40000010000 */
[----:B------:R-:W-:Y:S02]  /*2cc0*/  FMUL.FTZ R245, R200, R245 ;  /* 0x000000f5c8f57220 */ /* 0x000fe40000410000 */
[----:B------:R-:W-:Y:S01]  /*2cd0*/  FMUL.FTZ R33, R180, R33 ;  /* 0x00000021b4217220 */ /* 0x000fe20000410000 */
[C---:B------:R-:W-:Y:S01]  /*2ce0*/  F2FP.PACK_AB R180, R19.reuse, R180 ;  /* 0x000000b413b4723e */ /* 0x040fe200000000ff */
[----:B------:R-:W-:Y:S01]  /*2cf0*/  FMUL.FTZ R242, R19, R242 ;  /* 0x000000f213f27220 */ /* 0x000fe20000410000 */
[----:B------:R-:W4:Y:S01]  /*2d00*/  MUFU.EX2 R200, R205 ;  /* 0x000000cd00c87308 */ /* 0x000f220000000800 */
[----:B------:R-:W-:Y:S01]  /*2d10*/  FMUL.FTZ R13, R22, R13 ;  /* 0x0000000d160d7220 */ /* 0x000fe20000410000 */
[C---:B------:R-:W-:Y:S01]  /*2d20*/  F2FP.PACK_AB R22, R23.reuse, R22 ;  /* 0x000000161716723e */ /* 0x040fe200000000ff */
[----:B------:R-:W-:Y:S01]  /*2d30*/  FMUL.FTZ R244, R23, R244 ;  /* 0x000000f417f47220 */ /* 0x000fe20000410000 */
[----:B------:R-:W-:Y:S01]  /*2d40*/  F2FP.PACK_AB R33, R242, R33 ;  /* 0x00000021f221723e */ /* 0x000fe200000000ff */
[--C-:B-1----:R-:W-:Y:S01]  /*2d50*/  FADD.FTZ R242, R40, -R183.reuse ;  /* 0x800000b728f27221 */ /* 0x102fe20000010000 */
[----:B------:R-:W-:Y:S01]  /*2d60*/  IADD3 R23, R225, 0x40, RZ ;  /* 0x00000040e1177810 */ /* 0x000fe20007ffe0ff */
[--C-:B------:R-:W-:Y:S01]  /*2d70*/  FADD.FTZ R252, R57, -R183.reuse ;  /* 0x800000b739fc7221 */ /* 0x100fe20000010000 */
[----:B------:R-:W-:Y:S01]  /*2d80*/  F2FP.PACK_AB R244, R244, R13 ;  /* 0x0000000df4f4723e */ /* 0x000fe200000000ff */
[--C-:B------:R-:W-:Y:S01]  /*2d90*/  FADD.FTZ R13, R41, -R183.reuse ;  /* 0x800000b7290d7221 */ /* 0x100fe20000010000 */
[----:B------:R-:W-:Y:S01]  /*2da0*/  @P1 IADD3 R23, R225, -0x40, RZ ;  /* 0xffffffc0e1171810 */ /* 0x000fe20007ffe0ff */
[----:B------:R-:W-:Y:S01]  /*2db0*/  FMUL.FTZ R242, R181, R242 ;  /* 0x000000f2b5f27220 */ /* 0x000fe20000410000 */
[----:B------:R-:W-:Y:S01]  /*2dc0*/  MUFU.EX2 R185, R185 ;  /* 0x000000b900b97308 */ /* 0x000fe20000000800 */
[----:B------:R-:W-:Y:S01]  /*2dd0*/  FMUL.FTZ R13, R204, R13 ;  /* 0x0000000dcc0d7220 */ /* 0x000fe20000410000 */
[----:B---3--:R-:W-:Y:S01]  /*2de0*/  F2FP.PACK_AB R14, R250, R29 ;  /* 0x0000001dfa0e723e */ /* 0x008fe200000000ff */
[----:B------:R-:W-:Y:S01]  /*2df0*/  STS [R23+0x400], R180 ;  /* 0x000400b417007388 */ /* 0x000fe20000000800 */
[----:B------:R-:W-:Y:S02]  /*2e00*/  FMUL.FTZ R252, R25, R252 ;  /* 0x000000fc19fc7220 */ /* 0x000fe40000410000 */
[----:B------:R-:W-:Y:S01]  /*2e10*/  F2FP.PACK_AB R242, R13, R242 ;  /* 0x000000f20df2723e */ /* 0x000fe200000000ff */
[----:B------:R-:W-:Y:S01]  /*2e20*/  STS [R23], R187 ;  /* 0x000000bb17007388 */ /* 0x000fe20000000800 */
[--C-:B------:R-:W-:Y:S02]  /*2e30*/  FADD.FTZ R13, R56, -R183.reuse ;  /* 0x800000b7380d7221 */ /* 0x100fe40000010000 */
[--C-:B------:R-:W-:Y:S01]  /*2e40*/  FADD.FTZ R15, R44, -R183.reuse ;  /* 0x800000b72c0f7221 */ /* 0x100fe20000010000 */
[----:B------:R-:W-:Y:S01]  /*2e50*/  STS [R225+0x1000], R248 ;  /* 0x001000f8e1007388 */ /* 0x000fe20000000800 */
[----:B------:R-:W-:Y:S01]  /*2e60*/  FMUL.FTZ R13, R24, R13 ;  /* 0x0000000d180d7220 */ /* 0x000fe20000410000 */
[----:B------:R-:W-:Y:S01]  /*2e70*/  MUFU.EX2 R157, R157 ;  /* 0x0000009d009d7308 */ /* 0x000fe20000000800 */
[--C-:B------:R-:W-:Y:S01]  /*2e80*/  FADD.FTZ R204, R45, -R183.reuse ;  /* 0x800000b72dcc7221 */ /* 0x100fe20000010000 */
[----:B------:R-:W-:Y:S01]  /*2e90*/  F2FP.PACK_AB R24, R25, R24 ;  /* 0x000000181918723e */ /* 0x000fe200000000ff */
[----:B------:R-:W-:Y:S01]  /*2ea0*/  FMUL.FTZ R15, R238, R15 ;  /* 0x0000000fee0f7220 */ /* 0x000fe20000410000 */
[----:B------:R-:W-:Y:S01]  /*2eb0*/  F2FP.PACK_AB R252, R252, R13 ;  /* 0x0000000dfcfc723e */ /* 0x000fe200000000ff */
[C---:B------:R-:W-:Y:S01]  /*2ec0*/  FMUL.FTZ R204, R243.reuse, R204 ;  /* 0x000000ccf3cc7220 */ /* 0x040fe20000410000 */
[----:B----4-:R-:W-:Y:S01]  /*2ed0*/  F2FP.PACK_AB R13, R200, R189 ;  /* 0x000000bdc80d723e */ /* 0x010fe200000000ff */
[----:B--2---:R-:W-:Y:S01]  /*2ee0*/  FADD.FTZ R158, R42, -R182 ;  /* 0x800000b62a9e7221 */ /* 0x004fe20000010000 */
[----:B------:R-:W-:Y:S01]  /*2ef0*/  F2FP.PACK_AB R238, R243, R238 ;  /* 0x000000eef3ee723e */ /* 0x000fe200000000ff */
[----:B------:R-:W-:Y:S01]  /*2f00*/  FMUL.FTZ R186, R191, R186 ;  /* 0x000000babfba7220 */ /* 0x000fe20000410000 */
[----:B------:R-:W1:Y:S01]  /*2f10*/  MUFU.EX2 R26, R26 ;  /* 0x0000001a001a7308 */ /* 0x000e620000000800 */
[----:B------:R2:W-:Y:S01]  /*2f20*/  STS [R225+0x1400], R13 ;  /* 0x0014000de1007388 */ /* 0x0005e20000000800 */
[----:B------:R-:W-:Y:S01]  /*2f30*/  F2FP.PACK_AB R204, R204, R15 ;  /* 0x0000000fcccc723e */ /* 0x000fe200000000ff */
[--C-:B------:R-:W-:Y:S01]  /*2f40*/  FADD.FTZ R19, R66, -R156.reuse ;  /* 0x8000009c42137221 */ /* 0x100fe20000010000 */
[----:B------:R-:W-:Y:S01]  /*2f50*/  F2FP.PACK_AB R15, R246, R239 ;  /* 0x000000eff60f723e */ /* 0x000fe200000000ff */
[----:B------:R-:W-:Y:S01]  /*2f60*/  STS [R23+0x1000], R238 ;  /* 0x001000ee17007388 */ /* 0x000fe20000000800 */
[----:B------:R-:W-:Y:S01]  /*2f70*/  FADD.FTZ R156, R67, -R156 ;  /* 0x8000009c439c7221 */ /* 0x000fe20000010000 */
[----:B------:R-:W-:Y:S01]  /*2f80*/  F2FP.PACK_AB R186, R245, R186 ;  /* 0x000000baf5ba723e */ /* 0x000fe200000000ff */
[----:B------:R-:W-:Y:S01]  /*2f90*/  FMUL.FTZ R158, R189, R158 ;  /* 0x0000009ebd9e7220 */ /* 0x000fe20000410000 */
[----:B------:R3:W-:Y:S01]  /*2fa0*/  STS [R23+0x1400], R15 ;  /* 0x0014000f17007388 */ /* 0x0007e20000000800 */
[----:B------:R-:W4:Y:S01]  /*2fb0*/  MUFU.EX2 R184, R184 ;  /* 0x000000b800b87308 */ /* 0x000f220000000800 */
[----:B------:R-:W-:Y:S01]  /*2fc0*/  FMUL.FTZ R19, R34, R19 ;  /* 0x0000001322137220 */ /* 0x000fe20000410000 */
[C---:B------:R-:W-:Y:S01]  /*2fd0*/  F2FP.PACK_AB R34, R35.reuse, R34 ;  /* 0x000000222322723e */ /* 0x040fe200000000ff */
[----:B------:R-:W-:Y:S01]  /*2fe0*/  STS [R225+0x2000], R188 ;  /* 0x002000bce1007388 */ /* 0x000fe20000000800 */
[----:B------:R-:W-:Y:S03]  /*2ff0*/  FMUL.FTZ R156, R35, R156 ;  /* 0x0000009c239c7220 */ /* 0x000fe60000410000 */
[----:B------:R5:W-:Y:S02]  /*3000*/  STS [R225+0x2400], R22 ;  /* 0x00240016e1007388 */ /* 0x000be40000000800 */
[----:B------:R-:W-:Y:S01]  /*3010*/  F2FP.PACK_AB R156, R156, R19 ;  /* 0x000000139c9c723e */ /* 0x000fe200000000ff */
[--C-:B------:R-:W-:Y:S01]  /*3020*/  FADD.FTZ R19, R60, -R183.reuse ;  /* 0x800000b73c137221 */ /* 0x100fe20000010000 */
[----:B------:R5:W-:Y:S01]  /*3030*/  STS [R23+0x2000], R12 ;  /* 0x0020000c17007388 */ /* 0x000be20000000800 */
[----:B------:R-:W-:Y:S02]  /*3040*/  FADD.FTZ R183, R61, -R183 ;  /* 0x800000b73db77221 */ /* 0x000fe40000010000 */
[----:B-1----:R-:W-:Y:S01]  /*3050*/  FMUL.FTZ R19, R26, R19 ;  /* 0x000000131a137220 */ /* 0x002fe20000410000 */
[----:B------:R-:W-:Y:S01]  /*3060*/  STS [R23+0x2400], R34 ;  /* 0x0024002217007388 */ /* 0x000fe20000000800 */
[C---:B------:R-:W-:Y:S01]  /*3070*/  F2FP.PACK_AB R26, R185.reuse, R26 ;  /* 0x0000001ab91a723e */ /* 0x040fe200000000ff */
[----:B------:R-:W-:Y:S02]  /*3080*/  FMUL.FTZ R183, R185, R183 ;  /* 0x000000b7b9b77220 */ /* 0x000fe40000410000 */
[----:B------:R-:W-:Y:S01]  /*3090*/  STS [R225+0x3000], R24 ;  /* 0x00300018e1007388 */ /* 0x000fe20000000800 */
[--C-:B--2---:R-:W-:Y:S02]  /*30a0*/  FADD.FTZ R13, R47, -R182.reuse ;  /* 0x800000b62f0d7221 */ /* 0x104fe40000010000 */
[----:B------:R-:W-:Y:S01]  /*30b0*/  F2FP.PACK_AB R35, R183, R19 ;  /* 0x00000013b723723e */ /* 0x000fe200000000ff */
[----:B------:R1:W-:Y:S01]  /*30c0*/  STS [R225+0x3400], R14 ;  /* 0x0034000ee1007388 */ /* 0x0003e20000000800 */
[----:B----4-:R-:W-:Y:S01]  /*30d0*/  F2FP.PACK_AB R180, R184, R157 ;  /* 0x0000009db8b4723e */ /* 0x010fe200000000ff */
[--C-:B------:R-:W-:Y:S02]  /*30e0*/  FADD.FTZ R19, R43, -R182.reuse ;  /* 0x800000b62b137221 */ /* 0x100fe40000010000 */
[----:B------:R-:W-:Y:S01]  /*30f0*/  STS [R23+0x3000], R26 ;  /* 0x0030001a17007388 */ /* 0x000fe20000000800 */
[--C-:B---3--:R-:W-:Y:S02]  /*3100*/  FADD.FTZ R15, R63, -R182.reuse ;  /* 0x800000b63f0f7221 */ /* 0x108fe40000010000 */
[----:B------:R-:W-:Y:S01]  /*3110*/  FMUL.FTZ R19, R200, R19 ;  /* 0x00000013c8137220 */ /* 0x000fe20000410000 */
[----:B------:R-:W-:Y:S01]  /*3120*/  STS [R23+0x3400], R180 ;  /* 0x003400b417007388 */ /* 0x000fe20000000800 */
[--C-:B-----5:R-:W-:Y:S01]  /*3130*/  FADD.FTZ R22, R46, -R182.reuse ;  /* 0x800000b62e167221 */ /* 0x120fe20000010000 */
[----:B------:R-:W-:Y:S01]  /*3140*/  LEA R200, R194, R201, 0xc ;  /* 0x000000c9c2c87211 */ /* 0x000fe200078e60ff */
[----:B------:R-:W-:Y:S01]  /*3150*/  FMUL.FTZ R13, R246, R13 ;  /* 0x0000000df60d7220 */ /* 0x000fe20000410000 */
[----:B------:R-:W-:Y:S01]  /*3160*/  BAR.SYNC.DEFER_BLOCKING 0x0 ;  /* 0x0000000000007b1d */ /* 0x000fe20000010000 */
[----:B------:R-:W-:Y:S01]  /*3170*/  FMUL.FTZ R22, R239, R22 ;  /* 0x00000016ef167220 */ /* 0x000fe20000410000 */
[----:B------:R-:W-:Y:S01]  /*3180*/  F2FP.PACK_AB R158, R19, R158 ;  /* 0x0000009e139e723e */ /* 0x000fe200000000ff */
[--C-:B------:R-:W-:Y:S01]  /*3190*/  FADD.FTZ R12, R58, -R182.reuse ;  /* 0x800000b63a0c7221 */ /* 0x100fe20000010000 */
[----:B------:R-:W-:Y:S01]  /*31a0*/  SHF.L.U32 R200, R200, 0x1, RZ ;  /* 0x00000001c8c87819 */ /* 0x000fe200000006ff */
[----:B------:R-:W-:Y:S01]  /*31b0*/  FMUL.FTZ R15, R184, R15 ;  /* 0x0000000fb80f7220 */ /* 0x000fe20000410000 */
[----:B------:R-:W-:Y:S01]  /*31c0*/  F2FP.PACK_AB R22, R13, R22 ;  /* 0x000000160d16723e */ /* 0x000fe200000000ff */
[--C-:B------:R-:W-:Y:S01]  /*31d0*/  FADD.FTZ R13, R59, -R182.reuse ;  /* 0x800000b63b0d7221 */ /* 0x100fe20000010000 */
[----:B------:R-:W-:Y:S01]  /*31e0*/  IADD3 R19, R202, R200, RZ ;  /* 0x000000c8ca137210 */ /* 0x000fe20007ffe0ff */
[----:B------:R-:W-:Y:S02]  /*31f0*/  FMUL.FTZ R12, R29, R12 ;  /* 0x0000000c1d0c7220 */ /* 0x000fe40000410000 */
[----:B------:R-:W-:Y:S02]  /*3200*/  FMUL.FTZ R13, R250, R13 ;  /* 0x0000000dfa0d7220 */ /* 0x000fe40000410000 */
[----:B-1----:R-:W-:Y:S03]  /*3210*/  FADD.FTZ R14, R62, -R182 ;  /* 0x800000b63e0e7221 */ /* 0x002fe60000010000 */
[----:B------:R-:W-:Y:S01]  /*3220*/  F2FP.PACK_AB R34, R13, R12 ;  /* 0x0000000c0d22723e */ /* 0x000fe200000000ff */
[----:B------:R-:W-:Y:S05]  /*3230*/  FMUL.FTZ R14, R157, R14 ;  /* 0x0000000e9d0e7220 */ /* 0x000fea0000410000 */
[----:B------:R-:W-:Y:S01]  /*3240*/  F2FP.PACK_AB R184, R15, R14 ;  /* 0x0000000e0fb8723e */ /* 0x000fe200000000ff */
[----:B------:R-:W-:Y:S04]  /*3250*/  STS [R225+0x4000], R28 ;  /* 0x0040001ce1007388 */ /* 0x000fe80000000800 */
[----:B------:R-:W-:Y:S04]  /*3260*/  STS [R225+0x4400], R240 ;  /* 0x004400f0e1007388 */ /* 0x000fe80000000800 */
[----:B------:R-:W-:Y:S04]  /*3270*/  STS [R23+0x4000], R30 ;  /* 0x0040001e17007388 */ /* 0x000fe80000000800 */
[----:B------:R-:W-:Y:S04]  /*3280*/  STS [R23+0x4400], R33 ;  /* 0x0044002117007388 */ /* 0x000fe80000000800 */
[----:B------:R-:W-:Y:S04]  /*3290*/  STS [R225+0x5000], R242 ;  /* 0x005000f2e1007388 */ /* 0x000fe80000000800 */
[----:B------:R-:W-:Y:S04]  /*32a0*/  STS [R225+0x5400], R158 ;  /* 0x0054009ee1007388 */ /* 0x000fe80000000800 */
[----:B------:R1:W-:Y:S04]  /*32b0*/  STS [R23+0x5000], R204 ;  /* 0x005000cc17007388 */ /* 0x0003e80000000800 */
[----:B------:R-:W-:Y:S04]  /*32c0*/  STS [R23+0x5400], R22 ;  /* 0x0054001617007388 */ /* 0x000fe80000000800 */
[----:B------:R-:W-:Y:S04]  /*32d0*/  STS [R225+0x6000], R186 ;  /* 0x006000bae1007388 */ /* 0x000fe80000000800 */
[----:B------:R-:W-:Y:S04]  /*32e0*/  STS [R225+0x6400], R244 ;  /* 0x006400f4e1007388 */ /* 0x000fe80000000800 */
[----:B------:R-:W-:Y:S04]  /*32f0*/  STS [R23+0x6000], R190 ;  /* 0x006000be17007388 */ /* 0x000fe80000000800 */
[----:B------:R-:W-:Y:S04]  /*3300*/  STS [R23+0x6400], R156 ;  /* 0x0064009c17007388 */ /* 0x000fe80000000800 */
[----:B------:R-:W-:Y:S01]  /*3310*/  STS [R225+0x7000], R252 ;  /* 0x007000fce1007388 */ /* 0x000fe20000000800 */
[----:B-1----:R-:W-:Y:S03]  /*3320*/  SHF.L.U32 R204, R203, 0x1, RZ ;  /* 0x00000001cbcc7819 */ /* 0x002fe600000006ff */
[----:B------:R-:W-:Y:S01]  /*3330*/  STS [R225+0x7400], R34 ;  /* 0x00740022e1007388 */ /* 0x000fe20000000800 */
[----:B------:R-:W-:Y:S03]  /*3340*/  IADD3 R205, R193, R204, RZ ;  /* 0x000000ccc1cd7210 */ /* 0x000fe60007ffe0ff */
[----:B------:R-:W-:Y:S04]  /*3350*/  STS [R23+0x7000], R35 ;  /* 0x0070002317007388 */ /* 0x000fe80000000800 */
[----:B------:R-:W-:Y:S04]  /*3360*/  STS [R23+0x7400], R184 ;  /* 0x007400b817007388 */ /* 0x000fe80000000800 */
[----:B------:R-:W-:Y:S08]  /*3370*/  LDSM.16.MT88.4 R12, [R198+0xc480] ;  /* 0x00c48000c60c783b */ /* 0x000ff00000004200 */
[----:B------:R-:W1:Y:S08]  /*3380*/  LDSM.16.MT88.4 R24, [R200+0x8080] ;  /* 0x00808000c818783b */ /* 0x000e700000004200 */
[----:B------:R-:W2:Y:S08]  /*3390*/  LDSM.16.MT88.4 R28, [R198+0xe480] ;  /* 0x00e48000c61c783b */ /* 0x000eb00000004200 */
[----:B------:R-:W3:Y:S08]  /*33a0*/  LDSM.16.MT88.4 R132, [R19+0x8080] ;  /* 0x008080001384783b */ /* 0x000ef00000004200 */
[----:B------:R-:W-:Y:S08]  /*33b0*/  LDSM.16.MT88.4 R136, [R198+0xcc80] ;  /* 0x00cc8000c688783b */ /* 0x000ff00000004200 */
[----:B------:R-:W4:Y:S01]  /*33c0*/  LDSM.16.MT88.4 R140, [R200+0x8880] ;  /* 0x00888000c88c783b */ /* 0x000f220000004200 */
[-C--:B-1----:R-:W-:Y:S07]  /*33d0*/  HMMA.16816.F32 R68, R12, R24.reuse, R68 ;  /* 0x000000180c44723c */ /* 0x082fee0000001844 */
[----:B------:R-:W1:Y:S01]  /*33e0*/  LDSM.16.MT88.4 R156, [R198+0xec80] ;  /* 0x00ec8000c69c783b */ /* 0x000e620000004200 */
[C---:B--2---:R-:W-:Y:S07]  /*33f0*/  HMMA.16816.F32 R72, R28.reuse, R24, R72 ;  /* 0x000000181c48723c */ /* 0x044fee0000001848 */
[----:B------:R-:W2:Y:S01]  /*3400*/  LDSM.16.MT88.4 R180, [R19+0x8880] ;  /* 0x0088800013b4783b */ /* 0x000ea20000004200 */
[-C--:B------:R-:W-:Y:S08]  /*3410*/  HMMA.16816.F32 R76, R28, R26.reuse, R76 ;  /* 0x0000001a1c4c723c */ /* 0x080ff0000000184c */
[C---:B------:R-:W-:Y:S01]  /*3420*/  HMMA.16816.F32 R80, R12.reuse, R26, R80 ;  /* 0x0000001a0c50723c */ /* 0x040fe20000001850 */
[----:B------:R-:W-:Y:S07]  /*3430*/  LDSM.16.MT88.4 R24, [R200+0x9080] ;  /* 0x00908000c818783b */ /* 0x000fee0000004200 */
[-C--:B---3--:R-:W-:Y:S08]  /*3440*/  HMMA.16816.F32 R84, R12, R132.reuse, R84 ;  /* 0x000000840c54723c */ /* 0x088ff00000001854 */
[C---:B------:R-:W-:Y:S08]  /*3450*/  HMMA.16816.F32 R88, R28.reuse, R132, R88 ;  /* 0x000000841c58723c */ /* 0x040ff00000001858 */
[-C--:B------:R-:W-:Y:S01]  /*3460*/  HMMA.16816.F32 R92, R28, R134.reuse, R92 ;  /* 0x000000861c5c723c */ /* 0x080fe2000000185c */
[----:B------:R-:W-:Y:S07]  /*3470*/  LDSM.16.MT88.4 R28, [R198+0xf480] ;  /* 0x00f48000c61c783b */ /* 0x000fee0000004200 */
[----:B------:R-:W-:Y:S01]  /*3480*/  HMMA.16816.F32 R96, R12, R134, R96 ;  /* 0x000000860c60723c */ /* 0x000fe20000001860 */
[----:B------:R-:W3:Y:S07]  /*3490*/  LDSM.16.MT88.4 R12, [R198+0xd480] ;  /* 0x00d48000c60c783b */ /* 0x000eee0000004200 */
[-C--:B----4-:R-:W-:Y:S01]  /*34a0*/  HMMA.16816.F32 R68, R136, R140.reuse, R68 ;  /* 0x0000008c8844723c */ /* 0x090fe20000001844 */
[----:B------:R-:W4:Y:S07]  /*34b0*/  LDSM.16.MT88.4 R132, [R19+0x9080] ;  /* 0x009080001384783b */ /* 0x000f2e0000004200 */
[C---:B-1----:R-:W-:Y:S08]  /*34c0*/  HMMA.16816.F32 R72, R156.reuse, R140, R72 ;  /* 0x0000008c9c48723c */ /* 0x042ff00000001848 */
[-C--:B------:R-:W-:Y:S08]  /*34d0*/  HMMA.16816.F32 R76, R156, R142.reuse, R76 ;  /* 0x0000008e9c4c723c */ /* 0x080ff0000000184c */
[C---:B------:R-:W-:Y:S01]  /*34e0*/  HMMA.16816.F32 R80, R136.reuse, R142, R80 ;  /* 0x0000008e8850723c */ /* 0x040fe20000001850 */
[----:B------:R-:W-:Y:S07]  /*34f0*/  LDSM.16.MT88.4 R140, [R200+0x9880] ;  /* 0x00988000c88c783b */ /* 0x000fee0000004200 */
[-C--:B--2---:R-:W-:Y:S08]  /*3500*/  HMMA.16816.F32 R84, R136, R180.reuse, R84 ;  /* 0x000000b48854723c */ /* 0x084ff00000001854 */
[C---:B------:R-:W-:Y:S08]  /*3510*/  HMMA.16816.F32 R88, R156.reuse, R180, R88 ;  /* 0x000000b49c58723c */ /* 0x040ff00000001858 */
[-C--:B------:R-:W-:Y:S01]  /*3520*/  HMMA.16816.F32 R92, R156, R182.reuse, R92 ;  /* 0x000000b69c5c723c */ /* 0x080fe2000000185c */
[----:B------:R-:W-:Y:S07]  /*3530*/  LDSM.16.MT88.4 R156, [R198+0xfc80] ;  /* 0x00fc8000c69c783b */ /* 0x000fee0000004200 */
[----:B------:R-:W-:Y:S01]  /*3540*/  HMMA.16816.F32 R96, R136, R182, R96 ;  /* 0x000000b68860723c */ /* 0x000fe20000001860 */
[----:B------:R-:W1:Y:S07]  /*3550*/  LDSM.16.MT88.4 R136, [R198+0xdc80] ;  /* 0x00dc8000c688783b */ /* 0x000e6e0000004200 */
[-C--:B---3--:R-:W-:Y:S01]  /*3560*/  HMMA.16816.F32 R68, R12, R24.reuse, R68 ;  /* 0x000000180c44723c */ /* 0x088fe20000001844 */
[----:B------:R2:W3:Y:S07]  /*3570*/  LDSM.16.MT88.4 R180, [R19+0x9880] ;  /* 0x0098800013b4783b */ /* 0x0004ee0000004200 */
[C---:B------:R-:W-:Y:S01]  /*3580*/  HMMA.16816.F32 R72, R28.reuse, R24, R72 ;  /* 0x000000181c48723c */ /* 0x040fe20000001848 */
[----:B------:R-:W-:Y:S07]  /*3590*/  BAR.SYNC.DEFER_BLOCKING 0x0 ;  /* 0x0000000000007b1d */ /* 0x000fee0000010000 */
[-C--:B------:R-:W-:Y:S08]  /*35a0*/  HMMA.16816.F32 R76, R28, R26.reuse, R76 ;  /* 0x0000001a1c4c723c */ /* 0x080ff0000000184c */
[C---:B------:R-:W-:Y:S04]  /*35b0*/  HMMA.16816.F32 R80, R12.reuse, R26, R80 ;  /* 0x0000001a0c50723c */ /* 0x040fe80000001850 */
[----:B--2---:R-:W-:Y:S04]  /*35c0*/  IADD3 R19, R237, 0x2, RZ ;  /* 0x00000002ed137810 */ /* 0x004fe80007ffe0ff */
[-C--:B----4-:R-:W-:Y:S01]  /*35d0*/  HMMA.16816.F32 R84, R12, R132.reuse, R84 ;  /* 0x000000840c54723c */ /* 0x090fe20000001854 */
[----:B------:R2:W4:Y:S02]  /*35e0*/  LDSM.16.M88.4 R24, [R204+0x10480] ;  /* 0x01048000cc18783b */ /* 0x0005240000000200 */
[----:B------:R-:W-:Y:S05]  /*35f0*/  ISETP.GE.AND P1, PT, R19, R233, PT ;  /* 0x000000e91300720c */ /* 0x000fea0003f26270 */
[C---:B------:R-:W-:Y:S01]  /*3600*/  HMMA.16816.F32 R88, R28.reuse, R132, R88 ;  /* 0x000000841c58723c */ /* 0x040fe20000001858 */
[----:B------:R2:W5:Y:S07]  /*3610*/  LDSM.16.M88.4 R188, [R205+0x11480] ;  /* 0x01148000cdbc783b */ /* 0x00056e0000000200 */
[-C--:B------:R-:W-:Y:S01]  /*3620*/  HMMA.16816.F32 R92, R28, R134.reuse, R92 ;  /* 0x000000861c5c723c */ /* 0x080fe2000000185c */
[----:B------:R2:W2:Y:S07]  /*3630*/  LDSM.16.MT88.4 R28, [R197] ;  /* 0x00000000c51c783b */ /* 0x0004ae0000004200 */
[----:B------:R-:W-:Y:S01]  /*3640*/  HMMA.16816.F32 R96, R12, R134, R96 ;  /* 0x000000860c60723c */ /* 0x000fe20000001860 */
[----:B------:R2:W2:Y:S07]  /*3650*/  LDSM.16.M88.4 R12, [R204+0x11480] ;  /* 0x01148000cc0c783b */ /* 0x0004ae0000000200 */
[-C--:B-1----:R-:W-:Y:S01]  /*3660*/  HMMA.16816.F32 R68, R136, R140.reuse, R68 ;  /* 0x0000008c8844723c */ /* 0x082fe20000001844 */
[----:B------:R1:W1:Y:S07]  /*3670*/  LDSM.16.M88.4 R132, [R205+0x10480] ;  /* 0x01048000cd84783b */ /* 0x00026e0000000200 */
[C---:B------:R-:W-:Y:S01]  /*3680*/  HMMA.16816.F32 R72, R156.reuse, R140, R72 ;  /* 0x0000008c9c48723c */ /* 0x040fe20000001848 */
[----:B------:R1:W1:Y:S07]  /*3690*/  LDSM.16.MT88.4 R184, [R197+0x800] ;  /* 0x00080000c5b8783b */ /* 0x00026e0000004200 */
[-C--:B------:R-:W-:Y:S08]  /*36a0*/  HMMA.16816.F32 R76, R156, R142.reuse, R76 ;  /* 0x0000008e9c4c723c */ /* 0x080ff0000000184c */
[C---:B------:R-:W-:Y:S08]  /*36b0*/  HMMA.16816.F32 R80, R136.reuse, R142, R80 ;  /* 0x0000008e8850723c */ /* 0x040ff00000001850 */
[-C--:B---3--:R-:W-:Y:S08]  /*36c0*/  HMMA.16816.F32 R84, R136, R180.reuse, R84 ;  /* 0x000000b48854723c */ /* 0x088ff00000001854 */
[C---:B------:R-:W-:Y:S08]  /*36d0*/  HMMA.16816.F32 R88, R156.reuse, R180, R88 ;  /* 0x000000b49c58723c */ /* 0x040ff00000001858 */
[-C--:B------:R-:W-:Y:S08]  /*36e0*/  HMMA.16816.F32 R92, R156, R182.reuse, R92 ;  /* 0x000000b69c5c723c */ /* 0x080ff0000000185c */
[----:B------:R-:W-:Y:S01]  /*36f0*/  HMMA.16816.F32 R96, R136, R182, R96 ;  /* 0x000000b68860723c */ /* 0x000fe20000001860 */
[----:B------:R-:W-:-:S07]  /*3700*/  @P1 BRA `(.L_x_5) ;  /* 0x0000030000001947 */ /* 0x000fce0003800000 */
[C---:B-12-45:R-:W-:Y:S01]  /*3710*/  IMAD.SHL.U32 R17, R19.reuse, 0x40, RZ ;  /* 0x0000004013117824 */ /* 0x076fe200078e00ff */
[----:B------:R-:W1:Y:S01]  /*3720*/  S2R R5, SR_CTAID.Y ;  /* 0x0000000000057919 */ /* 0x000e620000002600 */
[----:B------:R-:W-:Y:S02]  /*3730*/  ISETP.GE.AND P5, PT, R220, c[0x0][0x1fc], PT ;  /* 0x00007f00dc007a0c */ /* 0x000fe40003fa6270 */
[----:B------:R-:W-:Y:S02]  /*3740*/  SHF.R.S32.HI R10, RZ, 0x1f, R19 ;  /* 0x0000001fff0a7819 */ /* 0x000fe40000011413 */
[----:B------:R-:W-:Y:S03]  /*3750*/  IADD3 R6, -R214, c[0x0][0x168], -R17 ;  /* 0x00005a00d6067a10 */ /* 0x000fe60007ffe911 */
[----:B------:R-:W-:Y:S01]  /*3760*/  IMAD R10, R10, c[0x0][0x208], RZ ;  /* 0x000082000a0a7a24 */ /* 0x000fe200078e02ff */
[C---:B------:R-:W-:Y:S02]  /*3770*/  ISETP.LT.OR P6, PT, R6.reuse, 0x1, P5 ;  /* 0x000000010600780c */ /* 0x040fe40002fc1670 */
[----:B------:R-:W-:Y:S01]  /*3780*/  ISETP.LT.OR P5, PT, R6, 0x21, P5 ;  /* 0x000000210600780c */ /* 0x000fe20002fa1670 */
[C---:B------:R-:W-:Y:S02]  /*3790*/  IMAD R10, R19.reuse, c[0x0][0x20c], R10 ;  /* 0x00008300130a7a24 */ /* 0x040fe400078e020a */
[----:B------:R-:W-:Y:S04]  /*37a0*/  IMAD.WIDE.U32 R18, R19, c[0x0][0x208], RZ ;  /* 0x0000820013127a25 */ /* 0x000fe800078e00ff */
[----:B------:R-:W-:Y:S05]  /*37b0*/  IMAD.IADD R10, R19, 0x1, R10 ;  /* 0x00000001130a7824 */ /* 0x000fea00078e020a */
[----:B------:R-:W-:Y:S01]  /*37c0*/  SHF.L.U64.HI R10, R18, 0x7, R10 ;  /* 0x00000007120a7819 */ /* 0x000fe2000001020a */
[C---:B-1----:R-:W-:Y:S01]  /*37d0*/  IMAD.WIDE.U32 R6, R5.reuse, c[0x0][0x288], R216 ;  /* 0x0000a20005067a25 */ /* 0x042fe200078e00d8 */
[----:B------:R-:W-:Y:S03]  /*37e0*/  SHF.R.S32.HI R4, RZ, 0x1f, R5 ;  /* 0x0000001fff047819 */ /* 0x000fe60000011405 */
[C---:B------:R-:W-:Y:S04]  /*37f0*/  IMAD.WIDE.U32 R8, R5.reuse, c[0x0][0x210], R220 ;  /* 0x0000840005087a25 */ /* 0x040fe800078e00dc */
[----:B------:R-:W-:Y:S01]  /*3800*/  IMAD R16, R4, c[0x0][0x210], RZ ;  /* 0x0000840004107a24 */ /* 0x000fe200078e02ff */
[----:B------:R-:W-:Y:S01]  /*3810*/  IADD3 R8, P4, P2, R218, UR22, R8 ;  /* 0x00000016da087c10 */ /* 0x000fe2000fa9e008 */
[----:B------:R-:W-:Y:S02]  /*3820*/  IMAD R4, R4, c[0x0][0x288], RZ ;  /* 0x0000a20004047a24 */ /* 0x000fe400078e02ff */
[C---:B------:R-:W-:Y:S02]  /*3830*/  IMAD R16, R5.reuse, c[0x0][0x214], R16 ;  /* 0x0000850005107a24 */ /* 0x040fe400078e0210 */
[----:B------:R-:W-:Y:S01]  /*3840*/  IMAD R4, R5, c[0x0][0x28c], R4 ;  /* 0x0000a30005047a24 */ /* 0x000fe200078e0204 */
[----:B------:R-:W-:Y:S01]  /*3850*/  IADD3 R5, P1, R6, UR12, RZ ;  /* 0x0000000c06057c10 */ /* 0x000fe2000ff3e0ff */
[----:B------:R-:W-:Y:S02]  /*3860*/  IMAD.IADD R16, R9, 0x1, R16 ;  /* 0x0000000109107824 */ /* 0x000fe400078e0210 */
[----:B------:R-:W-:Y:S01]  /*3870*/  IMAD.MOV.U32 R6, RZ, RZ, c[0x0][0x208] ;  /* 0x00008200ff067624 */ /* 0x000fe200078e00ff */
[----:B------:R-:W-:Y:S02]  /*3880*/  IADD3.X R4, R7, UR8, R4, P1, !PT ;  /* 0x0000000807047c10 */ /* 0x000fe40008ffe404 */
[----:B------:R-:W-:Y:S01]  /*3890*/  IADD3.X R7, R207, UR20, R16, P4, P2 ;  /* 0x00000014cf077c10 */ /* 0x000fe2000a7e4410 */
[----:B------:R-:W-:Y:S01]  /*38a0*/  IMAD.SHL.U32 R16, R18, 0x80, RZ ;  /* 0x0000008012107824 */ /* 0x000fe200078e00ff */
[----:B------:R-:W-:Y:S02]  /*38b0*/  LEA R9, P1, R8, c[0x0][0x1f0], 0x1 ;  /* 0x00007c0008097a11 */ /* 0x000fe400078208ff */
[C---:B------:R-:W-:Y:S02]  /*38c0*/  LEA R18, P2, R5.reuse, c[0x0][0x280], 0x2 ;  /* 0x0000a00005127a11 */ /* 0x040fe400078410ff */
[-C--:B------:R-:W-:Y:S02]  /*38d0*/  IADD3 R20, P4, R16, R9.reuse, RZ ;  /* 0x0000000910147210 */ /* 0x080fe40007f9e0ff */
[----:B------:R-:W-:Y:S01]  /*38e0*/  LEA.HI.X R7, R8, c[0x0][0x1f4], R7, 0x1, P1 ;  /* 0x00007d0008077a11 */ /* 0x000fe200008f0c07 */
[----:B------:R-:W-:Y:S01]  /*38f0*/  IMAD.MOV.U32 R8, RZ, RZ, c[0x0][0x20c] ;  /* 0x00008300ff087624 */ /* 0x000fe200078e00ff */
[----:B------:R-:W-:Y:S02]  /*3900*/  LEA R11, P1, R6, R9, 0x6 ;  /* 0x00000009060b7211 */ /* 0x000fe400078230ff */
[----:B------:R-:W-:Y:S01]  /*3910*/  LEA.HI.X R19, R5, c[0x0][0x284], R4, 0x2, P2 ;  /* 0x0000a10005137a11 */ /* 0x000fe200010f1404 */
[----:B------:R-:W-:Y:S01]  /*3920*/  IMAD.X R21, R10, 0x1, R7, P4 ;  /* 0x000000010a157824 */ /* 0x000fe200020e0607 */
[----:B------:R-:W-:Y:S01]  /*3930*/  LEA.HI.X R5, R6, R7, R8, 0x6, P1 ;  /* 0x0000000706057211 */ /* 0x000fe200008f3408 */
[----:B------:R-:W-:Y:S01]  /*3940*/  IMAD R6, R231, 0x2000, R226 ;  /* 0x00002000e7067824 */ /* 0x000fe200078e02e2 */
[----:B------:R-:W-:Y:S01]  /*3950*/  IADD3 R22, P2, R11, R16, RZ ;  /* 0x000000100b167210 */ /* 0x000fe20007f5e0ff */
[----:B------:R-:W-:Y:S01]  /*3960*/  @!P0 IMAD R4, R231, 0x40, R216 ;  /* 0x00000040e7048824 */ /* 0x000fe200078e02d8 */
[----:B------:R-:W-:Y:S02]  /*3970*/  LEA R8, P1, R17, R18, 0x2 ;  /* 0x0000001211087211 */ /* 0x000fe400078210ff */
[----:B------:R-:W-:Y:S01]  /*3980*/  @!PT LDS RZ, [RZ] ;  /* 0x00000000fffff984 */ /* 0x000fe20000000800 */
[----:B------:R-:W-:Y:S01]  /*3990*/  @!PT LDS RZ, [RZ] ;  /* 0x00000000fffff984 */ /* 0x000fe20000000800 */
[----:B------:R-:W-:Y:S01]  /*39a0*/  @!PT LDS RZ, [RZ] ;  /* 0x00000000fffff984 */ /* 0x000fe20000000800 */
[----:B------:R1:W-:Y:S01]  /*39b0*/  LDGSTS.E.BYPASS.LTC128B.128 [R6], [R20.64], !P6 ;  /* 0x0000000014067fae */ /* 0x0003e2000f101d52 */
[----:B------:R-:W-:Y:S01]  /*39c0*/  IMAD.X R23, R5, 0x1, R10, P2 ;  /* 0x0000000105177824 */ /* 0x000fe200010e060a */
[----:B------:R-:W-:Y:S01]  /*39d0*/  LEA.HI.X.SX32 R9, R17, R19, 0x2, P1 ;  /* 0x0000001311097211 */ /* 0x000fe200008f16ff */
[----:B------:R-:W-:Y:S05]  /*39e0*/  @!P0 IMAD.SHL.U32 R7, R4, 0x4, RZ ;  /* 0x0000000404078824 */ /* 0x000fea00078e00ff */
[----:B------:R1:W-:Y:S08]  /*39f0*/  LDGSTS.E.BYPASS.LTC128B.128 [R6+0x1000], [R22.64], !P5 ;  /* 0x0100000016067fae */ /* 0x0003f0000e901d52 */
[----:B------:R1:W-:Y:S02]  /*3a00*/  @!P0 LDGSTS.E.BYPASS.LTC128B.128 [R7+0xc280], [R8.64] ;  /* 0x0c28000008078fae */ /* 0x0003e4000b901d52 */
.L_x_5:
[-C--:B-12-45:R-:W-:Y:S01]  /*3a10*/  HMMA.16816.F32 R4, R24, R28.reuse, RZ ;  /* 0x0000001c1804723c */ /* 0x0b6fe200000018ff */
[----:B------:R-:W-:Y:S02]  /*3a20*/  LDSM.16.MT88.4 R36, [R197+0x1800] ;  /* 0x00180000c524783b */ /* 0x000fe40000004200 */
[----:B------:R-:W-:Y:S01]  /*3a30*/  ISETP.GE.AND P5, PT, R194, 0x1, PT ;  /* 0x00000001c200780c */ /* 0x000fe20003fa6270 */
[----:B------:R-:W-:Y:S01]  /*3a40*/  IMAD.IADD R44, R192, 0x1, R204 ;  /* 0x00000001c02c7824 */ /* 0x000fe200078e02cc */
[----:B------:R-:W0:Y:S01]  /*3a50*/  LDGDEPBAR ;  /* 0x00000000000079af */ /* 0x000e220000000000 */
[--C-:B------:R-:W-:Y:S01]  /*3a60*/  IMAD.IADD R202, R202, 0x1, R205.reuse ;  /* 0x00000001caca7824 */ /* 0x100fe200078e02cd */
[C---:B------:R-:W-:Y:S01]  /*3a70*/  ISETP.GE.AND P4, PT, R230.reuse, 0x1, PT ;  /* 0x00000001e600780c */ /* 0x040fe20003f86270 */
[C---:B------:R-:W-:Y:S01]  /*3a80*/  HMMA.16816.F32 R8, R12.reuse, R28, RZ ;  /* 0x0000001c0c08723c */ /* 0x040fe200000018ff */
[----:B------:R-:W-:Y:S01]  /*3a90*/  LDSM.16.M88.4 R20, [R44+0x10480] ;  /* 0x010480002c14783b */ /* 0x000fe20000000200 */
[----:B------:R-:W-:Y:S02]  /*3aa0*/  ISETP.GE.AND P2, PT, R231, 0x1, PT ;  /* 0x00000001e700780c */ /* 0x000fe40003f46270 */
[----:B------:R-:W-:Y:S01]  /*3ab0*/  IMAD.SHL.U32 R237, R237, 0x1000, RZ ;  /* 0x00001000eded7824 */ /* 0x000fe200078e00ff */
[----:B------:R-:W-:Y:S01]  /*3ac0*/  LDSM.16.M88.4 R32, [R202+0x10480] ;  /* 0x01048000ca20783b */ /* 0x000fe20000000200 */
[----:B------:R-:W-:Y:S02]  /*3ad0*/  IADD3 R230, R230, 0x1, RZ ;  /* 0x00000001e6e67810 */ /* 0x000fe40007ffe0ff */
[-C--:B------:R-:W-:Y:S01]  /*3ae0*/  HMMA.16816.F32 R12, R12, R30.reuse, RZ ;  /* 0x0000001e0c0c723c */ /* 0x080fe200000018ff */
[----:B------:R-:W-:Y:S03]  /*3af0*/  LDSM.16.M88.4 R40, [R202+0x11480] ;  /* 0x01148000ca28783b */ /* 0x000fe60000000200 */
[----:B------:R-:W-:Y:S02]  /*3b00*/  IADD3 R231, R231, 0x1, RZ ;  /* 0x00000001e7e77810 */ /* 0x000fe40007ffe0ff */
[----:B------:R-:W-:Y:S02]  /*3b10*/  SEL R230, R230, RZ, !P4 ;  /* 0x000000ffe6e67207 */ /* 0x000fe40006000000 */
[----:B------:R-:W-:Y:S01]  /*3b20*/  HMMA.16816.F32 R16, R24, R30, RZ ;  /* 0x0000001e1810723c */ /* 0x000fe200000018ff */
[----:B------:R-:W1:Y:S03]  /*3b30*/  LDSM.16.MT88.4 R24, [R197+0x1000] ;  /* 0x00100000c518783b */ /* 0x000e660000004200 */
[----:B------:R-:W-:Y:S01]  /*3b40*/  SEL R231, R231, RZ, !P2 ;  /* 0x000000ffe7e77207 */ /* 0x000fe20005000000 */
[----:B------:R-:W2:Y:S03]  /*3b50*/  LDSM.16.M88.4 R28, [R44+0x11480] ;  /* 0x011480002c1c783b */ /* 0x000ea60000000200 */
[-C--:B------:R-:W-:Y:S08]  /*3b60*/  HMMA.16816.F32 R4, R132, R184.reuse, R4 ;  /* 0x000000b88404723c */ /* 0x080ff00000001804 */
[C---:B------:R-:W-:Y:S08]  /*3b70*/  HMMA.16816.F32 R8, R188.reuse, R184, R8 ;  /* 0x000000b8bc08723c */ /* 0x040ff00000001808 */
[-C--:B------:R-:W-:Y:S08]  /*3b80*/  HMMA.16816.F32 R12, R188, R186.reuse, R12 ;  /* 0x000000babc0c723c */ /* 0x080ff0000000180c */
[----:B------:R-:W-:Y:S08]  /*3b90*/  HMMA.16816.F32 R16, R132, R186, R16 ;  /* 0x000000ba8410723c */ /* 0x000ff00000001810 */
[-C--:B-1----:R-:W-:Y:S08]  /*3ba0*/  HMMA.16816.F32 R4, R20, R24.reuse, R4 ;  /* 0x000000181404723c */ /* 0x082ff00000001804 */
[C---:B--2---:R-:W-:Y:S08]  /*3bb0*/  HMMA.16816.F32 R8, R28.reuse, R24, R8 ;  /* 0x000000181c08723c */ /* 0x044ff00000001808 */
[-C--:B------:R-:W-:Y:S01]  /*3bc0*/  HMMA.16816.F32 R12, R28, R26.reuse, R12 ;  /* 0x0000001a1c0c723c */ /* 0x080fe2000000180c */
[----:B------:R-:W-:Y:S07]  /*3bd0*/  LDSM.16.M88.4 R28, [R204+0x13480] ;  /* 0x01348000cc1c783b */ /* 0x000fee0000000200 */
[----:B------:R-:W-:Y:S01]  /*3be0*/  HMMA.16816.F32 R16, R20, R26, R16 ;  /* 0x0000001a1410723c */ /* 0x000fe20000001810 */
[----:B------:R-:W-:Y:S04]  /*3bf0*/  LDSM.16.M88.4 R20, [R204+0x12480] ;  /* 0x01248000cc14783b */ /* 0x000fe80000000200 */
[----:B------:R-:W1:Y:S03]  /*3c00*/  LDSM.16.MT88.4 R24, [R197+0x2000] ;  /* 0x00200000c518783b */ /* 0x000e660000004200 */
[-C--:B------:R-:W-:Y:S08]  /*3c10*/  HMMA.16816.F32 R4, R32, R36.reuse, R4 ;  /* 0x000000242004723c */ /* 0x080ff00000001804 */
[C---:B------:R-:W-:Y:S08]  /*3c20*/  HMMA.16816.F32 R8, R40.reuse, R36, R8 ;  /* 0x000000242808723c */ /* 0x040ff00000001808 */
[-C--:B------:R-:W-:Y:S01]  /*3c30*/  HMMA.16816.F32 R12, R40, R38.reuse, R12 ;  /* 0x00000026280c723c */ /* 0x080fe2000000180c */
[----:B------:R-:W-:Y:S07]  /*3c40*/  LDSM.16.M88.4 R40, [R205+0x13480] ;  /* 0x01348000cd28783b */ /* 0x000fee0000000200 */
[----:B------:R-:W-:Y:S01]  /*3c50*/  HMMA.16816.F32 R16, R32, R38, R16 ;  /* 0x000000262010723c */ /* 0x000fe20000001810 */
[----:B------:R2:W-:Y:S04]  /*3c60*/  LDSM.16.M88.4 R32, [R205+0x12480] ;  /* 0x01248000cd20783b */ /* 0x0005e80000000200 */
[----:B------:R-:W3:Y:S03]  /*3c70*/  LDSM.16.MT88.4 R36, [R197+0x2800] ;  /* 0x00280000c524783b */ /* 0x000ee60000004200 */
[-C--:B-1----:R-:W-:Y:S08]  /*3c80*/  HMMA.16816.F32 R4, R20, R24.reuse, R4 ;  /* 0x000000181404723c */ /* 0x082ff00000001804 */
[C---:B------:R-:W-:Y:S04]  /*3c90*/  HMMA.16816.F32 R8, R28.reuse, R24, R8 ;  /* 0x000000181c08723c */ /* 0x040fe80000001808 */
[----:B--2---:R-:W-:Y:S04]  /*3ca0*/  IMAD.IADD R205, R192, 0x1, R205 ;  /* 0x00000001c0cd7824 */ /* 0x004fe800078e02cd */
[-C--:B------:R-:W-:Y:S01]  /*3cb0*/  HMMA.16816.F32 R12, R28, R26.reuse, R12 ;  /* 0x0000001a1c0c723c */ /* 0x080fe2000000180c */
[----:B------:R-:W-:Y:S07]  /*3cc0*/  LDSM.16.M88.4 R28, [R44+0x13480] ;  /* 0x013480002c1c783b */ /* 0x000fee0000000200 */
[----:B------:R-:W-:Y:S01]  /*3cd0*/  HMMA.16816.F32 R16, R20, R26, R16 ;  /* 0x0000001a1410723c */ /* 0x000fe20000001810 */
[----:B------:R-:W-:Y:S04]  /*3ce0*/  LDSM.16.MT88.4 R24, [R197+0x3000] ;  /* 0x00300000c518783b */ /* 0x000fe80000004200 */
[----:B------:R-:W1:Y:S03]  /*3cf0*/  LDSM.16.M88.4 R20, [R44+0x12480] ;  /* 0x012480002c14783b */ /* 0x000e660000000200 */
[-C--:B---3--:R-:W-:Y:S08]  /*3d00*/  HMMA.16816.F32 R4, R32, R36.reuse, R4 ;  /* 0x000000242004723c */ /* 0x088ff00000001804 */
[C---:B------:R-:W-:Y:S08]  /*3d10*/  HMMA.16816.F32 R8, R40.reuse, R36, R8 ;  /* 0x000000242808723c */ /* 0x040ff00000001808 */
[-C--:B------:R-:W-:Y:S07]  /*3d20*/  HMMA.16816.F32 R12, R40, R38.reuse, R12 ;  /* 0x00000026280c723c */ /* 0x080fee000000180c */
[----:B------:R-:W-:Y:S01]  /*3d30*/  IMAD.IADD R40, R193, 0x1, R44 ;  /* 0x00000001c1287824 */ /* 0x000fe200078e022c */
[----:B------:R-:W-:Y:S01]  /*3d40*/  HMMA.16816.F32 R16, R32, R38, R16 ;  /* 0x000000262010723c */ /* 0x000fe20000001810 */
[----:B------:R-:W-:Y:S04]  /*3d50*/  LDSM.16.MT88.4 R36, [R197+0x3800] ;  /* 0x00380000c524783b */ /* 0x000fe80000004200 */
[----:B------:R-:W2:Y:S04]  /*3d60*/  LDSM.16.M88.4 R32, [R205+0x12480] ;  /* 0x01248000cd20783b */ /* 0x000ea80000000200 */
[----:B------:R-:W3:Y:S01]  /*3d70*/  LDSM.16.M88.4 R40, [R40+0x13480] ;  /* 0x013480002828783b */ /* 0x000ee20000000200 */
[-C--:B-1----:R-:W-:Y:S08]  /*3d80*/  HMMA.16816.F32 R4, R20, R24.reuse, R4 ;  /* 0x000000181404723c */ /* 0x082ff00000001804 */
[C---:B------:R-:W-:Y:S08]  /*3d90*/  HMMA.16816.F32 R8, R28.reuse, R24, R8 ;  /* 0x000000181c08723c */ /* 0x040ff00000001808 */
[-C--:B------:R-:W-:Y:S08]  /*3da0*/  HMMA.16816.F32 R12, R28, R26.reuse, R12 ;  /* 0x0000001a1c0c723c */ /* 0x080ff0000000180c */
[----:B------:R-:W-:Y:S01]  /*3db0*/  HMMA.16816.F32 R16, R20, R26, R16 ;  /* 0x0000001a1410723c */ /* 0x000fe20000001810 */
[----:B------:R-:W-:Y:S06]  /*3dc0*/  LDSM.16.MT88.4 R24, [R198+0x12480] ;  /* 0x01248000c618783b */ /* 0x000fec0000004200 */
[C---:B------:R-:W-:Y:S01]  /*3dd0*/  IADD3 R20, P1, R237.reuse, R234, RZ ;  /* 0x000000eaed147210 */ /* 0x040fe20007f3e0ff */
[-C--:B--2---:R-:W-:Y:S05]  /*3de0*/  HMMA.16816.F32 R4, R32, R36.reuse, R4 ;  /* 0x000000242004723c */ /* 0x084fea0000001804 */
[----:B------:R-:W-:Y:S02]  /*3df0*/  LEA.HI.X.SX32 R237, R237, R232, 0x1, P1 ;  /* 0x000000e8eded7211 */ /* 0x000fe400008f0eff */
[C---:B------:R-:W-:Y:S01]  /*3e00*/  LEA R46, P1, R20.reuse, c[0x0][0x220], 0x2 ;  /* 0x00008800142e7a11 */ /* 0x040fe200078210ff */
[C---:B---3--:R-:W-:Y:S04]  /*3e10*/  HMMA.16816.F32 R8, R40.reuse, R36, R8 ;  /* 0x000000242808723c */ /* 0x048fe80000001808 */
[----:B------:R-:W-:Y:S01]  /*3e20*/  LEA.HI.X R47, R20, c[0x0][0x224], R237, 0x2, P1 ;  /* 0x00008900142f7a11 */ /* 0x000fe200008f14ed */
[----:B------:R-:W-:Y:S01]  /*3e30*/  IMAD.MOV.U32 R237, RZ, RZ, R236 ;  /* 0x000000ffffed7224 */ /* 0x000fe200078e00ec */
[----:B------:R-:W-:Y:S01]  /*3e40*/  LDSM.16.MT88.4 R20, [R198+0x10480] ;  /* 0x01048000c614783b */ /* 0x000fe20000004200 */
[----:B------:R-:W-:Y:S01]  /*3e50*/  ISETP.GE.AND P1, PT, R236, R233, PT ;  /* 0x000000e9ec00720c */ /* 0x000fe20003f26270 */
[-C--:B------:R-:W-:Y:S07]  /*3e60*/  HMMA.16816.F32 R12, R40, R38.reuse, R12 ;  /* 0x00000026280c723c */ /* 0x080fee000000180c */
[----:B------:R-:W-:Y:S01]  /*3e70*/  RED.E.ADD.F32.FTZ.RN.STRONG.GPU [R46.64], R4 ;  /* 0x000000042e00798e */ /* 0x000fe2000c10e792 */
[----:B------:R-:W-:Y:S03]  /*3e80*/  HMMA.16816.F32 R16, R32, R38, R16 ;  /* 0x000000262010723c */ /* 0x000fe60000001810 */
[----:B------:R-:W-:Y:S04]  /*3e90*/  RED.E.ADD.F32.FTZ.RN.STRONG.GPU [R46.64+0x400], R5 ;  /* 0x000400052e00798e */ /* 0x000fe8000c10e792 */
[----:B------:R-:W-:Y:S04]  /*3ea0*/  RED.E.ADD.F32.FTZ.RN.STRONG.GPU [R46.64+0x800], R6 ;  /* 0x000800062e00798e */ /* 0x000fe8000c10e792 */
[----:B------:R-:W-:Y:S04]  /*3eb0*/  RED.E.ADD.F32.FTZ.RN.STRONG.GPU [R46.64+0xc00], R7 ;  /* 0x000c00072e00798e */ /* 0x000fe8000c10e792 */
[----:B------:R1:W-:Y:S04]  /*3ec0*/  RED.E.ADD.F32.FTZ.RN.STRONG.GPU [R46.64+0x1000], R8 ;  /* 0x001000082e00798e */ /* 0x0003e8000c10e792 */
[----:B------:R-:W-:Y:S04]  /*3ed0*/  RED.E.ADD.F32.FTZ.RN.STRONG.GPU [R46.64+0x1400], R9 ;  /* 0x001400092e00798e */ /* 0x000fe8000c10e792 */
[----:B------:R-:W-:Y:S04]  /*3ee0*/  RED.E.ADD.F32.FTZ.RN.STRONG.GPU [R46.64+0x1800], R10 ;  /* 0x0018000a2e00798e */ /* 0x000fe8000c10e792 */
[----:B------:R-:W-:Y:S04]  /*3ef0*/  RED.E.ADD.F32.FTZ.RN.STRONG.GPU [R46.64+0x1c00], R11 ;  /* 0x001c000b2e00798e */ /* 0x000fe8000c10e792 */
[----:B------:R-:W-:Y:S04]  /*3f00*/  RED.E.ADD.F32.FTZ.RN.STRONG.GPU [R46.64+0x2000], R16 ;  /* 0x002000102e00798e */ /* 0x000fe8000c10e792 */
[----:B------:R-:W-:Y:S04]  /*3f10*/  RED.E.ADD.F32.FTZ.RN.STRONG.GPU [R46.64+0x2400], R17 ;  /* 0x002400112e00798e */ /* 0x000fe8000c10e792 */
[----:B------:R-:W-:Y:S01]  /*3f20*/  RED.E.ADD.F32.FTZ.RN.STRONG.GPU [R46.64+0x2800], R18 ;  /* 0x002800122e00798e */ /* 0x000fe2000c10e792 */
[C---:B-1----:R-:W-:Y:S03]  /*3f30*/  IMAD R8, R194.reuse, 0x1000, R195 ;  /* 0x00001000c2087824 */ /* 0x042fe600078e02c3 */
[----:B------:R-:W-:Y:S01]  /*3f40*/  RED.E.ADD.F32.FTZ.RN.STRONG.GPU [R46.64+0x2c00], R19 ;  /* 0x002c00132e00798e */ /* 0x000fe2000c10e792 */
[----:B------:R-:W-:Y:S01]  /*3f50*/  IADD3 R194, R194, 0x1, RZ ;  /* 0x00000001c2c27810 */ /* 0x000fe20007ffe0ff */
[----:B------:R-:W-:Y:S02]  /*3f60*/  IMAD.SHL.U32 R44, R8, 0x2, RZ ;  /* 0x00000002082c7824 */ /* 0x000fe400078e00ff */
[----:B------:R-:W-:Y:S01]  /*3f70*/  RED.E.ADD.F32.FTZ.RN.STRONG.GPU [R46.64+0x3000], R12 ;  /* 0x0030000c2e00798e */ /* 0x000fe2000c10e792 */
[----:B------:R-:W-:Y:S03]  /*3f80*/  SEL R194, R194, RZ, !P5 ;  /* 0x000000ffc2c27207 */ /* 0x000fe60006800000 */
[----:B------:R-:W1:Y:S04]  /*3f90*/  LDSM.16.MT88.4 R8, [R200+0x4080] ;  /* 0x00408000c808783b */ /* 0x000e680000004200 */
[----:B------:R-:W-:Y:S04]  /*3fa0*/  RED.E.ADD.F32.FTZ.RN.STRONG.GPU [R46.64+0x3400], R13 ;  /* 0x0034000d2e00798e */ /* 0x000fe8000c10e792 */
[----:B------:R-:W-:Y:S04]  /*3fb0*/  RED.E.ADD.F32.FTZ.RN.STRONG.GPU [R46.64+0x3800], R14 ;  /* 0x0038000e2e00798e */ /* 0x000fe8000c10e792 */
[----:B------:R-:W-:Y:S04]  /*3fc0*/  RED.E.ADD.F32.FTZ.RN.STRONG.GPU [R46.64+0x3c00], R15 ;  /* 0x003c000f2e00798e */ /* 0x000fe8000c10e792 */
[----:B------:R-:W2:Y:S04]  /*3fd0*/  LDSM.16.MT88.4 R28, [R44+0x4080] ;  /* 0x004080002c1c783b */ /* 0x000ea80000004200 */
[----:B------:R-:W-:Y:S04]  /*3fe0*/  LDSM.16.MT88.4 R16, [R198+0x10c80] ;  /* 0x010c8000c610783b */ /* 0x000fe80000004200 */
[----:B------:R-:W3:Y:S04]  /*3ff0*/  LDSM.16.MT88.4 R32, [R200+0x4880] ;  /* 0x00488000c820783b */ /* 0x000ee80000004200 */
[----:B------:R-:W4:Y:S04]  /*4000*/  LDSM.16.MT88.4 R36, [R198+0x12c80] ;  /* 0x012c8000c624783b */ /* 0x000f280000004200 */
[----:B------:R-:W5:Y:S04]  /*4010*/  LDSM.16.MT88.4 R40, [R44+0x4880] ;  /* 0x004880002c28783b */ /* 0x000f680000004200 */
[----:B------:R-:W-:Y:S01]  /*4020*/  LDSM.16.MT88.4 R12, [R200+0x5080] ;  /* 0x00508000c80c783b */ /* 0x000fe20000004200 */
[-C--:B-1----:R-:W-:Y:S08]  /*4030*/  HMMA.16816.F32 R100, R20, R8.reuse, R100 ;  /* 0x000000081464723c */ /* 0x082ff00000001864 */
[C---:B------:R-:W-:Y:S08]  /*4040*/  HMMA.16816.F32 R104, R24.reuse, R8, R104 ;  /* 0x000000081868723c */ /* 0x040ff00000001868 */
[-C--:B------:R-:W-:Y:S08]  /*4050*/  HMMA.16816.F32 R108, R24, R10.reuse, R108 ;  /* 0x0000000a186c723c */ /* 0x080ff0000000186c */
[C---:B------:R-:W-:Y:S01]  /*4060*/  HMMA.16816.F32 R112, R20.reuse, R10, R112 ;  /* 0x0000000a1470723c */ /* 0x040fe20000001870 */
[----:B------:R-:W1:Y:S07]  /*4070*/  LDSM.16.MT88.4 R8, [R198+0x11480] ;  /* 0x01148000c608783b */ /* 0x000e6e0000004200 */
[-C--:B--2---:R-:W-:Y:S08]  /*4080*/  HMMA.16816.F32 R116, R20, R28.reuse, R116 ;  /* 0x0000001c1474723c */ /* 0x084ff00000001874 */
[C---:B------:R-:W-:Y:S08]  /*4090*/  HMMA.16816.F32 R120, R24.reuse, R28, R120 ;  /* 0x0000001c1878723c */ /* 0x040ff00000001878 */
[-C--:B------:R-:W-:Y:S01]  /*40a0*/  HMMA.16816.F32 R124, R24, R30.reuse, R124 ;  /* 0x0000001e187c723c */ /* 0x080fe2000000187c */
[----:B------:R-:W-:Y:S07]  /*40b0*/  LDSM.16.MT88.4 R24, [R44+0x5080] ;  /* 0x005080002c18783b */ /* 0x000fee0000004200 */
[----:B------:R-:W-:Y:S01]  /*40c0*/  HMMA.16816.F32 R128, R20, R30, R128 ;  /* 0x0000001e1480723c */ /* 0x000fe20000001880 */
[----:B------:R-:W2:Y:S04]  /*40d0*/  LDSM.16.MT88.4 R20, [R198+0x13480] ;  /* 0x01348000c614783b */ /* 0x000ea80000004200 */
[----:B------:R-:W-:Y:S03]  /*40e0*/  LDSM.16.MT88.4 R28, [R200+0x5880] ;  /* 0x00588000c81c783b */ /* 0x000fe60000004200 */
[-C--:B---3--:R-:W-:Y:S08]  /*40f0*/  HMMA.16816.F32 R100, R16, R32.reuse, R100 ;  /* 0x000000201064723c */ /* 0x088ff00000001864 */
[C---:B----4-:R-:W-:Y:S08]  /*4100*/  HMMA.16816.F32 R104, R36.reuse, R32, R104 ;  /* 0x000000202468723c */ /* 0x050ff00000001868 */
[-C--:B------:R-:W-:Y:S08]  /*4110*/  HMMA.16816.F32 R108, R36, R34.reuse, R108 ;  /* 0x00000022246c723c */ /* 0x080ff0000000186c */
[C---:B------:R-:W-:Y:S01]  /*4120*/  HMMA.16816.F32 R112, R16.reuse, R34, R112 ;  /* 0x000000221070723c */ /* 0x040fe20000001870 */
[----:B------:R-:W-:Y:S07]  /*4130*/  LDSM.16.MT88.4 R32, [R198+0x13c80] ;  /* 0x013c8000c620783b */ /* 0x000fee0000004200 */
[-C--:B-----5:R-:W-:Y:S08]  /*4140*/  HMMA.16816.F32 R116, R16, R40.reuse, R116 ;  /* 0x000000281074723c */ /* 0x0a0ff00000001874 */
[C---:B------:R-:W-:Y:S08]  /*4150*/  HMMA.16816.F32 R120, R36.reuse, R40, R120 ;  /* 0x000000282478723c */ /* 0x040ff00000001878 */
[-C--:B------:R-:W-:Y:S01]  /*4160*/  HMMA.16816.F32 R124, R36, R42.reuse, R124 ;  /* 0x0000002a247c723c */ /* 0x080fe2000000187c */
[----:B------:R-:W-:Y:S07]  /*4170*/  LDSM.16.MT88.4 R36, [R44+0x5880] ;  /* 0x005880002c24783b */ /* 0x000fee0000004200 */
[----:B------:R-:W-:Y:S01]  /*4180*/  HMMA.16816.F32 R128, R16, R42, R128 ;  /* 0x0000002a1080723c */ /* 0x000fe20000001880 */
[----:B------:R-:W3:Y:S07]  /*4190*/  LDSM.16.MT88.4 R16, [R198+0x11c80] ;  /* 0x011c8000c610783b */ /* 0x000eee0000004200 */
[-C--:B-1----:R-:W-:Y:S08]  /*41a0*/  HMMA.16816.F32 R100, R8, R12.reuse, R100 ;  /* 0x0000000c0864723c */ /* 0x082ff00000001864 */
[C---:B--2---:R-:W-:Y:S08]  /*41b0*/  HMMA.16816.F32 R104, R20.reuse, R12, R104 ;  /* 0x0000000c1468723c */ /* 0x044ff00000001868 */
[-C--:B------:R-:W-:Y:S08]  /*41c0*/  HMMA.16816.F32 R108, R20, R14.reuse, R108 ;  /* 0x0000000e146c723c */ /* 0x080ff0000000186c */
[C---:B------:R-:W-:Y:S08]  /*41d0*/  HMMA.16816.F32 R112, R8.reuse, R14, R112 ;  /* 0x0000000e0870723c */ /* 0x040ff00000001870 */
[-C--:B------:R-:W-:Y:S08]  /*41e0*/  HMMA.16816.F32 R116, R8, R24.reuse, R116 ;  /* 0x000000180874723c */ /* 0x080ff00000001874 */
[C---:B------:R-:W-:Y:S08]  /*41f0*/  HMMA.16816.F32 R120, R20.reuse, R24, R120 ;  /* 0x000000181478723c */ /* 0x040ff00000001878 */
[-C--:B------:R-:W-:Y:S08]  /*4200*/  HMMA.16816.F32 R124, R20, R26.reuse, R124 ;  /* 0x0000001a147c723c */ /* 0x080ff0000000187c */
[----:B------:R-:W-:Y:S08]  /*4210*/  HMMA.16816.F32 R128, R8, R26, R128 ;  /* 0x0000001a0880723c */ /* 0x000ff00000001880 */
[-C--:B---3--:R-:W-:Y:S08]  /*4220*/  HMMA.16816.F32 R100, R16, R28.reuse, R100 ;  /* 0x0000001c1064723c */ /* 0x088ff00000001864 */
[C---:B------:R-:W-:Y:S08]  /*4230*/  HMMA.16816.F32 R104, R32.reuse, R28, R104 ;  /* 0x0000001c2068723c */ /* 0x040ff00000001868 */
[-C--:B------:R-:W-:Y:S08]  /*4240*/  HMMA.16816.F32 R108, R32, R30.reuse, R108 ;  /* 0x0000001e206c723c */ /* 0x080ff0000000186c */
[C---:B------:R-:W-:Y:S08]  /*4250*/  HMMA.16816.F32 R112, R16.reuse, R30, R112 ;  /* 0x0000001e1070723c */ /* 0x040ff00000001870 */
[-C--:B------:R-:W-:Y:S08]  /*4260*/  HMMA.16816.F32 R116, R16, R36.reuse, R116 ;  /* 0x000000241074723c */ /* 0x080ff00000001874 */
[C---:B------:R-:W-:Y:S08]  /*4270*/  HMMA.16816.F32 R120, R32.reuse, R36, R120 ;  /* 0x000000242078723c */ /* 0x040ff00000001878 */
[-C--:B------:R-:W-:Y:S08]  /*4280*/  HMMA.16816.F32 R124, R32, R38.reuse, R124 ;  /* 0x00000026207c723c */ /* 0x080ff0000000187c */
[----:B------:R-:W-:Y:S01]  /*4290*/  HMMA.16816.F32 R128, R16, R38, R128 ;  /* 0x000000261080723c */ /* 0x000fe20000001880 */
[----:B------:R-:W-:-:S07]  /*42a0*/  @!P1 BRA `(.L_x_6) ;  /* 0xffffd7d000009947 */ /* 0x000fce000383ffff */
.L_x_3:
[----:B------:R-:W-:Y:S01]  /*42b0*/  SHF.R.S32.HI R3, RZ, 0x1f, R212 ;  /* 0x0000001fff037819 */ /* 0x000fe200000114d4 */
[----:B------:R-:W-:Y:S01]  /*42c0*/  BAR.SYNC.DEFER_BLOCKING 0x1, 0x100 ;  /* 0x0044000000007b1d */ /* 0x000fe20000010000 */
[C---:B------:R-:W-:Y:S01]  /*42d0*/  R2P PR, R210.reuse, 0x6 ;  /* 0x00000006d2007804 */ /* 0x040fe20000000000 */
[----:B------:R-:W-:Y:S01]  /*42e0*/  IMAD.SHL.U32 R210, R210, 0x40, RZ ;  /* 0x00000040d2d27824 */ /* 0x000fe200078e00ff */
[CC--:B------:R-:W-:Y:S01]  /*42f0*/  LEA.HI R0, R3.reuse, R212.reuse, RZ, 0x2 ;  /* 0x000000d403007211 */ /* 0x0c0fe200078f10ff */
[----:B------:R-:W-:Y:S01]  /*4300*/  FMUL.FTZ R100, R100, c[0x0][0x298] ;  /* 0x0000a60064647a20 */ /* 0x000fe20000410000 */
[----:B------:R-:W-:Y:S01]  /*4310*/  LEA.HI R3, R3, R212, RZ, 0x7 ;  /* 0x000000d403037211 */ /* 0x000fe200078f38ff */
[----:B------:R-:W-:Y:S01]  /*4320*/  FMUL.FTZ R101, R101, c[0x0][0x298] ;  /* 0x0000a60065657a20 */ /* 0x000fe20000410000 */
[----:B------:R-:W-:Y:S01]  /*4330*/  LOP3.LUT R210, R210, 0x1c0, RZ, 0xc0, !PT ;  /* 0x000001c0d2d27812 */ /* 0x000fe200078ec0ff */
[----:B------:R-:W-:Y:S01]  /*4340*/  FMUL.FTZ R102, R102, c[0x0][0x298] ;  /* 0x0000a60066667a20 */ /* 0x000fe20000410000 */
[----:B------:R-:W-:Y:S01]  /*4350*/  SHF.R.U32.HI R3, RZ, 0x4, R3 ;  /* 0x00000004ff037819 */ /* 0x000fe20000011603 */
[----:B------:R-:W-:Y:S01]  /*4360*/  FMUL.FTZ R103, R103, c[0x0][0x298] ;  /* 0x0000a60067677a20 */ /* 0x000fe20000410000 */
[----:B------:R-:W-:Y:S01]  /*4370*/  LOP3.LUT R5, R0, 0x7ffffffc, RZ, 0xc0, !PT ;  /* 0x7ffffffc00057812 */ /* 0x000fe200078ec0ff */
[----:B------:R-:W-:Y:S01]  /*4380*/  IMAD.MOV.U32 R0, RZ, RZ, 0x20 ;  /* 0x00000020ff007424 */ /* 0x000fe200078e00ff */
[----:B------:R-:W-:Y:S01]  /*4390*/  LOP3.LUT R3, R210, 0x8, R3, 0xf8, !PT ;  /* 0x00000008d2037812 */ /* 0x000fe200078ef803 */
[----:B------:R-:W-:Y:S01]  /*43a0*/  FMUL.FTZ R112, R112, c[0x0][0x298] ;  /* 0x0000a60070707a20 */ /* 0x000fe20000410000 */
[----:B------:R-:W-:Y:S01]  /*43b0*/  SHF.R.U32.HI R210, RZ, 0x3, R210 ;  /* 0x00000003ffd27819 */ /* 0x000fe200000116d2 */
[----:B------:R-:W-:Y:S01]  /*43c0*/  IMAD.IADD R212, R212, 0x1, -R5 ;  /* 0x00000001d4d47824 */ /* 0x000fe200078e0a05 */
[----:B------:R-:W-:Y:S01]  /*43d0*/  SEL R0, R0, 0xffffffe0, !P1 ;  /* 0xffffffe000007807 */ /* 0x000fe20004800000 */
[----:B------:R-:W-:Y:S01]  /*43e0*/  FMUL.FTZ R113, R113, c[0x0][0x298] ;  /* 0x0000a60071717a20 */ /* 0x000fe20000410000 */
[----:B------:R-:W-:Y:S01]  /*43f0*/  LOP3.LUT R3, R3, R210, RZ, 0x3c, !PT ;  /* 0x000000d203037212 */ /* 0x000fe200078e3cff */
[----:B------:R-:W-:Y:S01]  /*4400*/  IMAD R212, R209, 0x200, R212 ;  /* 0x00000200d1d47824 */ /* 0x000fe200078e02d4 */
[----:B------:R-:W-:Y:S01]  /*4410*/  F2FP.PACK_AB R68, R69, R68 ;  /* 0x000000444544723e */ /* 0x000fe200000000ff */
[----:B------:R-:W-:Y:S01]  /*4420*/  FMUL.FTZ R114, R114, c[0x0][0x298] ;  /* 0x0000a60072727a20 */ /* 0x000fe20000410000 */
[----:B------:R-:W-:Y:S01]  /*4430*/  F2FP.PACK_AB R70, R71, R70 ;  /* 0x000000464746723e */ /* 0x000fe200000000ff */
[----:B------:R-:W-:Y:S01]  /*4440*/  IMAD.U32 R3, R212, 0x2, R3 ;  /* 0x00000002d4037824 */ /* 0x000fe200078e0003 */
[----:B------:R-:W-:Y:S01]  /*4450*/  F2FP.PACK_AB R80, R81, R80 ;  /* 0x000000505150723e */ /* 0x000fe200000000ff */
[----:B------:R-:W-:Y:S01]  /*4460*/  FMUL.FTZ R115, R115, c[0x0][0x298] ;  /* 0x0000a60073737a20 */ /* 0x000fe20000410000 */
[----:B------:R-:W-:Y:S01]  /*4470*/  F2FP.PACK_AB R82, R83, R82 ;  /* 0x000000525352723e */ /* 0x000fe200000000ff */
[----:B------:R-:W-:Y:S01]  /*4480*/  IMAD.SHL.U32 R3, R3, 0x2, RZ ;  /* 0x0000000203037824 */ /* 0x000fe200078e00ff */
[----:B------:R-:W-:Y:S01]  /*4490*/  F2FP.PACK_AB R72, R73, R72 ;  /* 0x000000484948723e */ /* 0x000fe200000000ff */
[----:B------:R-:W-:Y:S01]  /*44a0*/  FMUL.FTZ R104, R104, c[0x0][0x298] ;  /* 0x0000a60068687a20 */ /* 0x000fe20000410000 */
[----:B------:R-:W-:Y:S01]  /*44b0*/  F2FP.PACK_AB R74, R75, R74 ;  /* 0x0000004a4b4a723e */ /* 0x000fe200000000ff */
[C---:B------:R-:W-:Y:S01]  /*44c0*/  IMAD.IADD R5, R3.reuse, 0x1, R0 ;  /* 0x0000000103057824 */ /* 0x040fe200078e0200 */
[C---:B------:R-:W-:Y:S01]  /*44d0*/  IADD3 R7, R3.reuse, 0x40, RZ ;  /* 0x0000004003077810 */ /* 0x040fe20007ffe0ff */
[----:B------:R-:W-:Y:S01]  /*44e0*/  STS [R3+0x4080], R68 ;  /* 0x0040804403007388 */ /* 0x000fe20000000800 */
[----:B------:R-:W-:Y:S01]  /*44f0*/  @P2 IADD3 R7, R3, -0x40, RZ ;  /* 0xffffffc003072810 */ /* 0x000fe20007ffe0ff */
[----:B------:R-:W-:Y:S01]  /*4500*/  FMUL.FTZ R105, R105, c[0x0][0x298] ;  /* 0x0000a60069697a20 */ /* 0x000fe20000410000 */
[C---:B------:R-:W-:Y:S01]  /*4510*/  IADD3 R9, R3.reuse, 0x440, RZ ;  /* 0x0000044003097810 */ /* 0x040fe20007ffe0ff */
[----:B------:R-:W-:Y:S01]  /*4520*/  STS [R3+0x4480], R70 ;  /* 0x0044804603007388 */ /* 0x000fe20000000800 */
[----:B------:R-:W-:Y:S01]  /*4530*/  @P2 IADD3 R9, R3, 0x3c0, RZ ;  /* 0x000003c003092810 */ /* 0x000fe20007ffe0ff */
[C---:B------:R-:W-:Y:S01]  /*4540*/  IMAD.IADD R37, R0.reuse, 0x1, R7 ;  /* 0x0000000100257824 */ /* 0x040fe200078e0207 */
[----:B------:R-:W-:Y:S01]  /*4550*/  F2FP.PACK_AB R76, R77, R76 ;  /* 0x0000004c4d4c723e */ /* 0x000fe200000000ff */
[----:B------:R-:W-:Y:S01]  /*4560*/  STS [R5+0x4080], R80 ;  /* 0x0040805005007388 */ /* 0x000fe20000000800 */
[----:B------:R-:W-:Y:S01]  /*4570*/  F2FP.PACK_AB R78, R79, R78 ;  /* 0x0000004e4f4e723e */ /* 0x000fe200000000ff */
[----:B------:R-:W-:Y:S01]  /*4580*/  IMAD.IADD R39, R0, 0x1, R9 ;  /* 0x0000000100277824 */ /* 0x000fe200078e0209 */
[----:B------:R-:W-:Y:S01]  /*4590*/  F2FP.PACK_AB R84, R85, R84 ;  /* 0x000000545554723e */ /* 0x000fe200000000ff */
[----:B------:R-:W-:Y:S01]  /*45a0*/  STS [R5+0x4480], R82 ;  /* 0x0044805205007388 */ /* 0x000fe20000000800 */
[----:B------:R-:W-:Y:S01]  /*45b0*/  F2FP.PACK_AB R86, R87, R86 ;  /* 0x000000565756723e */ /* 0x000fe200000000ff */
[----:B------:R-:W-:Y:S01]  /*45c0*/  FMUL.FTZ R106, R106, c[0x0][0x298] ;  /* 0x0000a6006a6a7a20 */ /* 0x000fe20000410000 */
[----:B------:R-:W-:Y:S01]  /*45d0*/  F2FP.PACK_AB R96, R97, R96 ;  /* 0x000000606160723e */ /* 0x000fe200000000ff */
[----:B------:R-:W-:Y:S01]  /*45e0*/  STS [R3+0x6080], R72 ;  /* 0x0060804803007388 */ /* 0x000fe20000000800 */
[----:B------:R-:W-:Y:S01]  /*45f0*/  F2FP.PACK_AB R98, R99, R98 ;  /* 0x000000626362723e */ /* 0x000fe200000000ff */
[----:B------:R-:W-:Y:S01]  /*4600*/  FMUL.FTZ R107, R107, c[0x0][0x298] ;  /* 0x0000a6006b6b7a20 */ /* 0x000fe20000410000 */
[----:B------:R-:W-:Y:S01]  /*4610*/  IADD3 R35, R3, 0x2040, RZ ;  /* 0x0000204003237810 */ /* 0x000fe20007ffe0ff */
[----:B------:R-:W-:Y:S01]  /*4620*/  STS [R3+0x6480], R74 ;  /* 0x0064804a03007388 */ /* 0x000fe20000000800 */
[----:B------:R-:W-:Y:S01]  /*4630*/  F2FP.PACK_AB R88, R89, R88 ;  /* 0x000000585958723e */ /* 0x000fe200000000ff */
[----:B------:R-:W-:Y:S01]  /*4640*/  FMUL.FTZ R108, R108, c[0x0][0x298] ;  /* 0x0000a6006c6c7a20 */ /* 0x000fe20000410000 */
[C---:B------:R-:W-:Y:S01]  /*4650*/  IADD3 R33, R3.reuse, 0x2440, RZ ;  /* 0x0000244003217810 */ /* 0x040fe20007ffe0ff */
[----:B------:R-:W-:Y:S01]  /*4660*/  STS [R5+0x6080], R76 ;  /* 0x0060804c05007388 */ /* 0x000fe20000000800 */
[----:B------:R-:W-:Y:S01]  /*4670*/  @P2 IADD3 R35, R3, 0x1fc0, RZ ;  /* 0x00001fc003232810 */ /* 0x000fe20007ffe0ff */
[----:B------:R-:W-:Y:S01]  /*4680*/  FMUL.FTZ R109, R109, c[0x0][0x298] ;  /* 0x0000a6006d6d7a20 */ /* 0x000fe20000410000 */
[----:B------:R-:W-:Y:S01]  /*4690*/  F2FP.PACK_AB R90, R91, R90 ;  /* 0x0000005a5b5a723e */ /* 0x000fe200000000ff */
[----:B------:R-:W-:Y:S01]  /*46a0*/  STS [R5+0x6480], R78 ;  /* 0x0064804e05007388 */ /* 0x000fe20000000800 */
[----:B------:R-:W-:Y:S01]  /*46b0*/  @P2 IADD3 R33, R3, 0x23c0, RZ ;  /* 0x000023c003212810 */ /* 0x000fe20007ffe0ff */
[----:B------:R-:W-:Y:S01]  /*46c0*/  FMUL.FTZ R110, R110, c[0x0][0x298] ;  /* 0x0000a6006e6e7a20 */ /* 0x000fe20000410000 */
[----:B------:R-:W-:Y:S01]  /*46d0*/  F2FP.PACK_AB R92, R93, R92 ;  /* 0x0000005c5d5c723e */ /* 0x000fe200000000ff */
[----:B------:R-:W-:Y:S01]  /*46e0*/  STS [R7+0x4080], R84 ;  /* 0x0040805407007388 */ /* 0x000fe20000000800 */
[----:B------:R-:W-:Y:S01]  /*46f0*/  FMUL.FTZ R111, R111, c[0x0][0x298] ;  /* 0x0000a6006f6f7a20 */ /* 0x000fe20000410000 */
[----:B------:R-:W-:Y:S01]  /*4700*/  F2FP.PACK_AB R94, R95, R94 ;  /* 0x0000005e5f5e723e */ /* 0x000fe200000000ff */
[----:B------:R-:W-:Y:S01]  /*4710*/  FMUL.FTZ R116, R116, c[0x0][0x298] ;  /* 0x0000a60074747a20 */ /* 0x000fe20000410000 */
        /* <DEDUP_REMOVED lines=12> */
[----:B------:R-:W-:Y:S01]  /*47e0*/  F2FP.PACK_AB R114, R115, R114 ;  /* 0x000000727372723e */ /* 0x000fe200000000ff */
        /* <DEDUP_REMOVED lines=21> */
[----:B------:R-:W3:Y:S01]  /*4940*/  S2UR UR6, SR_CTAID.X ;  /* 0x00000000000679c3 */ /* 0x000ee20000002500 */
[----:B------:R-:W-:Y:S01]  /*4950*/  STS [R3+0x480], R102 ;  /* 0x0004806603007388 */ /* 0x000fe20000000800 */
[----:B------:R-:W-:Y:S01]  /*4960*/  F2FP.PACK_AB R130, R131, R130 ;  /* 0x000000828382723e */ /* 0x000fe200000000ff */
[----:B------:R-:W-:Y:S01]  /*4970*/  UMOV UR5, 0xffffff80 ;  /* 0xffffff8000057882 */ /* 0x000fe20000000000 */
[----:B------:R-:W-:Y:S01]  /*4980*/  F2FP.PACK_AB R120, R121, R120 ;  /* 0x000000787978723e */ /* 0x000fe200000000ff */
[----:B------:R-:W-:Y:S01]  /*4990*/  STS [R5+0x80], R112 ;  /* 0x0000807005007388 */ /* 0x000fe20000000800 */
[----:B------:R-:W-:Y:S01]  /*49a0*/  F2FP.PACK_AB R122, R123, R122 ;  /* 0x0000007a7b7a723e */ /* 0x000fe200000000ff */
[----:B------:R-:W-:Y:S01]  /*49b0*/  ULDC UR4, c[0x0][0x2f0] ;  /* 0x0000bc0000047ab9 */ /* 0x000fe20000000800 */
[----:B------:R-:W-:Y:S01]  /*49c0*/  F2FP.PACK_AB R124, R125, R124 ;  /* 0x0000007c7d7c723e */ /* 0x000fe200000000ff */
[----:B------:R-:W-:Y:S01]  /*49d0*/  STS [R5+0x480], R114 ;  /* 0x0004807205007388 */ /* 0x000fe20000000800 */
[----:B------:R-:W-:Y:S01]  /*49e0*/  F2FP.PACK_AB R126, R127, R126 ;  /* 0x0000007e7f7e723e */ /* 0x000fe200000000ff */
[----:B------:R-:W-:Y:S01]  /*49f0*/  IMAD.MOV.U32 R34, RZ, RZ, R220 ;  /* 0x000000ffff227224 */ /* 0x000fe200078e00dc */
[----:B------:R-:W-:Y:S01]  /*4a00*/  BSSY B0, `(.L_x_7) ;  /* 0x0000031000007945 */ /* 0x000fe20003800000 */
[----:B------:R-:W-:Y:S04]  /*4a10*/  STS [R3+0x2080], R104 ;  /* 0x0020806803007388 */ /* 0x000fe80000000800 */
[----:B------:R-:W-:Y:S04]  /*4a20*/  STS [R3+0x2480], R106 ;  /* 0x0024806a03007388 */ /* 0x000fe80000000800 */
[----:B------:R-:W-:Y:S01]  /*4a30*/  STS [R5+0x2080], R108 ;  /* 0x0020806c05007388 */ /* 0x000fe20000000800 */
[----:B---3--:R-:W-:-:S03]  /*4a40*/  UIMAD UR6, UR6, UR5, UR4 ;  /* 0x00000005060672a4 */ /* 0x008fc6000f8e0204 */
[----:B------:R-:W-:Y:S01]  /*4a50*/  STS [R5+0x2480], R110 ;  /* 0x0024806e05007388 */ /* 0x000fe20000000800 */
[----:B------:R-:W-:-:S03]  /*4a60*/  ULDC.64 UR4, c[0x0][0x340] ;  /* 0x0000d00000047ab9 */ /* 0x000fc60000000a00 */
[----:B------:R-:W-:Y:S01]  /*4a70*/  STS [R7+0x80], R116 ;  /* 0x0000807407007388 */ /* 0x000fe20000000800 */
[----:B------:R-:W-:Y:S02]  /*4a80*/  UISETP.LT.AND UP0, UPT, UR6, 0x80, UPT ;  /* 0x000000800600788c */ /* 0x000fe4000bf01270 */
[----:B------:R-:W-:Y:S01]  /*4a90*/  UIMAD UR4, UR9, UR4, URZ ;  /* 0x00000004090472a4 */ /* 0x000fe2000f8e023f */
[----:B------:R-:W-:Y:S01]  /*4aa0*/  STS [R9+0x80], R118 ;  /* 0x0000807609007388 */ /* 0x000fe20000000800 */
[----:B------:R-:W-:Y:S02]  /*4ab0*/  USEL UR6, UR6, 0x80, UP0 ;  /* 0x0000008006067887 */ /* 0x000fe40008000000 */
[----:B------:R-:W-:Y:S01]  /*4ac0*/  UIMAD UR4, UR10, UR5, UR4 ;  /* 0x000000050a0472a4 */ /* 0x000fe2000f8e0204 */
[----:B------:R-:W-:Y:S03]  /*4ad0*/  STS [R37+0x80], R128 ;  /* 0x0000808025007388 */ /* 0x000fe60000000800 */
[----:B------:R-:W-:Y:S01]  /*4ae0*/  ISETP.GE.AND P4, PT, R214, UR6, PT ;  /* 0x00000006d6007c0c */ /* 0x000fe2000bf86270 */
[----:B------:R-:W-:Y:S03]  /*4af0*/  STS [R39+0x80], R130 ;  /* 0x0000808227007388 */ /* 0x000fe60000000800 */
[----:B------:R-:W-:Y:S01]  /*4b00*/  ISETP.GE.OR P0, PT, R220, c[0x0][0x324], P4 ;  /* 0x0000c900dc007a0c */ /* 0x000fe20002706670 */
[----:B------:R3:W-:Y:S04]  /*4b10*/  STS [R35+0x80], R120 ;  /* 0x0000807823007388 */ /* 0x0007e80000000800 */
[----:B------:R4:W-:Y:S04]  /*4b20*/  STS [R33+0x80], R122 ;  /* 0x0000807a21007388 */ /* 0x0009e80000000800 */
[----:B------:R-:W-:Y:S04]  /*4b30*/  STS [R37+0x2080], R124 ;  /* 0x0020807c25007388 */ /* 0x000fe80000000800 */
[----:B------:R5:W-:Y:S04]  /*4b40*/  STS [R39+0x2080], R126 ;  /* 0x0020807e27007388 */ /* 0x000be80000000800 */
[----:B------:R-:W-:Y:S06]  /*4b50*/  BAR.SYNC.DEFER_BLOCKING 0x1, 0x100 ;  /* 0x0044000000007b1d */ /* 0x000fec0000010000 */
[----:B------:R-:W1:Y:S01]  /*4b60*/  S2R R0, SR_CTAID.Y ;  /* 0x0000000000007919 */ /* 0x000e620000002600 */
[----:B---3--:R-:W-:-:S03]  /*4b70*/  IMAD.MOV.U32 R35, RZ, RZ, R221 ;  /* 0x000000ffff237224 */ /* 0x008fc600078e00dd */
[----:B------:R3:W2:Y:S04]  /*4b80*/  LDS.128 R28, [R208+0x5080] ;  /* 0x00508000d01c7984 */ /* 0x0006a80000000c00 */
[----:B------:R3:W2:Y:S01]  /*4b90*/  LDS.128 R24, [R208+0x6080] ;  /* 0x00608000d0187984 */ /* 0x0006a20000000c00 */
[----:B-1----:R-:W-:Y:S01]  /*4ba0*/  SHF.R.S32.HI R2, RZ, 0x1f, R0 ;  /* 0x0000001fff027819 */ /* 0x002fe20000011400 */
[----:B----4-:R-:W-:Y:S02]  /*4bb0*/  IMAD.WIDE.U32 R32, R0, c[0x0][0x338], R34 ;  /* 0x0000ce0000207a25 */ /* 0x010fe400078e0022 */
[----:B------:R3:W1:Y:S02]  /*4bc0*/  LDS.128 R20, [R208+0x7080] ;  /* 0x00708000d0147984 */ /* 0x0006640000000c00 */
[----:B------:R-:W-:-:S02]  /*4bd0*/  IMAD R3, R2, c[0x0][0x338], RZ ;  /* 0x0000ce0002037a24 */ /* 0x000fc400078e02ff */
[----:B------:R3:W4:Y:S02]  /*4be0*/  LDS.128 R16, [R208+0x80] ;  /* 0x00008000d0107984 */ /* 0x0007240000000c00 */
[----:B------:R-:W-:Y:S02]  /*4bf0*/  IMAD R3, R0, c[0x0][0x33c], R3 ;  /* 0x0000cf0000037a24 */ /* 0x000fe400078e0203 */
[----:B--2---:R3:W2:Y:S02]  /*4c00*/  LDS.128 R12, [R208+0x1080] ;  /* 0x00108000d00c7984 */ /* 0x0046a40000000c00 */
[----:B------:R-:W-:Y:S02]  /*4c10*/  IMAD.IADD R33, R33, 0x1, R3 ;  /* 0x0000000121217824 */ /* 0x000fe400078e0203 */
[----:B------:R3:W1:Y:S01]  /*4c20*/  LDS.128 R8, [R208+0x2080] ;  /* 0x00208000d0087984 */ /* 0x0006620000000c00 */
[----:B------:R-:W-:-:S03]  /*4c30*/  IMAD.U32 R3, RZ, RZ, UR10 ;  /* 0x0000000aff037e24 */ /* 0x000fc6000f8e00ff */
[----:B------:R3:W1:Y:S01]  /*4c40*/  LDS.128 R4, [R208+0x3080] ;  /* 0x00308000d0047984 */ /* 0x0006620000000c00 */
[----:B-----5:R-:W-:-:S05]  /*4c50*/  IMAD.WIDE.U32 R38, R3, c[0x0][0x340], R32 ;  /* 0x0000d00003267a25 */ /* 0x020fca00078e0020 */
[----:B------:R-:W-:Y:S01]  /*4c60*/  IADD3 R37, R39, UR4, RZ ;  /* 0x0000000427257c10 */ /* 0x000fe2000fffe0ff */
[----:B------:R-:W-:Y:S05]  /*4c70*/  @P0 BRA `(.L_x_8) ;  /* 0x0000009000000947 */ /* 0x000fea0003800000 */
[----:B---3--:R-:W3:Y:S01]  /*4c80*/  LDS.128 R208, [R208+0x4080] ;  /* 0x00408000d0d07984 */ /* 0x008ee20000000c00 */
[----:B------:R-:W-:Y:S01]  /*4c90*/  MOV R36, R38 ;  /* 0x0000002600247202 */ /* 0x000fe20000000f00 */
[----:B------:R-:W-:-:S04]  /*4ca0*/  IMAD R3, R229, c[0x0][0x330], RZ ;  /* 0x0000cc00e5037a24 */ /* 0x000fc800078e02ff */
[----:B------:R-:W-:-:S04]  /*4cb0*/  IMAD.WIDE.U32 R32, R228, c[0x0][0x330], R36 ;  /* 0x0000cc00e4207a25 */ /* 0x000fc800078e0024 */
[----:B------:R-:W-:Y:S01]  /*4cc0*/  IMAD R3, R228, c[0x0][0x334], R3 ;  /* 0x0000cd00e4037a24 */ /* 0x000fe200078e0203 */
[----:B------:R-:W-:-:S04]  /*4cd0*/  LEA R40, P0, R32, c[0x0][0x318], 0x1 ;  /* 0x0000c60020287a11 */ /* 0x000fc800078008ff */
[----:B------:R-:W-:-:S04]  /*4ce0*/  IADD3 R3, R33, R3, RZ ;  /* 0x0000000321037210 */ /* 0x000fc80007ffe0ff */
[----:B------:R-:W-:-:S05]  /*4cf0*/  LEA.HI.X R41, R32, c[0x0][0x31c], R3, 0x1, P0 ;  /* 0x0000c70020297a11 */ /* 0x000fca00000f0c03 */
[----:B---3--:R3:W-:Y:S02]  /*4d00*/  STG.E.128 [R40.64], R208 ;  /* 0x000000d028007986 */ /* 0x0087e4000c101d12 */
.L_x_8:
[----:B------:R-:W-:Y:S05]  /*4d10*/  BSYNC B0 ;  /* 0x0000000000007941 */ /* 0x000fea0003800000 */
.L_x_7:
[----:B------:R-:W-:Y:S01]  /*4d20*/  IADD3 R3, R214, 0x20, RZ ;  /* 0x00000020d6037810 */ /* 0x000fe20007ffe0ff */
[----:B------:R-:W-:Y:S03]  /*4d30*/  BSSY B0, `(.L_x_9) ;  /* 0x000000f000007945 */ /* 0x000fe60003800000 */
[----:B------:R-:W-:-:S04]  /*4d40*/  ISETP.GE.AND P3, PT, R3, UR6, PT ;  /* 0x0000000603007c0c */ /* 0x000fc8000bf66270 */
[----:B------:R-:W-:-:S13]  /*4d50*/  ISETP.GE.OR P0, PT, R220, c[0x0][0x324], P3 ;  /* 0x0000c900dc007a0c */ /* 0x000fda0001f06670 */
[----:B------:R-:W-:Y:S05]  /*4d60*/  @P0 BRA `(.L_x_10) ;  /* 0x000000b000000947 */ /* 0x000fea0003800000 */
[----:B------:R-:W-:Y:S01]  /*4d70*/  IADD3 R32, P0, R228, 0x20, RZ ;  /* 0x00000020e4207810 */ /* 0x000fe20007f1e0ff */
[----:B---3--:R-:W-:Y:S01]  /*4d80*/  IMAD.MOV.U32 R40, RZ, RZ, R38 ;  /* 0x000000ffff287224 */ /* 0x008fe200078e0026 */
[----:B------:R-:W-:-:S03]  /*4d90*/  MOV R41, R37 ;  /* 0x0000002500297202 */ /* 0x000fc60000000f00 */
[----:B------:R-:W-:Y:S02]  /*4da0*/  IMAD.X R3, RZ, RZ, R229, P0 ;  /* 0x000000ffff037224 */ /* 0x000fe400000e06e5 */
[----:B------:R-:W-:-:S04]  /*4db0*/  IMAD.WIDE.U32 R40, R32, c[0x0][0x330], R40 ;  /* 0x0000cc0020287a25 */ /* 0x000fc800078e0028 */
[----:B------:R-:W-:-:S04]  /*4dc0*/  IMAD R3, R3, c[0x0][0x330], RZ ;  /* 0x0000cc0003037a24 */ /* 0x000fc800078e02ff */
[----:B------:R-:W-:Y:S01]  /*4dd0*/  IMAD R3, R32, c[0x0][0x334], R3 ;  /* 0x0000cd0020037a24 */ /* 0x000fe200078e0203 */
[----:B------:R-:W-:-:S04]  /*4de0*/  LEA R32, P0, R40, c[0x0][0x318], 0x1 ;  /* 0x0000c60028207a11 */ /* 0x000fc800078008ff */
[----:B------:R-:W-:-:S04]  /*4df0*/  IADD3 R3, R41, R3, RZ ;  /* 0x0000000329037210 */ /* 0x000fc80007ffe0ff */
[----:B------:R-:W-:-:S05]  /*4e00*/  LEA.HI.X R33, R40, c[0x0][0x31c], R3, 0x1, P0 ;  /* 0x0000c70028217a11 */ /* 0x000fca00000f0c03 */
[----:B------:R3:W-:Y:S02]  /*4e10*/  STG.E.128 [R32.64], R28 ;  /* 0x0000001c20007986 */ /* 0x0007e4000c101d12 */
.L_x_10:
[----:B------:R-:W-:Y:S05]  /*4e20*/  BSYNC B0 ;  /* 0x0000000000007941 */ /* 0x000fea0003800000 */
.L_x_9:
[----:B------:R-:W-:Y:S01]  /*4e30*/  IADD3 R3, R214, 0x40, RZ ;  /* 0x00000040d6037810 */ /* 0x000fe20007ffe0ff */
[----:B------:R-:W-:Y:S03]  /*4e40*/  BSSY B0, `(.L_x_11) ;  /* 0x000000f000007945 */ /* 0x000fe60003800000 */
[----:B------:R-:W-:-:S04]  /*4e50*/  ISETP.GE.AND P2, PT, R3, UR6, PT ;  /* 0x0000000603007c0c */ /* 0x000fc8000bf46270 */
[----:B------:R-:W-:-:S13]  /*4e60*/  ISETP.GE.OR P0, PT, R220, c[0x0][0x324], P2 ;  /* 0x0000c900dc007a0c */ /* 0x000fda0001706670 */
[----:B------:R-:W-:Y:S05]  /*4e70*/  @P0 BRA `(.L_x_12) ;  /* 0x000000b000000947 */ /* 0x000fea0003800000 */
[----:B---3--:R-:W-:Y:S01]  /*4e80*/  IADD3 R28, P0, R228, 0x40, RZ ;  /* 0x00000040e41c7810 */ /* 0x008fe20007f1e0ff */
[----:B------:R-:W-:Y:S01]  /*4e90*/  IMAD.MOV.U32 R30, RZ, RZ, R38 ;  /* 0x000000ffff1e7224 */ /* 0x000fe200078e0026 */
        /* <DEDUP_REMOVED lines=9> */
.L_x_12:
[----:B------:R-:W-:Y:S05]  /*4f30*/  BSYNC B0 ;  /* 0x0000000000007941 */ /* 0x000fea0003800000 */
.L_x_11:
        /* <DEDUP_REMOVED lines=15> */
[----:B-1----:R1:W-:Y:S02]  /*5030*/  STG.E.128 [R24.64], R20 ;  /* 0x0000001418007986 */ /* 0x0023e4000c101d12 */
.L_x_14:
[----:B------:R-:W-:Y:S05]  /*5040*/  BSYNC B0 ;  /* 0x0000000000007941 */ /* 0x000fea0003800000 */
.L_x_13:
[----:B------:R-:W-:Y:S01]  /*5050*/  IMAD R3, R2, c[0x0][0x308], RZ ;  /* 0x0000c20002037a24 */ /* 0x000fe200078e02ff */
[----:B------:R-:W-:Y:S01]  /*5060*/  ULDC.64 UR4, c[0x0][0x310] ;  /* 0x0000c40000047ab9 */ /* 0x000fe20000000a00 */
[----:B------:R-:W-:Y:S01]  /*5070*/  IMAD.WIDE.U32 R34, R0, c[0x0][0x308], R34 ;  /* 0x0000c20000227a25 */ /* 0x000fe200078e0022 */
[----:B------:R-:W-:Y:S01]  /*5080*/  ISETP.GE.OR P4, PT, R220, c[0x0][0x2f4], P4 ;  /* 0x0000bd00dc007a0c */ /* 0x000fe20002786670 */
[----:B------:R-:W-:Y:S01]  /*5090*/  UIMAD UR4, UR9, UR4, URZ ;  /* 0x00000004090472a4 */ /* 0x000fe2000f8e023f */
[----:B------:R-:W-:Y:S01]  /*50a0*/  BSSY B0, `(.L_x_15) ;  /* 0x0000010000007945 */ /* 0x000fe20003800000 */
[----:B------:R-:W-:Y:S01]  /*50b0*/  IMAD R3, R0, c[0x0][0x30c], R3 ;  /* 0x0000c30000037a24 */ /* 0x000fe200078e0203 */
[----:B------:R-:W-:Y:S01]  /*50c0*/  MOV R0, UR10 ;  /* 0x0000000a00007c02 */ /* 0x000fe20008000f00 */
[----:B------:R-:W-:-:S03]  /*50d0*/  UIMAD UR4, UR10, UR5, UR4 ;  /* 0x000000050a0472a4 */ /* 0x000fc6000f8e0204 */
[----:B------:R-:W-:-:S05]  /*50e0*/  IADD3 R35, R35, R3, RZ ;  /* 0x0000000323237210 */ /* 0x000fca0007ffe0ff */
[----:B-1----:R-:W-:-:S05]  /*50f0*/  IMAD.WIDE.U32 R22, R0, c[0x0][0x310], R34 ;  /* 0x0000c40000167a25 */ /* 0x002fca00078e0022 */
[----:B------:R-:W-:Y:S01]  /*5100*/  IADD3 R21, R23, UR4, RZ ;  /* 0x0000000417157c10 */ /* 0x000fe2000fffe0ff */
[----:B------:R-:W-:Y:S05]  /*5110*/  @P4 BRA `(.L_x_16) ;  /* 0x0000008000004947 */ /* 0x000fea0003800000 */
[----:B------:R-:W-:Y:S01]  /*5120*/  MOV R20, R22 ;  /* 0x0000001600147202 */ /* 0x000fe20000000f00 */
[----:B------:R-:W-:-:S04]  /*5130*/  IMAD R3, R229, c[0x0][0x300], RZ ;  /* 0x0000c000e5037a24 */ /* 0x000fc800078e02ff */
[----:B---3--:R-:W-:-:S04]  /*5140*/  IMAD.WIDE.U32 R24, R228, c[0x0][0x300], R20 ;  /* 0x0000c000e4187a25 */ /* 0x008fc800078e0014 */
[----:B------:R-:W-:Y:S01]  /*5150*/  IMAD R0, R228, c[0x0][0x304], R3 ;  /* 0x0000c100e4007a24 */ /* 0x000fe200078e0203 */
[----:B------:R-:W-:-:S04]  /*5160*/  LEA R2, P0, R24, c[0x0][0x2e8], 0x1 ;  /* 0x0000ba0018027a11 */ /* 0x000fc800078008ff */
[----:B------:R-:W-:-:S04]  /*5170*/  IADD3 R0, R25, R0, RZ ;  /* 0x0000000019007210 */ /* 0x000fc80007ffe0ff */
[----:B------:R-:W-:-:S05]  /*5180*/  LEA.HI.X R3, R24, c[0x0][0x2ec], R0, 0x1, P0 ;  /* 0x0000bb0018037a11 */ /* 0x000fca00000f0c00 */
[----:B----4-:R1:W-:Y:S02]  /*5190*/  STG.E.128 [R2.64], R16 ;  /* 0x0000001002007986 */ /* 0x0103e4000c101d12 */
.L_x_16:
[----:B------:R-:W-:Y:S05]  /*51a0*/  BSYNC B0 ;  /* 0x0000000000007941 */ /* 0x000fea0003800000 */
.L_x_15:
[----:B------:R-:W-:Y:S01]  /*51b0*/  ISETP.GE.OR P3, PT, R220, c[0x0][0x2f4], P3 ;  /* 0x0000bd00dc007a0c */ /* 0x000fe20001f66670 */
[----:B------:R-:W-:-:S12]  /*51c0*/  BSSY B0, `(.L_x_17) ;  /* 0x000000d000007945 */ /* 0x000fd80003800000 */
[----:B------:R-:W-:Y:S05]  /*51d0*/  @P3 BRA `(.L_x_18) ;  /* 0x000000b000003947 */ /* 0x000fea0003800000 */
[----:B-1----:R-:W-:Y:S01]  /*51e0*/  IADD3 R2, P0, R228, 0x20, RZ ;  /* 0x00000020e4027810 */ /* 0x002fe20007f1e0ff */
[----:B----4-:R-:W-:Y:S01]  /*51f0*/  IMAD.MOV.U32 R16, RZ, RZ, R22 ;  /* 0x000000ffff107224 */ /* 0x010fe200078e0016 */
        /* <DEDUP_REMOVED lines=8> */
[----:B--2---:R1:W-:Y:S02]  /*5280*/  STG.E.128 [R2.64], R12 ;  /* 0x0000000c02007986 */ /* 0x0043e4000c101d12 */
.L_x_18:
[----:B------:R-:W-:Y:S05]  /*5290*/  BSYNC B0 ;  /* 0x0000000000007941 */ /* 0x000fea0003800000 */
.L_x_17:
[----:B------:R-:W-:Y:S01]  /*52a0*/  ISETP.GE.OR P2, PT, R220, c[0x0][0x2f4], P2 ;  /* 0x0000bd00dc007a0c */ /* 0x000fe20001746670 */
[----:B------:R-:W-:-:S12]  /*52b0*/  BSSY B0, `(.L_x_19) ;  /* 0x000000d000007945 */ /* 0x000fd80003800000 */
[----:B------:R-:W-:Y:S05]  /*52c0*/  @P2 BRA `(.L_x_20) ;  /* 0x000000b000002947 */ /* 0x000fea0003800000 */
[----:B-1----:R-:W-:Y:S01]  /*52d0*/  IADD3 R2, P0, R228, 0x40, RZ ;  /* 0x00000040e4027810 */ /* 0x002fe20007f1e0ff */
[----:B--2---:R-:W-:Y:S01]  /*52e0*/  IMAD.MOV.U32 R12, RZ, RZ, R22 ;  /* 0x000000ffff0c7224 */ /* 0x004fe200078e0016 */
        /* <DEDUP_REMOVED lines=9> */
.L_x_20:
[----:B------:R-:W-:Y:S05]  /*5380*/  BSYNC B0 ;  /* 0x0000000000007941 */ /* 0x000fea0003800000 */
.L_x_19:
[----:B------:R-:W-:-:S13]  /*5390*/  ISETP.GE.OR P1, PT, R220, c[0x0][0x2f4], P1 ;  /* 0x0000bd00dc007a0c */ /* 0x000fda0000f26670 */
[----:B------:R-:W-:Y:S05]  /*53a0*/  @P1 EXIT ;  /* 0x000000000000194d */ /* 0x000fea0003800000 */
[----:B------:R-:W-:Y:S01]  /*53b0*/  IADD3 R0, P0, R228, 0x60, RZ ;  /* 0x00000060e4007810 */ /* 0x000fe20007f1e0ff */
[----:B-1----:R-:W-:Y:S01]  /*53c0*/  IMAD.MOV.U32 R8, RZ, RZ, R22 ;  /* 0x000000ffff087224 */ /* 0x002fe200078e0016 */
[----:B------:R-:W-:-:S03]  /*53d0*/  MOV R9, R21 ;  /* 0x0000001500097202 */ /* 0x000fc60000000f00 */
[----:B------:R-:W-:Y:S02]  /*53e0*/  IMAD.X R228, RZ, RZ, R229, P0 ;  /* 0x000000ffffe47224 */ /* 0x000fe400000e06e5 */
[----:B------:R-:W-:-:S04]  /*53f0*/  IMAD.WIDE.U32 R8, R0, c[0x0][0x300], R8 ;  /* 0x0000c00000087a25 */ /* 0x000fc800078e0008 */
[----:B------:R-:W-:Y:S01]  /*5400*/  IMAD R3, R228, c[0x0][0x300], RZ ;  /* 0x0000c000e4037a24 */ /* 0x000fe200078e02ff */
[----:B------:R-:W-:-:S03]  /*5410*/  LEA R2, P0, R8, c[0x0][0x2e8], 0x1 ;  /* 0x0000ba0008027a11 */ /* 0x000fc600078008ff */
[----:B------:R-:W-:-:S05]  /*5420*/  IMAD R3, R0, c[0x0][0x304], R3 ;  /* 0x0000c10000037a24 */ /* 0x000fca00078e0203 */
[----:B------:R-:W-:-:S04]  /*5430*/  IADD3 R3, R9, R3, RZ ;  /* 0x0000000309037210 */ /* 0x000fc80007ffe0ff */
[----:B------:R-:W-:-:S05]  /*5440*/  LEA.HI.X R3, R8, c[0x0][0x2ec], R3, 0x1, P0 ;  /* 0x0000bb0008037a11 */ /* 0x000fca00000f0c03 */
[----:B------:R-:W-:Y:S01]  /*5450*/  STG.E.128 [R2.64], R4 ;  /* 0x0000000402007986 */ /* 0x000fe2000c101d12 */
[----:B------:R-:W-:Y:S05]  /*5460*/  EXIT ;  /* 0x000000000000794d */ /* 0x000fea0003800000 */
.L_x_21:
[----:B------:R-:W-:-:S00]  /*5470*/  BRA `(.L_x_21) ;  /* 0xfffffff000007947 */ /* 0x000fc0000383ffff */
[----:B------:R-:W-:-:S00]  /*5480*/  NOP ;  /* 0x0000000000007918 */ /* 0x000fc00000000000 */
[----:B------:R-:W-:-:S00]  /*5490*/  NOP ;  /* 0x0000000000007918 */ /* 0x000fc00000000000 */
[----:B------:R-:W-:-:S00]  /*54a0*/  NOP ;  /* 0x0000000000007918 */ /* 0x000fc00000000000 */
[----:B------:R-:W-:-:S00]  /*54b0*/  NOP ;  /* 0x0000000000007918 */ /* 0x000fc00000000000 */
[----:B------:R-:W-:-:S00]  /*54c0*/  NOP ;  /* 0x0000000000007918 */ /* 0x000fc00000000000 */
[----:B------:R-:W-:-:S00]  /*54d0*/  NOP ;  /* 0x0000000000007918 */ /* 0x000fc00000000000 */
[----:B------:R-:W-:-:S00]  /*54e0*/  NOP ;  /* 0x0000000000007918 */ /* 0x000fc00000000000 */
[----:B------:R-:W-:-:S00]  /*54f0*/  NOP ;  /* 0x0000000000007918 */ /* 0x000fc00000000000 */
.L_x_1792:


//--------------------- .text._ZN7cutlass13device_kernelIN5flash19enable_sm80_to_sm89INS1_16FlashAttnBwdSm80INS1_25CollectiveMainloopBwdSm80ILi2ELi2EN4cute5tupleIJNS5_1CILi64EEENS7_ILi128EEES8_EEENS_6half_tEfNS_4arch4Sm80ELb0ELb0ELb0ELb0ELb1ELb0ELb0ELb0ELi2ELi2ELi4ELi2ELb1EEENS1_21CollectiveEpilogueBwdISA_SB_SD_Li256ELb0ELb0ELi2EEENS1_19SingleTileSchedulerILb0ELb0ELb0ELi128EEEEEEEEEvNT_6ParamsE --------------------------
	.section	.text._ZN7cutlass13device_kernelIN5flash19enable_sm80_to_sm89INS1_16FlashAttnBwdSm80INS1_25CollectiveMainloopBwdSm80ILi2ELi2EN4cute5tupleIJNS5_1CILi64EEENS7_ILi128EEES8_EEENS_6half_tEfNS_4arch4Sm80ELb0ELb0ELb0ELb0ELb1ELb0ELb0ELb0ELi2ELi2ELi4ELi2ELb1EEENS1_21CollectiveEpilogueBwdISA_SB_SD_Li256ELb0ELb0ELi2EEENS1_19SingleTileSchedulerILb0ELb0ELb0ELi128EEEEEEEEEvNT_6ParamsE,"ax",@progbits
	.sectioninfo	@"SHI_REGISTERS=255"
	.align	128
.text._ZN7cutlass13device_kernelIN5flash19enable_sm80_to_sm89INS1_16FlashAttnBwdSm80INS1_25CollectiveMainloopBwdSm80ILi2ELi2EN4cute5tupleIJNS5_1CILi64EEENS7_ILi128EEES8_EEENS_6half_tEfNS_4arch4Sm80ELb0ELb0ELb0ELb0ELb1ELb0ELb0ELb0ELi2ELi2ELi4ELi2ELb1EEENS1_21CollectiveEpilogueBwdISA_SB_SD_Li256ELb0ELb0ELi2EEENS1_19SingleTileSchedulerILb0ELb0ELb0ELi128EEEEEEEEEvNT_6ParamsE:
        .type           _ZN7cutlass13device_kernelIN5flash19enable_sm80_to_sm89INS1_16FlashAttnBwdSm80INS1_25CollectiveMainloopBwdSm80ILi2ELi2EN4cute5tupleIJNS5_1CILi64EEENS7_ILi128EEES8_EEENS_6half_tEfNS_4arch4Sm80ELb0ELb0ELb0ELb0ELb1ELb0ELb0ELb0ELi2ELi2ELi4ELi2ELb1EEENS1_21CollectiveEpilogueBwdISA_SB_SD_Li256ELb0ELb0ELi2EEENS1_19SingleTileSchedulerILb0ELb0ELb0ELi128EEEEEEEEEvNT_6ParamsE,@function
        .size           _ZN7cutlass13device_kernelIN5flash19enable_sm80_to_sm89INS1_16FlashAttnBwdSm80INS1_25CollectiveMainloopBwdSm80ILi2ELi2EN4cute5tupleIJNS5_1CILi64EEENS7_ILi128EEES8_EEENS_6half_tEfNS_4arch4Sm80ELb0ELb0ELb0ELb0ELb1ELb0ELb0ELb0ELi2ELi2ELi4ELi2ELb1EEENS1_21CollectiveEpilogueBwdISA_SB_SD_Li256ELb0ELb0ELi2EEENS1_19SingleTileSchedulerILb0ELb0ELb0ELi128EEEEEEEEEvNT_6ParamsE,(.L_x_1793 - _ZN7cutlass13device_kernelIN5flash19enable_sm80_to_sm89INS1_16FlashAttnBwdSm80INS1_25CollectiveMainloopBwdSm80ILi2ELi2EN4cute5tupleIJNS5_1CILi64EEENS7_ILi128EEES8_EEENS_6half_tEfNS_4arch4Sm80ELb0ELb0ELb0ELb0ELb1ELb0ELb0ELb0ELi2ELi2ELi4ELi2ELb1EEENS1_21CollectiveEpilogueBwdISA_SB_SD_Li256ELb0ELb0ELi2EEENS1_19SingleTileSchedulerILb0ELb0ELb0ELi128EEEEEEEEEvNT_6ParamsE)
        .other          _ZN7cutlass13device_kernelIN5flash19enable_sm80_to_sm89INS1_16FlashAttnBwdSm80INS1_25CollectiveMainloopBwdSm80ILi2ELi2EN4cute5tupleIJNS5_1CILi64EEENS7_ILi128EEES8_EEENS_6half_tEfNS_4arch4Sm80ELb0ELb0ELb0ELb0ELb1ELb0ELb0ELb0ELi2ELi2ELi4ELi2ELb1EEENS1_21CollectiveEpilogueBwdISA_SB_SD_Li256ELb0ELb0ELi2EEENS1_19SingleTileSchedulerILb0ELb0ELb0ELi128EEEEEEEEEvNT_6ParamsE,@"STO_CUDA_ENTRY STV_DEFAULT"
_ZN7cutlass13device_kernelIN5flash19enable_sm80_to_sm89INS1_16FlashAttnBwdSm80INS1_25CollectiveMainloopBwdSm80ILi2ELi2EN4cute5tupleIJNS5_1CILi64EEENS7_ILi128EEES8_EEENS_6half_tEfNS_4arch4Sm80ELb0ELb0ELb0ELb0ELb1ELb0ELb0ELb0ELi2ELi2ELi4ELi2ELb1EEENS1_21CollectiveEpilogueBwdISA_SB_SD_Li256ELb0ELb0ELi2EEENS1_19SingleTileSchedulerILb0ELb0ELb0ELi128EEEEEEEEEvNT_6ParamsE:
        /* <DEDUP_REMOVED lines=314> */
.L_x_23:
[----:B------:R-:W-:Y:S05]  /*13a0*/  BSYNC B0 ;  /* 0x0000000000007941 */ /* 0x000fea0003800000 */
.L_x_22:
        /* <DEDUP_REMOVED lines=36> */
.L_x_24:
        /* <DEDUP_REMOVED lines=73> */
.L_x_28:
        /* <DEDUP_REMOVED lines=114> */
.L_x_26:
        /* <DEDUP_REMOVED lines=391> */
.L_x_27:
        /* <DEDUP_REMOVED lines=138> */
.L_x_25:
        /* <DEDUP_REMOVED lines=166> */
.L_x_30:
[----:B------:R-:W-:Y:S05]  /*4d10*/  BSYNC B0 ;  /* 0x0000000000007941 */ /* 0x000fea0003800000 */
.L_x_29:
        /* <DEDUP_REMOVED lines=16> */
.L_x_32:
[----:B------:R-:W-:Y:S05]  /*4e20*/  BSYNC B0 ;  /* 0x0000000000007941 */ /* 0x000fea0003800000 */
.L_x_31:
        /* <DEDUP_REMOVED lines=16> */
.L_x_34:
[----:B------:R-:W-:Y:S05]  /*4f30*/  BSYNC B0 ;  /* 0x0000000000007941 */ /* 0x000fea0003800000 */
.L_x_33:
        /* <DEDUP_REMOVED lines=16> */
.L_x_36:
[----:B------:R-:W-:Y:S05]  /*5040*/  BSYNC B0 ;  /* 0x0000000000007941 */ /* 0x000fea0003800000 */
.L_x_35:
        /* <DEDUP_REMOVED lines=21> */
.L_x_38:
[----:B------:R-:W-:Y:S05]  /*51a0*/  BSYNC B0 ;  /* 0x0000000000007941 */ /* 0x000fea0003800000 */
.L_x_37:
        /* <DEDUP_REMOVED lines=14> */
.L_x_40:
[----:B------:R-:W-:Y:S05]  /*5290*/  BSYNC B0 ;  /* 0x0000000000007941 */ /* 0x000fea0003800000 */
.L_x_39:
        /* <DEDUP_REMOVED lines=14> */
.L_x_42:
[----:B------:R-:W-:Y:S05]  /*5380*/  BSYNC B0 ;  /* 0x0000000000007941 */ /* 0x000fea0003800000 */
.L_x_41:
        /* <DEDUP_REMOVED lines=14> */
.L_x_43:
        /* <DEDUP_REMOVED lines=9> */
.L_x_1793:


//--------------------- .text._ZN7cutlass13device_kernelIN5flash19enable_sm80_to_sm89INS1_16FlashAttnBwdSm80INS1_25CollectiveMainloopBwdSm80ILi2ELi2EN4cute5tupleIJNS5_1CILi64EEENS7_ILi128EEES8_EEENS_6half_tEfNS_4arch4Sm80ELb0ELb0ELb0ELb0ELb0ELb0ELb0ELb0ELi2ELi2ELi4ELi2ELb1EEENS1_24CollectiveEpilogueBwdGQAISA_fSD_Li256ELb0ELb0EEENS1_19SingleTileSchedulerILb0ELb0ELb0ELi128EEEEEEEEEvNT_6ParamsE --------------------------
	.section	.text._ZN7cutlass13device_kernelIN5flash19enable_sm80_to_sm89INS1_16FlashAttnBwdSm80INS1_25CollectiveMainloopBwdSm80ILi2ELi2EN4cute5tupleIJNS5_1CILi64EEENS7_ILi128EEES8_EEENS_6half_tEfNS_4arch4Sm80ELb0ELb0ELb0ELb0ELb0ELb0ELb0ELb0ELi2ELi2ELi4ELi2ELb1EEENS1_24CollectiveEpilogueBwdGQAISA_fSD_Li256ELb0ELb0EEENS1_19SingleTileSchedulerILb0ELb0ELb0ELi128EEEEEEEEEvNT_6ParamsE,"ax",@progbits
	.sectioninfo	@"SHI_REGISTERS=254"
	.align	128
.text._ZN7cutlass13device_kernelIN5flash19enable_sm80_to_sm89INS1_16FlashAttnBwdSm80INS1_25CollectiveMainloopBwdSm80ILi2ELi2EN4cute5tupleIJNS5_1CILi64EEENS7_ILi128EEES8_EEENS_6half_tEfNS_4arch4Sm80ELb0ELb0ELb0ELb0ELb0ELb0ELb0ELb0ELi2ELi2ELi4ELi2ELb1EEENS1_24CollectiveEpilogueBwdGQAISA_fSD_Li256ELb0ELb0EEENS1_19SingleTileSchedulerILb0ELb0ELb0ELi128EEEEEEEEEvNT_6ParamsE:
        .type           _ZN7cutlass13device_kernelIN5flash19enable_sm80_to_sm89INS1_16FlashAttnBwdSm80INS1_25CollectiveMainloopBwdSm80ILi2ELi2EN4cute5tupleIJNS5_1CILi64EEENS7_ILi128EEES8_EEENS_6half_tEfNS_4arch4Sm80ELb0ELb0ELb0ELb0ELb0ELb0ELb0ELb0ELi2ELi2ELi4ELi2ELb1EEENS1_24CollectiveEpilogueBwdGQAISA_fSD_Li256ELb0ELb0EEENS1_19SingleTileSchedulerILb0ELb0ELb0ELi128EEEEEEEEEvNT_6ParamsE,@function
        .size           _ZN7cutlass13device_kernelIN5flash19enable_sm80_to_sm89INS1_16FlashAttnBwdSm80INS1_25CollectiveMainloopBwdSm80ILi2ELi2EN4cute5tupleIJNS5_1CILi64EEENS7_ILi128EEES8_EEENS_6half_tEfNS_4arch4Sm80ELb0ELb0ELb0ELb0ELb0ELb0ELb0ELb0ELi2ELi2ELi4ELi2ELb1EEENS1_24CollectiveEpilogueBwdGQAISA_fSD_Li256ELb0ELb0EEENS1_19SingleTileSchedulerILb0ELb0ELb0ELi128EEEEEEEEEvNT_6ParamsE,(.L_x_1794 - _ZN7cutlass13device_kernelIN5flash19enable_sm80_to_sm89INS1_16FlashAttnBwdSm80INS1_25CollectiveMainloopBwdSm80ILi2ELi2EN4cute5tupleIJNS5_1CILi64EEENS7_ILi128EEES8_EEENS_6half_tEfNS_4arch4Sm80ELb0ELb0ELb0ELb0ELb0ELb0ELb0ELb0ELi2ELi2ELi4ELi2ELb1EEENS1_24CollectiveEpilogueBwdGQAISA_fSD_Li256ELb0ELb0EEENS1_19SingleTileSchedulerILb0ELb0ELb0ELi128EEEEEEEEEvNT_6ParamsE)
        .other          _ZN7cutlass13device_kernelIN5flash19enable_sm80_to_sm89INS1_16FlashAttnBwdSm80INS1_25CollectiveMainloopBwdSm80ILi2ELi2EN4cute5tupleIJNS5_1CILi64EEENS7_ILi128EEES8_EEENS_6half_tEfNS_4arch4Sm80ELb0ELb0ELb0ELb0ELb0ELb0ELb0ELb0ELi2ELi2ELi4ELi2ELb1EEENS1_24CollectiveEpilogueBwdGQAISA_fSD_Li256ELb0ELb0EEENS1_19SingleTileSchedulerILb0ELb0ELb0ELi128EEEEEEEEEvNT_6ParamsE,@"STO_CUDA_ENTRY STV_DEFAULT"
_ZN7cutlass13device_kernelIN5flash19enable_sm80_to_sm89INS1_16FlashAttnBwdSm80INS1_25CollectiveMainloopBwdSm80ILi2ELi2EN4cute5tupleIJNS5_1CILi64EEENS7_ILi128EEES8_EEENS_6half_tEfNS_4arch4Sm80ELb0ELb0ELb0ELb0ELb0ELb0ELb0ELb0ELi2ELi2ELi4ELi2ELb1EEENS1_24CollectiveEpilogueBwdGQAISA_fSD_Li256ELb0ELb0EEENS1_19SingleTileSchedulerILb0ELb0ELb0ELi128EEEEEEEEEvNT_6ParamsE:
        /* <DEDUP_REMOVED lines=11> */
[----:B------:R-:W-:Y:S01]  /*00b0*/  UIMAD.WIDE.U32 UR16, UR12, UR4, URZ ;  /* 0x000000040c1072a5 */ /* 0x000fe2000f8e003f */
[----:B------:R-:W3:Y:S01]  /*00c0*/  S2R R29, SR_CTAID.X ;  /* 0x00000000001d7919 */ /* 0x000ee20000002500 */
[----:B------:R-:W-:Y:S01]  /*00d0*/  UIMAD UR4, UR11, UR4, URZ ;  /* 0x000000040b0472a4 */ /* 0x000fe2000f8e023f */
[----:B------:R-:W-:Y:S01]  /*00e0*/  IMAD.U32 R22, RZ, RZ, UR12 ;  /* 0x0000000cff167e24 */ /* 0x000fe2000f8e00ff */
[----:B------:R-:W-:Y:S01]  /*00f0*/  UMOV UR23, 0x6 ;  /* 0x0000000600177882 */ /* 0x000fe20000000000 */
[----:B------:R-:W-:Y:S01]  /*0100*/  IMAD.MOV.U32 R192, RZ, RZ, 0x40 ;  /* 0x00000040ffc07424 */ /* 0x000fe200078e00ff */
[----:B------:R-:W-:Y:S01]  /*0110*/  UIMAD UR4, UR12, UR5, UR4 ;  /* 0x000000050c0472a4 */ /* 0x000fe2000f8e0204 */
[----:B------:R-:W-:Y:S01]  /*0120*/  IMAD.MOV.U32 R193, RZ, RZ, 0x20 ;  /* 0x00000020ffc17424 */ /* 0x000fe200078e00ff */
[----:B------:R-:W-:-:S02]  /*0130*/  ULDC.64 UR20, c[0x0][0x118] ;  /* 0x0000460000147ab9 */ /* 0x000fc40000000a00 */
[----:B------:R-:W-:-:S03]  /*0140*/  UIADD3 UR9, UR17, UR4, URZ ;  /* 0x0000000411097290 */ /* 0x000fc6000fffe03f */
[----:B------:R-:W-:Y:S02]  /*0150*/  ULDC.64 UR4, c[0x0][0x1e8] ;  /* 0x00007a0000047ab9 */ /* 0x000fe40000000a00 */
[----:B------:R-:W-:Y:S01]  /*0160*/  UIMAD UR4, UR11, UR4, URZ ;  /* 0x000000040b0472a4 */ /* 0x000fe2000f8e023f */
[----:B-1----:R-:W-:Y:S01]  /*0170*/  SHF.R.S32.HI R3, RZ, 0x1f, R208 ;  /* 0x0000001fff037819 */ /* 0x002fe200000114d0 */
[C---:B------:R-:W-:Y:S02]  /*0180*/  IMAD.SHL.U32 R212, R208.reuse, 0x4, RZ ;  /* 0x00000004d0d47824 */ /* 0x040fe400078e00ff */
[----:B------:R-:W-:Y:S01]  /*0190*/  UIMAD UR6, UR12, UR5, UR4 ;  /* 0x000000050c0672a4 */ /* 0x000fe2000f8e0204 */
[----:B------:R-:W-:Y:S01]  /*01a0*/  LEA.HI R17, R3, R208, RZ, 0x3 ;  /* 0x000000d003117211 */ /* 0x000fe200078f18ff */
[----:B--2---:R-:W-:Y:S01]  /*01b0*/  @P0 IMAD.HI.U32 R0, R9, c[0x0][0x24c], RZ ;  /* 0x0000930009000a27 */ /* 0x004fe200078e00ff */
[----:B------:R-:W-:Y:S01]  /*01c0*/  SHF.R.S32.HI R213, RZ, 0x1f, R212 ;  /* 0x0000001fffd57819 */ /* 0x000fe200000114d4 */
[----:B------:R-:W-:Y:S01]  /*01d0*/  ULDC.64 UR4, c[0x0][0x1b8] ;  /* 0x00006e0000047ab9 */ /* 0x000fe20000000a00 */
[----:B------:R-:W-:Y:S01]  /*01e0*/  LOP3.LUT R11, R17, 0xfffffff8, RZ, 0xc0, !PT ;  /* 0xfffffff8110b7812 */ /* 0x000fe200078ec0ff */
[----:B------:R-:W-:Y:S01]  /*01f0*/  IMAD.MOV.U32 R5, RZ, RZ, R9 ;  /* 0x000000ffff057224 */ /* 0x000fe200078e0009 */
[----:B------:R-:W-:Y:S01]  /*0200*/  @P0 SHF.R.U32.HI R5, RZ, c[0x0][0x250], R0 ;  /* 0x00009400ff050a19 */ /* 0x000fe20000011600 */
[----:B------:R-:W-:Y:S01]  /*0210*/  IMAD.WIDE.U32 R14, R9, c[0x0][0x270], R212 ;  /* 0x00009c00090e7a25 */ /* 0x000fe200078e00d4 */
[----:B------:R-:W-:Y:S01]  /*0220*/  SHF.R.S32.HI R210, RZ, 0x3, R17 ;  /* 0x00000003ffd27819 */ /* 0x000fe20000011411 */
[----:B------:R-:W-:Y:S01]  /*0230*/  UIMAD UR4, UR11, UR4, URZ ;  /* 0x000000040b0472a4 */ /* 0x000fe2000f8e023f */
[----:B------:R-:W-:Y:S01]  /*0240*/  SHF.R.S32.HI R0, RZ, 0x1f, R5 ;  /* 0x0000001fff007819 */ /* 0x000fe20000011405 */
[----:B------:R-:W-:Y:S01]  /*0250*/  IMAD.IADD R18, R208, 0x1, -R11 ;  /* 0x00000001d0127824 */ /* 0x000fe200078e0a0b */
[----:B------:R-:W-:Y:S01]  /*0260*/  IADD3 R25, P0, R14, UR16, RZ ;  /* 0x000000100e197c10 */ /* 0x000fe2000ff1e0ff */
[----:B------:R-:W-:Y:S01]  /*0270*/  IMAD.SHL.U32 R11, R210, 0x40, RZ ;  /* 0x00000040d20b7824 */ /* 0x000fe200078e00ff */
[----:B------:R-:W-:Y:S01]  /*0280*/  SHF.R.S32.HI R211, RZ, 0x1f, R210 ;  /* 0x0000001fffd37819 */ /* 0x000fe200000114d2 */
[----:B------:R-:W-:Y:S01]  /*0290*/  IMAD.SHL.U32 R216, R18, 0x8, RZ ;  /* 0x0000000812d87824 */ /* 0x000fe200078e00ff */
[----:B------:R-:W-:Y:S01]  /*02a0*/  UIMAD UR4, UR12, UR5, UR4 ;  /* 0x000000050c0472a4 */ /* 0x000fe2000f8e0204 */
[C---:B------:R-:W-:Y:S01]  /*02b0*/  IMAD R2, R0.reuse, c[0x0][0x1e0], RZ ;  /* 0x0000780000027a24 */ /* 0x040fe200078e02ff */
[----:B------:R-:W-:Y:S01]  /*02c0*/  LOP3.LUT R11, R11, 0x1c0, RZ, 0xc0, !PT ;  /* 0x000001c00b0b7812 */ /* 0x000fe200078ec0ff */
[----:B------:R-:W-:Y:S01]  /*02d0*/  IMAD R0, R0, c[0x0][0x1b0], RZ ;  /* 0x00006c0000007a24 */ /* 0x000fe200078e02ff */
[----:B------:R-:W-:Y:S01]  /*02e0*/  SHF.R.S32.HI R217, RZ, 0x1f, R216 ;  /* 0x0000001fffd97819 */ /* 0x000fe200000114d8 */
[C---:B------:R-:W-:Y:S01]  /*02f0*/  IMAD R2, R5.reuse, c[0x0][0x1e4], R2 ;  /* 0x0000790005027a24 */ /* 0x040fe200078e0202 */
[----:B------:R-:W-:Y:S01]  /*0300*/  SHF.R.U32.HI R14, RZ, 0x3, R11 ;  /* 0x00000003ff0e7819 */ /* 0x000fe2000001160b */
[C---:B------:R-:W-:Y:S01]  /*0310*/  IMAD R0, R5.reuse, c[0x0][0x1b4], R0 ;  /* 0x00006d0005007a24 */ /* 0x040fe200078e0200 */
[----:B------:R-:W-:Y:S01]  /*0320*/  SHF.R.S32.HI R7, RZ, 0x1f, R9 ;  /* 0x0000001fff077819 */ /* 0x000fe20000011409 */
[----:B------:R-:W-:-:S04]  /*0330*/  IMAD.WIDE.U32 R12, R5, c[0x0][0x1e0], R216 ;  /* 0x00007800050c7a25 */ /* 0x000fc800078e00d8 */
[----:B------:R-:W-:Y:S02]  /*0340*/  IMAD.IADD R13, R13, 0x1, R2 ;  /* 0x000000010d0d7824 */ /* 0x000fe400078e0202 */
[----:B------:R-:W-:-:S04]  /*0350*/  IMAD.WIDE.U32 R4, R5, c[0x0][0x1b0], R216 ;  /* 0x00006c0005047a25 */ /* 0x000fc800078e00d8 */
[----:B------:R-:W-:Y:S01]  /*0360*/  IMAD.WIDE.U32 R20, R20, c[0x0][0x1e8], R12 ;  /* 0x00007a0014147a25 */ /* 0x000fe200078e000c */
[CC--:B------:R-:W-:Y:S02]  /*0370*/  LEA.HI R12, R3.reuse, R208.reuse, RZ, 0x6 ;  /* 0x000000d0030c7211 */ /* 0x0c0fe400078f30ff */
[----:B------:R-:W-:Y:S01]  /*0380*/  LEA.HI R13, R3, R208, RZ, 0x2 ;  /* 0x000000d0030d7211 */ /* 0x000fe200078f10ff */
[----:B------:R-:W-:Y:S01]  /*0390*/  IMAD.IADD R5, R5, 0x1, R0 ;  /* 0x0000000105057824 */ /* 0x000fe200078e0200 */
[----:B------:R-:W-:Y:S01]  /*03a0*/  SHF.R.S32.HI R12, RZ, 0x6, R12 ;  /* 0x00000006ff0c7819 */ /* 0x000fe2000001140c */
[----:B------:R-:W-:Y:S01]  /*03b0*/  IMAD.MOV.U32 R0, RZ, RZ, -0x80 ;  /* 0xffffff80ff007424 */ /* 0x000fe200078e00ff */
[----:B------:R-:W-:Y:S01]  /*03c0*/  IADD3 R21, R21, UR6, RZ ;  /* 0x0000000615157c10 */ /* 0x000fe2000fffe0ff */
[----:B------:R-:W-:-:S04]  /*03d0*/  IMAD.WIDE.U32 R22, R22, c[0x0][0x1b8], R4 ;  /* 0x00006e0016167a25 */ /* 0x000fc800078e0004 */
[----:B---3--:R-:W-:Y:S01]  /*03e0*/  IMAD R5, R29, R0, c[0x0][0x198] ;  /* 0x000066001d057624 */ /* 0x008fe200078e0200 */
[----:B------:R-:W-:Y:S01]  /*03f0*/  LOP3.LUT R0, R11, 0x38, R216, 0xf8, !PT ;  /* 0x000000380b007812 */ /* 0x000fe200078ef8d8 */
[----:B------:R-:W-:Y:S01]  /*0400*/  IMAD.SHL.U32 R27, R12, 0x200, RZ ;  /* 0x000002000c1b7824 */ /* 0x000fe200078e00ff */
[----:B------:R-:W-:Y:S01]  /*0410*/  IADD3 R23, R23, UR4, RZ ;  /* 0x0000000417177c10 */ /* 0x000fe2000fffe0ff */
[----:B------:R-:W-:Y:S01]  /*0420*/  IMAD.WIDE R28, R29, 0x80, R210 ;  /* 0x000000801d1c7825 */ /* 0x000fe200078e02d2 */
[----:B------:R-:W-:Y:S01]  /*0430*/  ULDC.64 UR4, c[0x0][0x1d8] ;  /* 0x0000760000047ab9 */ /* 0x000fe20000000a00 */
[----:B------:R-:W-:Y:S01]  /*0440*/  SHF.R.S32.HI R11, RZ, 0x2, R13 ;  /* 0x00000002ff0b7819 */ /* 0x000fe2000001140d */
[----:B------:R-:W-:Y:S01]  /*0450*/  USHF.L.U32 UR7, UR4, 0x6, URZ ;  /* 0x0000000604077899 */ /* 0x000fe2000800063f */
[----:B------:R-:W-:Y:S01]  /*0460*/  LOP3.LUT R14, R27, R0, R14, 0xf6, !PT ;  /* 0x000000001b0e7212 */ /* 0x000fe200078ef60e */
[----:B------:R-:W-:Y:S01]  /*0470*/  IMAD.IADD R0, R5, 0x1, -R210 ;  /* 0x0000000105007824 */ /* 0x000fe200078e0ad2 */
[----:B------:R-:W-:Y:S01]  /*0480*/  USHF.L.U64.HI UR6, UR4, UR23, UR5 ;  /* 0x0000001704067299 */ /* 0x000fe20008010205 */
[----:B------:R-:W-:-:S02]  /*0490*/  IMAD R2, R29, c[0x0][0x1d8], RZ ;  /* 0x000076001d027a24 */ /* 0x000fc400078e02ff */
[----:B------:R-:W-:Y:S01]  /*04a0*/  IMAD R10, R7, c[0x0][0x270], RZ ;  /* 0x00009c00070a7a24 */ /* 0x000fe200078e02ff */
[----:B------:R-:W-:Y:S01]  /*04b0*/  ISETP.GE.AND P1, PT, R0, 0x1, PT ;  /* 0x000000010000780c */ /* 0x000fe20003f26270 */
[----:B------:R-:W-:Y:S01]  /*04c0*/  IMAD R2, R28, c[0x0][0x1dc], R2 ;  /* 0x000077001c027a24 */ /* 0x000fe200078e0202 */
[----:B------:R-:W-:Y:S01]  /*04d0*/  ISETP.GE.AND P6, PT, R0, 0x21, PT ;  /* 0x000000210000780c */ /* 0x000fe20003fc6270 */
[----:B------:R-:W-:Y:S01]  /*04e0*/  IMAD.WIDE.U32 R20, R28, c[0x0][0x1d8], R20 ;  /* 0x000076001c147a25 */ /* 0x000fe200078e0014 */
[----:B------:R-:W-:Y:S01]  /*04f0*/  ISETP.GE.OR P3, PT, R216, c[0x0][0x1cc], !P1 ;  /* 0x00007300d8007a0c */ /* 0x000fe20004f66670 */
[----:B------:R-:W-:Y:S01]  /*0500*/  ULDC.64 UR4, c[0x0][0x290] ;  /* 0x0000a40000047ab9 */ /* 0x000fe20000000a00 */
[----:B------:R-:W-:Y:S01]  /*0510*/  ISETP.GE.AND P5, PT, R0, 0x41, PT ;  /* 0x000000410000780c */ /* 0x000fe20003fa6270 */
[----:B------:R-:W-:Y:S01]  /*0520*/  IMAD R4, R29, c[0x0][0x1a8], RZ ;  /* 0x00006a001d047a24 */ /* 0x000fe200078e02ff */
[----:B------:R-:W-:Y:S01]  /*0530*/  LEA R32, P2, R20, c[0x0][0x1c0], 0x1 ;  /* 0x0000700014207a11 */ /* 0x000fe200078408ff */
[----:B------:R-:W-:Y:S01]  /*0540*/  IMAD R10, R9, c[0x0][0x274], R10 ;  /* 0x00009d00090a7a24 */ /* 0x000fe200078e020a */
[----:B------:R-:W-:Y:S01]  /*0550*/  UIMAD UR8, UR11, UR4, URZ ;  /* 0x000000040b0872a4 */ /* 0x000fe2000f8e023f */
[----:B------:R-:W-:Y:S01]  /*0560*/  IMAD.IADD R2, R21, 0x1, R2 ;  /* 0x0000000115027824 */ /* 0x000fe200078e0202 */
[----:B------:R-:W-:Y:S01]  /*0570*/  ISETP.GE.AND P4, PT, R0, 0x61, PT ;  /* 0x000000610000780c */ /* 0x000fe20003f86270 */
[C---:B------:R-:W-:Y:S01]  /*0580*/  IMAD R4, R28.reuse, c[0x0][0x1ac], R4 ;  /* 0x00006b001c047a24 */ /* 0x040fe200078e0204 */
[----:B------:R-:W-:Y:S01]  /*0590*/  IADD3.X R10, R15, UR9, R10, P0, !PT ;  /* 0x000000090f0a7c10 */ /* 0x000fe200087fe40a */
[----:B------:R-:W-:Y:S01]  /*05a0*/  IMAD.WIDE.U32 R22, R28, c[0x0][0x1a8], R22 ;  /* 0x00006a001c167a25 */ /* 0x000fe200078e0016 */
[----:B------:R-:W-:Y:S01]  /*05b0*/  LEA.HI.X R33, R20, c[0x0][0x1c4], R2, 0x1, P2 ;  /* 0x0000710014217a11 */ /* 0x000fe200010f0c02 */
[----:B------:R-:W-:Y:S01]  /*05c0*/  UIMAD UR5, UR12, UR5, UR8 ;  /* 0x000000050c0572a4 */ /* 0x000fe2000f8e0208 */
[----:B------:R-:W-:Y:S01]  /*05d0*/  ISETP.GE.OR P2, PT, R216, c[0x0][0x1cc], !P5 ;  /* 0x00007300d8007a0c */ /* 0x000fe20006f46670 */
[----:B------:R-:W-:Y:S01]  /*05e0*/  IMAD.IADD R4, R23, 0x1, R4 ;  /* 0x0000000117047824 */ /* 0x000fe200078e0204 */
[----:B------:R-:W-:Y:S01]  /*05f0*/  LEA R28, P0, R22, c[0x0][0x190], 0x1 ;  /* 0x00006400161c7a11 */ /* 0x000fe200078008ff */
[----:B------:R-:W-:Y:S01]  /*0600*/  IMAD.SHL.U32 R14, R14, 0x2, RZ ;  /* 0x000000020e0e7824 */ /* 0x000fe200078e00ff */
[----:B------:R-:W-:Y:S01]  /*0610*/  SHF.R.S32.HI R0, RZ, 0x1f, R13 ;  /* 0x0000001fff007819 */ /* 0x000fe2000001140d */
[----:B------:R-:W-:Y:S01]  /*0620*/  UIMAD.WIDE.U32 UR14, UR12, UR4, URZ ;  /* 0x000000040c0e72a5 */ /* 0x000fe2000f8e003f */
[----:B------:R-:W-:Y:S01]  /*0630*/  LEA.HI.X R29, R22, c[0x0][0x194], R4, 0x1, P0 ;  /* 0x00006500161d7a11 */ /* 0x000fe200000f0c04 */
[----:B------:R-:W-:Y:S01]  /*0640*/  IMAD R4, R7, c[0x0][0x288], RZ ;  /* 0x0000a20007047a24 */ /* 0x000fe200078e02ff */
[----:B------:R1:W-:Y:S01]  /*0650*/  LDGSTS.E.BYPASS.LTC128B.128 [R14+0x4080], [R32.64], !P3 ;  /* 0x04080000200e7fae */ /* 0x0003e2000d901d54 */
[----:B------:R-:W-:Y:S01]  /*0660*/  IADD3 R22, P0, R32, UR7, RZ ;  /* 0x0000000720167c10 */ /* 0x000fe2000ff1e0ff */
[----:B------:R-:W-:Y:S01]  /*0670*/  IMAD.WIDE.U32 R30, R9, c[0x0][0x288], R212 ;  /* 0x0000a200091e7a25 */ /* 0x000fe200078e00d4 */
[----:B------:R-:W-:Y:S01]  /*0680*/  ISETP.GE.OR P3, PT, R216, c[0x0][0x1cc], !P6 ;  /* 0x00007300d8007a0c */ /* 0x000fe20007766670 */
[----:B------:R-:W-:Y:S01]  /*0690*/  UIADD3 UR10, UR15, UR5, URZ ;  /* 0x000000050f0a7290 */ /* 0x000fe2000fffe03f */
[----:B------:R-:W-:Y:S01]  /*06a0*/  IADD3.X R23, R33, UR6, RZ, P0, !PT ;  /* 0x0000000621177c10 */ /* 0x000fe200087fe4ff */
[----:B------:R-:W-:Y:S01]  /*06b0*/  IMAD R4, R9, c[0x0][0x28c], R4 ;  /* 0x0000a30009047a24 */ /* 0x000fe200078e0204 */
[----:B------:R-:W-:Y:S01]  /*06c0*/  IADD3 R20, P0, R22, UR7, RZ ;  /* 0x0000000716147c10 */ /* 0x000fe2000ff1e0ff */
[----:B------:R-:W-:Y:S01]  /*06d0*/  ULDC.64 UR4, c[0x0][0x188] ;  /* 0x0000620000047ab9 */ /* 0x000fe20000000a00 */
[-C--:B------:R-:W-:Y:S01]  /*06e0*/  LEA.HI R2, R3, R208.reuse, RZ, 0x4 ;  /* 0x000000d003027211 */ /* 0x080fe200078f20ff */
[----:B------:R-:W-:Y:S01]  /*06f0*/  UIMAD UR8, UR11, UR4, URZ ;  /* 0x000000040b0872a4 */ /* 0x000fe2000f8e023f */
[----:B------:R-:W-:Y:S01]  /*0700*/  IADD3.X R21, R23, UR6, RZ, P0, !PT ;  /* 0x0000000617157c10 */ /* 0x000fe200087fe4ff */
[----:B------:R-:W-:Y:S01]  /*0710*/  UIMAD.WIDE.U32 UR18, UR12, UR4, URZ ;  /* 0x000000040c1272a5 */ /* 0x000fe2000f8e003f */
[----:B------:R-:W-:Y:S01]  /*0720*/  LEA.HI R0, R0, R11, RZ, 0x3 ;  /* 0x0000000b00007211 */ /* 0x000fe200078f18ff */
[----:B------:R-:W-:Y:S01]  /*0730*/  UIMAD UR8, UR12, UR5, UR8 ;  /* 0x000000050c0872a4 */ /* 0x000fe2000f8e0208 */
[----:B------:R-:W-:Y:S01]  /*0740*/  SHF.R.S32.HI R15, RZ, 0x4, R2 ;  /* 0x00000004ff0f7819 */ /* 0x000fe20000011402 */
[----:B------:R2:W-:Y:S01]  /*0750*/  LDGSTS.E.BYPASS.LTC128B.128 [R14+0x5080], [R22.64], !P3 ;  /* 0x05080000160e7fae */ /* 0x0005e2000d901d54 */
[----:B------:R-:W-:Y:S01]  /*0760*/  IADD3 R19, P0, R30, UR14, RZ ;  /* 0x0000000e1e137c10 */ /* 0x000fe2000ff1e0ff */
[----:B------:R-:W-:Y:S01]  /*0770*/  ULDC.64 UR4, c[0x0][0x218] ;  /* 0x0000860000047ab9 */ /* 0x000fe20000000a00 */
[----:B------:R-:W-:Y:S01]  /*0780*/  LOP3.LUT R8, R0, 0xfffffff8, RZ, 0xc0, !PT ;  /* 0xfffffff800087812 */ /* 0x000fe200078ec0ff */
[----:B------:R3:W-:Y:S01]  /*0790*/  LDGSTS.E.BYPASS.LTC128B.128 [R14+0x6080], [R20.64], !P2 ;  /* 0x06080000140e7fae */ /* 0x0007e2000d101d54 */
[----:B------:R-:W-:Y:S01]  /*07a0*/  LEA.HI R6, R2, R15, RZ, 0x1 ;  /* 0x0000000f02067211 */ /* 0x000fe200078f08ff */
[----:B------:R-:W-:Y:S01]  /*07b0*/  IMAD R0, R7, c[0x0][0x180], RZ ;  /* 0x0000600007007a24 */ /* 0x000fe200078e02ff */
[----:B------:R-:W-:Y:S01]  /*07c0*/  ISETP.GE.OR P2, PT, R216, c[0x0][0x1cc], !P4 ;  /* 0x00007300d8007a0c */ /* 0x000fe20006746670 */
[----:B------:R-:W-:Y:S01]  /*07d0*/  IMAD.IADD R8, R11, 0x1, -R8 ;  /* 0x000000010b087824 */ /* 0x000fe200078e0a08 */
[----:B------:R-:W-:Y:S01]  /*07e0*/  IADD3.X R4, R31, UR10, R4, P0, !PT ;  /* 0x0000000a1f047c10 */ /* 0x000fe200087fe404 */
[----:B------:R-:W-:Y:S01]  /*07f0*/  IMAD R0, R9, c[0x0][0x184], R0 ;  /* 0x0000610009007a24 */ /* 0x000fe200078e0200 */
[----:B------:R-:W-:Y:S01]  /*0800*/  LOP3.LUT R6, R6, 0xfffffffe, RZ, 0xc0, !PT ;  /* 0xfffffffe06067812 */ /* 0x000fe200078ec0ff */
[----:B------:R-:W-:Y:S01]  /*0810*/  IMAD R11, R211, c[0x0][0x178], RZ ;  /* 0x00005e00d30b7a24 */ /* 0x000fe200078e02ff */
[----:B------:R-:W-:Y:S01]  /*0820*/  IADD3 R30, P0, R20, UR7, RZ ;  /* 0x00000007141e7c10 */ /* 0x000fe2000ff1e0ff */
[----:B------:R-:W-:Y:S01]  /*0830*/  UIMAD.WIDE.U32 UR24, UR12, UR4, URZ ;  /* 0x000000040c1872a5 */ /* 0x000fe2000f8e003f */
[C---:B------:R-:W-:Y:S01]  /*0840*/  IMAD.WIDE.U32 R218, R210.reuse, c[0x0][0x178], RZ ;  /* 0x00005e00d2da7a25 */ /* 0x040fe200078e00ff */
[----:B------:R-:W-:Y:S01]  /*0850*/  UIMAD UR4, UR11, UR4, URZ ;  /* 0x000000040b0472a4 */ /* 0x000fe2000f8e023f */
[----:B------:R-:W-:Y:S01]  /*0860*/  IADD3.X R31, R21, UR6, RZ, P0, !PT ;  /* 0x00000006151f7c10 */ /* 0x000fe200087fe4ff */
[----:B------:R-:W-:Y:S01]  /*0870*/  UIADD3 UR8, UR19, UR8, URZ ;  /* 0x0000000813087290 */ /* 0x000fe2000fffe03f */
[----:B------:R-:W-:Y:S01]  /*0880*/  IMAD.IADD R6, R15, 0x1, -R6 ;  /* 0x000000010f067824 */ /* 0x000fe200078e0a06 */
[----:B------:R-:W-:Y:S01]  /*0890*/  UIMAD UR4, UR12, UR5, UR4 ;  /* 0x000000050c0472a4 */ /* 0x000fe2000f8e0204 */
[----:B------:R-:W-:Y:S01]  /*08a0*/  IMAD R11, R210, c[0x0][0x17c], R11 ;  /* 0x00005f00d20b7a24 */ /* 0x000fe200078e020b */
[----:B------:R4:W-:Y:S01]  /*08b0*/  LDGSTS.E.BYPASS.LTC128B.128 [R14+0x7080], [R30.64], !P2 ;  /* 0x070800001e0e7fae */ /* 0x0009e2000d101d54 */
[----:B------:R-:W-:Y:S01]  /*08c0*/  IMAD R15, R211, c[0x0][0x208], RZ ;  /* 0x00008200d30f7a24 */ /* 0x000fe200078e02ff */
[----:B------:R-:W-:Y:S01]  /*08d0*/  ULDC.64 UR6, c[0x0][0x1a8] ;  /* 0x00006a0000067ab9 */ /* 0x000fe20000000a00 */
[----:B------:R-:W-:Y:S01]  /*08e0*/  IMAD.IADD R206, R219, 0x1, R11 ;  /* 0x00000001dbce7824 */ /* 0x000fe200078e020b */
[----:B------:R-:W-:Y:S01]  /*08f0*/  USHF.L.U64.HI UR7, UR6, UR23, UR7 ;  /* 0x0000001706077299 */ /* 0x000fe20008010207 */
[----:B--2---:R-:W-:Y:S01]  /*0900*/  IMAD.WIDE.U32 R22, R9, c[0x0][0x180], R216 ;  /* 0x0000600009167a25 */ /* 0x004fe200078e00d8 */
[----:B------:R-:W-:Y:S01]  /*0910*/  UIADD3 UR13, UR25, UR4, URZ ;  /* 0x00000004190d7290 */ /* 0x000fe2000fffe03f */
[----:B------:R-:W-:Y:S01]  /*0920*/  ISETP.GE.OR P1, PT, R216, c[0x0][0x19c], !P1 ;  /* 0x00006700d8007a0c */ /* 0x000fe20004f26670 */
[----:B------:R-:W-:Y:S01]  /*0930*/  USHF.L.U32 UR6, UR6, 0x6, URZ ;  /* 0x0000000606067899 */ /* 0x000fe2000800063f */
[----:B---3--:R-:W-:Y:S01]  /*0940*/  IMAD.IADD R21, R23, 0x1, R0 ;  /* 0x0000000117157824 */ /* 0x008fe200078e0200 */
[----:B------:R-:W-:Y:S01]  /*0950*/  IADD3 R22, P2, P0, R218, UR18, R22 ;  /* 0x00000012da167c10 */ /* 0x000fe2000f85e016 */
[----:B------:R-:W-:Y:S01]  /*0960*/  IMAD R0, R7, c[0x0][0x210], RZ ;  /* 0x0000840007007a24 */ /* 0x000fe200078e02ff */
[----:B------:R-:W-:Y:S01]  /*0970*/  LEA.HI R11, R3, R208, RZ, 0x5 ;  /* 0x000000d0030b7211 */ /* 0x000fe200078f28ff */
[----:B------:R-:W-:Y:S01]  /*0980*/  IMAD.WIDE.U32 R214, R210, c[0x0][0x208], RZ ;  /* 0x00008200d2d67a25 */ /* 0x000fe200078e00ff */
[----:B------:R-:W-:Y:S01]  /*0990*/  IADD3.X R21, R206, UR8, R21, P2, P0 ;  /* 0x00000008ce157c10 */ /* 0x000fe200097e0415 */
[----:B------:R-:W0:Y:S01]  /*09a0*/  LDGDEPBAR ;  /* 0x00000000000079af */ /* 0x000e220000000000 */
[----:B------:R-:W-:Y:S01]  /*09b0*/  SHF.R.S32.HI R16, RZ, 0x5, R11 ;  /* 0x00000005ff107819 */ /* 0x000fe2000001140b */
[----:B------:R-:W-:Y:S01]  /*09c0*/  IMAD R0, R9, c[0x0][0x214], R0 ;  /* 0x0000850009007a24 */ /* 0x000fe200078e0200 */
[----:B------:R-:W-:Y:S01]  /*09d0*/  ISETP.GE.OR P6, PT, R216, c[0x0][0x19c], !P6 ;  /* 0x00006700d8007a0c */ /* 0x000fe200077c6670 */
[----:B------:R-:W-:Y:S01]  /*09e0*/  IMAD R207, R210, c[0x0][0x20c], R15 ;  /* 0x00008300d2cf7a24 */ /* 0x000fe200078e020f */
[----:B------:R2:W-:Y:S01]  /*09f0*/  LDGSTS.E.BYPASS.LTC128B.128 [R14+0x80], [R28.64], !P1 ;  /* 0x000800001c0e7fae */ /* 0x0005e2000c901d54 */
[----:B------:R-:W-:Y:S01]  /*0a00*/  LEA.HI R24, R11, R16, RZ, 0x1 ;  /* 0x000000100b187211 */ /* 0x000fe200078f08ff */
[----:B------:R-:W-:Y:S01]  /*0a10*/  IMAD.SHL.U32 R15, R16, 0x10, RZ ;  /* 0x00000010100f7824 */ /* 0x000fe200078e00ff */
[C---:B------:R-:W-:Y:S01]  /*0a20*/  ISETP.GE.OR P5, PT, R216.reuse, c[0x0][0x19c], !P5 ;  /* 0x00006700d8007a0c */ /* 0x040fe20006fa6670 */
[----:B------:R-:W-:Y:S01]  /*0a30*/  IMAD.IADD R207, R215, 0x1, R207 ;  /* 0x00000001d7cf7824 */ /* 0x000fe200078e02cf */
[----:B------:R-:W-:Y:S01]  /*0a40*/  ISETP.GE.OR P4, PT, R216, c[0x0][0x19c], !P4 ;  /* 0x00006700d8007a0c */ /* 0x000fe20006786670 */
[----:B------:R-:W-:Y:S01]  /*0a50*/  ULDC.64 UR4, c[0x0][0x178] ;  /* 0x00005e0000047ab9 */ /* 0x000fe20000000a00 */
[----:B----4-:R-:W-:Y:S01]  /*0a60*/  IMAD.WIDE.U32 R30, R9, c[0x0][0x210], R216 ;  /* 0x00008400091e7a25 */ /* 0x010fe200078e00d8 */
[----:B------:R-:W-:Y:S01]  /*0a70*/  LOP3.LUT R221, R24, 0xfffffffe, RZ, 0xc0, !PT ;  /* 0xfffffffe18dd7812 */ /* 0x000fe200078ec0ff */
[----:B------:R-:W-:Y:S01]  /*0a80*/  USHF.L.U32 UR22, UR4, 0x6, URZ ;  /* 0x0000000604167899 */ /* 0x000fe2000800063f */
[----:B------:R-:W-:Y:S01]  /*0a90*/  LEA R20, P0, R22, c[0x0][0x160], 0x1 ;  /* 0x0000580016147a11 */ /* 0x000fe200078008ff */
[----:B------:R-:W-:Y:S01]  /*0aa0*/  IMAD.IADD R0, R31, 0x1, R0 ;  /* 0x000000011f007824 */ /* 0x000fe200078e0200 */
[----:B------:R-:W-:Y:S01]  /*0ab0*/  IADD3 R23, P3, P2, R214, UR24, R30 ;  /* 0x00000018d6177c10 */ /* 0x000fe2000fa7e01e */
[----:B------:R-:W-:Y:S01]  /*0ac0*/  IMAD.IADD R221, R16, 0x1, -R221 ;  /* 0x0000000110dd7824 */ /* 0x000fe200078e0add */
[----:B------:R-:W-:Y:S01]  /*0ad0*/  LEA.HI.X R21, R22, c[0x0][0x164], R21, 0x1, P0 ;  /* 0x0000590016157a11 */ /* 0x000fe200000f0c15 */
[----:B------:R-:W-:Y:S01]  /*0ae0*/  USHF.L.U64.HI UR23, UR4, UR23, UR5 ;  /* 0x0000001704177299 */ /* 0x000fe20008010205 */
[----:B------:R-:W-:Y:S01]  /*0af0*/  IADD3.X R0, R207, UR13, R0, P3, P2 ;  /* 0x0000000dcf007c10 */ /* 0x000fe20009fe4400 */
[----:B------:R-:W-:Y:S01]  /*0b00*/  IMAD.SHL.U32 R203, R221, 0x400, RZ ;  /* 0x00000400ddcb7824 */ /* 0x000fe200078e00ff */
[----:B-1----:R-:W-:Y:S01]  /*0b10*/  IADD3 R32, P2, R28, UR6, RZ ;  /* 0x000000061c207c10 */ /* 0x002fe2000ff5e0ff */
[----:B------:R-:W-:Y:S01]  /*0b20*/  ULDC.64 UR4, c[0x0][0x208] ;  /* 0x0000820000047ab9 */ /* 0x000fe20000000a00 */
[----:B------:R-:W-:-:S02]  /*0b30*/  LOP3.LUT P1, RZ, R18, 0x4, RZ, 0xc0, !PT ;  /* 0x0000000412ff7812 */ /* 0x000fc4000782c0ff */
[----:B------:R-:W-:Y:S02]  /*0b40*/  IADD3.X R33, R29, UR7, RZ, P2, !PT ;  /* 0x000000071d217c10 */ /* 0x000fe400097fe4ff */
[----:B------:R-:W-:Y:S02]  /*0b50*/  IADD3 R30, P2, R32, UR6, RZ ;  /* 0x00000006201e7c10 */ /* 0x000fe4000ff5e0ff */
[C---:B------:R-:W-:Y:S01]  /*0b60*/  LOP3.LUT P0, RZ, R18.reuse, 0x2, RZ, 0xc0, !PT ;  /* 0x0000000212ff7812 */ /* 0x040fe2000780c0ff */
[----:B------:R1:W-:Y:S01]  /*0b70*/  LDGSTS.E.BYPASS.LTC128B.128 [R14+0x1080], [R32.64], !P6 ;  /* 0x01080000200e7fae */ /* 0x0003e2000f101d54 */
[----:B------:R-:W-:Y:S01]  /*0b80*/  IADD3.X R31, R33, UR7, RZ, P2, !PT ;  /* 0x00000007211f7c10 */ /* 0x000fe200097fe4ff */
[----:B------:R-:W-:Y:S01]  /*0b90*/  IMAD.SHL.U32 R18, R18, 0x40, RZ ;  /* 0x0000004012127824 */ /* 0x000fe200078e00ff */
[----:B--2---:R-:W-:Y:S02]  /*0ba0*/  LEA R28, P2, R25, c[0x0][0x258], 0x2 ;  /* 0x00009600191c7a11 */ /* 0x004fe400078410ff */
[----:B------:R-:W-:Y:S01]  /*0bb0*/  LEA R26, P3, R23, c[0x0][0x1f0], 0x1 ;  /* 0x00007c00171a7a11 */ /* 0x000fe200078608ff */
[----:B------:R1:W-:Y:S01]  /*0bc0*/  LDGSTS.E.BYPASS.LTC128B.128 [R14+0x2080], [R30.64], !P5 ;  /* 0x020800001e0e7fae */ /* 0x0003e2000e901d54 */
[----:B------:R-:W-:-:S02]  /*0bd0*/  LEA.HI.X R29, R25, c[0x0][0x25c], R10, 0x2, P2 ;  /* 0x00009700191d7a11 */ /* 0x000fc400010f140a */
[----:B------:R-:W-:Y:S01]  /*0be0*/  IADD3 R24, P2, R30, UR6, RZ ;  /* 0x000000061e187c10 */ /* 0x000fe2000ff5e0ff */
[----:B------:R-:W-:Y:S01]  /*0bf0*/  UMOV UR6, 0x5 ;  /* 0x0000000500067882 */ /* 0x000fe20000000000 */
[----:B------:R-:W-:Y:S01]  /*0c00*/  LOP3.LUT R18, R18, 0x1c0, RZ, 0xc0, !PT ;  /* 0x000001c012127812 */ /* 0x000fe200078ec0ff */
[----:B------:R-:W-:Y:S01]  /*0c10*/  USHF.L.U64.HI UR5, UR4, UR6, UR5 ;  /* 0x0000000604057299 */ /* 0x000fe20008010205 */
[----:B------:R-:W-:Y:S01]  /*0c20*/  IADD3.X R25, R31, UR7, RZ, P2, !PT ;  /* 0x000000071f197c10 */ /* 0x000fe200097fe4ff */
[----:B------:R-:W-:Y:S01]  /*0c30*/  USHF.L.U32 UR4, UR4, 0x5, URZ ;  /* 0x0000000504047899 */ /* 0x000fe2000800063f */
[C---:B------:R-:W-:Y:S02]  /*0c40*/  LOP3.LUT R16, R18.reuse, 0x30, R15, 0xf8, !PT ;  /* 0x0000003012107812 */ /* 0x040fe400078ef80f */
[----:B------:R-:W-:Y:S01]  /*0c50*/  LOP3.LUT R22, R18, 0x8, R17, 0xf8, !PT ;  /* 0x0000000812167812 */ /* 0x000fe200078ef811 */
[----:B------:R2:W-:Y:S01]  /*0c60*/  LDGSTS.E.BYPASS.LTC128B.128 [R14+0x3080], [R24.64], !P4 ;  /* 0x03080000180e7fae */ /* 0x0005e2000e101d54 */
[----:B------:R-:W-:Y:S01]  /*0c70*/  SHF.R.U32.HI R15, RZ, 0x3, R18 ;  /* 0x00000003ff0f7819 */ /* 0x000fe20000011612 */
[----:B------:R-:W-:Y:S01]  /*0c80*/  IMAD R18, R6, 0x800, R27 ;  /* 0x0000080006127824 */ /* 0x000fe200078e021b */
[----:B------:R-:W-:Y:S01]  /*0c90*/  LEA.HI.X R27, R23, c[0x0][0x1f4], R0, 0x1, P3 ;  /* 0x00007d00171b7a11 */ /* 0x000fe200018f0c00 */
[----:B------:R-:W0:Y:S01]  /*0ca0*/  LDGDEPBAR ;  /* 0x00000000000079af */ /* 0x000e220000000000 */
[----:B------:R-:W-:Y:S01]  /*0cb0*/  LOP3.LUT R23, R2, 0xfffffff0, RZ, 0xc0, !PT ;  /* 0xfffffff002177812 */ /* 0x000fe200078ec0ff */
[----:B------:R-:W-:Y:S01]  /*0cc0*/  USHF.L.U32 UR6, UR4, 0x1, URZ ;  /* 0x0000000104067899 */ /* 0x000fe2000800063f */
[----:B------:R-:W-:Y:S01]  /*0cd0*/  LOP3.LUT R199, R22, R15, RZ, 0x3c, !PT ;  /* 0x0000000f16c77212 */ /* 0x000fe200078e3cff */
[----:B------:R-:W-:Y:S01]  /*0ce0*/  USHF.L.U64.HI UR5, UR4, 0x1, UR5 ;  /* 0x0000000104057899 */ /* 0x000fe20008010205 */
[----:B------:R-:W-:Y:S01]  /*0cf0*/  SEL R2, R192, 0xffffffc0, !P1 ;  /* 0xffffffc0c0027807 */ /* 0x000fe20004800000 */
[----:B------:R-:W-:Y:S01]  /*0d00*/  IMAD.IADD R23, R208, 0x1, -R23 ;  /* 0x00000001d0177824 */ /* 0x000fe200078e0a17 */
[----:B------:R-:W-:Y:S01]  /*0d10*/  IADD3 R10, -R210, c[0x0][0x168], RZ ;  /* 0x00005a00d20a7a10 */ /* 0x000fe20007ffe1ff */
[----:B------:R-:W-:Y:S01]  /*0d20*/  IMAD.IADD R199, R18, 0x1, R199 ;  /* 0x0000000112c77824 */ /* 0x000fe200078e02c7 */
[----:B------:R-:W-:-:S02]  /*0d30*/  ISETP.GE.AND P4, PT, R216, c[0x0][0x16c], PT ;  /* 0x00005b00d8007a0c */ /* 0x000fc40003f86270 */
[----:B------:R-:W-:Y:S01]  /*0d40*/  SHF.R.S32.HI R0, RZ, 0x1f, R23 ;  /* 0x0000001fff007819 */ /* 0x000fe20000011417 */
[----:B------:R-:W-:Y:S01]  /*0d50*/  IMAD.SHL.U32 R199, R199, 0x2, RZ ;  /* 0x00000002c7c77824 */ /* 0x000fe200078e00ff */
[----:B------:R-:W-:Y:S02]  /*0d60*/  ISETP.LT.OR P6, PT, R10, 0x1, P4 ;  /* 0x000000010a00780c */ /* 0x000fe400027c1670 */
[----:B------:R-:W-:Y:S01]  /*0d70*/  LEA.HI R197, R0, R23, RZ, 0x3 ;  /* 0x0000001700c57211 */ /* 0x000fe200078f18ff */
[----:B------:R-:W-:Y:S01]  /*0d80*/  IMAD.IADD R2, R199, 0x1, R2 ;  /* 0x00000001c7027824 */ /* 0x000fe200078e0202 */
[----:B------:R-:W-:Y:S02]  /*0d90*/  SEL R0, R193, 0xffffffe0, !P0 ;  /* 0xffffffe0c1007807 */ /* 0x000fe40004000000 */
[----:B------:R-:W-:Y:S02]  /*0da0*/  LEA R18, P0, R19, c[0x0][0x280], 0x2 ;  /* 0x0000a00013127a11 */ /* 0x000fe400078010ff */
[----:B------:R-:W-:-:S02]  /*0db0*/  ISETP.LT.OR P5, PT, R10, 0x21, P4 ;  /* 0x000000210a00780c */ /* 0x000fc400027a1670 */
[----:B------:R-:W-:Y:S01]  /*0dc0*/  LEA.HI.X R19, R19, c[0x0][0x284], R4, 0x2, P0 ;  /* 0x0000a10013137a11 */ /* 0x000fe200000f1404 */
[----:B------:R-:W-:-:S04]  /*0dd0*/  DEPBAR.LE SB0, 0x1 ;  /* 0x000080400000791a */ /* 0x000fc80000000000 */
[----:B------:R-:W-:Y:S01]  /*0de0*/  BAR.SYNC.DEFER_BLOCKING 0x0 ;  /* 0x0000000000007b1d */ /* 0x000fe20000010000 */
[----:B------:R-:W-:Y:S01]  /*0df0*/  LEA.HI R4, R3, R208, RZ, 0x7 ;  /* 0x000000d003047211 */ /* 0x000fe200078f38ff */
[----:B------:R-:W-:Y:S01]  /*0e00*/  IMAD.IADD R3, R199, 0x1, R0 ;  /* 0x00000001c7037824 */ /* 0x000fe200078e0200 */
[----:B--2---:R-:W-:Y:S01]  /*0e10*/  IADD3 R24, P0, R20, UR22, RZ ;  /* 0x0000001614187c10 */ /* 0x004fe2000ff1e0ff */
[----:B------:R-:W-:Y:S01]  /*0e20*/  IMAD.IADD R0, R0, 0x1, R2 ;  /* 0x0000000100007824 */ /* 0x000fe200078e0202 */
[----:B------:R-:W-:Y:S02]  /*0e30*/  ISETP.GE.AND P3, PT, R216, c[0x0][0x1fc], PT ;  /* 0x00007f00d8007a0c */ /* 0x000fe40003f66270 */
[----:B------:R-:W-:Y:S02]  /*0e40*/  IADD3.X R25, R21, UR23, RZ, P0, !PT ;  /* 0x0000001715197c10 */ /* 0x000fe400087fe4ff */
[C---:B------:R-:W-:Y:S01]  /*0e50*/  LOP3.LUT R22, R197.reuse, 0xfffffff8, RZ, 0xc0, !PT ;  /* 0xfffffff8c5167812 */ /* 0x040fe200078ec0ff */
[----:B------:R-:W-:Y:S01]  /*0e60*/  IMAD.SHL.U32 R197, R197, 0x40, RZ ;  /* 0x00000040c5c57824 */ /* 0x000fe200078e00ff */
[----:B------:R-:W-:-:S02]  /*0e70*/  ISETP.GT.AND P0, PT, R208, 0xf, PT ;  /* 0x0000000fd000780c */ /* 0x000fc40003f04270 */
[C---:B------:R-:W-:Y:S02]  /*0e80*/  ISETP.LT.OR P2, PT, R10.reuse, 0x1, P3 ;  /* 0x000000010a00780c */ /* 0x040fe40001f41670 */
[----:B------:R-:W-:Y:S01]  /*0e90*/  ISETP.LT.OR P1, PT, R10, 0x21, P3 ;  /* 0x000000210a00780c */ /* 0x000fe20001f21670 */
[----:B------:R-:W-:Y:S01]  /*0ea0*/  IMAD.IADD R10, R23, 0x1, -R22 ;  /* 0x00000001170a7824 */ /* 0x000fe200078e0a16 */
[----:B------:R-:W-:Y:S01]  /*0eb0*/  LOP3.LUT R16, R16, 0x8, R17, 0xf8, !PT ;  /* 0x0000000810107812 */ /* 0x000fe200078ef811 */
[----:B------:R-:W-:Y:S01]  /*0ec0*/  IMAD.SHL.U32 R17, R6, 0x10, RZ ;  /* 0x0000001006117824 */ /* 0x000fe200078e00ff */
[----:B------:R-:W-:Y:S02]  /*0ed0*/  LOP3.LUT R13, R13, 0x7ffffffc, RZ, 0xc0, !PT ;  /* 0x7ffffffc0d0d7812 */ /* 0x000fe400078ec0ff */
[----:B------:R-:W-:Y:S02]  /*0ee0*/  SHF.R.U32.HI R4, RZ, 0x4, R4 ;  /* 0x00000004ff047819 */ /* 0x000fe40000011604 */
[----:B------:R-:W-:Y:S01]  /*0ef0*/  LOP3.LUT R17, R17, 0x10, RZ, 0xc0, !PT ;  /* 0x0000001011117812 */ /* 0x000fe200078ec0ff */
[----:B------:R1:W2:Y:S01]  /*0f00*/  LDSM.16.M88.4 R144, [R199+0x4080] ;  /* 0x00408000c790783b */ /* 0x0002a20000000200 */
[----:B------:R-:W-:Y:S01]  /*0f10*/  LOP3.LUT R15, R16, R15, RZ, 0x3c, !PT ;  /* 0x0000000f100f7212 */ /* 0x000fe200078e3cff */
[----:B------:R-:W-:Y:S01]  /*0f20*/  IMAD.SHL.U32 R16, R6, 0x20, RZ ;  /* 0x0000002006107824 */ /* 0x000fe200078e00ff */
[----:B------:R-:W-:Y:S01]  /*0f30*/  LOP3.LUT R4, R17, 0x8, R4, 0xf8, !PT ;  /* 0x0000000811047812 */ /* 0x000fe200078ef804 */
[----:B------:R1:W3:Y:S01]  /*0f40*/  LDSM.16.M88.4 R148, [R199+0x6080] ;  /* 0x00608000c794783b */ /* 0x0002e20000000200 */
[----:B------:R-:W-:Y:S01]  /*0f50*/  @!P0 IMAD.SHL.U32 R17, R208, 0x10, RZ ;  /* 0x00000010d0118824 */ /* 0x000fe200078e00ff */
[----:B------:R-:W-:Y:S01]  /*0f60*/  LOP3.LUT R197, R197, 0xfffffe00, RZ, 0xc0, !PT ;  /* 0xfffffe00c5c57812 */ /* 0x000fe200078ec0ff */
[----:B------:R-:W-:Y:S01]  /*0f70*/  IMAD R198, R6, 0x200, R15 ;  /* 0x0000020006c67824 */ /* 0x000fe200078e020f */
[----:B------:R1:W4:Y:S01]  /*0f80*/  LDSM.16.M88.4 R152, [R3+0x4080] ;  /* 0x004080000398783b */ /* 0x0003220000000200 */
[----:B------:R-:W-:-:S02]  /*0f90*/  IADD3 R224, R14, 0x4080, RZ ;  /* 0x000040800ee07810 */ /* 0x000fc40007ffe0ff */
[----:B------:R-:W-:Y:S01]  /*0fa0*/  IADD3 R223, R14, 0x8080, RZ ;  /* 0x000080800edf7810 */ /* 0x000fe20007ffe0ff */
[----:B------:R1:W5:Y:S04]  /*0fb0*/  LDSM.16.M88.4 R160, [R3+0x6080] ;  /* 0x0060800003a0783b */ /* 0x0003680000000200 */
[----:B------:R1:W1:Y:S04]  /*0fc0*/  LDSM.16.M88.4 R164, [R2+0x4080] ;  /* 0x0040800002a4783b */ /* 0x0002680000000200 */
[----:B------:R1:W1:Y:S04]  /*0fd0*/  LDSM.16.M88.4 R168, [R2+0x6080] ;  /* 0x0060800002a8783b */ /* 0x0002680000000200 */
[----:B------:R1:W1:Y:S04]  /*0fe0*/  LDSM.16.M88.4 R172, [R0+0x4080] ;  /* 0x0040800000ac783b */ /* 0x0002680000000200 */
[----:B------:R1:W1:Y:S04]  /*0ff0*/  LDSM.16.M88.4 R176, [R0+0x6080] ;  /* 0x0060800000b0783b */ /* 0x0002680000000200 */
[----:B------:R-:W-:Y:S06]  /*1000*/  BAR.SYNC.DEFER_BLOCKING 0x0 ;  /* 0x0000000000007b1d */ /* 0x000fec0000010000 */
[----:B------:R-:W-:Y:S01]  /*1010*/  @!PT LDS RZ, [RZ] ;  /* 0x00000000fffff984 */ /* 0x000fe20000000800 */
[----:B------:R-:W-:Y:S01]  /*1020*/  @!PT LDS RZ, [RZ] ;  /* 0x00000000fffff984 */ /* 0x000fe20000000800 */
[----:B------:R-:W-:Y:S01]  /*1030*/  @!PT LDS RZ, [RZ] ;  /* 0x00000000fffff984 */ /* 0x000fe20000000800 */
[----:B------:R1:W-:Y:S04]  /*1040*/  LDGSTS.E.BYPASS.LTC128B.128 [R14+0x4080], [R20.64], !P6 ;  /* 0x04080000140e7fae */ /* 0x0003e8000f101d54 */
[----:B------:R2:W-:Y:S01]  /*1050*/  LDGSTS.E.BYPASS.LTC128B.128 [R14+0x5080], [R24.64], !P5 ;  /* 0x05080000180e7fae */ /* 0x0005e2000e901d54 */
[----:B------:R-:W-:-:S03]  /*1060*/  IADD3 R22, P5, R26, UR6, RZ ;  /* 0x000000061a167c10 */ /* 0x000fc6000ffbe0ff */
[----:B------:R3:W-:Y:S01]  /*1070*/  @!P0 LDGSTS.E.BYPASS.LTC128B.128 [R17+0xc080], [R28.64] ;  /* 0x0c0800001c118fae */ /* 0x0007e2000b901d54 */
[----:B------:R-:W-:-:S03]  /*1080*/  IADD3.X R23, R27, UR5, RZ, P5, !PT ;  /* 0x000000051b177c10 */ /* 0x000fc6000affe4ff */
[----:B------:R-:W0:Y:S04]  /*1090*/  LDGDEPBAR ;  /* 0x00000000000079af */ /* 0x000e280000000000 */
[----:B------:R3:W-:Y:S04]  /*10a0*/  LDGSTS.E.BYPASS.LTC128B.128 [R14+0x8080], [R26.64], !P2 ;  /* 0x080800001a0e7fae */ /* 0x0007e8000d101d54 */
[----:B------:R3:W-:Y:S01]  /*10b0*/  LDGSTS.E.BYPASS.LTC128B.128 [R14+0x9080], [R22.64], !P1 ;  /* 0x09080000160e7fae */ /* 0x0007e2000c901d54 */
[----:B-1----:R-:W-:Y:S02]  /*10c0*/  IMAD.SHL.U32 R20, R8, 0x40, RZ ;  /* 0x0000004008147824 */ /* 0x002fe400078e00ff */
[----:B------:R-:W-:-:S02]  /*10d0*/  IMAD.SHL.U32 R21, R12, 0x8, RZ ;  /* 0x000000080c157824 */ /* 0x000fc400078e00ff */
[----:B--2---:R-:W-:Y:S01]  /*10e0*/  IMAD.IADD R24, R208, 0x1, -R13 ;  /* 0x00000001d0187824 */ /* 0x004fe200078e0a0d */
[----:B------:R-:W-:Y:S01]  /*10f0*/  LOP3.LUT R20, R20, 0x1c0, RZ, 0xc0, !PT ;  /* 0x000001c014147812 */ /* 0x000fe200078ec0ff */
[----:B------:R-:W-:Y:S01]  /*1100*/  IMAD.SHL.U32 R13, R6, 0x8, RZ ;  /* 0x00000008060d7824 */ /* 0x000fe200078e00ff */
[----:B------:R-:W-:Y:S01]  /*1110*/  LOP3.LUT R21, R21, 0x18, RZ, 0xc0, !PT ;  /* 0x0000001815157812 */ /* 0x000fe200078ec0ff */
[----:B------:R-:W-:Y:S01]  /*1120*/  IMAD R15, R24, 0x2, R203 ;  /* 0x00000002180f7824 */ /* 0x000fe200078e02cb */
[----:B------:R-:W-:Y:S02]  /*1130*/  SHF.R.U32.HI R222, RZ, 0x3, R20 ;  /* 0x00000003ffde7819 */ /* 0x000fe40000011614 */
[----:B------:R-:W-:Y:S02]  /*1140*/  LOP3.LUT R16, R21, 0x20, R16, 0xf8, !PT ;  /* 0x0000002015107812 */ /* 0x000fe400078ef810 */
[----:B------:R-:W-:Y:S01]  /*1150*/  LOP3.LUT R222, R222, R20, R21, 0x1e, !PT ;  /* 0x00000014dede7212 */ /* 0x000fe200078e1e15 */
[----:B------:R-:W-:-:S02]  /*1160*/  IMAD.SHL.U32 R20, R10, 0x40, RZ ;  /* 0x000000400a147824 */ /* 0x000fc400078e00ff */
[----:B------:R-:W-:Y:S02]  /*1170*/  @!P0 IMAD.SHL.U32 R21, R208, 0x10, RZ ;  /* 0x00000010d0158824 */ /* 0x000fe400078e00ff */
[----:B------:R-:W-:Y:S01]  /*1180*/  IMAD.IADD R222, R15, 0x1, R222 ;  /* 0x000000010fde7824 */ /* 0x000fe200078e02de */
[----:B------:R-:W-:Y:S02]  /*1190*/  LOP3.LUT R20, R20, 0x1c0, RZ, 0xc0, !PT ;  /* 0x000001c014147812 */ /* 0x000fe400078ec0ff */
[----:B------:R1:W-:Y:S02]  /*11a0*/  @!P0 LDGSTS.E.BYPASS.LTC128B.128 [R21+0xc280], [R18.64] ;  /* 0x0c28000012158fae */ /* 0x0003e4000b901d54 */
[----:B------:R-:W-:Y:S01]  /*11b0*/  LOP3.LUT R6, R20, 0x8, R13, 0xf8, !PT ;  /* 0x0000000814067812 */ /* 0x000fe200078ef80d */
[----:B------:R-:W-:Y:S01]  /*11c0*/  IMAD.MOV.U32 R13, RZ, RZ, c[0x0][0x168] ;  /* 0x00005a00ff0d7624 */ /* 0x000fe200078e00ff */
[----:B---3--:R-:W-:Y:S01]  /*11d0*/  SHF.R.U32.HI R17, RZ, 0x3, R20 ;  /* 0x00000003ff117819 */ /* 0x008fe20000011614 */
[----:B------:R-:W0:Y:S03]  /*11e0*/  LDGDEPBAR ;  /* 0x00000000000079af */ /* 0x000e260000000000 */
[----:B------:R-:W-:Y:S01]  /*11f0*/  ISETP.GE.AND P1, PT, R13, 0x41, PT ;  /* 0x000000410d00780c */ /* 0x000fe20003f26270 */
[----:B------:R-:W0:Y:S01]  /*1200*/  LDGDEPBAR ;  /* 0x00000000000079af */ /* 0x000e220000000000 */
[----:B------:R-:W-:-:S02]  /*1210*/  LOP3.LUT R6, R6, R17, RZ, 0x3c, !PT ;  /* 0x0000001106067212 */ /* 0x000fc400078e3cff */
[C-C-:B------:R-:W-:Y:S02]  /*1220*/  LOP3.LUT R4, R17.reuse, R4, R20.reuse, 0x1e, !PT ;  /* 0x0000000411047212 */ /* 0x140fe400078e1e14 */
[----:B------:R-:W-:Y:S02]  /*1230*/  LOP3.LUT R16, R17, R16, R20, 0x1e, !PT ;  /* 0x0000001011107212 */ /* 0x000fe400078e1e14 */
[-C--:B------:R-:W-:Y:S02]  /*1240*/  IADD3 R203, R6, R197.reuse, R203 ;  /* 0x000000c506cb7210 */ /* 0x080fe40007ffe0cb */
[----:B------:R-:W-:Y:S01]  /*1250*/  LOP3.LUT R201, R4, R197, RZ, 0xfc, !PT ;  /* 0x000000c504c97212 */ /* 0x000fe200078efcff */
[----:B------:R-:W-:Y:S02]  /*1260*/  IMAD.IADD R197, R197, 0x1, R16 ;  /* 0x00000001c5c57824 */ /* 0x000fe400078e0210 */
[----:B------:R-:W-:Y:S05]  /*1270*/  @!P1 BRA `(.L_x_44) ;  /* 0x000000f000009947 */ /* 0x000fea0003800000 */
[----:B----45:R-:W-:Y:S01]  /*1280*/  IMAD.MOV.U32 R15, RZ, RZ, 0x40 ;  /* 0x00000040ff0f7424 */ /* 0x030fe200078e00ff */
[----:B------:R-:W-:Y:S01]  /*1290*/  IADD3 R16, P1, R22, UR6, RZ ;  /* 0x0000000616107c10 */ /* 0x000fe2000ff3e0ff */
[----:B------:R-:W-:Y:S03]  /*12a0*/  BSSY B0, `(.L_x_44) ;  /* 0x000000c000007945 */ /* 0x000fe60003800000 */
[----:B------:R-:W-:-:S02]  /*12b0*/  IADD3 R15, -R210, c[0x0][0x168], -R15 ;  /* 0x00005a00d20f7a10 */ /* 0x000fc40007ffe90f */
[----:B------:R-:W-:Y:S02]  /*12c0*/  IADD3.X R17, R23, UR5, RZ, P1, !PT ;  /* 0x0000000517117c10 */ /* 0x000fe40008ffe4ff */
[C---:B------:R-:W-:Y:S02]  /*12d0*/  ISETP.LT.OR P5, PT, R15.reuse, 0x1, P3 ;  /* 0x000000010f00780c */ /* 0x040fe40001fa1670 */
[----:B------:R-:W-:Y:S02]  /*12e0*/  ISETP.LT.OR P2, PT, R15, 0x21, P3 ;  /* 0x000000210f00780c */ /* 0x000fe40001f41670 */
[----:B------:R-:W-:-:S04]  /*12f0*/  IADD3 R20, P1, R16, UR6, RZ ;  /* 0x0000000610147c10 */ /* 0x000fc8000ff3e0ff */
[----:B-1----:R-:W-:-:S05]  /*1300*/  IADD3.X R21, R17, UR5, RZ, P1, !PT ;  /* 0x0000000511157c10 */ /* 0x002fca0008ffe4ff */
[----:B------:R1:W-:Y:S04]  /*1310*/  LDGSTS.E.BYPASS.LTC128B.128 [R14+0xa080], [R16.64], !P5 ;  /* 0x0a080000100e7fae */ /* 0x0003e8000e901d54 */
[----:B------:R1:W-:Y:S01]  /*1320*/  LDGSTS.E.BYPASS.LTC128B.128 [R14+0xb080], [R20.64], !P2 ;  /* 0x0b080000140e7fae */ /* 0x0003e2000d101d54 */
[----:B------:R-:W-:Y:S05]  /*1330*/  @P0 BRA `(.L_x_45) ;  /* 0x0000002000000947 */ /* 0x000fea0003800000 */
[----:B------:R-:W-:-:S05]  /*1340*/  SHF.L.U32 R15, R208, 0x4, RZ ;  /* 0x00000004d00f7819 */ /* 0x000fca00000006ff */
[----:B------:R2:W-:Y:S02]  /*1350*/  LDGSTS.E.BYPASS.LTC128B.128 [R15+0xc380], [R18.64+0x100] ;  /* 0x0c380100120f7fae */ /* 0x0005e4000b901d54 */
.L_x_45:
[----:B------:R-:W-:Y:S05]  /*1360*/  BSYNC B0 ;  /* 0x0000000000007941 */ /* 0x000fea0003800000 */
.L_x_44:
[----:B----45:R-:W-:Y:S01]  /*1370*/  ISETP.GE.AND P1, PT, R13, 0x1, PT ;  /* 0x000000010d00780c */ /* 0x030fe20003f26270 */
[----:B------:R-:W0:Y:S01]  /*1380*/  LDGDEPBAR ;  /* 0x00000000000079af */ /* 0x000e220000000000 */
        /* <DEDUP_REMOVED lines=32> */
[----:B------:R-:W-:Y:S05]  /*1590*/  @!P1 BRA `(.L_x_46) ;  /* 0x00002cb000009947 */ /* 0x000fea0003800000 */
[----:B--2---:R-:W-:Y:S01]  /*15a0*/  SHF.R.S32.HI R15, RZ, 0x1f, R12 ;  /* 0x0000001fff0f7819 */ /* 0x004fe2000001140c */
[----:B------:R-:W-:Y:S01]  /*15b0*/  ULDC.64 UR4, c[0x0][0x240] ;  /* 0x0000900000047ab9 */ /* 0x000fe20000000a00 */
[----:B------:R-:W-:Y:S01]  /*15c0*/  LOP3.LUT R11, R11, 0xffffffe0, RZ, 0xc0, !PT ;  /* 0xffffffe00b0b7812 */ /* 0x000fe200078ec0ff */
[----:B------:R-:W-:Y:S01]  /*15d0*/  UIMAD UR4, UR11, UR4, URZ ;  /* 0x000000040b0472a4 */ /* 0x000fe2000f8e023f */
[----:B------:R-:W-:Y:S01]  /*15e0*/  LEA.HI R4, R15, R12, RZ, 0x2 ;  /* 0x0000000c0f047211 */ /* 0x000fe200078f10ff */
[----:B------:R-:W-:Y:S01]  /*15f0*/  IMAD.U32 R230, RZ, RZ, UR12 ;  /* 0x0000000cffe67e24 */ /* 0x000fe2000f8e00ff */
[----:B------:R-:W-:Y:S01]  /*1600*/  SHF.R.S32.HI R209, RZ, 0x1f, R208 ;  /* 0x0000001fffd17819 */ /* 0x000fe200000114d0 */
[----:B------:R-:W-:Y:S01]  /*1610*/  IMAD.IADD R11, R208, 0x1, -R11 ;  /* 0x00000001d00b7824 */ /* 0x000fe200078e0a0b */
[----:B------:R-:W-:Y:S01]  /*1620*/  LOP3.LUT R15, R4, 0xfffffffc, RZ, 0xc0, !PT ;  /* 0xfffffffc040f7812 */ /* 0x000fe200078ec0ff */
[----:B------:R-:W-:Y:S01]  /*1630*/  IMAD R4, R7, c[0x0][0x238], RZ ;  /* 0x00008e0007047a24 */ /* 0x000fe200078e02ff */
[----:B------:R-:W-:Y:S01]  /*1640*/  LOP3.LUT P5, RZ, R8, 0x4, RZ, 0xc0, !PT ;  /* 0x0000000408ff7812 */ /* 0x000fe200078ac0ff */
[----:B------:R-:W-:Y:S01]  /*1650*/  UIMAD UR4, UR12, UR5, UR4 ;  /* 0x000000050c0472a4 */ /* 0x000fe2000f8e0204 */
[----:B------:R-:W-:Y:S01]  /*1660*/  SHF.R.S32.HI R6, RZ, 0x1f, R11 ;  /* 0x0000001fff067819 */ /* 0x000fe2000001140b */
[----:B------:R-:W-:Y:S01]  /*1670*/  IMAD.IADD R12, R12, 0x1, -R15 ;  /* 0x000000010c0c7824 */ /* 0x000fe200078e0a0f */
[----:B------:R-:W-:Y:S01]  /*1680*/  IADD3 R13, R13, 0x3f, RZ ;  /* 0x0000003f0d0d7810 */ /* 0x000fe20007ffe0ff */
[C---:B------:R-:W-:Y:S01]  /*1690*/  IMAD R4, R9.reuse, c[0x0][0x23c], R4 ;  /* 0x00008f0009047a24 */ /* 0x040fe200078e0204 */
[----:B------:R-:W-:Y:S01]  /*16a0*/  LEA.HI R6, R6, R11, RZ, 0x2 ;  /* 0x0000000b06067211 */ /* 0x000fe200078f10ff */
[----:B-1----:R-:W-:Y:S01]  /*16b0*/  IMAD.WIDE.U32 R14, R9, c[0x0][0x238], R208 ;  /* 0x00008e00090e7a25 */ /* 0x002fe200078e00d0 */
[----:B------:R-:W-:Y:S01]  /*16c0*/  R2P PR, R10, 0x6 ;  /* 0x000000060a007804 */ /* 0x000fe20000000000 */
[----:B------:R-:W-:Y:S01]  /*16d0*/  CS2R R126, SRZ ;  /* 0x00000000007e7805 */ /* 0x000fe2000001ff00 */
[----:B------:R-:W-:Y:S01]  /*16e0*/  LOP3.LUT R10, R6, 0xfffffffc, RZ, 0xc0, !PT ;  /* 0xfffffffc060a7812 */ /* 0x000fe200078ec0ff */
[----:B------:R-:W-:Y:S01]  /*16f0*/  IMAD.IADD R15, R15, 0x1, R4 ;  /* 0x000000010f0f7824 */ /* 0x000fe200078e0204 */
[----:B------:R-:W-:Y:S01]  /*1700*/  SHF.R.S32.HI R8, RZ, 0x1f, R13 ;  /* 0x0000001fff087819 */ /* 0x000fe2000001140d */
[----:B------:R-:W-:Y:S01]  /*1710*/  IMAD R12, R12, -0x8, R5 ;  /* 0xfffffff80c0c7824 */ /* 0x000fe200078e0205 */
[----:B------:R-:W-:Y:S01]  /*1720*/  SHF.R.S32.HI R6, RZ, 0x2, R6 ;  /* 0x00000002ff067819 */ /* 0x000fe20000011406 */
[----:B------:R-:W-:Y:S01]  /*1730*/  IMAD.WIDE.U32 R230, R230, c[0x0][0x240], R14 ;  /* 0x00009000e6e67a25 */ /* 0x000fe200078e000e */
[----:B------:R-:W-:Y:S01]  /*1740*/  LEA R222, R222, 0xc480, 0x1 ;  /* 0x0000c480dede7811 */ /* 0x000fe200078e08ff */
[----:B------:R-:W-:Y:S01]  /*1750*/  CS2R R124, SRZ ;  /* 0x00000000007c7805 */ /* 0x000fe2000001ff00 */
[----:B------:R-:W-:Y:S01]  /*1760*/  SEL R196, R193, 0xffffffe0, !P2 ;  /* 0xffffffe0c1c47807 */ /* 0x000fe20005000000 */
[----:B------:R-:W-:Y:S01]  /*1770*/  IMAD.IADD R11, R11, 0x1, -R10 ;  /* 0x000000010b0b7824 */ /* 0x000fe200078e0a0a */
[----:B------:R-:W-:Y:S01]  /*1780*/  LEA.HI R229, R8, R13, RZ, 0x6 ;  /* 0x0000000d08e57211 */ /* 0x000fe200078f30ff */
[----:B------:R-:W-:Y:S01]  /*1790*/  IMAD R221, R221, 0x10, R6 ;  /* 0x00000010dddd7824 */ /* 0x000fe200078e0206 */
[----:B------:R-:W-:Y:S01]  /*17a0*/  IADD3 R226, R222, 0x40, RZ ;  /* 0x00000040dee27810 */ /* 0x000fe20007ffe0ff */
[----:B------:R-:W-:Y:S01]  /*17b0*/  IMAD R220, R11, -0x2, R12 ;  /* 0xfffffffe0bdc7824 */ /* 0x000fe200078e020c */
[----:B------:R-:W-:Y:S01]  /*17c0*/  LEA R197, R197, 0x80, 0x1 ;  /* 0x00000080c5c57811 */ /* 0x000fe200078e08ff */
[----:B------:R-:W-:Y:S01]  /*17d0*/  IMAD.SHL.U32 R198, R198, 0x2, RZ ;  /* 0x00000002c6c67824 */ /* 0x000fe200078e00ff */
        /* <DEDUP_REMOVED lines=37> */
[----:B------:R-:W-:Y:S02]  /*1a30*/  @P5 IADD3 R226, R222, -0x40, RZ ;  /* 0xffffffc0dee25810 */ /* 0x000fe40007ffe0ff */
[----:B------:R-:W-:Y:S02]  /*1a40*/  SHF.R.S32.HI R229, RZ, 0x6, R229 ;  /* 0x00000006ffe57819 */ /* 0x000fe400000114e5 */
[----:B------:R-:W-:Y:S02]  /*1a50*/  IADD3 R228, R231, UR4, RZ ;  /* 0x00000004e7e47c10 */ /* 0x000fe4000fffe0ff */
.L_x_49:
        /* <DEDUP_REMOVED lines=11> */
[----:B------:R-:W1:Y:S04]  /*1b10*/  LDSM.16.M88.4 R40, [R199+0x80] ;  /* 0x00008000c728783b */ /* 0x000e680000000200 */
[----:B------:R-:W2:Y:S04]  /*1b20*/  LDSM.16.M88.4 R44, [R181+0x5080] ;  /* 0x00508000b52c783b */ /* 0x000ea80000000200 */
[----:B------:R-:W3:Y:S04]  /*1b30*/  LDSM.16.M88.4 R48, [R199+0x2080] ;  /* 0x00208000c730783b */ /* 0x000ee80000000200 */
[----:B------:R-:W-:Y:S04]  /*1b40*/  LDSM.16.M88.4 R56, [R3+0x80] ;  /* 0x000080000338783b */ /* 0x000fe80000000200 */
[----:B------:R-:W4:Y:S04]  /*1b50*/  LDSM.16.M88.4 R52, [R183+0x4080] ;  /* 0x00408000b734783b */ /* 0x000f280000000200 */
[----:B------:R-:W5:Y:S04]  /*1b60*/  LDSM.16.M88.4 R60, [R183+0x5080] ;  /* 0x00508000b73c783b */ /* 0x000f680000000200 */
[----:B------:R-:W3:Y:S04]  /*1b70*/  LDSM.16.M88.4 R64, [R3+0x2080] ;  /* 0x002080000340783b */ /* 0x000ee80000000200 */
[----:B------:R-:W-:Y:S04]  /*1b80*/  LDSM.16.M88.4 R132, [R2+0x80] ;  /* 0x000080000284783b */ /* 0x000fe80000000200 */
[----:B------:R-:W-:Y:S04]  /*1b90*/  LDSM.16.M88.4 R136, [R156+0x5080] ;  /* 0x005080009c88783b */ /* 0x000fe80000000200 */
[----:B------:R-:W-:Y:S01]  /*1ba0*/  LDSM.16.M88.4 R140, [R2+0x2080] ;  /* 0x00208000028c783b */ /* 0x000fe20000000200 */
[-C--:B-1----:R-:W-:Y:S03]  /*1bb0*/  HMMA.16816.F32 R4, R36, R40.reuse, RZ ;  /* 0x000000282404723c */ /* 0x082fe600000018ff */
[----:B------:R-:W-:Y:S04]  /*1bc0*/  LDS R200, [R180+0xc080] ;  /* 0x00c08000b4c87984 */ /* 0x000fe80000000800 */
[----:B------:R-:W-:Y:S01]  /*1bd0*/  LDS R185, [R180+0xc0a0] ;  /* 0x00c0a000b4b97984 */ /* 0x000fe20000000800 */
[C---:B--2---:R-:W-:Y:S03]  /*1be0*/  HMMA.16816.F32 R8, R44.reuse, R40, RZ ;  /* 0x000000282c08723c */ /* 0x044fe600000018ff */
[----:B------:R-:W-:Y:S04]  /*1bf0*/  LDS R184, [R180+0xc100] ;  /* 0x00c10000b4b87984 */ /* 0x000fe80000000800 */
[----:B------:R-:W-:Y:S01]  /*1c00*/  LDS R182, [R180+0xc120] ;  /* 0x00c12000b4b67984 */ /* 0x000fe20000000800 */
[-C--:B------:R-:W-:Y:S08]  /*1c10*/  HMMA.16816.F32 R12, R44, R42.reuse, RZ ;  /* 0x0000002a2c0c723c */ /* 0x080ff000000018ff */
[C---:B------:R-:W-:Y:S01]  /*1c20*/  HMMA.16816.F32 R16, R36.reuse, R42, RZ ;  /* 0x0000002a2410723c */ /* 0x040fe200000018ff */
[----:B------:R-:W1:Y:S07]  /*1c30*/  LDSM.16.M88.4 R40, [R156+0x4080] ;  /* 0x004080009c28783b */ /* 0x000e6e0000000200 */
[-C--:B---3--:R-:W-:Y:S08]  /*1c40*/  HMMA.16816.F32 R20, R36, R48.reuse, RZ ;  /* 0x000000302414723c */ /* 0x088ff000000018ff */
[C---:B------:R-:W-:Y:S08]  /*1c50*/  HMMA.16816.F32 R24, R44.reuse, R48, RZ ;  /* 0x000000302c18723c */ /* 0x040ff000000018ff */
[-C--:B------:R-:W-:Y:S01]  /*1c60*/  HMMA.16816.F32 R28, R44, R50.reuse, RZ ;  /* 0x000000322c1c723c */ /* 0x080fe200000018ff */
[----:B------:R-:W-:Y:S07]  /*1c70*/  LDSM.16.M88.4 R44, [R0+0x80] ;  /* 0x00008000002c783b */ /* 0x000fee0000000200 */
[----:B------:R-:W-:Y:S08]  /*1c80*/  HMMA.16816.F32 R32, R36, R50, RZ ;  /* 0x000000322420723c */ /* 0x000ff000000018ff */
[-C--:B----4-:R-:W-:Y:S08]  /*1c90*/  HMMA.16816.F32 R4, R52, R56.reuse, R4 ;  /* 0x000000383404723c */ /* 0x090ff00000001804 */
[C---:B-----5:R-:W-:Y:S07]  /*1ca0*/  HMMA.16816.F32 R8, R60.reuse, R56, R8 ;  /* 0x000000383c08723c */ /* 0x060fee0000001808 */
        /* <DEDUP_REMOVED lines=35> */
[C---:B------:R-:W-:Y:S01]  /*1ee0*/  IMAD.WIDE.U32 R42, R232.reuse, c[0x0][0x178], RZ ;  /* 0x00005e00e82a7a25 */ /* 0x040fe200078e00ff */
[----:B------:R-:W1:Y:S03]  /*1ef0*/  S2R R37, SR_CTAID.Y ;  /* 0x0000000000257919 */ /* 0x000e660000002600 */
[C---:B------:R-:W-:Y:S02]  /*1f00*/  IMAD R45, R232.reuse, -0x40, R45 ;  /* 0xffffffc0e82d7824 */ /* 0x040fe400078e022d */
[----:B------:R-:W-:Y:S02]  /*1f10*/  IMAD R41, R41, c[0x0][0x178], RZ ;  /* 0x00005e0029297a24 */ /* 0x000fe400078e02ff */
[----:B------:R-:W-:Y:S02]  /*1f20*/  IMAD.IADD R45, R45, 0x1, -R210 ;  /* 0x000000012d2d7824 */ /* 0x000fe400078e0ad2 */
[----:B------:R-:W-:Y:S03]  /*1f30*/  IMAD R41, R232, c[0x0][0x17c], R41 ;  /* 0x00005f00e8297a24 */ /* 0x000fe600078e0229 */
[----:B------:R-:W-:Y:S01]  /*1f40*/  ISETP.LT.OR P6, PT, R45, 0x1, P4 ;  /* 0x000000012d00780c */ /* 0x000fe200027c1670 */
[----:B------:R-:W-:Y:S01]  /*1f50*/  IMAD.IADD R41, R43, 0x1, R41 ;  /* 0x000000012b297824 */ /* 0x000fe200078e0229 */
[C---:B------:R-:W-:Y:S04]  /*1f60*/  SHF.L.U32 R43, R42.reuse, 0x7, RZ ;  /* 0x000000072a2b7819 */ /* 0x040fe800000006ff */
[----:B------:R-:W-:Y:S02]  /*1f70*/  SHF.L.U64.HI R41, R42, 0x7, R41 ;  /* 0x000000072a297819 */ /* 0x000fe40000010229 */
[----:B-1----:R-:W-:Y:S01]  /*1f80*/  SHF.R.S32.HI R36, RZ, 0x1f, R37 ;  /* 0x0000001fff247819 */ /* 0x002fe20000011425 */
[C---:B------:R-:W-:Y:S04]  /*1f90*/  @!P0 IMAD.WIDE.U32 R46, R37.reuse, c[0x0][0x270], R212 ;  /* 0x00009c00252e8a25 */ /* 0x040fe800078e00d4 */
[----:B------:R-:W-:Y:S02]  /*1fa0*/  IMAD R39, R36, c[0x0][0x180], RZ ;  /* 0x0000600024277a24 */ /* 0x000fe400078e02ff */
[C---:B------:R-:W-:Y:S04]  /*1fb0*/  IMAD.WIDE.U32 R48, R37.reuse, c[0x0][0x180], R216 ;  /* 0x0000600025307a25 */ /* 0x040fe800078e00d8 */
[----:B------:R-:W-:Y:S01]  /*1fc0*/  IMAD R39, R37, c[0x0][0x184], R39 ;  /* 0x0000610025277a24 */ /* 0x000fe200078e0227 */
[----:B------:R-:W-:Y:S01]  /*1fd0*/  IADD3 R40, P5, P2, R218, UR18, R48 ;  /* 0x00000012da287c10 */ /* 0x000fe2000fabe030 */
[----:B------:R-:W-:Y:S02]  /*1fe0*/  @!P0 IMAD R36, R36, c[0x0][0x270], RZ ;  /* 0x00009c0024248a24 */ /* 0x000fe400078e02ff */
[----:B------:R-:W-:Y:S02]  /*1ff0*/  IMAD.IADD R39, R49, 0x1, R39 ;  /* 0x0000000131277824 */ /* 0x000fe400078e0227 */
[----:B------:R-:W-:Y:S01]  /*2000*/  @!P0 IMAD R36, R37, c[0x0][0x274], R36 ;  /* 0x00009d0025248a24 */ /* 0x000fe200078e0224 */
[----:B------:R-:W-:Y:S02]  /*2010*/  @!P0 IADD3 R37, P1, R46, UR16, RZ ;  /* 0x000000102e258c10 */ /* 0x000fe4000ff3e0ff */
[----:B------:R-:W-:Y:S02]  /*2020*/  IADD3.X R39, R206, UR8, R39, P5, P2 ;  /* 0x00000008ce277c10 */ /* 0x000fe4000afe4427 */
[----:B------:R-:W-:Y:S02]  /*2030*/  @!P0 IADD3.X R36, R47, UR9, R36, P1, !PT ;  /* 0x000000092f248c10 */ /* 0x000fe40008ffe424 */
[C---:B------:R-:W-:Y:S02]  /*2040*/  LEA R38, P1, R40.reuse, c[0x0][0x160], 0x1 ;  /* 0x0000580028267a11 */ /* 0x040fe400078208ff */
[----:B------:R-:W-:Y:S02]  /*2050*/  ISETP.LT.OR P5, PT, R45, 0x21, P4 ;  /* 0x000000212d00780c */ /* 0x000fe400027a1670 */
[----:B------:R-:W-:Y:S02]  /*2060*/  IADD3 R46, P2, R43, R38, RZ ;  /* 0x000000262b2e7210 */ /* 0x000fe40007f5e0ff */
[----:B------:R-:W-:Y:S02]  /*2070*/  LEA.HI.X R40, R40, c[0x0][0x164], R39, 0x1, P1 ;  /* 0x0000590028287a11 */ /* 0x000fe400008f0c27 */
[----:B------:R-:W-:Y:S03]  /*2080*/  @!P0 LEA R44, P1, R37, c[0x0][0x258], 0x2 ;  /* 0x00009600252c8a11 */ /* 0x000fe600078210ff */
[----:B------:R-:W-:Y:S01]  /*2090*/  IMAD.X R47, R41, 0x1, R40, P2 ;  /* 0x00000001292f7824 */ /* 0x000fe200010e0628 */
[----:B------:R-:W-:Y:S02]  /*20a0*/  @!P0 LEA.HI.X R45, R37, c[0x0][0x25c], R36, 0x2, P1 ;  /* 0x00009700252d8a11 */ /* 0x000fe400008f1424 */
[----:B------:R-:W-:Y:S01]  /*20b0*/  IADD3 R42, P2, P1, R43, UR22, R38 ;  /* 0x000000162b2a7c10 */ /* 0x000fe2000f95e026 */
[----:B------:R-:W-:Y:S01]  /*20c0*/  IMAD R38, R227, 0x2000, R224 ;  /* 0x00002000e3267824 */ /* 0x000fe200078e02e0 */
[----:B------:R-:W-:Y:S02]  /*20d0*/  @!P0 LEA R36, R233, 0x40, 0x6 ;  /* 0x00000040e9248811 */ /* 0x000fe400078e30ff */
[----:B------:R-:W-:Y:S02]  /*20e0*/  IADD3.X R43, R41, UR23, R40, P2, P1 ;  /* 0x00000017292b7c10 */ /* 0x000fe400097e2428 */
[----:B------:R-:W-:Y:S01]  /*20f0*/  @!PT LDS RZ, [RZ] ;  /* 0x00000000fffff984 */ /* 0x000fe20000000800 */
[----:B------:R-:W-:Y:S01]  /*2100*/  @!PT LDS RZ, [RZ] ;  /* 0x00000000fffff984 */ /* 0x000fe20000000800 */
[----:B------:R-:W-:Y:S01]  /*2110*/  @!PT LDS RZ, [RZ] ;  /* 0x00000000fffff984 */ /* 0x000fe20000000800 */
[----:B------:R1:W-:Y:S01]  /*2120*/  LDGSTS.E.BYPASS.LTC128B.128 [R38], [R46.64], !P6 ;  /* 0x000000002e267fae */ /* 0x0003e2000f101d54 */
[----:B------:R-:W-:Y:S01]  /*2130*/  @!P0 LEA R37, R227, R212, 0x6 ;  /* 0x000000d4e3258211 */ /* 0x000fe200078e30ff */
[----:B------:R-:W-:Y:S03]  /*2140*/  @!P0 IMAD.WIDE R44, R36, 0x4, R44 ;  /* 0x00000004242c8825 */ /* 0x000fe600078e022c */
[----:B------:R-:W-:Y:S03]  /*2150*/  @!P0 SHF.L.U32 R39, R37, 0x2, RZ ;  /* 0x0000000225278819 */ /* 0x000fe600000006ff */
[----:B------:R1:W-:Y:S08]  /*2160*/  LDGSTS.E.BYPASS.LTC128B.128 [R38+0x1000], [R42.64], !P5 ;  /* 0x010000002a267fae */ /* 0x0003f0000e901d54 */
[----:B------:R1:W-:Y:S02]  /*2170*/  @!P0 LDGSTS.E.BYPASS.LTC128B.128 [R39+0xc080], [R44.64] ;  /* 0x0c0800002c278fae */ /* 0x0003e4000b901d54 */
.L_x_47:
[-C--:B-1---5:R-:W-:Y:S01]  /*2180*/  HMMA.16816.F32 R36, R132, R144.reuse, RZ ;  /* 0x000000908424723c */ /* 0x0a2fe200000018ff */
[----:B------:R-:W0:Y:S02]  /*2190*/  LDGDEPBAR ;  /* 0x00000000000079af */ /* 0x000e240000000000 */
[----:B------:R-:W-:Y:S02]  /*21a0*/  ISETP.GT.AND P1, PT, R220, 0x21, PT ;  /* 0x00000021dc00780c */ /* 0x000fe40003f24270 */
[----:B------:R-:W-:Y:S02]  /*21b0*/  SHF.L.U32 R202, R196, 0x1, RZ ;  /* 0x00000001c4ca7819 */ /* 0x000fe400000006ff */
[----:B------:R-:W-:Y:S01]  /*21c0*/  FSEL R243, R13, -INF , P1 ;  /* 0xff8000000df37808 */ /* 0x000fe20000800000 */
[C---:B------:R-:W-:Y:S02]  /*21d0*/  HMMA.16816.F32 R40, R136.reuse, R144, RZ ;  /* 0x000000908828723c */ /* 0x040fe400000018ff */
[----:B------:R-:W-:Y:S02]  /*21e0*/  ISETP.GT.AND P6, PT, R220, 0x1, PT ;  /* 0x00000001dc00780c */ /* 0x000fe40003fc4270 */
[----:B------:R-:W-:Y:S02]  /*21f0*/  IADD3 R13, R181, R202, RZ ;  /* 0x000000cab50d7210 */ /* 0x000fe40007ffe0ff */
[----:B------:R-:W-:Y:S02]  /*2200*/  IADD3 R181, R202, R181, R193 ;  /* 0x000000b5cab57210 */ /* 0x000fe40007ffe0c1 */
[-C--:B------:R-:W-:Y:S01]  /*2210*/  HMMA.16816.F32 R44, R136, R146.reuse, RZ ;  /* 0x00000092882c723c */ /* 0x080fe200000018ff */
[----:B------:R-:W-:Y:S02]  /*2220*/  FSEL R189, R5, -INF , P6 ;  /* 0xff80000005bd7808 */ /* 0x000fe40003000000 */
[C---:B------:R-:W-:Y:S02]  /*2230*/  ISETP.GT.AND P5, PT, R220.reuse, RZ, PT ;  /* 0x000000ffdc00720c */ /* 0x040fe40003fa4270 */
[----:B------:R-:W-:Y:S01]  /*2240*/  ISETP.GT.AND P2, PT, R220, 0x20, PT ;  /* 0x00000020dc00780c */ /* 0x000fe20003f44270 */
[--C-:B------:R-:W-:Y:S01]  /*2250*/  FFMA.FTZ R186, R189, c[0x0][0x29c], -R200.reuse ;  /* 0x0000a700bdba7a23 */ /* 0x100fe200000108c8 */
[----:B------:R-:W-:Y:S01]  /*2260*/  FSEL R239, R8, -INF , P5 ;  /* 0xff80000008ef7808 */ /* 0x000fe20002800000 */
[C---:B------:R-:W-:Y:S04]  /*2270*/  HMMA.16816.F32 R48, R132.reuse, R146, RZ ;  /* 0x000000928430723c */ /* 0x040fe800000018ff */
[----:B------:R-:W-:Y:S01]  /*2280*/  MUFU.EX2 R186, R186 ;  /* 0x000000ba00ba7308 */ /* 0x000fe20000000800 */
        /* <DEDUP_REMOVED lines=10> */
[----:B------:R-:W-:Y:S01]  /*2330*/  FFMA.FTZ R187, R189, c[0x0][0x29c], -R200 ;  /* 0x0000a700bdbb7a23 */ /* 0x000fe200000108c8 */
[----:B------:R-:W-:Y:S02]  /*2340*/  FSEL R189, R11, -INF , P6 ;  /* 0xff8000000bbd7808 */ /* 0x000fe40003000000 */
[----:B------:R-:W-:Y:S01]  /*2350*/  ISETP.GT.AND P6, PT, R220, 0x40, PT ;  /* 0x00000040dc00780c */ /* 0x000fe20003fc4270 */
[-C--:B------:R-:W-:Y:S01]  /*2360*/  HMMA.16816.F32 R60, R136, R150.reuse, RZ ;  /* 0x00000096883c723c */ /* 0x080fe200000018ff */
[----:B------:R-:W-:Y:S03]  /*2370*/  LDSM.16.M88.4 R136, [R13+0x9080] ;  /* 0x009080000d88783b */ /* 0x000fe60000000200 */
[----:B------:R-:W-:Y:S01]  /*2380*/  MUFU.EX2 R188, R188 ;  /* 0x000000bc00bc7308 */ /* 0x000fe20000000800 */
[--C-:B------:R-:W-:Y:S01]  /*2390*/  FFMA.FTZ R189, R189, c[0x0][0x29c], -R182.reuse ;  /* 0x0000a700bdbd7a23 */ /* 0x100fe200000108b6 */
[----:B------:R-:W-:Y:S02]  /*23a0*/  FSEL R234, R6, -INF , P5 ;  /* 0xff80000006ea7808 */ /* 0x000fe40002800000 */
[----:B------:R-:W-:Y:S01]  /*23b0*/  HMMA.16816.F32 R64, R132, R150, RZ ;  /* 0x000000968440723c */ /* 0x000fe200000018ff */
[----:B------:R1:W2:Y:S03]  /*23c0*/  LDSM.16.M88.4 R132, [R13+0x8080] ;  /* 0x008080000d84783b */ /* 0x0002a60000000200 */
[----:B------:R-:W-:Y:S01]  /*23d0*/  FSEL R191, R10, -INF , P5 ;  /* 0xff8000000abf7808 */ /* 0x000fe20002800000 */
[--C-:B------:R-:W-:Y:S01]  /*23e0*/  FFMA.FTZ R240, R234, c[0x0][0x29c], -R185.reuse ;  /* 0x0000a700eaf07a23 */ /* 0x100fe200000108b9 */
[----:B------:R-:W-:Y:S01]  /*23f0*/  MUFU.EX2 R189, R189 ;  /* 0x000000bd00bd7308 */ /* 0x000fe20000000800 */
[----:B------:R-:W-:Y:S01]  /*2400*/  ISETP.GT.AND P5, PT, R220, 0x41, PT ;  /* 0x00000041dc00780c */ /* 0x000fe20003fa4270 */
[-C--:B------:R-:W-:Y:S05]  /*2410*/  HMMA.16816.F32 R36, R140, R152.reuse, R36 ;  /* 0x000000988c24723c */ /* 0x080fea0000001824 */
[----:B------:R-:W-:Y:S01]  /*2420*/  FSEL R25, R25, -INF , P5 ;  /* 0xff80000019197808 */ /* 0x000fe20002800000 */
[----:B------:R-:W-:Y:S01]  /*2430*/  FFMA.FTZ R191, R191, c[0x0][0x29c], -R182 ;  /* 0x0000a700bfbf7a23 */ /* 0x000fe200000108b6 */
[----:B------:R-:W-:Y:S01]  /*2440*/  FSEL R205, R20, -INF , P6 ;  /* 0xff80000014cd7808 */ /* 0x000fe20003000000 */
[C---:B------:R-:W-:Y:S01]  /*2450*/  HMMA.16816.F32 R40, R156.reuse, R152, R40 ;  /* 0x000000989c28723c */ /* 0x040fe20000001828 */
[----:B------:R-:W-:Y:S03]  /*2460*/  MUFU.EX2 R187, R187 ;  /* 0x000000bb00bb7308 */ /* 0x000fe60000000800 */
[----:B------:R-:W-:Y:S01]  /*2470*/  FFMA.FTZ R190, R205, c[0x0][0x29c], -R200 ;  /* 0x0000a700cdbe7a23 */ /* 0x000fe200000108c8 */
[----:B------:R-:W-:Y:S01]  /*2480*/  FSEL R236, R18, -INF , P2 ;  /* 0xff80000012ec7808 */ /* 0x000fe20001000000 */
[--C-:B------:R-:W-:Y:S01]  /*2490*/  FFMA.FTZ R234, R204, c[0x0][0x29c], -R185.reuse ;  /* 0x0000a700ccea7a23 */ /* 0x100fe200000108b9 */
[----:B------:R-:W-:Y:S01]  /*24a0*/  FSEL R241, R12, -INF , P2 ;  /* 0xff8000000cf17808 */ /* 0x000fe20001000000 */
[-C--:B------:R-:W-:Y:S03]  /*24b0*/  HMMA.16816.F32 R44, R156, R154.reuse, R44 ;  /* 0x0000009a9c2c723c */ /* 0x080fe6000000182c */
[----:B------:R-:W-:Y:S01]  /*24c0*/  MUFU.EX2 R190, R190 ;  /* 0x000000be00be7308 */ /* 0x000fe20000000800 */
[----:B------:R-:W-:Y:S01]  /*24d0*/  FSEL R15, R15, -INF , P1 ;  /* 0xff8000000f0f7808 */ /* 0x000fe20000800000 */
[--C-:B------:R-:W-:Y:S01]  /*24e0*/  FFMA.FTZ R204, R236, c[0x0][0x29c], -R185.reuse ;  /* 0x0000a700eccc7a23 */ /* 0x100fe200000108b9 */
[----:B------:R-:W-:Y:S02]  /*24f0*/  FSEL R27, R27, -INF , P5 ;  /* 0xff8000001b1b7808 */ /* 0x000fe40002800000 */
[C---:B------:R-:W-:Y:S04]  /*2500*/  HMMA.16816.F32 R48, R140.reuse, R154, R48 ;  /* 0x0000009a8c30723c */ /* 0x040fe80000001830 */
[--C-:B------:R-:W-:Y:S01]  /*2510*/  FFMA.FTZ R15, R15, c[0x0][0x29c], -R182.reuse ;  /* 0x0000a7000f0f7a23 */ /* 0x100fe200000108b6 */
[----:B------:R-:W-:Y:S01]  /*2520*/  MUFU.EX2 R204, R204 ;  /* 0x000000cc00cc7308 */ /* 0x000fe20000000800 */
[----:B------:R-:W-:Y:S01]  /*2530*/  FFMA.FTZ R27, R27, c[0x0][0x29c], -R182 ;  /* 0x0000a7001b1b7a23 */ /* 0x000fe200000108b6 */
[----:B------:R-:W-:Y:S01]  /*2540*/  FSEL R205, R21, -INF , P5 ;  /* 0xff80000015cd7808 */ /* 0x000fe20002800000 */
[-C--:B------:R-:W-:Y:S04]  /*2550*/  HMMA.16816.F32 R52, R140, R160.reuse, R52 ;  /* 0x000000a08c34723c */ /* 0x080fe80000001834 */
[----:B------:R-:W-:Y:S01]  /*2560*/  FFMA.FTZ R235, R205, c[0x0][0x29c], -R200 ;  /* 0x0000a700cdeb7a23 */ /* 0x000fe200000108c8 */
[----:B------:R-:W-:Y:S02]  /*2570*/  FSEL R205, R14, -INF , P2 ;  /* 0xff8000000ecd7808 */ /* 0x000fe40001000000 */
[----:B------:R-:W-:Y:S01]  /*2580*/  ISETP.GT.AND P2, PT, R220, 0x60, PT ;  /* 0x00000060dc00780c */ /* 0x000fe20003f44270 */
[C---:B------:R-:W-:Y:S02]  /*2590*/  HMMA.16816.F32 R56, R156.reuse, R160, R56 ;  /* 0x000000a09c38723c */ /* 0x040fe40000001838 */
[----:B------:R-:W-:Y:S02]  /*25a0*/  MUFU.EX2 R235, R235 ;  /* 0x000000eb00eb7308 */ /* 0x000fe40000000800 */
[----:B------:R-:W-:Y:S01]  /*25b0*/  FSEL R34, R34, -INF , P2 ;  /* 0xff80000022227808 */ /* 0x000fe20001000000 */
[----:B------:R-:W-:Y:S01]  /*25c0*/  FFMA.FTZ R205, R205, c[0x0][0x29c], -R182 ;  /* 0x0000a700cdcd7a23 */ /* 0x000fe200000108b6 */
[----:B------:R-:W-:Y:S02]  /*25d0*/  FSEL R245, R32, -INF , P2 ;  /* 0xff80000020f57808 */ /* 0x000fe40001000000 */
[-C--:B------:R-:W-:Y:S04]  /*25e0*/  HMMA.16816.F32 R60, R156, R162.reuse, R60 ;  /* 0x000000a29c3c723c */ /* 0x080fe8000000183c */
[--C-:B------:R-:W-:Y:S01]  /*25f0*/  FFMA.FTZ R236, R34, c[0x0][0x29c], -R185.reuse ;  /* 0x0000a70022ec7a23 */ /* 0x100fe200000108b9 */
[----:B------:R-:W-:Y:S01]  /*2600*/  MUFU.EX2 R205, R205 ;  /* 0x000000cd00cd7308 */ /* 0x000fe20000000800 */
[----:B------:R-:W-:Y:S01]  /*2610*/  FSEL R238, R19, -INF , P1 ;  /* 0xff80000013ee7808 */ /* 0x000fe20000800000 */
[----:B------:R-:W-:Y:S01]  /*2620*/  FFMA.FTZ R19, R245, c[0x0][0x29c], -R200 ;  /* 0x0000a700f5137a23 */ /* 0x000fe200000108c8 */
[----:B------:R-:W-:Y:S01]  /*2630*/  HMMA.16816.F32 R64, R140, R162, R64 ;  /* 0x000000a28c40723c */ /* 0x000fe20000001840 */
[----:B------:R-:W3:Y:S03]  /*2640*/  LDSM.16.M88.4 R140, [R181+0x8080] ;  /* 0x00808000b58c783b */ /* 0x000ee60000000200 */
[----:B------:R-:W-:Y:S01]  /*2650*/  FSEL R156, R22, -INF , P6 ;  /* 0xff800000169c7808 */ /* 0x000fe20003000000 */
[--C-:B-1----:R-:W-:Y:S01]  /*2660*/  FFMA.FTZ R13, R238, c[0x0][0x29c], -R185.reuse ;  /* 0x0000a700ee0d7a23 */ /* 0x102fe200000108b9 */
[----:B------:R-:W-:Y:S01]  /*2670*/  ISETP.GT.AND P1, PT, R220, 0x61, PT ;  /* 0x00000061dc00780c */ /* 0x000fe20003f24270 */
[----:B------:R1:W-:Y:S01]  /*2680*/  MUFU.EX2 R34, R236 ;  /* 0x000000ec00227308 */ /* 0x0003e20000000800 */
[-C--:B--2---:R-:W-:Y:S05]  /*2690*/  HMMA.16816.F32 R36, R132, R164.reuse, R36 ;  /* 0x000000a48424723c */ /* 0x084fea0000001824 */
[--C-:B------:R-:W-:Y:S01]  /*26a0*/  FFMA.FTZ R22, R156, c[0x0][0x29c], -R185.reuse ;  /* 0x0000a7009c167a23 */ /* 0x100fe200000108b9 */
[----:B------:R-:W-:Y:S01]  /*26b0*/  FSEL R156, R23, -INF , P5 ;  /* 0xff800000179c7808 */ /* 0x000fe20002800000 */
[----:B------:R-:W-:Y:S01]  /*26c0*/  FFMA.FTZ R238, R237, c[0x0][0x29c], -R184 ;  /* 0x0000a700edee7a23 */ /* 0x000fe200000108b8 */
[C---:B------:R-:W-:Y:S01]  /*26d0*/  HMMA.16816.F32 R40, R136.reuse, R164, R40 ;  /* 0x000000a48828723c */ /* 0x040fe20000001828 */
[----:B------:R-:W-:Y:S03]  /*26e0*/  MUFU.EX2 R19, R19 ;  /* 0x0000001300137308 */ /* 0x000fe60000000800 */
[--C-:B------:R-:W-:Y:S01]  /*26f0*/  FFMA.FTZ R23, R156, c[0x0][0x29c], -R185.reuse ;  /* 0x0000a7009c177a23 */ /* 0x100fe200000108b9 */
[----:B------:R-:W-:Y:S01]  /*2700*/  FSEL R33, R33, -INF , P1 ;  /* 0xff80000021217808 */ /* 0x000fe20000800000 */
[----:B------:R2:W4:Y:S01]  /*2710*/  LDSM.16.M88.4 R156, [R181+0x9080] ;  /* 0x00908000b59c783b */ /* 0x0005220000000200 */
[----:B------:R-:W-:Y:S01]  /*2720*/  FSEL R29, R29, -INF , P1 ;  /* 0xff8000001d1d7808 */ /* 0x000fe20000800000 */
[-C--:B------:R-:W-:Y:S03]  /*2730*/  HMMA.16816.F32 R44, R136, R166.reuse, R44 ;  /* 0x000000a6882c723c */ /* 0x080fe6000000182c */
[----:B------:R-:W5:Y:S01]  /*2740*/  MUFU.EX2 R13, R13 ;  /* 0x0000000d000d7308 */ /* 0x000f620000000800 */
[----:B------:R-:W-:Y:S01]  /*2750*/  FFMA.FTZ R200, R33, c[0x0][0x29c], -R200 ;  /* 0x0000a70021c87a23 */ /* 0x000fe200000108c8 */
[----:B------:R-:W-:Y:S01]  /*2760*/  FSEL R31, R31, -INF , P1 ;  /* 0xff8000001f1f7808 */ /* 0x000fe20000800000 */
[--C-:B-1----:R-:W-:Y:S02]  /*2770*/  FFMA.FTZ R236, R243, c[0x0][0x29c], -R184.reuse ;  /* 0x0000a700f3ec7a23 */ /* 0x102fe400000108b8 */
[C---:B------:R-:W-:Y:S05]  /*2780*/  HMMA.16816.F32 R48, R132.reuse, R166, R48 ;  /* 0x000000a68430723c */ /* 0x040fea0000001830 */
[----:B------:R-:W-:Y:S03]  /*2790*/  MUFU.EX2 R32, R200 ;  /* 0x000000c800207308 */ /* 0x000fe60000000800 */
[-C--:B------:R-:W-:Y:S04]  /*27a0*/  HMMA.16816.F32 R52, R132, R168.reuse, R52 ;  /* 0x000000a88434723c */ /* 0x080fe80000001834 */
[--C-:B--2---:R-:W-:Y:S03]  /*27b0*/  FFMA.FTZ R181, R241, c[0x0][0x29c], -R184.reuse ;  /* 0x0000a700f1b57a23 */ /* 0x104fe600000108b8 */
[----:B------:R1:W2:Y:S01]  /*27c0*/  MUFU.EX2 R200, R234 ;  /* 0x000000ea00c87308 */ /* 0x0002a20000000800 */
[C---:B------:R-:W-:Y:S04]  /*27d0*/  HMMA.16816.F32 R56, R136.reuse, R168, R56 ;  /* 0x000000a88838723c */ /* 0x040fe80000001838 */
[----:B-----5:R-:W-:Y:S04]  /*27e0*/  F2FP.PACK_AB R247, R13, R204 ;  /* 0x000000cc0df7723e */ /* 0x020fe800000000ff */
[-C--:B------:R-:W-:Y:S01]  /*27f0*/  HMMA.16816.F32 R60, R136, R170.reuse, R60 ;  /* 0x000000aa883c723c */ /* 0x080fe2000000183c */
[----:B------:R-:W5:Y:S07]  /*2800*/  MUFU.EX2 R33, R240 ;  /* 0x000000f000217308 */ /* 0x000f6e0000000800 */
[----:B------:R-:W-:Y:S03]  /*2810*/  HMMA.16816.F32 R64, R132, R170, R64 ;  /* 0x000000aa8440723c */ /* 0x000fe60000001840 */
[----:B------:R-:W-:Y:S01]  /*2820*/  MUFU.EX2 R22, R22 ;  /* 0x0000001600167308 */ /* 0x000fe20000000800 */
[----:B-1----:R-:W-:Y:S04]  /*2830*/  FSEL R234, R35, -INF , P1 ;  /* 0xff80000023ea7808 */ /* 0x002fe80000800000 */
[-C--:B---3--:R-:W-:Y:S05]  /*2840*/  HMMA.16816.F32 R36, R140, R172.reuse, R36 ;  /* 0x000000ac8c24723c */ /* 0x088fea0000001824 */
[----:B------:R-:W-:Y:S01]  /*2850*/  FFMA.FTZ R185, R234, c[0x0][0x29c], -R185 ;  /* 0x0000a700eab97a23 */ /* 0x000fe200000108b9 */
[----:B------:R-:W-:Y:S01]  /*2860*/  MUFU.EX2 R23, R23 ;  /* 0x0000001700177308 */ /* 0x000fe20000000800 */
[--C-:B------:R-:W-:Y:S01]  /*2870*/  FFMA.FTZ R35, R239, c[0x0][0x29c], -R184.reuse ;  /* 0x0000a700ef237a23 */ /* 0x100fe200000108b8 */
[C---:B----4-:R-:W-:Y:S04]  /*2880*/  HMMA.16816.F32 R40, R156.reuse, R172, R40 ;  /* 0x000000ac9c28723c */ /* 0x050fe80000001828 */
[----:B------:R-:W-:Y:S02]  /*2890*/  FSEL R239, R24, -INF , P6 ;  /* 0xff80000018ef7808 */ /* 0x000fe40003000000 */
[----:B------:R-:W1:Y:S02]  /*28a0*/  LDS R24, [R180+0xc280] ;  /* 0x00c28000b4187984 */ /* 0x000e640000000800 */
[----:B------:R3:W-:Y:S01]  /*28b0*/  MUFU.EX2 R234, R238 ;  /* 0x000000ee00ea7308 */ /* 0x0007e20000000800 */
[-C--:B------:R-:W-:Y:S03]  /*28c0*/  HMMA.16816.F32 R44, R156, R174.reuse, R44 ;  /* 0x000000ae9c2c723c */ /* 0x080fe6000000182c */
[--C-:B------:R-:W-:Y:S05]  /*28d0*/  FFMA.FTZ R237, R239, c[0x0][0x29c], -R184.reuse ;  /* 0x0000a700efed7a23 */ /* 0x100fea00000108b8 */
[C---:B------:R-:W-:Y:S01]  /*28e0*/  HMMA.16816.F32 R48, R140.reuse, R174, R48 ;  /* 0x000000ae8c30723c */ /* 0x040fe20000001830 */
[----:B------:R-:W4:Y:S07]  /*28f0*/  MUFU.EX2 R185, R185 ;  /* 0x000000b900b97308 */ /* 0x000f2e0000000800 */
[-C--:B------:R-:W-:Y:S03]  /*2900*/  HMMA.16816.F32 R52, R140, R176.reuse, R52 ;  /* 0x000000b08c34723c */ /* 0x080fe60000001834 */
[----:B------:R-:W2:Y:S01]  /*2910*/  MUFU.EX2 R35, R35 ;  /* 0x0000002300237308 */ /* 0x000ea20000000800 */
[--C-:B---3--:R-:W-:Y:S01]  /*2920*/  FFMA.FTZ R238, R25, c[0x0][0x29c], -R184.reuse ;  /* 0x0000a70019ee7a23 */ /* 0x108fe200000108b8 */
[----:B------:R-:W-:Y:S03]  /*2930*/  FSEL R25, R28, -INF , P2 ;  /* 0xff8000001c197808 */ /* 0x000fe60001000000 */
[C---:B------:R-:W-:Y:S01]  /*2940*/  HMMA.16816.F32 R56, R156.reuse, R176, R56 ;  /* 0x000000b09c38723c */ /* 0x040fe20000001838 */
[----:B------:R-:W3:Y:S03]  /*2950*/  LDS R28, [R180+0xc2a0] ;  /* 0x00c2a000b41c7984 */ /* 0x000ee60000000800 */
[--C-:B------:R-:W-:Y:S01]  /*2960*/  FFMA.FTZ R239, R25, c[0x0][0x29c], -R184.reuse ;  /* 0x0000a70019ef7a23 */ /* 0x100fe200000108b8 */
[----:B------:R-:W2:Y:S01]  /*2970*/  MUFU.EX2 R237, R237 ;  /* 0x000000ed00ed7308 */ /* 0x000ea20000000800 */
[----:B------:R-:W-:Y:S01]  /*2980*/  FFMA.FTZ R184, R29, c[0x0][0x29c], -R184 ;  /* 0x0000a7001db87a23 */ /* 0x000fe200000108b8 */
[----:B------:R-:W-:Y:S01]  /*2990*/  FSEL R29, R26, -INF , P6 ;  /* 0xff8000001a1d7808 */ /* 0x000fe20003000000 */
[-C--:B------:R-:W-:Y:S04]  /*29a0*/  HMMA.16816.F32 R60, R156, R178.reuse, R60 ;  /* 0x000000b29c3c723c */ /* 0x080fe8000000183c */
[----:B-1----:R-:W-:Y:S02]  /*29b0*/  FADD.FTZ R26, R36, -R24 ;  /* 0x80000018241a7221 */ /* 0x002fe40000010000 */
[----:B------:R-:W-:Y:S01]  /*29c0*/  FFMA.FTZ R29, R29, c[0x0][0x29c], -R182 ;  /* 0x0000a7001d1d7a23 */ /* 0x000fe200000108b6 */
[----:B------:R1:W-:Y:S01]  /*29d0*/  MUFU.EX2 R156, R191 ;  /* 0x000000bf009c7308 */ /* 0x0003e20000000800 */
[----:B------:R-:W-:Y:S04]  /*29e0*/  HMMA.16816.F32 R64, R140, R178, R64 ;  /* 0x000000b28c40723c */ /* 0x000fe80000001840 */
[----:B------:R-:W-:Y:S01]  /*29f0*/  FADD.FTZ R159, R37, -R24 ;  /* 0x80000018259f7221 */ /* 0x000fe20000010000 */
[----:B------:R-:W-:Y:S01]  /*2a00*/  FSEL R157, R30, -INF , P2 ;  /* 0xff8000001e9d7808 */ /* 0x000fe20001000000 */
[----:B------:R-:W-:Y:S01]  /*2a10*/  FMUL.FTZ R26, R183, R26 ;  /* 0x0000001ab71a7220 */ /* 0x000fe20000410000 */
[----:B------:R-:W4:Y:S01]  /*2a20*/  LDS R30, [R180+0xc300] ;  /* 0x00c30000b41e7984 */ /* 0x000f220000000800 */
[C---:B------:R-:W-:Y:S01]  /*2a30*/  FMUL.FTZ R159, R186.reuse, R159 ;  /* 0x0000009fba9f7220 */ /* 0x040fe20000410000 */
[----:B------:R5:W-:Y:S02]  /*2a40*/  MUFU.EX2 R25, R239 ;  /* 0x000000ef00197308 */ /* 0x000be40000000800 */
[----:B------:R-:W4:Y:S01]  /*2a50*/  LDS R180, [R180+0xc320] ;  /* 0x00c32000b4b47984 */ /* 0x000f220000000800 */
[----:B------:R-:W-:Y:S01]  /*2a60*/  F2FP.PACK_AB R183, R186, R183 ;  /* 0x000000b7bab7723e */ /* 0x000fe200000000ff */
[--C-:B------:R-:W-:Y:S01]  /*2a70*/  FFMA.FTZ R157, R157, c[0x0][0x29c], -R182.reuse ;  /* 0x0000a7009d9d7a23 */ /* 0x100fe200000108b6 */
[----:B------:R-:W-:Y:S01]  /*2a80*/  F2FP.PACK_AB R159, R159, R26 ;  /* 0x0000001a9f9f723e */ /* 0x000fe200000000ff */
[----:B------:R-:W-:Y:S02]  /*2a90*/  FFMA.FTZ R182, R31, c[0x0][0x29c], -R182 ;  /* 0x0000a7001fb67a23 */ /* 0x000fe400000108b6 */
[----:B------:R-:W-:Y:S01]  /*2aa0*/  STS [R222], R183 ;  /* 0x000000b7de007388 */ /* 0x000fe20000000800 */
[--C-:B------:R-:W-:Y:S01]  /*2ab0*/  FADD.FTZ R31, R49, -R24.reuse ;  /* 0x80000018311f7221 */ /* 0x100fe20000010000 */
[----:B------:R-:W4:Y:S01]  /*2ac0*/  MUFU.EX2 R238, R238 ;  /* 0x000000ee00ee7308 */ /* 0x000f220000000800 */
[--C-:B------:R-:W-:Y:S02]  /*2ad0*/  FADD.FTZ R158, R48, -R24.reuse ;  /* 0x80000018309e7221 */ /* 0x100fe40000010000 */
[--C-:B------:R-:W-:Y:S02]  /*2ae0*/  FADD.FTZ R186, R53, -R24.reuse ;  /* 0x8000001835ba7221 */ /* 0x100fe40000010000 */
[--C-:B------:R-:W-:Y:S02]  /*2af0*/  FADD.FTZ R26, R64, -R24.reuse ;  /* 0x80000018401a7221 */ /* 0x100fe40000010000 */
[----:B-1----:R-:W-:Y:S02]  /*2b00*/  FADD.FTZ R191, R65, -R24 ;  /* 0x8000001841bf7221 */ /* 0x002fe40000010000 */
[----:B---3--:R-:W-:Y:S01]  /*2b10*/  FADD.FTZ R241, R39, -R28 ;  /* 0x8000001c27f17221 */ /* 0x008fe20000010000 */
[----:B------:R-:W-:Y:S01]  /*2b20*/  MUFU.EX2 R181, R181 ;  /* 0x000000b500b57308 */ /* 0x000fe20000000800 */
[----:B------:R-:W-:Y:S02]  /*2b30*/  FMUL.FTZ R31, R188, R31 ;  /* 0x0000001fbc1f7220 */ /* 0x000fe40000410000 */
[----:B--2---:R-:W-:Y:S02]  /*2b40*/  FMUL.FTZ R241, R200, R241 ;  /* 0x000000f1c8f17220 */ /* 0x004fe40000410000 */
[----:B-----5:R-:W-:Y:S02]  /*2b50*/  FADD.FTZ R239, R52, -R24 ;  /* 0x8000001834ef7221 */ /* 0x020fe40000010000 */
[--C-:B------:R-:W-:Y:S02]  /*2b60*/  FADD.FTZ R24, R38, -R28.reuse ;  /* 0x8000001c26187221 */ /* 0x100fe40000010000 */
[----:B------:R-:W-:Y:S01]  /*2b70*/  FMUL.FTZ R158, R187, R158 ;  /* 0x0000009ebb9e7220 */ /* 0x000fe20000410000 */
[----:B------:R-:W-:Y:S01]  /*2b80*/  MUFU.EX2 R236, R236 ;  /* 0x000000ec00ec7308 */ /* 0x000fe20000000800 */
[----:B------:R-:W-:Y:S01]  /*2b90*/  FMUL.FTZ R24, R33, R24 ;  /* 0x0000001821187220 */ /* 0x000fe20000410000 */
[----:B------:R-:W-:Y:S01]  /*2ba0*/  F2FP.PACK_AB R33, R200, R33 ;  /* 0x00000021c821723e */ /* 0x000fe200000000ff */
[----:B------:R-:W-:Y:S01]  /*2bb0*/  FMUL.FTZ R239, R190, R239 ;  /* 0x000000efbeef7220 */ /* 0x000fe20000410000 */
[----:B------:R-:W-:Y:S01]  /*2bc0*/  F2FP.PACK_AB R31, R31, R158 ;  /* 0x0000009e1f1f723e */ /* 0x000fe200000000ff */
[----:B------:R-:W-:Y:S01]  /*2bd0*/  FMUL.FTZ R186, R235, R186 ;  /* 0x000000baebba7220 */ /* 0x000fe20000410000 */
[----:B------:R-:W-:Y:S01]  /*2be0*/  F2FP.PACK_AB R241, R241, R24 ;  /* 0x00000018f1f1723e */ /* 0x000fe200000000ff */
[----:B------:R1:W-:Y:S01]  /*2bf0*/  STS [R222+0x400], R33 ;  /* 0x00040021de007388 */ /* 0x0003e20000000800 */
[----:B------:R-:W-:Y:S01]  /*2c00*/  FMUL.FTZ R26, R19, R26 ;  /* 0x0000001a131a7220 */ /* 0x000fe20000410000 */
[----:B------:R-:W-:Y:S01]  /*2c10*/  F2FP.PACK_AB R19, R32, R19 ;  /* 0x000000132013723e */ /* 0x000fe200000000ff */
[----:B------:R2:W-:Y:S01]  /*2c20*/  MUFU.EX2 R24, R27 ;  /* 0x0000001b00187308 */ /* 0x0005e20000000800 */
[----:B------:R-:W-:Y:S01]  /*2c30*/  STS [R226+0x400], R247 ;  /* 0x000400f7e2007388 */ /* 0x000fe20000000800 */
[----:B------:R-:W-:Y:S01]  /*2c40*/  F2FP.PACK_AB R239, R186, R239 ;  /* 0x000000efbaef723e */ /* 0x000fe200000000ff */
[----:B------:R-:W-:Y:S01]  /*2c50*/  FMUL.FTZ R191, R32, R191 ;  /* 0x000000bf20bf7220 */ /* 0x000fe20000410000 */
[----:B------:R-:W-:Y:S01]  /*2c60*/  F2FP.PACK_AB R187, R188, R187 ;  /* 0x000000bbbcbb723e */ /* 0x000fe200000000ff */
[--C-:B------:R-:W-:Y:S01]  /*2c70*/  FADD.FTZ R186, R55, -R28.reuse ;  /* 0x8000001c37ba7221 */ /* 0x100fe20000010000 */
[----:B------:R-:W-:Y:S01]  /*2c80*/  F2FP.PACK_AB R235, R235, R190 ;  /* 0x000000beebeb723e */ /* 0x000fe200000000ff */
[--C-:B------:R-:W-:Y:S01]  /*2c90*/  FADD.FTZ R249, R66, -R28.reuse ;  /* 0x8000001c42f97221 */ /* 0x100fe20000010000 */
[----:B------:R-:W-:Y:S01]  /*2ca0*/  F2FP.PACK_AB R191, R191, R26 ;  /* 0x0000001abfbf723e */ /* 0x000fe200000000ff */
[----:B------:R-:W-:Y:S01]  /*2cb0*/  STS [R226], R187 ;  /* 0x000000bbe2007388 */ /* 0x000fe20000000800 */
[----:B------:R3:W-:Y:S01]  /*2cc0*/  MUFU.EX2 R158, R15 ;  /* 0x0000000f009e7308 */ /* 0x0007e20000000800 */
[--C-:B------:R-:W-:Y:S01]  /*2cd0*/  FADD.FTZ R243, R50, -R28.reuse ;  /* 0x8000001c32f37221 */ /* 0x100fe20000010000 */
[----:B------:R-:W-:Y:S01]  /*2ce0*/  LEA R200, R194, R201, 0xc ;  /* 0x000000c9c2c87211 */ /* 0x000fe200078e60ff */
[--C-:B------:R-:W-:Y:S02]  /*2cf0*/  FADD.FTZ R32, R51, -R28.reuse ;  /* 0x8000001c33207221 */ /* 0x100fe40000010000 */
[--C-:B------:R-:W-:Y:S01]  /*2d00*/  FADD.FTZ R245, R54, -R28.reuse ;  /* 0x8000001c36f57221 */ /* 0x100fe20000010000 */
[----:B------:R-:W-:Y:S01]  /*2d10*/  SHF.L.U32 R200, R200, 0x1, RZ ;  /* 0x00000001c8c87819 */ /* 0x000fe200000006ff */
[----:B------:R-:W-:Y:S02]  /*2d20*/  FADD.FTZ R28, R67, -R28 ;  /* 0x8000001c431c7221 */ /* 0x000fe40000010000 */
[----:B------:R-:W-:Y:S01]  /*2d30*/  FMUL.FTZ R249, R34, R249 ;  /* 0x000000f922f97220 */ /* 0x000fe20000410000 */
[----:B------:R-:W1:Y:S01]  /*2d40*/  MUFU.EX2 R29, R29 ;  /* 0x0000001d001d7308 */ /* 0x000e620000000800 */
[----:B----4-:R-:W-:Y:S02]  /*2d50*/  FMUL.FTZ R28, R185, R28 ;  /* 0x0000001cb91c7220 */ /* 0x010fe40000410000 */
[----:B------:R-:W-:Y:S02]  /*2d60*/  FMUL.FTZ R186, R23, R186 ;  /* 0x000000ba17ba7220 */ /* 0x000fe40000410000 */
[--C-:B--2---:R-:W-:Y:S01]  /*2d70*/  FADD.FTZ R27, R57, -R30.reuse ;  /* 0x8000001e391b7221 */ /* 0x104fe20000010000 */
[----:B------:R-:W-:Y:S01]  /*2d80*/  F2FP.PACK_AB R249, R28, R249 ;  /* 0x000000f91cf9723e */ /* 0x000fe200000000ff */
[--C-:B------:R-:W-:Y:S02]  /*2d90*/  FADD.FTZ R28, R56, -R30.reuse ;  /* 0x8000001e381c7221 */ /* 0x100fe40000010000 */
[----:B------:R-:W-:Y:S01]  /*2da0*/  FMUL.FTZ R32, R13, R32 ;  /* 0x000000200d207220 */ /* 0x000fe20000410000 */
[----:B------:R-:W-:Y:S01]  /*2db0*/  F2FP.PACK_AB R13, R23, R22 ;  /* 0x00000016170d723e */ /* 0x000fe200000000ff */
[--C-:B------:R-:W-:Y:S01]  /*2dc0*/  FADD.FTZ R23, R41, -R30.reuse ;  /* 0x8000001e29177221 */ /* 0x100fe20000010000 */
[----:B------:R-:W2:Y:S01]  /*2dd0*/  MUFU.EX2 R184, R184 ;  /* 0x000000b800b87308 */ /* 0x000ea20000000800 */
[----:B------:R-:W-:Y:S01]  /*2de0*/  FMUL.FTZ R245, R22, R245 ;  /* 0x000000f516f57220 */ /* 0x000fe20000410000 */
[----:B---3--:R-:W-:Y:S01]  /*2df0*/  F2FP.PACK_AB R15, R185, R34 ;  /* 0x00000022b90f723e */ /* 0x008fe200000000ff */
[--C-:B------:R-:W-:Y:S02]  /*2e00*/  FADD.FTZ R22, R40, -R30.reuse ;  /* 0x8000001e28167221 */ /* 0x100fe40000010000 */
[----:B------:R-:W-:Y:S01]  /*2e10*/  FMUL.FTZ R23, R234, R23 ;  /* 0x00000017ea177220 */ /* 0x000fe20000410000 */
[----:B------:R-:W-:Y:S01]  /*2e20*/  F2FP.PACK_AB R245, R186, R245 ;  /* 0x000000f5baf5723e */ /* 0x000fe200000000ff */
[----:B------:R-:W-:Y:S01]  /*2e30*/  FMUL.FTZ R22, R35, R22 ;  /* 0x0000001623167220 */ /* 0x000fe20000410000 */
[----:B------:R-:W-:Y:S01]  /*2e40*/  F2FP.PACK_AB R35, R234, R35 ;  /* 0x00000023ea23723e */ /* 0x000fe200000000ff */
[----:B------:R-:W-:Y:S01]  /*2e50*/  FMUL.FTZ R28, R237, R28 ;  /* 0x0000001ced1c7220 */ /* 0x000fe20000410000 */
[----:B------:R-:W3:Y:S01]  /*2e60*/  MUFU.EX2 R157, R157 ;  /* 0x0000009d009d7308 */ /* 0x000ee20000000800 */
[----:B------:R-:W-:Y:S01]  /*2e70*/  FMUL.FTZ R27, R238, R27 ;  /* 0x0000001bee1b7220 */ /* 0x000fe20000410000 */
[----:B------:R-:W-:Y:S01]  /*2e80*/  F2FP.PACK_AB R23, R23, R22 ;  /* 0x000000161717723e */ /* 0x000fe200000000ff */
[----:B------:R-:W-:Y:S01]  /*2e90*/  STS [R222+0x1000], R35 ;  /* 0x00100023de007388 */ /* 0x000fe20000000800 */
[--C-:B------:R-:W-:Y:S01]  /*2ea0*/  FADD.FTZ R26, R44, -R30.reuse ;  /* 0x8000001e2c1a7221 */ /* 0x100fe20000010000 */
[----:B-1----:R-:W-:Y:S01]  /*2eb0*/  F2FP.PACK_AB R33, R24, R29 ;  /* 0x0000001d1821723e */ /* 0x002fe200000000ff */
[----:B------:R-:W-:Y:S01]  /*2ec0*/  FADD.FTZ R185, R45, -R30 ;  /* 0x8000001e2db97221 */ /* 0x000fe20000010000 */
[----:B------:R-:W-:Y:S01]  /*2ed0*/  F2FP.PACK_AB R22, R27, R28 ;  /* 0x0000001c1b16723e */ /* 0x000fe200000000ff */
[----:B------:R-:W-:Y:S01]  /*2ee0*/  FMUL.FTZ R26, R181, R26 ;  /* 0x0000001ab51a7220 */ /* 0x000fe20000410000 */
[----:B------:R-:W-:Y:S01]  /*2ef0*/  F2FP.PACK_AB R27, R189, R156 ;  /* 0x0000009cbd1b723e */ /* 0x000fe200000000ff */
[----:B------:R-:W1:Y:S01]  /*2f00*/  MUFU.EX2 R182, R182 ;  /* 0x000000b600b67308 */ /* 0x000e620000000800 */
[----:B------:R-:W-:Y:S01]  /*2f10*/  F2FP.PACK_AB R181, R236, R181 ;  /* 0x000000b5ecb5723e */ /* 0x000fe200000000ff */
[--C-:B------:R-:W-:Y:S01]  /*2f20*/  FADD.FTZ R183, R42, -R180.reuse ;  /* 0x800000b42ab77221 */ /* 0x100fe20000010000 */
[----:B------:R-:W-:Y:S01]  /*2f30*/  F2FP.PACK_AB R237, R238, R237 ;  /* 0x000000edeeed723e */ /* 0x000fe200000000ff */
[----:B------:R1:W-:Y:S01]  /*2f40*/  STS [R222+0x1400], R27 ;  /* 0x0014001bde007388 */ /* 0x0003e20000000800 */
[----:B------:R-:W-:Y:S02]  /*2f50*/  FMUL.FTZ R185, R236, R185 ;  /* 0x000000b9ecb97220 */ /* 0x000fe40000410000 */
[----:B------:R-:W-:Y:S01]  /*2f60*/  FADD.FTZ R28, R43, -R180 ;  /* 0x800000b42b1c7221 */ /* 0x000fe20000010000 */
[----:B------:R-:W-:Y:S01]  /*2f70*/  STS [R226+0x1000], R181 ;  /* 0x001000b5e2007388 */ /* 0x000fe20000000800 */
[----:B------:R-:W-:Y:S01]  /*2f80*/  FMUL.FTZ R243, R204, R243 ;  /* 0x000000f3ccf37220 */ /* 0x000fe20000410000 */
[----:B------:R-:W-:Y:S01]  /*2f90*/  F2FP.PACK_AB R185, R185, R26 ;  /* 0x0000001ab9b9723e */ /* 0x000fe200000000ff */
[----:B------:R-:W-:Y:S01]  /*2fa0*/  FMUL.FTZ R183, R156, R183 ;  /* 0x000000b79cb77220 */ /* 0x000fe20000410000 */
[----:B------:R-:W-:Y:S01]  /*2fb0*/  F2FP.PACK_AB R26, R158, R205 ;  /* 0x000000cd9e1a723e */ /* 0x000fe200000000ff */
[----:B------:R-:W-:Y:S01]  /*2fc0*/  FMUL.FTZ R28, R189, R28 ;  /* 0x0000001cbd1c7220 */ /* 0x000fe20000410000 */
[----:B------:R-:W-:Y:S01]  /*2fd0*/  F2FP.PACK_AB R243, R32, R243 ;  /* 0x000000f320f3723e */ /* 0x000fe200000000ff */
[--C-:B------:R-:W-:Y:S01]  /*2fe0*/  FADD.FTZ R32, R60, -R30.reuse ;  /* 0x8000001e3c207221 */ /* 0x100fe20000010000 */
[----:B------:R-:W-:Y:S01]  /*2ff0*/  SHF.L.U32 R204, R203, 0x1, RZ ;  /* 0x00000001cbcc7819 */ /* 0x000fe200000006ff */
[----:B------:R4:W-:Y:S01]  /*3000*/  STS [R226+0x1400], R26 ;  /* 0x0014001ae2007388 */ /* 0x0009e20000000800 */
[----:B------:R-:W-:Y:S01]  /*3010*/  F2FP.PACK_AB R183, R28, R183 ;  /* 0x000000b71cb7723e */ /* 0x000fe200000000ff */
[----:B------:R-:W-:Y:S01]  /*3020*/  FMUL.FTZ R32, R25, R32 ;  /* 0x0000002019207220 */ /* 0x000fe20000410000 */
[----:B--2---:R-:W-:Y:S01]  /*3030*/  F2FP.PACK_AB R25, R184, R25 ;  /* 0x00000019b819723e */ /* 0x004fe200000000ff */
[----:B------:R-:W-:Y:S01]  /*3040*/  STS [R222+0x2000], R235 ;  /* 0x002000ebde007388 */ /* 0x000fe20000000800 */
[----:B------:R-:W-:Y:S02]  /*3050*/  FADD.FTZ R251, R61, -R30 ;  /* 0x8000001e3dfb7221 */ /* 0x000fe40000010000 */
[--C-:B------:R-:W-:Y:S01]  /*3060*/  FADD.FTZ R28, R62, -R180.reuse ;  /* 0x800000b43e1c7221 */ /* 0x100fe20000010000 */
[----:B------:R2:W-:Y:S01]  /*3070*/  STS [R222+0x2400], R13 ;  /* 0x0024000dde007388 */ /* 0x0005e20000000800 */
[----:B------:R-:W-:Y:S02]  /*3080*/  FMUL.FTZ R251, R184, R251 ;  /* 0x000000fbb8fb7220 */ /* 0x000fe40000410000 */
[----:B---3--:R-:W-:Y:S01]  /*3090*/  FMUL.FTZ R28, R157, R28 ;  /* 0x0000001c9d1c7220 */ /* 0x008fe20000410000 */
[----:B------:R3:W-:Y:S01]  /*30a0*/  STS [R226+0x2000], R19 ;  /* 0x00200013e2007388 */ /* 0x0007e20000000800 */
[----:B-1----:R-:W-:Y:S02]  /*30b0*/  F2FP.PACK_AB R27, R182, R157 ;  /* 0x0000009db61b723e */ /* 0x002fe400000000ff */
[----:B------:R-:W-:Y:S01]  /*30c0*/  F2FP.PACK_AB R251, R251, R32 ;  /* 0x00000020fbfb723e */ /* 0x000fe200000000ff */
[----:B------:R1:W-:Y:S04]  /*30d0*/  STS [R226+0x2400], R15 ;  /* 0x0024000fe2007388 */ /* 0x0003e80000000800 */
[----:B------:R-:W-:Y:S04]  /*30e0*/  STS [R222+0x3000], R237 ;  /* 0x003000edde007388 */ /* 0x000fe80000000800 */
[----:B------:R-:W-:Y:S01]  /*30f0*/  STS [R222+0x3400], R33 ;  /* 0x00340021de007388 */ /* 0x000fe20000000800 */
[--C-:B----4-:R-:W-:Y:S03]  /*3100*/  FADD.FTZ R26, R46, -R180.reuse ;  /* 0x800000b42e1a7221 */ /* 0x110fe60000010000 */
[----:B------:R-:W-:Y:S01]  /*3110*/  STS [R226+0x3000], R25 ;  /* 0x00300019e2007388 */ /* 0x000fe20000000800 */
[----:B------:R-:W-:Y:S01]  /*3120*/  FMUL.FTZ R26, R205, R26 ;  /* 0x0000001acd1a7220 */ /* 0x000fe20000410000 */
[----:B------:R-:W-:Y:S02]  /*3130*/  IADD3 R205, R193, R204, RZ ;  /* 0x000000ccc1cd7210 */ /* 0x000fe40007ffe0ff */
[----:B------:R-:W-:Y:S01]  /*3140*/  STS [R226+0x3400], R27 ;  /* 0x0034001be2007388 */ /* 0x000fe20000000800 */
[--C-:B--2---:R-:W-:Y:S03]  /*3150*/  FADD.FTZ R13, R47, -R180.reuse ;  /* 0x800000b42f0d7221 */ /* 0x104fe60000010000 */
[----:B------:R-:W-:Y:S01]  /*3160*/  BAR.SYNC.DEFER_BLOCKING 0x0 ;  /* 0x0000000000007b1d */ /* 0x000fe20000010000 */
[----:B------:R-:W-:Y:S02]  /*3170*/  FMUL.FTZ R13, R158, R13 ;  /* 0x0000000d9e0d7220 */ /* 0x000fe40000410000 */
[--C-:B---3--:R-:W-:Y:S03]  /*3180*/  FADD.FTZ R19, R63, -R180.reuse ;  /* 0x800000b43f137221 */ /* 0x108fe60000010000 */
[----:B-1----:R-:W-:Y:S01]  /*3190*/  F2FP.PACK_AB R15, R13, R26 ;  /* 0x0000001a0d0f723e */ /* 0x002fe200000000ff */
[--C-:B------:R-:W-:Y:S02]  /*31a0*/  FADD.FTZ R26, R58, -R180.reuse ;  /* 0x800000b43a1a7221 */ /* 0x100fe40000010000 */
[----:B------:R-:W-:Y:S02]  /*31b0*/  FADD.FTZ R13, R59, -R180 ;  /* 0x800000b43b0d7221 */ /* 0x000fe40000010000 */
[----:B------:R-:W-:Y:S02]  /*31c0*/  FMUL.FTZ R26, R29, R26 ;  /* 0x0000001a1d1a7220 */ /* 0x000fe40000410000 */
[----:B------:R-:W-:Y:S02]  /*31d0*/  FMUL.FTZ R13, R24, R13 ;  /* 0x0000000d180d7220 */ /* 0x000fe40000410000 */
[----:B------:R-:W-:Y:S03]  /*31e0*/  FMUL.FTZ R19, R182, R19 ;  /* 0x00000013b6137220 */ /* 0x000fe60000410000 */
[----:B------:R-:W-:Y:S02]  /*31f0*/  F2FP.PACK_AB R181, R13, R26 ;  /* 0x0000001a0db5723e */ /* 0x000fe400000000ff */
[----:B------:R-:W-:Y:S02]  /*3200*/  F2FP.PACK_AB R19, R19, R28 ;  /* 0x0000001c1313723e */ /* 0x000fe400000000ff */
[----:B------:R-:W-:Y:S01]  /*3210*/  IADD3 R13, R202, R200, RZ ;  /* 0x000000c8ca0d7210 */ /* 0x000fe20007ffe0ff */
[----:B------:R-:W-:Y:S04]  /*3220*/  STS [R222+0x4000], R159 ;  /* 0x0040009fde007388 */ /* 0x000fe80000000800 */
        /* <DEDUP_REMOVED lines=13> */
[----:B-1----:R-:W-:Y:S03]  /*3300*/  IADD3 R15, R233, 0x2, RZ ;  /* 0x00000002e90f7810 */ /* 0x002fe60007ffe0ff */
[----:B------:R-:W-:Y:S01]  /*3310*/  STS [R226+0x7000], R251 ;  /* 0x007000fbe2007388 */ /* 0x000fe20000000800 */
[----:B------:R-:W-:Y:S03]  /*3320*/  ISETP.GE.AND P1, PT, R15, R229, PT ;  /* 0x000000e50f00720c */ /* 0x000fe60003f26270 */
        /* <DEDUP_REMOVED lines=33> */
[----:B------:R-:W2:Y:S07]  /*3540*/  LDSM.16.MT88.4 R180, [R13+0x9880] ;  /* 0x009880000db4783b */ /* 0x000eae0000004200 */
[C---:B------:R-:W-:Y:S01]  /*3550*/  HMMA.16816.F32 R72, R32.reuse, R28, R72 ;  /* 0x0000001c2048723c */ /* 0x040fe20000001848 */
[----:B------:R-:W-:Y:S07]  /*3560*/  BAR.SYNC.DEFER_BLOCKING 0x0 ;  /* 0x0000000000007b1d */ /* 0x000fee0000010000 */
[-C--:B------:R-:W-:Y:S08]  /*3570*/  HMMA.16816.F32 R76, R32, R30.reuse, R76 ;  /* 0x0000001e204c723c */ /* 0x080ff0000000184c */
[C---:B------:R-:W-:Y:S08]  /*3580*/  HMMA.16816.F32 R80, R24.reuse, R30, R80 ;  /* 0x0000001e1850723c */ /* 0x040ff00000001850 */
[-C--:B----4-:R-:W-:Y:S01]  /*3590*/  HMMA.16816.F32 R84, R24, R132.reuse, R84 ;  /* 0x000000841854723c */ /* 0x090fe20000001854 */
[----:B------:R3:W4:Y:S07]  /*35a0*/  LDSM.16.MT88.4 R28, [R197] ;  /* 0x00000000c51c783b */ /* 0x00072e0000004200 */
[C---:B------:R-:W-:Y:S01]  /*35b0*/  HMMA.16816.F32 R88, R32.reuse, R132, R88 ;  /* 0x000000842058723c */ /* 0x040fe20000001858 */
[----:B------:R3:W5:Y:S07]  /*35c0*/  LDSM.16.M88.4 R188, [R205+0x11480] ;  /* 0x01148000cdbc783b */ /* 0x00076e0000000200 */
[-C--:B------:R-:W-:Y:S01]  /*35d0*/  HMMA.16816.F32 R92, R32, R134.reuse, R92 ;  /* 0x00000086205c723c */ /* 0x080fe2000000185c */
[----:B------:R3:W2:Y:S07]  /*35e0*/  LDSM.16.M88.4 R32, [R204+0x11480] ;  /* 0x01148000cc20783b */ /* 0x0006ae0000000200 */
[----:B------:R-:W-:Y:S01]  /*35f0*/  HMMA.16816.F32 R96, R24, R134, R96 ;  /* 0x000000861860723c */ /* 0x000fe20000001860 */
[----:B------:R3:W3:Y:S07]  /*3600*/  LDSM.16.M88.4 R24, [R204+0x10480] ;  /* 0x01048000cc18783b */ /* 0x0006ee0000000200 */
[-C--:B-1----:R-:W-:Y:S01]  /*3610*/  HMMA.16816.F32 R68, R136, R140.reuse, R68 ;  /* 0x0000008c8844723c */ /* 0x082fe20000001844 */
[----:B------:R1:W1:Y:S07]  /*3620*/  LDSM.16.M88.4 R132, [R205+0x10480] ;  /* 0x01048000cd84783b */ /* 0x00026e0000000200 */
[C---:B------:R-:W-:Y:S01]  /*3630*/  HMMA.16816.F32 R72, R156.reuse, R140, R72 ;  /* 0x0000008c9c48723c */ /* 0x040fe20000001848 */
[----:B------:R1:W1:Y:S07]  /*3640*/  LDSM.16.MT88.4 R184, [R197+0x800] ;  /* 0x00080000c5b8783b */ /* 0x00026e0000004200 */
[-C--:B------:R-:W-:Y:S08]  /*3650*/  HMMA.16816.F32 R76, R156, R142.reuse, R76 ;  /* 0x0000008e9c4c723c */ /* 0x080ff0000000184c */
[C---:B------:R-:W-:Y:S08]  /*3660*/  HMMA.16816.F32 R80, R136.reuse, R142, R80 ;  /* 0x0000008e8850723c */ /* 0x040ff00000001850 */
[-C--:B--2---:R-:W-:Y:S08]  /*3670*/  HMMA.16816.F32 R84, R136, R180.reuse, R84 ;  /* 0x000000b48854723c */ /* 0x084ff00000001854 */
[C---:B------:R-:W-:Y:S08]  /*3680*/  HMMA.16816.F32 R88, R156.reuse, R180, R88 ;  /* 0x000000b49c58723c */ /* 0x040ff00000001858 */
[-C--:B------:R-:W-:Y:S08]  /*3690*/  HMMA.16816.F32 R92, R156, R182.reuse, R92 ;  /* 0x000000b69c5c723c */ /* 0x080ff0000000185c */
[----:B------:R-:W-:Y:S01]  /*36a0*/  HMMA.16816.F32 R96, R136, R182, R96 ;  /* 0x000000b68860723c */ /* 0x000fe20000001860 */
[----:B------:R-:W-:-:S07]  /*36b0*/  @P1 BRA `(.L_x_48) ;  /* 0x000002f000001947 */ /* 0x000fce0003800000 */
[C---:B-1-345:R-:W-:Y:S01]  /*36c0*/  IMAD.SHL.U32 R13, R15.reuse, 0x40, RZ ;  /* 0x000000400f0d7824 */ /* 0x07afe200078e00ff */
[----:B------:R-:W1:Y:S01]  /*36d0*/  S2R R5, SR_CTAID.Y ;  /* 0x0000000000057919 */ /* 0x000e620000002600 */
[----:B------:R-:W-:Y:S03]  /*36e0*/  SHF.R.S32.HI R10, RZ, 0x1f, R15 ;  /* 0x0000001fff0a7819 */ /* 0x000fe6000001140f */
[----:B------:R-:W-:Y:S02]  /*36f0*/  IADD3 R8, -R210, c[0x0][0x168], -R13 ;  /* 0x00005a00d2087a10 */ /* 0x000fe40007ffe90d */
[----:B------:R-:W-:Y:S02]  /*3700*/  IMAD R10, R10, c[0x0][0x208], RZ ;  /* 0x000082000a0a7a24 */ /* 0x000fe400078e02ff */
[----:B------:R-:W-:Y:S02]  /*3710*/  ISETP.LT.OR P6, PT, R8, 0x1, P3 ;  /* 0x000000010800780c */ /* 0x000fe40001fc1670 */
[C---:B------:R-:W-:Y:S02]  /*3720*/  IMAD R10, R15.reuse, c[0x0][0x20c], R10 ;  /* 0x000083000f0a7a24 */ /* 0x040fe400078e020a */
[----:B------:R-:W-:Y:S04]  /*3730*/  IMAD.WIDE.U32 R14, R15, c[0x0][0x208], RZ ;  /* 0x000082000f0e7a25 */ /* 0x000fe800078e00ff */
[----:B------:R-:W-:Y:S05]  /*3740*/  IMAD.IADD R10, R15, 0x1, R10 ;  /* 0x000000010f0a7824 */ /* 0x000fea00078e020a */
[----:B------:R-:W-:Y:S01]  /*3750*/  SHF.L.U64.HI R10, R14, 0x7, R10 ;  /* 0x000000070e0a7819 */ /* 0x000fe2000001020a */
[C---:B-1----:R-:W-:Y:S01]  /*3760*/  IMAD.WIDE.U32 R6, R5.reuse, c[0x0][0x210], R216 ;  /* 0x0000840005067a25 */ /* 0x042fe200078e00d8 */
[----:B------:R-:W-:Y:S03]  /*3770*/  SHF.R.S32.HI R4, RZ, 0x1f, R5 ;  /* 0x0000001fff047819 */ /* 0x000fe60000011405 */
[C---:B------:R-:W-:Y:S01]  /*3780*/  IMAD.WIDE.U32 R16, R5.reuse, c[0x0][0x288], R212 ;  /* 0x0000a20005107a25 */ /* 0x040fe200078e00d4 */
[----:B------:R-:W-:Y:S03]  /*3790*/  IADD3 R6, P5, P2, R214, UR24, R6 ;  /* 0x00000018d6067c10 */ /* 0x000fe6000fabe006 */
[C---:B------:R-:W-:Y:S02]  /*37a0*/  IMAD R12, R4.reuse, c[0x0][0x210], RZ ;  /* 0x00008400040c7a24 */ /* 0x040fe400078e02ff */
[----:B------:R-:W-:Y:S02]  /*37b0*/  IMAD R4, R4, c[0x0][0x288], RZ ;  /* 0x0000a20004047a24 */ /* 0x000fe400078e02ff */
[C---:B------:R-:W-:Y:S02]  /*37c0*/  IMAD R12, R5.reuse, c[0x0][0x214], R12 ;  /* 0x00008500050c7a24 */ /* 0x040fe400078e020c */
[----:B------:R-:W-:Y:S01]  /*37d0*/  IMAD R4, R5, c[0x0][0x28c], R4 ;  /* 0x0000a30005047a24 */ /* 0x000fe200078e0204 */
[----:B------:R-:W-:Y:S01]  /*37e0*/  IADD3 R5, P1, R16, UR14, RZ ;  /* 0x0000000e10057c10 */ /* 0x000fe2000ff3e0ff */
[----:B------:R-:W-:Y:S03]  /*37f0*/  IMAD.IADD R12, R7, 0x1, R12 ;  /* 0x00000001070c7824 */ /* 0x000fe600078e020c */
[----:B------:R-:W-:Y:S02]  /*3800*/  IADD3.X R4, R17, UR10, R4, P1, !PT ;  /* 0x0000000a11047c10 */ /* 0x000fe40008ffe404 */
[----:B------:R-:W-:Y:S01]  /*3810*/  IADD3.X R7, R207, UR13, R12, P5, P2 ;  /* 0x0000000dcf077c10 */ /* 0x000fe2000afe440c */
[----:B------:R-:W-:Y:S01]  /*3820*/  IMAD.SHL.U32 R12, R14, 0x80, RZ ;  /* 0x000000800e0c7824 */ /* 0x000fe200078e00ff */
[C---:B------:R-:W-:Y:S02]  /*3830*/  LEA R9, P2, R6.reuse, c[0x0][0x1f0], 0x1 ;  /* 0x00007c0006097a11 */ /* 0x040fe400078408ff */
[C---:B------:R-:W-:Y:S02]  /*3840*/  LEA R16, P1, R5.reuse, c[0x0][0x280], 0x2 ;  /* 0x0000a00005107a11 */ /* 0x040fe400078210ff */
[----:B------:R-:W-:Y:S01]  /*3850*/  LEA.HI.X R7, R6, c[0x0][0x1f4], R7, 0x1, P2 ;  /* 0x00007d0006077a11 */ /* 0x000fe200010f0c07 */
[----:B------:R-:W-:Y:S01]  /*3860*/  IMAD.MOV.U32 R6, RZ, RZ, c[0x0][0x208] ;  /* 0x00008200ff067624 */ /* 0x000fe200078e00ff */
[----:B------:R-:W-:Y:S01]  /*3870*/  ISETP.LT.OR P5, PT, R8, 0x21, P3 ;  /* 0x000000210800780c */ /* 0x000fe20001fa1670 */
[----:B------:R-:W-:Y:S01]  /*3880*/  IMAD.MOV.U32 R8, RZ, RZ, c[0x0][0x20c] ;  /* 0x00008300ff087624 */ /* 0x000fe200078e00ff */
[----:B------:R-:W-:Y:S01]  /*3890*/  LEA.HI.X R17, R5, c[0x0][0x284], R4, 0x2, P1 ;  /* 0x0000a10005117a11 */ /* 0x000fe200008f1404 */
[C---:B------:R-:W-:Y:S01]  /*38a0*/  @!P0 IMAD R4, R225.reuse, 0x40, R212 ;  /* 0x00000040e1048824 */ /* 0x040fe200078e02d4 */
[-C--:B------:R-:W-:Y:S02]  /*38b0*/  IADD3 R14, P1, R12, R9.reuse, RZ ;  /* 0x000000090c0e7210 */ /* 0x080fe40007f3e0ff */
[----:B------:R-:W-:Y:S03]  /*38c0*/  LEA R11, P2, R6, R9, 0x6 ;  /* 0x00000009060b7211 */ /* 0x000fe600078430ff */
[----:B------:R-:W-:Y:S01]  /*38d0*/  IMAD.X R15, R10, 0x1, R7, P1 ;  /* 0x000000010a0f7824 */ /* 0x000fe200008e0607 */
[----:B------:R-:W-:Y:S01]  /*38e0*/  LEA.HI.X R5, R6, R7, R8, 0x6, P2 ;  /* 0x0000000706057211 */ /* 0x000fe200010f3408 */
[----:B------:R-:W-:Y:S01]  /*38f0*/  IMAD R6, R225, 0x2000, R223 ;  /* 0x00002000e1067824 */ /* 0x000fe200078e02df */
[----:B------:R-:W-:Y:S02]  /*3900*/  IADD3 R8, P2, R11, R12, RZ ;  /* 0x0000000c0b087210 */ /* 0x000fe40007f5e0ff */
        /* <DEDUP_REMOVED lines=10> */
.L_x_48:
[-C--:B-1-345:R-:W-:Y:S01]  /*39b0*/  HMMA.16816.F32 R4, R24, R28.reuse, RZ ;  /* 0x0000001c1804723c */ /* 0x0bafe200000018ff */
[----:B------:R-:W-:Y:S02]  /*39c0*/  LDSM.16.MT88.4 R36, [R197+0x1800] ;  /* 0x00180000c524783b */ /* 0x000fe40000004200 */
[----:B------:R-:W-:Y:S01]  /*39d0*/  ISETP.GE.AND P6, PT, R194, 0x1, PT ;  /* 0x00000001c200780c */ /* 0x000fe20003fc6270 */
[----:B------:R-:W-:Y:S01]  /*39e0*/  IMAD.IADD R44, R192, 0x1, R204 ;  /* 0x00000001c02c7824 */ /* 0x000fe200078e02cc */
[----:B------:R-:W0:Y:S01]  /*39f0*/  LDGDEPBAR ;  /* 0x00000000000079af */ /* 0x000e220000000000 */
[--C-:B------:R-:W-:Y:S01]  /*3a00*/  IMAD.IADD R202, R202, 0x1, R205.reuse ;  /* 0x00000001caca7824 */ /* 0x100fe200078e02cd */
[----:B------:R-:W-:Y:S01]  /*3a10*/  ISETP.GE.AND P5, PT, R227, 0x1, PT ;  /* 0x00000001e300780c */ /* 0x000fe20003fa6270 */
        /* <DEDUP_REMOVED lines=131> */
.L_x_46:
[----:B------:R-:W3:Y:S01]  /*4250*/  S2R R0, SR_CTAID.Y ;  /* 0x0000000000007919 */ /* 0x000ee20000002600 */
[----:B------:R-:W4:Y:S01]  /*4260*/  S2UR UR5, SR_CTAID.X ;  /* 0x00000000000579c3 */ /* 0x000f220000002500 */
[----:B------:R-:W-:Y:S01]  /*4270*/  MOV R2, c[0x0][0x338] ;  /* 0x0000ce0000027a02 */ /* 0x000fe20000000f00 */
[----:B------:R-:W-:-:S02]  /*4280*/  ULDC.64 UR6, c[0x0][0x330] ;  /* 0x0000cc0000067ab9 */ /* 0x000fc40000000a00 */
[----:B------:R-:W-:Y:S01]  /*4290*/  UIMAD UR6, UR11, UR6, URZ ;  /* 0x000000060b0672a4 */ /* 0x000fe2000f8e023f */
[----:B------:R-:W-:-:S03]  /*42a0*/  ISETP.NE.AND P1, PT, R2, 0x1, PT ;  /* 0x000000010200780c */ /* 0x000fc60003f25270 */
[----:B------:R-:W-:-:S10]  /*42b0*/  UIMAD UR6, UR12, UR7, UR6 ;  /* 0x000000070c0672a4 */ /* 0x000fd4000f8e0206 */
[----:B---3--:R-:W-:Y:S01]  /*42c0*/  @P1 IMAD.HI.U32 R3, R0, c[0x0][0x33c], RZ ;  /* 0x0000cf0000031a27 */ /* 0x008fe200078e00ff */
[----:B----4-:R-:W-:Y:S01]  /*42d0*/  USHF.L.U32 UR5, UR5, 0xd, URZ ;  /* 0x0000000d05057899 */ /* 0x010fe2000800063f */
[----:B------:R-:W-:Y:S02]  /*42e0*/  SHF.R.S32.HI R7, RZ, 0x1f, R0 ;  /* 0x0000001fff077819 */ /* 0x000fe40000011400 */
[----:B------:R-:W-:Y:S01]  /*42f0*/  MOV R6, R0 ;  /* 0x0000000000067202 */ /* 0x000fe20000000f00 */
[----:B------:R-:W-:Y:S01]  /*4300*/  USHF.R.S32.HI UR4, URZ, 0x1f, UR5 ;  /* 0x0000001f3f047899 */ /* 0x000fe20008011405 */
[----:B------:R-:W-:Y:S02]  /*4310*/  @P1 SHF.R.U32.HI R3, RZ, c[0x0][0x340], R3 ;  /* 0x0000d000ff031a19 */ /* 0x000fe40000011603 */
[----:B------:R-:W-:Y:S02]  /*4320*/  IADD3 R4, P0, R208, UR5, RZ ;  /* 0x00000005d0047c10 */ /* 0x000fe4000ff1e0ff */
[----:B------:R-:W-:-:S02]  /*4330*/  @P1 SHF.R.S32.HI R2, RZ, 0x1f, R3 ;  /* 0x0000001fff021819 */ /* 0x000fc40000011403 */
[----:B------:R-:W-:Y:S01]  /*4340*/  LEA.HI.X.SX32 R5, R208, UR4, 0x1, P0 ;  /* 0x00000004d0057c11 */ /* 0x000fe200080f0eff */
[----:B------:R-:W-:Y:S01]  /*4350*/  ULDC.64 UR4, c[0x0][0x308] ;  /* 0x0000c20000047ab9 */ /* 0x000fe20000000a00 */
[----:B------:R-:W-:Y:S01]  /*4360*/  @P1 MOV R7, R2 ;  /* 0x0000000200071202 */ /* 0x000fe20000000f00 */
[----:B------:R-:W-:Y:S01]  /*4370*/  UIMAD UR4, UR11, UR4, URZ ;  /* 0x000000040b0472a4 */ /* 0x000fe2000f8e023f */
[----:B------:R-:W-:Y:S02]  /*4380*/  @P1 MOV R6, R3 ;  /* 0x0000000300061202 */ /* 0x000fe40000000f00 */
[----:B------:R-:W-:Y:S01]  /*4390*/  MOV R2, UR12 ;  /* 0x0000000c00027c02 */ /* 0x000fe20008000f00 */
[----:B------:R-:W-:Y:S01]  /*43a0*/  IMAD R3, R7, c[0x0][0x328], RZ ;  /* 0x0000ca0007037a24 */ /* 0x000fe200078e02ff */
[----:B------:R-:W-:Y:S01]  /*43b0*/  UIMAD UR4, UR12, UR5, UR4 ;  /* 0x000000050c0472a4 */ /* 0x000fe2000f8e0204 */
[----:B------:R-:W-:-:S04]  /*43c0*/  IMAD.WIDE.U32 R8, R6, c[0x0][0x328], R4 ;  /* 0x0000ca0006087a25 */ /* 0x000fc800078e0004 */
[C---:B------:R-:W-:Y:S02]  /*43d0*/  IMAD R0, R6.reuse, c[0x0][0x32c], R3 ;  /* 0x0000cb0006007a24 */ /* 0x040fe400078e0203 */
[----:B------:R-:W-:Y:S02]  /*43e0*/  IMAD R3, R7, c[0x0][0x300], RZ ;  /* 0x0000c00007037a24 */ /* 0x000fe400078e02ff */
[C---:B------:R-:W-:Y:S01]  /*43f0*/  IMAD.WIDE.U32 R4, R6.reuse, c[0x0][0x300], R4 ;  /* 0x0000c00006047a25 */ /* 0x040fe200078e0004 */
[----:B------:R-:W-:Y:S02]  /*4400*/  IADD3 R9, R9, R0, RZ ;  /* 0x0000000009097210 */ /* 0x000fe40007ffe0ff */
[----:B------:R-:W-:Y:S01]  /*4410*/  MOV R0, UR12 ;  /* 0x0000000c00007c02 */ /* 0x000fe20008000f00 */
[----:B------:R-:W-:-:S04]  /*4420*/  IMAD R3, R6, c[0x0][0x304], R3 ;  /* 0x0000c10006037a24 */ /* 0x000fc800078e0203 */
[----:B------:R-:W-:Y:S01]  /*4430*/  IMAD.WIDE.U32 R8, R0, c[0x0][0x330], R8 ;  /* 0x0000cc0000087a25 */ /* 0x000fe200078e0008 */
[----:B------:R-:W-:-:S04]  /*4440*/  IADD3 R5, R5, R3, RZ ;  /* 0x0000000305057210 */ /* 0x000fc80007ffe0ff */
[----:B------:R-:W-:Y:S01]  /*4450*/  IADD3 R3, R9, UR6, RZ ;  /* 0x0000000609037c10 */ /* 0x000fe2000fffe0ff */
[----:B------:R-:W-:Y:S01]  /*4460*/  IMAD.WIDE.U32 R4, R2, c[0x0][0x308], R4 ;  /* 0x0000c20002047a25 */ /* 0x000fe200078e0004 */
[----:B------:R-:W-:-:S04]  /*4470*/  LEA R6, P1, R8, c[0x0][0x310], 0x2 ;  /* 0x0000c40008067a11 */ /* 0x000fc800078210ff */
[----:B------:R-:W-:Y:S01]  /*4480*/  LEA.HI.X R7, R8, c[0x0][0x314], R3, 0x2, P1 ;  /* 0x0000c50008077a11 */ /* 0x000fe200008f1403 */
[----:B------:R-:W-:Y:S01]  /*4490*/  BAR.SYNC.DEFER_BLOCKING 0x1, 0x100 ;  /* 0x0044000000007b1d */ /* 0x000fe20000010000 */
[----:B------:R-:W-:Y:S01]  /*44a0*/  IADD3 R0, R5, UR4, RZ ;  /* 0x0000000405007c10 */ /* 0x000fe2000fffe0ff */
[----:B------:R-:W-:Y:S01]  /*44b0*/  FMUL.FTZ R5, R100, c[0x0][0x298] ;  /* 0x0000a60064057a20 */ /* 0x000fe20000410000 */
[----:B------:R-:W-:Y:S01]  /*44c0*/  LEA R2, P0, R4, c[0x0][0x2e8], 0x2 ;  /* 0x0000ba0004027a11 */ /* 0x000fe200078010ff */
[----:B------:R-:W-:-:S03]  /*44d0*/  FMUL.FTZ R101, R101, c[0x0][0x298] ;  /* 0x0000a60065657a20 */ /* 0x000fc60000410000 */
[----:B------:R-:W-:Y:S01]  /*44e0*/  LEA.HI.X R3, R4, c[0x0][0x2ec], R0, 0x2, P0 ;  /* 0x0000bb0004037a11 */ /* 0x000fe200000f1400 */
[----:B------:R-:W-:Y:S04]  /*44f0*/  RED.E.ADD.F32.FTZ.RN.STRONG.GPU [R6.64], R68 ;  /* 0x000000440600798e */ /* 0x000fe8000c10e794 */
[----:B------:R-:W-:Y:S04]  /*4500*/  RED.E.ADD.F32.FTZ.RN.STRONG.GPU [R6.64+0x400], R69 ;  /* 0x000400450600798e */ /* 0x000fe8000c10e794 */
        /* <DEDUP_REMOVED lines=23> */
[----:B------:R-:W-:Y:S01]  /*4680*/  RED.E.ADD.F32.FTZ.RN.STRONG.GPU [R6.64+0x6400], R97 ;  /* 0x006400610600798e */ /* 0x000fe2000c10e794 */
[----:B------:R-:W-:-:S03]  /*4690*/  FMUL.FTZ R9, R102, c[0x0][0x298] ;  /* 0x0000a60066097a20 */ /* 0x000fc60000410000 */
        /* <DEDUP_REMOVED lines=10> */
[----:B------:R3:W-:Y:S01]  /*4740*/  RED.E.ADD.F32.FTZ.RN.STRONG.GPU [R6.64+0x7c00], R95 ;  /* 0x007c005f0600798e */ /* 0x0007e2000c10e794 */
[----:B--2---:R-:W-:Y:S02]  /*4750*/  FMUL.FTZ R15, R112, c[0x0][0x298] ;  /* 0x0000a600700f7a20 */ /* 0x004fe40000410000 */
[----:B------:R-:W-:Y:S01]  /*4760*/  FMUL.FTZ R113, R113, c[0x0][0x298] ;  /* 0x0000a60071717a20 */ /* 0x000fe20000410000 */
[----:B------:R-:W-:Y:S01]  /*4770*/  RED.E.ADD.F32.FTZ.RN.STRONG.GPU [R2.64], R5 ;  /* 0x000000050200798e */ /* 0x000fe2000c10e794 */
[----:B-1----:R-:W-:Y:S02]  /*4780*/  FMUL.FTZ R17, R114, c[0x0][0x298] ;  /* 0x0000a60072117a20 */ /* 0x002fe40000410000 */
[----:B------:R-:W-:Y:S01]  /*4790*/  FMUL.FTZ R115, R115, c[0x0][0x298] ;  /* 0x0000a60073737a20 */ /* 0x000fe20000410000 */
[----:B------:R-:W-:Y:S01]  /*47a0*/  RED.E.ADD.F32.FTZ.RN.STRONG.GPU [R2.64+0x400], R101 ;  /* 0x000400650200798e */ /* 0x000fe2000c10e794 */
[----:B------:R-:W-:Y:S02]  /*47b0*/  FMUL.FTZ R109, R109, c[0x0][0x298] ;  /* 0x0000a6006d6d7a20 */ /* 0x000fe40000410000 */
[----:B------:R-:W-:Y:S01]  /*47c0*/  FMUL.FTZ R19, R110, c[0x0][0x298] ;  /* 0x0000a6006e137a20 */ /* 0x000fe20000410000 */
[----:B------:R-:W-:Y:S01]  /*47d0*/  RED.E.ADD.F32.FTZ.RN.STRONG.GPU [R2.64+0x800], R9 ;  /* 0x000800090200798e */ /* 0x000fe2000c10e794 */
[----:B------:R-:W-:-:S02]  /*47e0*/  FMUL.FTZ R111, R111, c[0x0][0x298] ;  /* 0x0000a6006f6f7a20 */ /* 0x000fc40000410000 */
[----:B------:R-:W-:Y:S01]  /*47f0*/  FMUL.FTZ R21, R116, c[0x0][0x298] ;  /* 0x0000a60074157a20 */ /* 0x000fe20000410000 */
[----:B------:R-:W-:Y:S01]  /*4800*/  RED.E.ADD.F32.FTZ.RN.STRONG.GPU [R2.64+0xc00], R103 ;  /* 0x000c00670200798e */ /* 0x000fe2000c10e794 */
[----:B------:R-:W-:Y:S02]  /*4810*/  FMUL.FTZ R117, R117, c[0x0][0x298] ;  /* 0x0000a60075757a20 */ /* 0x000fe40000410000 */
[----:B------:R-:W-:Y:S01]  /*4820*/  FMUL.FTZ R23, R118, c[0x0][0x298] ;  /* 0x0000a60076177a20 */ /* 0x000fe20000410000 */
[----:B------:R-:W-:Y:S01]  /*4830*/  RED.E.ADD.F32.FTZ.RN.STRONG.GPU [R2.64+0x1000], R11 ;  /* 0x0010000b0200798e */ /* 0x000fe2000c10e794 */
[----:B------:R-:W-:Y:S02]  /*4840*/  FMUL.FTZ R119, R119, c[0x0][0x298] ;  /* 0x0000a60077777a20 */ /* 0x000fe40000410000 */
[----:B------:R-:W-:Y:S01]  /*4850*/  FMUL.FTZ R25, R120, c[0x0][0x298] ;  /* 0x0000a60078197a20 */ /* 0x000fe20000410000 */
[----:B------:R-:W-:Y:S01]  /*4860*/  RED.E.ADD.F32.FTZ.RN.STRONG.GPU [R2.64+0x1400], R105 ;  /* 0x001400690200798e */ /* 0x000fe2000c10e794 */
[----:B------:R-:W-:-:S02]  /*4870*/  FMUL.FTZ R121, R121, c[0x0][0x298] ;  /* 0x0000a60079797a20 */ /* 0x000fc40000410000 */
[----:B---3--:R-:W-:Y:S01]  /*4880*/  FMUL.FTZ R7, R108, c[0x0][0x298] ;  /* 0x0000a6006c077a20 */ /* 0x008fe20000410000 */
        /* <DEDUP_REMOVED lines=36> */
[----:B------:R-:W-:Y:S05]  /*4ad0*/  EXIT ;  /* 0x000000000000794d */ /* 0x000fea0003800000 */
.L_x_50:
        /* <DEDUP_REMOVED lines=10> */
.L_x_1794:


//--------------------- .text._ZN7cutlass13device_kernelIN5flash19enable_sm80_to_sm89INS1_16FlashAttnBwdSm80INS1_25CollectiveMainloopBwdSm80ILi2ELi2EN4cute5tupleIJNS5_1CILi64EEENS7_ILi128EEES8_EEENS_6half_tEfNS_4arch4Sm80ELb0ELb0ELb0ELb0ELb1ELb0ELb0ELb0ELi2ELi2ELi4ELi2ELb1EEENS1_24CollectiveEpilogueBwdGQAISA_fSD_Li256ELb0ELb1EEENS1_19SingleTileSchedulerILb0ELb0ELb0ELi128EEEEEEEEEvNT_6ParamsE --------------------------
	.section	.text._ZN7cutlass13device_kernelIN5flash19enable_sm80_to_sm89INS1_16FlashAttnBwdSm80INS1_25CollectiveMainloopBwdSm80ILi2ELi2EN4cute5tupleIJNS5_1CILi64EEENS7_ILi128EEES8_EEENS_6half_tEfNS_4arch4Sm80ELb0ELb0ELb0ELb0ELb1ELb0ELb0ELb0ELi2ELi2ELi4ELi2ELb1EEENS1_24CollectiveEpilogueBwdGQAISA_fSD_Li256ELb0ELb1EEENS1_19SingleTileSchedulerILb0ELb0ELb0ELi128EEEEEEEEEvNT_6ParamsE,"ax",@progbits
	.sectioninfo	@"SHI_REGISTERS=254"
	.align	128
.text._ZN7cutlass13device_kernelIN5flash19enable_sm80_to_sm89INS1_16FlashAttnBwdSm80INS1_25CollectiveMainloopBwdSm80ILi2ELi2EN4cute5tupleIJNS5_1CILi64EEENS7_ILi128EEES8_EEENS_6half_tEfNS_4arch4Sm80ELb0ELb0ELb0ELb0ELb1ELb0ELb0ELb0ELi2ELi2ELi4ELi2ELb1EEENS1_24CollectiveEpilogueBwdGQAISA_fSD_Li256ELb0ELb1EEENS1_19SingleTileSchedulerILb0ELb0ELb0ELi128EEEEEEEEEvNT_6ParamsE:
        .type           _ZN7cutlass13device_kernelIN5flash19enable_sm80_to_sm89INS1_16FlashAttnBwdSm80INS1_25CollectiveMainloopBwdSm80ILi2ELi2EN4cute5tupleIJNS5_1CILi64EEENS7_ILi128EEES8_EEENS_6half_tEfNS_4arch4Sm80ELb0ELb0ELb0ELb0ELb1ELb0ELb0ELb0ELi2ELi2ELi4ELi2ELb1EEENS1_24CollectiveEpilogueBwdGQAISA_fSD_Li256ELb0ELb1EEENS1_19SingleTileSchedulerILb0ELb0ELb0ELi128EEEEEEEEEvNT_6ParamsE,@function
        .size           _ZN7cutlass13device_kernelIN5flash19enable_sm80_to_sm89INS1_16FlashAttnBwdSm80INS1_25CollectiveMainloopBwdSm80ILi2ELi2EN4cute5tupleIJNS5_1CILi64EEENS7_ILi128EEES8_EEENS_6half_tEfNS_4arch4Sm80ELb0ELb0ELb0ELb0ELb1ELb0ELb0ELb0ELi2ELi2ELi4ELi2ELb1EEENS1_24CollectiveEpilogueBwdGQAISA_fSD_Li256ELb0ELb1EEENS1_19SingleTileSchedulerILb0ELb0ELb0ELi128EEEEEEEEEvNT_6ParamsE,(.L_x_1795 - _ZN7cutlass13device_kernelIN5flash19enable_sm80_to_sm89INS1_16FlashAttnBwdSm80INS1_25CollectiveMainloopBwdSm80ILi2ELi2EN4cute5tupleIJNS5_1CILi64EEENS7_ILi128EEES8_EEENS_6half_tEfNS_4arch4Sm80ELb0ELb0ELb0ELb0ELb1ELb0ELb0ELb0ELi2ELi2ELi4ELi2ELb1EEENS1_24CollectiveEpilogueBwdGQAISA_fSD_Li256ELb0ELb1EEENS1_19SingleTileSchedulerILb0ELb0ELb0ELi128EEEEEEEEEvNT_6ParamsE)
        .other          _ZN7cutlass13device_kernelIN5flash19enable_sm80_to_sm89INS1_16FlashAttnBwdSm80INS1_25CollectiveMainloopBwdSm80ILi2ELi2EN4cute5tupleIJNS5_1CILi64EEENS7_ILi128EEES8_EEENS_6half_tEfNS_4arch4Sm80ELb0ELb0ELb0ELb0ELb1ELb0ELb0ELb0ELi2ELi2ELi4ELi2ELb1EEENS1_24CollectiveEpilogueBwdGQAISA_fSD_Li256ELb0ELb1EEENS1_19SingleTileSchedulerILb0ELb0ELb0ELi128EEEEEEEEEvNT_6ParamsE,@"STO_CUDA_ENTRY STV_DEFAULT"
_ZN7cutlass13device_kernelIN5flash19enable_sm80_to_sm89INS1_16FlashAttnBwdSm80INS1_25CollectiveMainloopBwdSm80ILi2ELi2EN4cute5tupleIJNS5_1CILi64EEENS7_ILi128EEES8_EEENS_6half_tEfNS_4arch4Sm80ELb0ELb0ELb0ELb0ELb1ELb0ELb0ELb0ELi2ELi2ELi4ELi2ELb1EEENS1_24CollectiveEpilogueBwdGQAISA_fSD_Li256ELb0ELb1EEENS1_19SingleTileSchedulerILb0ELb0ELb0ELi128EEEEEEEEEvNT_6ParamsE:
[----:B------:R-:W-:Y:S02]  /*0000*/  MOV R1, c[0x0][0x28] ;  /* 0x00000a0000017a02 */ /* 0x000fe40000000f00 */
[----:B------:R-:W1:Y:S02]  /*0010*/  S2UR UR11, SR_CTAID.Z ;  /* 0x00000000000b79c3 */ /* 0x000e640000002700 */
[----:B-1----:R-:W-:-:S13]  /*0020*/  ISETP.LE.AND P0, PT, RZ, UR11, PT ;  /* 0x0000000bff007c0c */ /* 0x002fda000bf03270 */
[----:B------:R-:W-:Y:S05]  /*0030*/  @!P0 EXIT ;  /* 0x000000000000894d */ /* 0x000fea0003800000 */
[----:B------:R-:W1:Y:S01]  /*0040*/  S2R R208, SR_TID.X ;  /* 0x0000000000d07919 */ /* 0x000e620000002100 */
[----:B------:R-:W-:Y:S01]  /*0050*/  IMAD.MOV.U32 R0, RZ, RZ, c[0x0][0x248] ;  /* 0x00009200ff007624 */ /* 0x000fe200078e00ff */
[----:B------:R-:W-:Y:S01]  /*0060*/  USHF.R.S32.HI UR10, URZ, 0x1f, UR11 ;  /* 0x0000001f3f0a7899 */ /* 0x000fe2000801140b */
[----:B------:R-:W-:Y:S01]  /*0070*/  IMAD.MOV.U32 R192, RZ, RZ, 0x40 ;  /* 0x00000040ffc07424 */ /* 0x000fe200078e00ff */
[----:B------:R-:W2:Y:S01]  /*0080*/  S2R R9, SR_CTAID.Y ;  /* 0x0000000000097919 */ /* 0x000ea20000002600 */
[----:B------:R-:W-:Y:S01]  /*0090*/  ULDC.64 UR4, c[0x0][0x278] ;  /* 0x00009e0000047ab9 */ /* 0x000fe20000000a00 */
[----:B------:R-:W-:Y:S01]  /*00a0*/  ISETP.NE.AND P0, PT, R0, 0x1, PT ;  /* 0x000000010000780c */ /* 0x000fe20003f05270 */
[----:B------:R-:W-:Y:S01]  /*00b0*/  UIMAD UR8, UR10, UR4, URZ ;  /* 0x000000040a0872a4 */ /* 0x000fe2000f8e023f */
[----:B------:R-:W3:Y:S01]  /*00c0*/  S2R R29, SR_CTAID.X ;  /* 0x00000000001d7919 */ /* 0x000ee20000002500 */
[----:B------:R-:W-:Y:S01]  /*00d0*/  UIMAD.WIDE.U32 UR14, UR11, UR4, URZ ;  /* 0x000000040b0e72a5 */ /* 0x000fe2000f8e003f */
[----:B------:R-:W-:Y:S01]  /*00e0*/  IMAD.MOV.U32 R193, RZ, RZ, 0x20 ;  /* 0x00000020ffc17424 */ /* 0x000fe200078e00ff */
[----:B------:R-:W-:Y:S01]  /*00f0*/  UIMAD UR8, UR11, UR5, UR8 ;  /* 0x000000050b0872a4 */ /* 0x000fe2000f8e0208 */
[----:B------:R-:W4:Y:S01]  /*0100*/  S2R R230, SR_CTAID.Z ;  /* 0x0000000000e67919 */ /* 0x000f220000002700 */
[----:B------:R-:W-:-:S02]  /*0110*/  UMOV UR17, 0x6 ;  /* 0x0000000600117882 */ /* 0x000fc40000000000 */
[----:B------:R-:W-:Y:S02]  /*0120*/  ULDC.64 UR4, c[0x0][0x1e8] ;  /* 0x00007a0000047ab9 */ /* 0x000fe40000000a00 */
[----:B------:R-:W-:Y:S02]  /*0130*/  UIADD3 UR8, UR15, UR8, URZ ;  /* 0x000000080f087290 */ /* 0x000fe4000fffe03f */
[----:B------:R-:W-:Y:S02]  /*0140*/  UIMAD UR4, UR10, UR4, URZ ;  /* 0x000000040a0472a4 */ /* 0x000fe4000f8e023f */
[----:B------:R-:W-:Y:S02]  /*0150*/  ULDC.64 UR20, c[0x0][0x118] ;  /* 0x0000460000147ab9 */ /* 0x000fe40000000a00 */
[----:B------:R-:W-:Y:S01]  /*0160*/  UIMAD UR6, UR11, UR5, UR4 ;  /* 0x000000050b0672a4 */ /* 0x000fe2000f8e0204 */
[----:B-1----:R-:W-:Y:S01]  /*0170*/  SHF.R.S32.HI R3, RZ, 0x1f, R208 ;  /* 0x0000001fff037819 */ /* 0x002fe200000114d0 */
[----:B------:R-:W-:Y:S01]  /*0180*/  IMAD.SHL.U32 R212, R208, 0x4, RZ ;  /* 0x00000004d0d47824 */ /* 0x000fe200078e00ff */
[----:B------:R-:W-:-:S02]  /*0190*/  ULDC.64 UR4, c[0x0][0x1b8] ;  /* 0x00006e0000047ab9 */ /* 0x000fc40000000a00 */
[----:B------:R-:W-:Y:S01]  /*01a0*/  LEA.HI R17, R3, R208, RZ, 0x3 ;  /* 0x000000d003117211 */ /* 0x000fe200078f18ff */
[----:B--2---:R-:W-:Y:S01]  /*01b0*/  @P0 IMAD.HI.U32 R0, R9, c[0x0][0x24c], RZ ;  /* 0x0000930009000a27 */ /* 0x004fe200078e00ff */
[--C-:B------:R-:W-:Y:S01]  /*01c0*/  SHF.R.S32.HI R7, RZ, 0x1f, R9.reuse ;  /* 0x0000001fff077819 */ /* 0x100fe20000011409 */
[----:B------:R-:W-:Y:S01]  /*01d0*/  UIMAD UR4, UR10, UR4, URZ ;  /* 0x000000040a0472a4 */ /* 0x000fe2000f8e023f */
[----:B------:R-:W-:Y:S01]  /*01e0*/  LOP3.LUT R5, R17, 0xfffffff8, RZ, 0xc0, !PT ;  /* 0xfffffff811057812 */ /* 0x000fe200078ec0ff */
[----:B------:R-:W-:Y:S01]  /*01f0*/  IMAD.MOV.U32 R11, RZ, RZ, R9 ;  /* 0x000000ffff0b7224 */ /* 0x000fe200078e0009 */
[----:B------:R-:W-:Y:S01]  /*0200*/  @P0 SHF.R.U32.HI R11, RZ, c[0x0][0x250], R0 ;  /* 0x00009400ff0b0a19 */ /* 0x000fe20000011600 */
[----:B------:R-:W-:Y:S01]  /*0210*/  IMAD R10, R7, c[0x0][0x270], RZ ;  /* 0x00009c00070a7a24 */ /* 0x000fe200078e02ff */
[----:B------:R-:W-:Y:S01]  /*0220*/  SHF.R.S32.HI R213, RZ, 0x1f, R212 ;  /* 0x0000001fffd57819 */ /* 0x000fe200000114d4 */
[----:B------:R-:W-:Y:S01]  /*0230*/  IMAD.IADD R18, R208, 0x1, -R5 ;  /* 0x00000001d0127824 */ /* 0x000fe200078e0a05 */
[----:B------:R-:W-:Y:S01]  /*0240*/  SHF.R.S32.HI R22, RZ, 0x1f, R11 ;  /* 0x0000001fff167819 */ /* 0x000fe2000001140b */
[----:B------:R-:W-:Y:S01]  /*0250*/  IMAD R10, R9, c[0x0][0x274], R10 ;  /* 0x00009d00090a7a24 */ /* 0x000fe200078e020a */
[----:B------:R-:W-:Y:S01]  /*0260*/  SHF.R.S32.HI R210, RZ, 0x3, R17 ;  /* 0x00000003ffd27819 */ /* 0x000fe20000011411 */
[----:B------:R-:W-:Y:S01]  /*0270*/  IMAD.SHL.U32 R216, R18, 0x8, RZ ;  /* 0x0000000812d87824 */ /* 0x000fe200078e00ff */
[----:B------:R-:W-:Y:S01]  /*0280*/  UIMAD UR4, UR11, UR5, UR4 ;  /* 0x000000050b0472a4 */ /* 0x000fe2000f8e0204 */
[C---:B------:R-:W-:Y:S01]  /*0290*/  IMAD R20, R22.reuse, c[0x0][0x1e0], RZ ;  /* 0x0000780016147a24 */ /* 0x040fe200078e02ff */
[----:B------:R-:W-:Y:S01]  /*02a0*/  SHF.R.S32.HI R211, RZ, 0x1f, R210 ;  /* 0x0000001fffd37819 */ /* 0x000fe200000114d2 */
[----:B------:R-:W-:Y:S01]  /*02b0*/  IMAD R22, R22, c[0x0][0x1b0], RZ ;  /* 0x00006c0016167a24 */ /* 0x000fe200078e02ff */
[----:B------:R-:W-:Y:S01]  /*02c0*/  SHF.R.S32.HI R217, RZ, 0x1f, R216 ;  /* 0x0000001fffd97819 */ /* 0x000fe200000114d8 */
[----:B------:R-:W-:-:S02]  /*02d0*/  IMAD R20, R11, c[0x0][0x1e4], R20 ;  /* 0x000079000b147a24 */ /* 0x000fc400078e0214 */
[----:B------:R-:W-:-:S04]  /*02e0*/  IMAD.WIDE.U32 R4, R9, c[0x0][0x270], R212 ;  /* 0x00009c0009047a25 */ /* 0x000fc800078e00d4 */
[----:B------:R-:W-:Y:S01]  /*02f0*/  IMAD.WIDE.U32 R12, R11, c[0x0][0x1e0], R216 ;  /* 0x000078000b0c7a25 */ /* 0x000fe200078e00d8 */
[----:B------:R-:W-:-:S03]  /*0300*/  IADD3 R25, P0, R4, UR14, RZ ;  /* 0x0000000e04197c10 */ /* 0x000fc6000ff1e0ff */
[----:B------:R-:W-:Y:S01]  /*0310*/  IMAD.IADD R21, R13, 0x1, R20 ;  /* 0x000000010d157824 */ /* 0x000fe200078e0214 */
[----:B------:R-:W-:Y:S01]  /*0320*/  IADD3.X R10, R5, UR8, R10, P0, !PT ;  /* 0x00000008050a7c10 */ /* 0x000fe200087fe40a */
[----:B------:R-:W-:Y:S01]  /*0330*/  IMAD.MOV.U32 R20, RZ, RZ, R12 ;  /* 0x000000ffff147224 */ /* 0x000fe200078e000c */
[-C--:B------:R-:W-:Y:S01]  /*0340*/  LEA.HI R12, R3, R208.reuse, RZ, 0x6 ;  /* 0x000000d0030c7211 */ /* 0x080fe200078f30ff */
[----:B------:R-:W-:Y:S01]  /*0350*/  IMAD R22, R11, c[0x0][0x1b4], R22 ;  /* 0x00006d000b167a24 */ /* 0x000fe200078e0216 */
[----:B------:R-:W-:Y:S01]  /*0360*/  LEA.HI R13, R3, R208, RZ, 0x2 ;  /* 0x000000d0030d7211 */ /* 0x000fe200078f10ff */
[----:B------:R-:W-:Y:S01]  /*0370*/  IMAD.WIDE.U32 R14, R11, c[0x0][0x1b0], R216 ;  /* 0x00006c000b0e7a25 */ /* 0x000fe200078e00d8 */
[----:B------:R-:W-:-:S03]  /*0380*/  SHF.R.S32.HI R12, RZ, 0x6, R12 ;  /* 0x00000006ff0c7819 */ /* 0x000fc6000001140c */
[----:B------:R-:W-:Y:S02]  /*0390*/  IMAD.SHL.U32 R11, R210, 0x40, RZ ;  /* 0x00000040d20b7824 */ /* 0x000fe400078e00ff */
[----:B------:R-:W-:Y:S02]  /*03a0*/  IMAD.MOV.U32 R0, RZ, RZ, -0x80 ;  /* 0xffffff80ff007424 */ /* 0x000fe400078e00ff */
[----:B------:R-:W-:Y:S01]  /*03b0*/  IMAD.IADD R23, R15, 0x1, R22 ;  /* 0x000000010f177824 */ /* 0x000fe200078e0216 */
[----:B------:R-:W-:Y:S01]  /*03c0*/  LOP3.LUT R11, R11, 0x1c0, RZ, 0xc0, !PT ;  /* 0x000001c00b0b7812 */ /* 0x000fe200078ec0ff */
[----:B------:R-:W-:Y:S02]  /*03d0*/  IMAD.MOV.U32 R22, RZ, RZ, R14 ;  /* 0x000000ffff167224 */ /* 0x000fe400078e000e */
[----:B---3--:R-:W-:Y:S01]  /*03e0*/  IMAD R5, R29, R0, c[0x0][0x198] ;  /* 0x000066001d057624 */ /* 0x008fe200078e0200 */
[----:B------:R-:W-:Y:S01]  /*03f0*/  LOP3.LUT R0, R11, 0x38, R216, 0xf8, !PT ;  /* 0x000000380b007812 */ /* 0x000fe200078ef8d8 */
[----:B------:R-:W-:Y:S01]  /*0400*/  IMAD.SHL.U32 R27, R12, 0x200, RZ ;  /* 0x000002000c1b7824 */ /* 0x000fe200078e00ff */
[----:B------:R-:W-:Y:S01]  /*0410*/  SHF.R.U32.HI R14, RZ, 0x3, R11 ;  /* 0x00000003ff0e7819 */ /* 0x000fe2000001160b */
[----:B----4-:R-:W-:Y:S01]  /*0420*/  IMAD.WIDE.U32 R20, R230, c[0x0][0x1e8], R20 ;  /* 0x00007a00e6147a25 */ /* 0x010fe200078e0014 */
[----:B------:R-:W-:-:S02]  /*0430*/  SHF.R.S32.HI R11, RZ, 0x2, R13 ;  /* 0x00000002ff0b7819 */ /* 0x000fc4000001140d */
[----:B------:R-:W-:Y:S01]  /*0440*/  LOP3.LUT R14, R27, R0, R14, 0xf6, !PT ;  /* 0x000000001b0e7212 */ /* 0x000fe200078ef60e */
[----:B------:R-:W-:Y:S01]  /*0450*/  IMAD.WIDE R28, R29, 0x80, R210 ;  /* 0x000000801d1c7825 */ /* 0x000fe200078e02d2 */
[----:B------:R-:W-:-:S03]  /*0460*/  IADD3 R21, R21, UR6, RZ ;  /* 0x0000000615157c10 */ /* 0x000fc6000fffe0ff */
[----:B------:R-:W-:Y:S02]  /*0470*/  IMAD.IADD R0, R5, 0x1, -R210 ;  /* 0x0000000105007824 */ /* 0x000fe400078e0ad2 */
[----:B------:R-:W-:-:S03]  /*0480*/  IMAD.WIDE.U32 R22, R230, c[0x0][0x1b8], R22 ;  /* 0x00006e00e6167a25 */ /* 0x000fc600078e0016 */
[----:B------:R-:W-:Y:S01]  /*0490*/  ISETP.GE.AND P1, PT, R0, 0x1, PT ;  /* 0x000000010000780c */ /* 0x000fe20003f26270 */
[----:B------:R-:W-:Y:S01]  /*04a0*/  IMAD R2, R29, c[0x0][0x1d8], RZ ;  /* 0x000076001d027a24 */ /* 0x000fe200078e02ff */
[----:B------:R-:W-:Y:S01]  /*04b0*/  IADD3 R23, R23, UR4, RZ ;  /* 0x0000000417177c10 */ /* 0x000fe2000fffe0ff */
[----:B------:R-:W-:Y:S01]  /*04c0*/  IMAD.WIDE.U32 R20, R28, c[0x0][0x1d8], R20 ;  /* 0x000076001c147a25 */ /* 0x000fe200078e0014 */
[----:B------:R-:W-:Y:S01]  /*04d0*/  ISETP.GE.OR P3, PT, R216, c[0x0][0x1cc], !P1 ;  /* 0x00007300d8007a0c */ /* 0x000fe20004f66670 */
[----:B------:R-:W-:Y:S01]  /*04e0*/  ULDC.64 UR4, c[0x0][0x1d8] ;  /* 0x0000760000047ab9 */ /* 0x000fe20000000a00 */
[----:B------:R-:W-:Y:S01]  /*04f0*/  ISETP.GE.AND P6, PT, R0, 0x21, PT ;  /* 0x000000210000780c */ /* 0x000fe20003fc6270 */
[----:B------:R-:W-:Y:S01]  /*0500*/  IMAD R2, R28, c[0x0][0x1dc], R2 ;  /* 0x000077001c027a24 */ /* 0x000fe200078e0202 */
[----:B------:R-:W-:Y:S01]  /*0510*/  LEA R32, P2, R20, c[0x0][0x1c0], 0x1 ;  /* 0x0000700014207a11 */ /* 0x000fe200078408ff */
[----:B------:R-:W-:Y:S01]  /*0520*/  IMAD R4, R29, c[0x0][0x1a8], RZ ;  /* 0x00006a001d047a24 */ /* 0x000fe200078e02ff */
[----:B------:R-:W-:Y:S01]  /*0530*/  USHF.L.U32 UR7, UR4, 0x6, URZ ;  /* 0x0000000604077899 */ /* 0x000fe2000800063f */
[----:B------:R-:W-:Y:S01]  /*0540*/  IMAD.IADD R2, R21, 0x1, R2 ;  /* 0x0000000115027824 */ /* 0x000fe200078e0202 */
[----:B------:R-:W-:Y:S01]  /*0550*/  ISETP.GE.AND P5, PT, R0, 0x41, PT ;  /* 0x000000410000780c */ /* 0x000fe20003fa6270 */
[C---:B------:R-:W-:Y:S01]  /*0560*/  IMAD R4, R28.reuse, c[0x0][0x1ac], R4 ;  /* 0x00006b001c047a24 */ /* 0x040fe200078e0204 */
[----:B------:R-:W-:Y:S01]  /*0570*/  USHF.L.U64.HI UR6, UR4, UR17, UR5 ;  /* 0x0000001104067299 */ /* 0x000fe20008010205 */
[----:B------:R-:W-:Y:S01]  /*0580*/  IMAD.WIDE.U32 R22, R28, c[0x0][0x1a8], R22 ;  /* 0x00006a001c167a25 */ /* 0x000fe200078e0016 */
[----:B------:R-:W-:Y:S01]  /*0590*/  LEA.HI.X R33, R20, c[0x0][0x1c4], R2, 0x1, P2 ;  /* 0x0000710014217a11 */ /* 0x000fe200010f0c02 */
[----:B------:R-:W-:Y:S01]  /*05a0*/  ULDC.64 UR4, c[0x0][0x290] ;  /* 0x0000a40000047ab9 */ /* 0x000fe20000000a00 */
[----:B------:R-:W-:Y:S01]  /*05b0*/  ISETP.GE.OR P2, PT, R216, c[0x0][0x1cc], !P5 ;  /* 0x00007300d8007a0c */ /* 0x000fe20006f46670 */
[----:B------:R-:W-:Y:S01]  /*05c0*/  IMAD.IADD R4, R23, 0x1, R4 ;  /* 0x0000000117047824 */ /* 0x000fe200078e0204 */
[----:B------:R-:W-:Y:S01]  /*05d0*/  LEA R28, P0, R22, c[0x0][0x190], 0x1 ;  /* 0x00006400161c7a11 */ /* 0x000fe200078008ff */
[----:B------:R-:W-:Y:S01]  /*05e0*/  IMAD.SHL.U32 R14, R14, 0x2, RZ ;  /* 0x000000020e0e7824 */ /* 0x000fe200078e00ff */
[----:B------:R-:W-:Y:S01]  /*05f0*/  UIMAD UR9, UR10, UR4, URZ ;  /* 0x000000040a0972a4 */ /* 0x000fe2000f8e023f */
[----:B------:R-:W-:Y:S01]  /*0600*/  ISETP.GE.AND P4, PT, R0, 0x61, PT ;  /* 0x000000610000780c */ /* 0x000fe20003f86270 */
[----:B------:R-:W-:Y:S01]  /*0610*/  UIMAD.WIDE.U32 UR12, UR11, UR4, URZ ;  /* 0x000000040b0c72a5 */ /* 0x000fe2000f8e003f */
[----:B------:R-:W-:Y:S01]  /*0620*/  LEA.HI.X R29, R22, c[0x0][0x194], R4, 0x1, P0 ;  /* 0x00006500161d7a11 */ /* 0x000fe200000f0c04 */
[----:B------:R1:W-:Y:S01]  /*0630*/  LDGSTS.E.BYPASS.LTC128B.128 [R14+0x4080], [R32.64], !P3 ;  /* 0x04080000200e7fae */ /* 0x0003e2000d901d54 */
[----:B------:R-:W-:Y:S01]  /*0640*/  IADD3 R22, P0, R32, UR7, RZ ;  /* 0x0000000720167c10 */ /* 0x000fe2000ff1e0ff */
[----:B------:R-:W-:Y:S01]  /*0650*/  UIMAD UR5, UR11, UR5, UR9 ;  /* 0x000000050b0572a4 */ /* 0x000fe2000f8e0209 */
[----:B------:R-:W-:Y:S01]  /*0660*/  ISETP.GE.OR P3, PT, R216, c[0x0][0x1cc], !P6 ;  /* 0x00007300d8007a0c */ /* 0x000fe20007766670 */
[----:B------:R-:W-:Y:S01]  /*0670*/  IMAD R4, R7, c[0x0][0x288], RZ ;  /* 0x0000a20007047a24 */ /* 0x000fe200078e02ff */
[----:B------:R-:W-:Y:S01]  /*0680*/  IADD3.X R23, R33, UR6, RZ, P0, !PT ;  /* 0x0000000621177c10 */ /* 0x000fe200087fe4ff */
[C---:B------:R-:W-:Y:S01]  /*0690*/  IMAD.WIDE.U32 R30, R9.reuse, c[0x0][0x288], R212 ;  /* 0x0000a200091e7a25 */ /* 0x040fe200078e00d4 */
[----:B------:R-:W-:Y:S01]  /*06a0*/  IADD3 R20, P0, R22, UR7, RZ ;  /* 0x0000000716147c10 */ /* 0x000fe2000ff1e0ff */
[----:B------:R-:W-:Y:S01]  /*06b0*/  UIADD3 UR9, UR13, UR5, URZ ;  /* 0x000000050d097290 */ /* 0x000fe2000fffe03f */
[----:B------:R-:W-:Y:S01]  /*06c0*/  SHF.R.S32.HI R0, RZ, 0x1f, R13 ;  /* 0x0000001fff007819 */ /* 0x000fe2000001140d */
[----:B------:R-:W-:Y:S01]  /*06d0*/  IMAD R4, R9, c[0x0][0x28c], R4 ;  /* 0x0000a30009047a24 */ /* 0x000fe200078e0204 */
[-C--:B------:R-:W-:Y:S01]  /*06e0*/  LEA.HI R2, R3, R208.reuse, RZ, 0x4 ;  /* 0x000000d003027211 */ /* 0x080fe200078f20ff */
[----:B------:R-:W-:Y:S01]  /*06f0*/  ULDC.64 UR4, c[0x0][0x188] ;  /* 0x0000620000047ab9 */ /* 0x000fe20000000a00 */
[----:B------:R-:W-:Y:S01]  /*0700*/  IADD3.X R21, R23, UR6, RZ, P0, !PT ;  /* 0x0000000617157c10 */ /* 0x000fe200087fe4ff */
[----:B------:R-:W-:Y:S01]  /*0710*/  UIMAD UR16, UR10, UR4, URZ ;  /* 0x000000040a1072a4 */ /* 0x000fe2000f8e023f */
[----:B------:R-:W-:Y:S01]  /*0720*/  LEA.HI R0, R0, R11, RZ, 0x3 ;  /* 0x0000000b00007211 */ /* 0x000fe200078f18ff */
[----:B------:R2:W-:Y:S01]  /*0730*/  LDGSTS.E.BYPASS.LTC128B.128 [R14+0x5080], [R22.64], !P3 ;  /* 0x05080000160e7fae */ /* 0x0005e2000d901d54 */
[----:B------:R-:W-:Y:S01]  /*0740*/  SHF.R.S32.HI R15, RZ, 0x4, R2 ;  /* 0x00000004ff0f7819 */ /* 0x000fe20000011402 */
[----:B------:R-:W-:Y:S01]  /*0750*/  UIMAD.WIDE.U32 UR18, UR11, UR4, URZ ;  /* 0x000000040b1272a5 */ /* 0x000fe2000f8e003f */
[----:B------:R-:W-:Y:S01]  /*0760*/  IADD3 R19, P0, R30, UR12, RZ ;  /* 0x0000000c1e137c10 */ /* 0x000fe2000ff1e0ff */
[----:B------:R3:W-:Y:S01]  /*0770*/  LDGSTS.E.BYPASS.LTC128B.128 [R14+0x6080], [R20.64], !P2 ;  /* 0x06080000140e7fae */ /* 0x0007e2000d101d54 */
[----:B------:R-:W-:Y:S01]  /*0780*/  LOP3.LUT R8, R0, 0xfffffff8, RZ, 0xc0, !PT ;  /* 0xfffffff800087812 */ /* 0x000fe200078ec0ff */
[----:B------:R-:W-:Y:S01]  /*0790*/  IMAD R0, R7, c[0x0][0x180], RZ ;  /* 0x0000600007007a24 */ /* 0x000fe200078e02ff */
[----:B------:R-:W-:Y:S01]  /*07a0*/  LEA.HI R6, R2, R15, RZ, 0x1 ;  /* 0x0000000f02067211 */ /* 0x000fe200078f08ff */
[----:B------:R-:W-:Y:S01]  /*07b0*/  UIMAD UR16, UR11, UR5, UR16 ;  /* 0x000000050b1072a4 */ /* 0x000fe2000f8e0210 */
[----:B------:R-:W-:Y:S01]  /*07c0*/  ISETP.GE.OR P2, PT, R216, c[0x0][0x1cc], !P4 ;  /* 0x00007300d8007a0c */ /* 0x000fe20006746670 */
[----:B------:R-:W-:Y:S01]  /*07d0*/  IMAD.IADD R8, R11, 0x1, -R8 ;  /* 0x000000010b087824 */ /* 0x000fe200078e0a08 */
[----:B------:R-:W-:Y:S01]  /*07e0*/  IADD3.X R4, R31, UR9, R4, P0, !PT ;  /* 0x000000091f047c10 */ /* 0x000fe200087fe404 */
[----:B------:R-:W-:Y:S01]  /*07f0*/  IMAD R0, R9, c[0x0][0x184], R0 ;  /* 0x0000610009007a24 */ /* 0x000fe200078e0200 */
[----:B------:R-:W-:Y:S01]  /*0800*/  LOP3.LUT R6, R6, 0xfffffffe, RZ, 0xc0, !PT ;  /* 0xfffffffe06067812 */ /* 0x000fe200078ec0ff */
[----:B------:R-:W-:Y:S01]  /*0810*/  IMAD R11, R211, c[0x0][0x178], RZ ;  /* 0x00005e00d30b7a24 */ /* 0x000fe200078e02ff */
[----:B------:R-:W-:Y:S01]  /*0820*/  IADD3 R30, P0, R20, UR7, RZ ;  /* 0x00000007141e7c10 */ /* 0x000fe2000ff1e0ff */
[----:B------:R-:W-:Y:S01]  /*0830*/  ULDC.64 UR4, c[0x0][0x218] ;  /* 0x0000860000047ab9 */ /* 0x000fe20000000a00 */
[C---:B------:R-:W-:Y:S01]  /*0840*/  IMAD.WIDE.U32 R218, R210.reuse, c[0x0][0x178], RZ ;  /* 0x00005e00d2da7a25 */ /* 0x040fe200078e00ff */
[----:B------:R-:W-:Y:S01]  /*0850*/  UIMAD.WIDE.U32 UR22, UR11, UR4, URZ ;  /* 0x000000040b1672a5 */ /* 0x000fe2000f8e003f */
[----:B------:R-:W-:Y:S01]  /*0860*/  IADD3.X R31, R21, UR6, RZ, P0, !PT ;  /* 0x00000006151f7c10 */ /* 0x000fe200087fe4ff */
[----:B------:R-:W-:Y:S01]  /*0870*/  UIMAD UR4, UR10, UR4, URZ ;  /* 0x000000040a0472a4 */ /* 0x000fe2000f8e023f */
[----:B------:R-:W-:Y:S01]  /*0880*/  IMAD.IADD R6, R15, 0x1, -R6 ;  /* 0x000000010f067824 */ /* 0x000fe200078e0a06 */
[----:B------:R-:W-:Y:S01]  /*0890*/  UIADD3 UR16, UR19, UR16, URZ ;  /* 0x0000001013107290 */ /* 0x000fe2000fffe03f */
[----:B------:R-:W-:Y:S01]  /*08a0*/  IMAD R11, R210, c[0x0][0x17c], R11 ;  /* 0x00005f00d20b7a24 */ /* 0x000fe200078e020b */
[----:B------:R4:W-:Y:S01]  /*08b0*/  LDGSTS.E.BYPASS.LTC128B.128 [R14+0x7080], [R30.64], !P2 ;  /* 0x070800001e0e7fae */ /* 0x0009e2000d101d54 */
[----:B------:R-:W-:Y:S01]  /*08c0*/  IMAD R15, R211, c[0x0][0x208], RZ ;  /* 0x00008200d30f7a24 */ /* 0x000fe200078e02ff */
[----:B------:R-:W-:Y:S01]  /*08d0*/  UIMAD UR4, UR11, UR5, UR4 ;  /* 0x000000050b0472a4 */ /* 0x000fe2000f8e0204 */
[----:B--2---:R-:W-:Y:S01]  /*08e0*/  IMAD.WIDE.U32 R22, R9, c[0x0][0x180], R216 ;  /* 0x0000600009167a25 */ /* 0x004fe200078e00d8 */
[----:B------:R-:W-:Y:S01]  /*08f0*/  ULDC.64 UR6, c[0x0][0x1a8] ;  /* 0x00006a0000067ab9 */ /* 0x000fe20000000a00 */
[----:B------:R-:W-:Y:S01]  /*0900*/  ISETP.GE.OR P1, PT, R216, c[0x0][0x19c], !P1 ;  /* 0x00006700d8007a0c */ /* 0x000fe20004f26670 */
[----:B------:R-:W-:Y:S01]  /*0910*/  USHF.L.U64.HI UR7, UR6, UR17, UR7 ;  /* 0x0000001106077299 */ /* 0x000fe20008010207 */
[----:B---3--:R-:W-:Y:S01]  /*0920*/  IMAD.IADD R21, R23, 0x1, R0 ;  /* 0x0000000117157824 */ /* 0x008fe200078e0200 */
[----:B------:R-:W-:Y:S01]  /*0930*/  IADD3 R22, P2, P0, R218, UR18, R22 ;  /* 0x00000012da167c10 */ /* 0x000fe2000f85e016 */
[----:B------:R-:W-:Y:S01]  /*0940*/  IMAD R0, R7, c[0x0][0x210], RZ ;  /* 0x0000840007007a24 */ /* 0x000fe200078e02ff */
[----:B------:R-:W-:Y:S01]  /*0950*/  USHF.L.U32 UR24, UR6, 0x6, URZ ;  /* 0x0000000606187899 */ /* 0x000fe2000800063f */
[----:B------:R-:W-:Y:S01]  /*0960*/  IMAD.IADD R206, R219, 0x1, R11 ;  /* 0x00000001dbce7824 */ /* 0x000fe200078e020b */
[----:B------:R-:W-:Y:S01]  /*0970*/  UIADD3 UR6, UR23, UR4, URZ ;  /* 0x0000000417067290 */ /* 0x000fe2000fffe03f */
[----:B------:R-:W-:Y:S01]  /*0980*/  IMAD R0, R9, c[0x0][0x214], R0 ;  /* 0x0000850009007a24 */ /* 0x000fe200078e0200 */
[----:B------:R-:W-:Y:S01]  /*0990*/  LEA.HI R11, R3, R208, RZ, 0x5 ;  /* 0x000000d0030b7211 */ /* 0x000fe200078f28ff */
[----:B------:R-:W-:Y:S01]  /*09a0*/  IMAD.WIDE.U32 R214, R210, c[0x0][0x208], RZ ;  /* 0x00008200d2d67a25 */ /* 0x000fe200078e00ff */
[----:B------:R-:W-:Y:S01]  /*09b0*/  IADD3.X R21, R206, UR16, R21, P2, P0 ;  /* 0x00000010ce157c10 */ /* 0x000fe200097e0415 */
[----:B------:R-:W0:Y:S01]  /*09c0*/  LDGDEPBAR ;  /* 0x00000000000079af */ /* 0x000e220000000000 */
[----:B------:R-:W-:Y:S01]  /*09d0*/  SHF.R.S32.HI R16, RZ, 0x5, R11 ;  /* 0x00000005ff107819 */ /* 0x000fe2000001140b */
[----:B------:R-:W-:Y:S01]  /*09e0*/  IMAD R207, R210, c[0x0][0x20c], R15 ;  /* 0x00008300d2cf7a24 */ /* 0x000fe200078e020f */
[C---:B------:R-:W-:Y:S01]  /*09f0*/  ISETP.GE.OR P6, PT, R216.reuse, c[0x0][0x19c], !P6 ;  /* 0x00006700d8007a0c */ /* 0x040fe200077c6670 */
[----:B------:R2:W-:Y:S01]  /*0a00*/  LDGSTS.E.BYPASS.LTC128B.128 [R14+0x80], [R28.64], !P1 ;  /* 0x000800001c0e7fae */ /* 0x0005e2000c901d54 */
[----:B------:R-:W-:Y:S01]  /*0a10*/  LEA.HI R24, R11, R16, RZ, 0x1 ;  /* 0x000000100b187211 */ /* 0x000fe200078f08ff */
[----:B------:R-:W-:Y:S01]  /*0a20*/  IMAD.IADD R207, R215, 0x1, R207 ;  /* 0x00000001d7cf7824 */ /* 0x000fe200078e02cf */
[----:B------:R-:W-:Y:S01]  /*0a30*/  ISETP.GE.OR P5, PT, R216, c[0x0][0x19c], !P5 ;  /* 0x00006700d8007a0c */ /* 0x000fe20006fa6670 */
[----:B------:R-:W-:Y:S01]  /*0a40*/  IMAD.SHL.U32 R15, R16, 0x10, RZ ;  /* 0x00000010100f7824 */ /* 0x000fe200078e00ff */
[----:B------:R-:W-:Y:S01]  /*0a50*/  ISETP.GE.OR P4, PT, R216, c[0x0][0x19c], !P4 ;  /* 0x00006700d8007a0c */ /* 0x000fe20006786670 */
[----:B----4-:R-:W-:Y:S01]  /*0a60*/  IMAD.WIDE.U32 R30, R9, c[0x0][0x210], R216 ;  /* 0x00008400091e7a25 */ /* 0x010fe200078e00d8 */
[----:B------:R-:W-:Y:S01]  /*0a70*/  LOP3.LUT R221, R24, 0xfffffffe, RZ, 0xc0, !PT ;  /* 0xfffffffe18dd7812 */ /* 0x000fe200078ec0ff */
[----:B------:R-:W-:Y:S01]  /*0a80*/  ULDC.64 UR4, c[0x0][0x178] ;  /* 0x00005e0000047ab9 */ /* 0x000fe20000000a00 */
        /* <DEDUP_REMOVED lines=8> */
[----:B-1----:R-:W-:-:S02]  /*0b10*/  IADD3 R32, P2, R28, UR24, RZ ;  /* 0x000000181c207c10 */ /* 0x002fc4000ff5e0ff */
[----:B------:R-:W-:Y:S02]  /*0b20*/  LOP3.LUT P1, RZ, R18, 0x4, RZ, 0xc0, !PT ;  /* 0x0000000412ff7812 */ /* 0x000fe4000782c0ff */
[----:B------:R-:W-:Y:S02]  /*0b30*/  IADD3.X R33, R29, UR7, RZ, P2, !PT ;  /* 0x000000071d217c10 */ /* 0x000fe400097fe4ff */
[----:B------:R-:W-:Y:S02]  /*0b40*/  IADD3 R30, P2, R32, UR24, RZ ;  /* 0x00000018201e7c10 */ /* 0x000fe4000ff5e0ff */
[C---:B------:R-:W-:Y:S01]  /*0b50*/  LOP3.LUT P0, RZ, R18.reuse, 0x2, RZ, 0xc0, !PT ;  /* 0x0000000212ff7812 */ /* 0x040fe2000780c0ff */
[----:B------:R1:W-:Y:S01]  /*0b60*/  LDGSTS.E.BYPASS.LTC128B.128 [R14+0x1080], [R32.64], !P6 ;  /* 0x01080000200e7fae */ /* 0x0003e2000f101d54 */
[----:B------:R-:W-:Y:S01]  /*0b70*/  IADD3.X R31, R33, UR7, RZ, P2, !PT ;  /* 0x00000007211f7c10 */ /* 0x000fe200097fe4ff */
[----:B------:R-:W-:Y:S01]  /*0b80*/  IMAD.SHL.U32 R18, R18, 0x40, RZ ;  /* 0x0000004012127824 */ /* 0x000fe200078e00ff */
[----:B--2---:R-:W-:-:S02]  /*0b90*/  LEA R28, P2, R25, c[0x0][0x258], 0x2 ;  /* 0x00009600191c7a11 */ /* 0x004fc400078410ff */
[----:B------:R-:W-:Y:S01]  /*0ba0*/  LEA R26, P3, R23, c[0x0][0x1f0], 0x1 ;  /* 0x00007c00171a7a11 */ /* 0x000fe200078608ff */
[----:B------:R1:W-:Y:S01]  /*0bb0*/  LDGSTS.E.BYPASS.LTC128B.128 [R14+0x2080], [R30.64], !P5 ;  /* 0x020800001e0e7fae */ /* 0x0003e2000e901d54 */
[----:B------:R-:W-:Y:S02]  /*0bc0*/  LEA.HI.X R29, R25, c[0x0][0x25c], R10, 0x2, P2 ;  /* 0x00009700191d7a11 */ /* 0x000fe400010f140a */
[----:B------:R-:W-:Y:S01]  /*0bd0*/  IADD3 R24, P2, R30, UR24, RZ ;  /* 0x000000181e187c10 */ /* 0x000fe2000ff5e0ff */
[----:B------:R-:W-:Y:S01]  /*0be0*/  UMOV UR24, 0x5 ;  /* 0x0000000500187882 */ /* 0x000fe20000000000 */
[----:B------:R-:W-:Y:S02]  /*0bf0*/  LOP3.LUT R18, R18, 0x1c0, RZ, 0xc0, !PT ;  /* 0x000001c012127812 */ /* 0x000fe400078ec0ff */
[----:B------:R-:W-:Y:S01]  /*0c00*/  IADD3.X R25, R31, UR7, RZ, P2, !PT ;  /* 0x000000071f197c10 */ /* 0x000fe200097fe4ff */
[----:B------:R-:W-:Y:S01]  /*0c10*/  USHF.L.U32 UR7, UR4, 0x6, URZ ;  /* 0x0000000604077899 */ /* 0x000fe2000800063f */
[----:B------:R-:W-:-:S02]  /*0c20*/  LOP3.LUT R16, R18, 0x30, R15, 0xf8, !PT ;  /* 0x0000003012107812 */ /* 0x000fc400078ef80f */
[----:B------:R-:W-:Y:S01]  /*0c30*/  LOP3.LUT R22, R18, 0x8, R17, 0xf8, !PT ;  /* 0x0000000812167812 */ /* 0x000fe200078ef811 */
[----:B------:R2:W-:Y:S01]  /*0c40*/  LDGSTS.E.BYPASS.LTC128B.128 [R14+0x3080], [R24.64], !P4 ;  /* 0x03080000180e7fae */ /* 0x0005e2000e101d54 */
[----:B------:R-:W-:Y:S01]  /*0c50*/  SHF.R.U32.HI R15, RZ, 0x3, R18 ;  /* 0x00000003ff0f7819 */ /* 0x000fe20000011612 */
[----:B------:R-:W-:Y:S01]  /*0c60*/  IMAD R18, R6, 0x800, R27 ;  /* 0x0000080006127824 */ /* 0x000fe200078e021b */
[----:B------:R-:W-:Y:S01]  /*0c70*/  LEA.HI.X R27, R23, c[0x0][0x1f4], R0, 0x1, P3 ;  /* 0x00007d00171b7a11 */ /* 0x000fe200018f0c00 */
[----:B------:R-:W0:Y:S01]  /*0c80*/  LDGDEPBAR ;  /* 0x00000000000079af */ /* 0x000e220000000000 */
[----:B------:R-:W-:Y:S01]  /*0c90*/  LOP3.LUT R23, R2, 0xfffffff0, RZ, 0xc0, !PT ;  /* 0xfffffff002177812 */ /* 0x000fe200078ec0ff */
[----:B------:R-:W-:Y:S01]  /*0ca0*/  ULDC.64 UR4, c[0x0][0x208] ;  /* 0x0000820000047ab9 */ /* 0x000fe20000000a00 */
[----:B------:R-:W-:Y:S01]  /*0cb0*/  LOP3.LUT R199, R22, R15, RZ, 0x3c, !PT ;  /* 0x0000000f16c77212 */ /* 0x000fe200078e3cff */
[----:B------:R-:W-:Y:S01]  /*0cc0*/  USHF.L.U64.HI UR5, UR4, UR24, UR5 ;  /* 0x0000001804057299 */ /* 0x000fe20008010205 */
[----:B------:R-:W-:Y:S01]  /*0cd0*/  SEL R2, R192, 0xffffffc0, !P1 ;  /* 0xffffffc0c0027807 */ /* 0x000fe20004800000 */
[----:B------:R-:W-:Y:S01]  /*0ce0*/  IMAD.IADD R23, R208, 0x1, -R23 ;  /* 0x00000001d0177824 */ /* 0x000fe200078e0a17 */
[----:B------:R-:W-:Y:S01]  /*0cf0*/  IADD3 R10, -R210, c[0x0][0x168], RZ ;  /* 0x00005a00d20a7a10 */ /* 0x000fe20007ffe1ff */
[----:B------:R-:W-:Y:S01]  /*0d00*/  IMAD.IADD R199, R18, 0x1, R199 ;  /* 0x0000000112c77824 */ /* 0x000fe200078e02c7 */
[----:B------:R-:W-:Y:S01]  /*0d10*/  ISETP.GE.AND P4, PT, R216, c[0x0][0x16c], PT ;  /* 0x00005b00d8007a0c */ /* 0x000fe20003f86270 */
[----:B------:R-:W-:Y:S01]  /*0d20*/  USHF.L.U32 UR4, UR4, 0x5, URZ ;  /* 0x0000000504047899 */ /* 0x000fe2000800063f */
[----:B------:R-:W-:Y:S01]  /*0d30*/  SHF.R.S32.HI R0, RZ, 0x1f, R23 ;  /* 0x0000001fff007819 */ /* 0x000fe20000011417 */
[----:B------:R-:W-:Y:S01]  /*0d40*/  IMAD.SHL.U32 R199, R199, 0x2, RZ ;  /* 0x00000002c7c77824 */ /* 0x000fe200078e00ff */
[----:B------:R-:W-:Y:S01]  /*0d50*/  ISETP.LT.OR P6, PT, R10, 0x1, P4 ;  /* 0x000000010a00780c */ /* 0x000fe200027c1670 */
[----:B------:R-:W-:Y:S01]  /*0d60*/  USHF.L.U32 UR24, UR4, 0x1, URZ ;  /* 0x0000000104187899 */ /* 0x000fe2000800063f */
[----:B------:R-:W-:Y:S01]  /*0d70*/  LEA.HI R197, R0, R23, RZ, 0x3 ;  /* 0x0000001700c57211 */ /* 0x000fe200078f18ff */
[----:B------:R-:W-:Y:S01]  /*0d80*/  IMAD.IADD R2, R199, 0x1, R2 ;  /* 0x00000001c7027824 */ /* 0x000fe200078e0202 */
[----:B------:R-:W-:Y:S01]  /*0d90*/  SEL R0, R193, 0xffffffe0, !P0 ;  /* 0xffffffe0c1007807 */ /* 0x000fe20004000000 */
[----:B------:R-:W-:Y:S01]  /*0da0*/  USHF.L.U64.HI UR5, UR4, 0x1, UR5 ;  /* 0x0000000104057899 */ /* 0x000fe20008010205 */
[----:B------:R-:W-:-:S02]  /*0db0*/  LEA R18, P0, R19, c[0x0][0x280], 0x2 ;  /* 0x0000a00013127a11 */ /* 0x000fc400078010ff */
[----:B------:R-:W-:Y:S02]  /*0dc0*/  ISETP.LT.OR P5, PT, R10, 0x21, P4 ;  /* 0x000000210a00780c */ /* 0x000fe400027a1670 */
        /* <DEDUP_REMOVED lines=31> */
[----:B------:R1:W1:Y:S04]  /*0fc0*/  LDSM.16.M88.4 R160, [R3+0x6080] ;  /* 0x0060800003a0783b */ /* 0x0002680000000200 */
        /* <DEDUP_REMOVED lines=16> */
[----:B-----5:R-:W-:Y:S02]  /*10d0*/  IMAD.SHL.U32 R20, R8, 0x40, RZ ;  /* 0x0000004008147824 */ /* 0x020fe400078e00ff */
[----:B------:R-:W-:-:S02]  /*10e0*/  IMAD.SHL.U32 R21, R12, 0x8, RZ ;  /* 0x000000080c157824 */ /* 0x000fc400078e00ff */
[----:B-1----:R-:W-:Y:S01]  /*10f0*/  IMAD.IADD R24, R208, 0x1, -R13 ;  /* 0x00000001d0187824 */ /* 0x002fe200078e0a0d */
        /* <DEDUP_REMOVED lines=14> */
[----:B--2---:R-:W-:Y:S01]  /*11e0*/  SHF.R.U32.HI R17, RZ, 0x3, R20 ;  /* 0x00000003ff117819 */ /* 0x004fe20000011614 */
        /* <DEDUP_REMOVED lines=10> */
[----:B---34-:R-:W-:Y:S01]  /*1290*/  IMAD.MOV.U32 R15, RZ, RZ, 0x40 ;  /* 0x00000040ff0f7424 */ /* 0x018fe200078e00ff */
        /* <DEDUP_REMOVED lines=13> */
.L_x_52:
[----:B------:R-:W-:Y:S05]  /*1370*/  BSYNC B0 ;  /* 0x0000000000007941 */ /* 0x000fea0003800000 */
.L_x_51:
[----:B---34-:R-:W-:Y:S01]  /*1380*/  ISETP.GE.AND P1, PT, R13, 0x1, PT ;  /* 0x000000010d00780c */ /* 0x018fe20003f26270 */
        /* <DEDUP_REMOVED lines=34> */
[----:B------:R-:W-:Y:S01]  /*15b0*/  LOP3.LUT R11, R11, 0xffffffe0, RZ, 0xc0, !PT ;  /* 0xffffffe00b0b7812 */ /* 0x000fe200078ec0ff */
[----:B------:R-:W-:Y:S01]  /*15c0*/  IMAD R6, R7, c[0x0][0x238], RZ ;  /* 0x00008e0007067a24 */ /* 0x000fe200078e02ff */
[----:B------:R-:W-:Y:S01]  /*15d0*/  SHF.R.S32.HI R7, RZ, 0x1f, R12 ;  /* 0x0000001fff077819 */ /* 0x000fe2000001140c */
[----:B------:R-:W-:Y:S01]  /*15e0*/  ULDC.64 UR4, c[0x0][0x240] ;  /* 0x0000900000047ab9 */ /* 0x000fe20000000a00 */
[----:B------:R-:W-:Y:S01]  /*15f0*/  SHF.R.S32.HI R209, RZ, 0x1f, R208 ;  /* 0x0000001fffd17819 */ /* 0x000fe200000114d0 */
[----:B------:R-:W-:Y:S01]  /*1600*/  IMAD.IADD R4, R208, 0x1, -R11 ;  /* 0x00000001d0047824 */ /* 0x000fe200078e0a0b */
[----:B------:R-:W-:Y:S01]  /*1610*/  LEA.HI R7, R7, R12, RZ, 0x2 ;  /* 0x0000000c07077211 */ /* 0x000fe200078f10ff */
[C---:B------:R-:W-:Y:S01]  /*1620*/  IMAD R6, R9.reuse, c[0x0][0x23c], R6 ;  /* 0x00008f0009067a24 */ /* 0x040fe200078e0206 */
[----:B------:R-:W-:Y:S01]  /*1630*/  LOP3.LUT P5, RZ, R8, 0x4, RZ, 0xc0, !PT ;  /* 0x0000000408ff7812 */ /* 0x000fe200078ac0ff */
[----:B-12---:R-:W-:Y:S01]  /*1640*/  IMAD.WIDE.U32 R14, R9, c[0x0][0x238], R208 ;  /* 0x00008e00090e7a25 */ /* 0x006fe200078e00d0 */
[----:B------:R-:W-:Y:S01]  /*1650*/  SHF.R.S32.HI R11, RZ, 0x1f, R4 ;  /* 0x0000001fff0b7819 */ /* 0x000fe20000011404 */
[----:B------:R-:W-:Y:S01]  /*1660*/  UIMAD UR4, UR10, UR4, URZ ;  /* 0x000000040a0472a4 */ /* 0x000fe2000f8e023f */
[----:B------:R-:W-:Y:S01]  /*1670*/  LOP3.LUT R7, R7, 0xfffffffc, RZ, 0xc0, !PT ;  /* 0xfffffffc07077812 */ /* 0x000fe200078ec0ff */
[----:B------:R-:W-:Y:S01]  /*1680*/  IMAD.IADD R15, R15, 0x1, R6 ;  /* 0x000000010f0f7824 */ /* 0x000fe200078e0206 */
[----:B------:R-:W-:Y:S01]  /*1690*/  LEA.HI R11, R11, R4, RZ, 0x2 ;  /* 0x000000040b0b7211 */ /* 0x000fe200078f10ff */
[----:B------:R-:W-:Y:S01]  /*16a0*/  UIMAD UR4, UR11, UR5, UR4 ;  /* 0x000000050b0472a4 */ /* 0x000fe2000f8e0204 */
[----:B------:R-:W-:Y:S01]  /*16b0*/  IADD3 R13, R13, 0x3f, RZ ;  /* 0x0000003f0d0d7810 */ /* 0x000fe20007ffe0ff */
[----:B------:R-:W-:Y:S01]  /*16c0*/  IMAD.IADD R12, R12, 0x1, -R7 ;  /* 0x000000010c0c7824 */ /* 0x000fe200078e0a07 */
[----:B------:R-:W-:Y:S01]  /*16d0*/  LOP3.LUT R7, R11, 0xfffffffc, RZ, 0xc0, !PT ;  /* 0xfffffffc0b077812 */ /* 0x000fe200078ec0ff */
[----:B------:R-:W-:Y:S01]  /*16e0*/  IMAD.WIDE.U32 R230, R230, c[0x0][0x240], R14 ;  /* 0x00009000e6e67a25 */ /* 0x000fe200078e000e */
[----:B------:R-:W-:Y:S01]  /*16f0*/  R2P PR, R10, 0x6 ;  /* 0x000000060a007804 */ /* 0x000fe20000000000 */
[----:B------:R-:W-:Y:S01]  /*1700*/  CS2R R126, SRZ ;  /* 0x00000000007e7805 */ /* 0x000fe2000001ff00 */
[----:B------:R-:W-:Y:S01]  /*1710*/  SHF.R.S32.HI R8, RZ, 0x1f, R13 ;  /* 0x0000001fff087819 */ /* 0x000fe2000001140d */
[----:B------:R-:W-:Y:S01]  /*1720*/  IMAD.IADD R7, R4, 0x1, -R7 ;  /* 0x0000000104077824 */ /* 0x000fe200078e0a07 */
[----:B------:R-:W-:Y:S01]  /*1730*/  SHF.R.S32.HI R4, RZ, 0x2, R11 ;  /* 0x00000002ff047819 */ /* 0x000fe2000001140b */
[----:B------:R-:W-:Y:S01]  /*1740*/  IMAD R12, R12, -0x8, R5 ;  /* 0xfffffff80c0c7824 */ /* 0x000fe200078e0205 */
[----:B------:R-:W-:Y:S01]  /*1750*/  LEA R222, R222, 0xc480, 0x1 ;  /* 0x0000c480dede7811 */ /* 0x000fe200078e08ff */
[----:B------:R-:W-:Y:S01]  /*1760*/  IMAD.SHL.U32 R198, R198, 0x2, RZ ;  /* 0x00000002c6c67824 */ /* 0x000fe200078e00ff */
[----:B------:R-:W-:Y:S01]  /*1770*/  SEL R196, R193, 0xffffffe0, !P2 ;  /* 0xffffffe0c1c47807 */ /* 0x000fe20005000000 */
[----:B------:R-:W-:Y:S01]  /*1780*/  IMAD R221, R221, 0x10, R4 ;  /* 0x00000010dddd7824 */ /* 0x000fe200078e0204 */
[----:B------:R-:W-:Y:S01]  /*1790*/  LEA.HI R229, R8, R13, RZ, 0x6 ;  /* 0x0000000d08e57211 */ /* 0x000fe200078f30ff */
[----:B------:R-:W-:Y:S01]  /*17a0*/  IMAD R220, R7, -0x2, R12 ;  /* 0xfffffffe07dc7824 */ /* 0x000fe200078e020c */
[----:B------:R-:W-:Y:S01]  /*17b0*/  IADD3 R226, R222, 0x40, RZ ;  /* 0x00000040dee27810 */ /* 0x000fe20007ffe0ff */
[----:B------:R-:W-:Y:S01]  /*17c0*/  IMAD.MOV.U32 R227, RZ, RZ, 0x1 ;  /* 0x00000001ffe37424 */ /* 0x000fe200078e00ff */
[----:B------:R-:W-:Y:S01]  /*17d0*/  LEA R197, R197, 0x80, 0x1 ;  /* 0x00000080c5c57811 */ /* 0x000fe200078e08ff */
        /* <DEDUP_REMOVED lines=40> */
.L_x_56:
        /* <DEDUP_REMOVED lines=55> */
[----:B------:R1:W1:Y:S04]  /*1dd0*/  LDSM.16.M88.4 R156, [R183+0x9080] ;  /* 0x00908000b79c783b */ /* 0x0002680000000200 */
        /* <DEDUP_REMOVED lines=14> */
[----:B-1----:R-:W-:Y:S01]  /*1ec0*/  IMAD.MOV.U32 R45, RZ, RZ, c[0x0][0x168] ;  /* 0x00005a00ff2d7624 */ /* 0x002fe200078e00ff */
        /* <DEDUP_REMOVED lines=43> */
.L_x_54:
[-C--:B-1----:R-:W-:Y:S01]  /*2180*/  HMMA.16816.F32 R36, R132, R144.reuse, RZ ;  /* 0x000000908424723c */ /* 0x082fe200000018ff */
        /* <DEDUP_REMOVED lines=323> */
[----:B------:R3:W2:Y:S07]  /*35c0*/  LDSM.16.M88.4 R188, [R205+0x11480] ;  /* 0x01148000cdbc783b */ /* 0x0006ae0000000200 */
        /* <DEDUP_REMOVED lines=15> */
[C---:B-1-34-:R-:W-:Y:S01]  /*36c0*/  IMAD.SHL.U32 R13, R15.reuse, 0x40, RZ ;  /* 0x000000400f0d7824 */ /* 0x05afe200078e00ff */
        /* <DEDUP_REMOVED lines=46> */
.L_x_55:
[-C--:B-1-34-:R-:W-:Y:S01]  /*39b0*/  HMMA.16816.F32 R4, R24, R28.reuse, RZ ;  /* 0x0000001c1804723c */ /* 0x09afe200000018ff */
        /* <DEDUP_REMOVED lines=137> */
.L_x_53:
[----:B------:R-:W3:Y:S01]  /*4250*/  S2UR UR11, SR_CTAID.Y ;  /* 0x00000000000b79c3 */ /* 0x000ee20000002600 */
[----:B------:R-:W-:Y:S01]  /*4260*/  ULDC.64 UR14, c[0x0][0x338] ;  /* 0x0000ce00000e7ab9 */ /* 0x000fe20000000a00 */
[----:B------:R-:W-:Y:S01]  /*4270*/  ISETP.NE.AND P1, PT, R208, RZ, PT ;  /* 0x000000ffd000720c */ /* 0x000fe20003f25270 */
[----:B------:R-:W-:Y:S01]  /*4280*/  UISETP.NE.AND UP0, UPT, UR14, 0x1, UPT ;  /* 0x000000010e00788c */ /* 0x000fe2000bf05270 */
[----:B------:R-:W-:Y:S01]  /*4290*/  BSSY B0, `(.L_x_57) ;  /* 0x0000045000007945 */ /* 0x000fe20003800000 */
[----:B------:R-:W-:Y:S01]  /*42a0*/  ULDC UR8, c[0x0][0x340] ;  /* 0x0000d00000087ab9 */ /* 0x000fe20000000800 */
[----:B------:R-:W-:Y:S01]  /*42b0*/  FMUL.FTZ R100, R100, c[0x0][0x298] ;  /* 0x0000a60064647a20 */ /* 0x000fe20000410000 */
[----:B------:R-:W-:Y:S01]  /*42c0*/  ULDC UR4, c[0x0][0x358] ;  /* 0x0000d60000047ab9 */ /* 0x000fe20000000800 */
[----:B------:R-:W4:Y:S01]  /*42d0*/  S2UR UR7, SR_CTAID.X ;  /* 0x00000000000779c3 */ /* 0x000f220000002500 */
[----:B------:R-:W-:Y:S01]  /*42e0*/  ULDC UR5, c[0x0][0x2f4] ;  /* 0x0000bd0000057ab9 */ /* 0x000fe20000000800 */
[----:B------:R-:W-:-:S02]  /*42f0*/  FMUL.FTZ R101, R101, c[0x0][0x298] ;  /* 0x0000a60065657a20 */ /* 0x000fc40000410000 */
[----:B------:R-:W-:Y:S02]  /*4300*/  FMUL.FTZ R102, R102, c[0x0][0x298] ;  /* 0x0000a60066667a20 */ /* 0x000fe40000410000 */
[----:B------:R-:W-:Y:S02]  /*4310*/  FMUL.FTZ R103, R103, c[0x0][0x298] ;  /* 0x0000a60067677a20 */ /* 0x000fe40000410000 */
[----:B------:R-:W5:Y:S01]  /*4320*/  S2UR UR6, SR_CTAID.Z ;  /* 0x00000000000679c3 */ /* 0x000f620000002700 */
[----:B------:R-:W-:Y:S02]  /*4330*/  FMUL.FTZ R104, R104, c[0x0][0x298] ;  /* 0x0000a60068687a20 */ /* 0x000fe40000410000 */
[----:B------:R-:W-:Y:S02]  /*4340*/  FMUL.FTZ R105, R105, c[0x0][0x298] ;  /* 0x0000a60069697a20 */ /* 0x000fe40000410000 */
[----:B------:R-:W-:Y:S02]  /*4350*/  FMUL.FTZ R106, R106, c[0x0][0x298] ;  /* 0x0000a6006a6a7a20 */ /* 0x000fe40000410000 */
[----:B------:R-:W-:Y:S01]  /*4360*/  FMUL.FTZ R107, R107, c[0x0][0x298] ;  /* 0x0000a6006b6b7a20 */ /* 0x000fe20000410000 */
[----:B---3--:R-:W-:Y:S01]  /*4370*/  UIMAD.WIDE.U32 UR16, UR11, UR15, URZ ;  /* 0x0000000f0b1072a5 */ /* 0x008fe2000f8e003f */
[----:B------:R-:W-:Y:S01]  /*4380*/  FMUL.FTZ R112, R112, c[0x0][0x298] ;  /* 0x0000a60070707a20 */ /* 0x000fe20000410000 */
[----:B------:R-:W-:Y:S01]  /*4390*/  USHF.R.S32.HI UR13, URZ, 0x1f, UR11 ;  /* 0x0000001f3f0d7899 */ /* 0x000fe2000801140b */
[----:B------:R-:W-:Y:S01]  /*43a0*/  FMUL.FTZ R113, R113, c[0x0][0x298] ;  /* 0x0000a60071717a20 */ /* 0x000fe20000410000 */
[----:B------:R-:W-:Y:S01]  /*43b0*/  UMOV UR15, UR11 ;  /* 0x0000000b000f7c82 */ /* 0x000fe20008000000 */
[----:B------:R-:W-:Y:S01]  /*43c0*/  FMUL.FTZ R114, R114, c[0x0][0x298] ;  /* 0x0000a60072727a20 */ /* 0x000fe20000410000 */
[----:B------:R-:W-:Y:S01]  /*43d0*/  @UP0 USHF.R.U32.HI UR15, URZ, UR8, UR17 ;  /* 0x000000083f0f0299 */ /* 0x000fe20008011611 */
[----:B------:R-:W-:Y:S01]  /*43e0*/  FMUL.FTZ R115, R115, c[0x0][0x298] ;  /* 0x0000a60073737a20 */ /* 0x000fe20000410000 */
[----:B----4-:R-:W-:Y:S01]  /*43f0*/  UIMAD UR8, UR7, UR4, URZ ;  /* 0x00000004070872a4 */ /* 0x010fe2000f8e023f */
[----:B------:R-:W-:Y:S01]  /*4400*/  FMUL.FTZ R108, R108, c[0x0][0x298] ;  /* 0x0000a6006c6c7a20 */ /* 0x000fe20000410000 */
[----:B------:R-:W-:Y:S01]  /*4410*/  @UP0 USHF.R.S32.HI UR4, URZ, 0x1f, UR15 ;  /* 0x0000001f3f040899 */ /* 0x000fe2000801140f */
[----:B------:R-:W-:Y:S01]  /*4420*/  FMUL.FTZ R109, R109, c[0x0][0x298] ;  /* 0x0000a6006d6d7a20 */ /* 0x000fe20000410000 */
[----:B------:R-:W-:Y:S01]  /*4430*/  UMOV UR12, UR11 ;  /* 0x0000000b000c7c82 */ /* 0x000fe20008000000 */
[----:B------:R-:W-:Y:S01]  /*4440*/  FMUL.FTZ R110, R110, c[0x0][0x298] ;  /* 0x0000a6006e6e7a20 */ /* 0x000fe20000410000 */
[----:B------:R-:W-:Y:S01]  /*4450*/  @UP0 UMOV UR12, UR15 ;  /* 0x0000000f000c0c82 */ /* 0x000fe20008000000 */
[----:B------:R-:W-:Y:S01]  /*4460*/  FMUL.FTZ R111, R111, c[0x0][0x298] ;  /* 0x0000a6006f6f7a20 */ /* 0x000fe20000410000 */
[----:B-----5:R-:W-:Y:S01]  /*4470*/  UIMAD UR9, UR6, UR5, URZ ;  /* 0x00000005060972a4 */ /* 0x020fe2000f8e023f */
[----:B------:R-:W-:Y:S01]  /*4480*/  FMUL.FTZ R116, R116, c[0x0][0x298] ;  /* 0x0000a60074747a20 */ /* 0x000fe20000410000 */
[----:B------:R-:W-:Y:S01]  /*4490*/  UIMAD UR5, UR8, UR5, URZ ;  /* 0x00000005080572a4 */ /* 0x000fe2000f8e023f */
[----:B------:R-:W-:Y:S01]  /*44a0*/  FMUL.FTZ R117, R117, c[0x0][0x298] ;  /* 0x0000a60075757a20 */ /* 0x000fe20000410000 */
[----:B------:R-:W-:Y:S01]  /*44b0*/  USHF.R.S32.HI UR16, URZ, 0x1f, UR9 ;  /* 0x0000001f3f107899 */ /* 0x000fe20008011409 */
[----:B------:R-:W-:Y:S01]  /*44c0*/  FMUL.FTZ R118, R118, c[0x0][0x298] ;  /* 0x0000a60076767a20 */ /* 0x000fe20000410000 */
[----:B------:R-:W-:Y:S01]  /*44d0*/  @UP0 UMOV UR13, UR4 ;  /* 0x00000004000d0c82 */ /* 0x000fe20008000000 */
[----:B------:R-:W-:Y:S01]  /*44e0*/  FMUL.FTZ R119, R119, c[0x0][0x298] ;  /* 0x0000a60077777a20 */ /* 0x000fe20000410000 */
[----:B------:R-:W-:Y:S01]  /*44f0*/  USHF.R.S32.HI UR8, URZ, 0x1f, UR5 ;  /* 0x0000001f3f087899 */ /* 0x000fe20008011405 */
[----:B------:R-:W-:Y:S01]  /*4500*/  FMUL.FTZ R120, R120, c[0x0][0x298] ;  /* 0x0000a60078787a20 */ /* 0x000fe20000410000 */
[----:B------:R-:W-:Y:S01]  /*4510*/  UIADD3 UR9, UP1, UP0, UR5, UR12, UR9 ;  /* 0x0000000c05097290 */ /* 0x000fe2000f83e009 */
[----:B------:R-:W-:Y:S01]  /*4520*/  FMUL.FTZ R121, R121, c[0x0][0x298] ;  /* 0x0000a60079797a20 */ /* 0x000fe20000410000 */
[----:B------:R-:W-:Y:S01]  /*4530*/  UIADD3 UR15, -UR15, URZ, URZ ;  /* 0x0000003f0f0f7290 */ /* 0x000fe2000fffe13f */
[----:B------:R-:W-:Y:S01]  /*4540*/  FMUL.FTZ R122, R122, c[0x0][0x298] ;  /* 0x0000a6007a7a7a20 */ /* 0x000fe20000410000 */
[----:B------:R-:W-:Y:S01]  /*4550*/  UIADD3.X UR16, UR8, UR13, UR16, UP1, UP0 ;  /* 0x0000000d08107290 */ /* 0x000fe20008fe0410 */
[----:B------:R-:W-:Y:S01]  /*4560*/  FMUL.FTZ R123, R123, c[0x0][0x298] ;  /* 0x0000a6007b7b7a20 */ /* 0x000fe20000410000 */
[----:B------:R-:W-:Y:S01]  /*4570*/  USHF.L.U32 UR8, UR9, 0x2, URZ ;  /* 0x0000000209087899 */ /* 0x000fe2000800063f */
[----:B------:R-:W-:Y:S01]  /*4580*/  FMUL.FTZ R128, R128, c[0x0][0x298] ;  /* 0x0000a60080807a20 */ /* 0x000fe20000410000 */
[----:B------:R-:W-:Y:S01]  /*4590*/  ULDC.64 UR4, c[0x0][0x350] ;  /* 0x0000d40000047ab9 */ /* 0x000fe20000000a00 */
[----:B------:R-:W-:Y:S01]  /*45a0*/  FMUL.FTZ R129, R129, c[0x0][0x298] ;  /* 0x0000a60081817a20 */ /* 0x000fe20000410000 */
[----:B------:R-:W-:Y:S01]  /*45b0*/  USHF.L.U64.HI UR9, UR9, 0x2, UR16 ;  /* 0x0000000209097899 */ /* 0x000fe20008010210 */
[----:B------:R-:W-:Y:S01]  /*45c0*/  FMUL.FTZ R130, R130, c[0x0][0x298] ;  /* 0x0000a60082827a20 */ /* 0x000fe20000410000 */
[----:B------:R-:W-:Y:S01]  /*45d0*/  UIADD3 UR4, UP0, UR8, UR4, URZ ;  /* 0x0000000408047290 */ /* 0x000fe2000ff1e03f */
[----:B------:R-:W-:Y:S01]  /*45e0*/  FMUL.FTZ R131, R131, c[0x0][0x298] ;  /* 0x0000a60083837a20 */ /* 0x000fe20000410000 */
[----:B------:R-:W-:Y:S01]  /*45f0*/  UIMAD UR11, UR15, UR14, UR11 ;  /* 0x0000000e0f0b72a4 */ /* 0x000fe2000f8e020b */
[----:B------:R-:W-:Y:S01]  /*4600*/  FMUL.FTZ R124, R124, c[0x0][0x298] ;  /* 0x0000a6007c7c7a20 */ /* 0x000fe20000410000 */
[----:B------:R-:W-:Y:S01]  /*4610*/  UIADD3.X UR5, UR9, UR5, URZ, UP0, !UPT ;  /* 0x0000000509057290 */ /* 0x000fe200087fe43f */
[----:B------:R-:W-:Y:S01]  /*4620*/  FMUL.FTZ R125, R125, c[0x0][0x298] ;  /* 0x0000a6007d7d7a20 */ /* 0x000fe20000410000 */
[----:B------:R-:W-:Y:S01]  /*4630*/  MOV R2, UR4 ;  /* 0x0000000400027c02 */ /* 0x000fe20008000f00 */
[----:B------:R-:W-:-:S02]  /*4640*/  FMUL.FTZ R126, R126, c[0x0][0x298] ;  /* 0x0000a6007e7e7a20 */ /* 0x000fc40000410000 */
[----:B------:R-:W-:Y:S01]  /*4650*/  FMUL.FTZ R127, R127, c[0x0][0x298] ;  /* 0x0000a6007f7f7a20 */ /* 0x000fe20000410000 */
[----:B------:R-:W-:Y:S01]  /*4660*/  MOV R3, UR5 ;  /* 0x0000000500037c02 */ /* 0x000fe20008000f00 */
[----:B------:R-:W-:Y:S06]  /*4670*/  BAR.SYNC.DEFER_BLOCKING 0x1, 0x100 ;  /* 0x0044000000007b1d */ /* 0x000fec0000010000 */
[----:B------:R-:W-:Y:S05]  /*4680*/  @P1 BRA `(.L_x_58) ;  /* 0x0000005000001947 */ /* 0x000fea0003800000 */
.L_x_59:
[----:B------:R-:W3:Y:S01]  /*4690*/  LDG.E.STRONG.GPU R0, [R2.64] ;  /* 0x0000001402007981 */ /* 0x000ee2000c1ef900 */
[----:B------:R-:W-:Y:S01]  /*46a0*/  YIELD ;  /* 0x0000000000007946 */ /* 0x000fe20003800000 */
[----:B---3--:R-:W-:Y:S01]  /*46b0*/  ISETP.NE.AND P0, PT, R0, UR11, PT ;  /* 0x0000000b00007c0c */ /* 0x008fe2000bf05270 */
[----:B------:R-:W-:-:S12]  /*46c0*/  CCTL.IVALL ;  /* 0x00000000ff00798f */ /* 0x000fd80002000000 */
[----:B------:R-:W-:Y:S05]  /*46d0*/  @P0 BRA `(.L_x_59) ;  /* 0xffffffb000000947 */ /* 0x000fea000383ffff */
.L_x_58:
[----:B------:R-:W-:Y:S05]  /*46e0*/  BSYNC B0 ;  /* 0x0000000000007941 */ /* 0x000fea0003800000 */
.L_x_57:
[----:B------:R-:W-:Y:S01]  /*46f0*/  MOV R5, 0xffffffff ;  /* 0xffffffff00057802 */ /* 0x000fe20000000f00 */
[----:B------:R-:W-:Y:S05]  /*4700*/  BRA.CONV ~URZ, `(.L_x_60) ;  /* 0x000000237f007947 */ /* 0x000fea000b800000 */
[----:B------:R-:W-:Y:S02]  /*4710*/  MOV R4, 0x4730 ;  /* 0x0000473000047802 */ /* 0x000fe40000000f00 */
[----:B-12---:R-:W-:Y:S05]  /*4720*/  CALL.REL.NOINC `($__internal_0_$__cuda_sm70_warpsync) ;  /* 0x0000092000007944 */ /* 0x006fea0003c00000 */
.L_x_60:
[----:B------:R-:W-:Y:S01]  /*4730*/  USHF.L.U32 UR4, UR7, 0xd, URZ ;  /* 0x0000000d07047899 */ /* 0x000fe2000800063f */
[----:B------:R-:W3:Y:S01]  /*4740*/  S2R R0, SR_CTAID.Z ;  /* 0x0000000000007919 */ /* 0x000ee20000002700 */
[----:B------:R-:W-:Y:S01]  /*4750*/  IMAD.U32 R8, RZ, RZ, UR12 ;  /* 0x0000000cff087e24 */ /* 0x000fe2000f8e00ff */
[----:B------:R-:W-:-:S06]  /*4760*/  NOP ;  /* 0x0000000000007918 */ /* 0x000fcc0000000000 */
[----:B------:R-:W-:Y:S01]  /*4770*/  USHF.R.S32.HI UR14, URZ, 0x1f, UR4 ;  /* 0x0000001f3f0e7899 */ /* 0x000fe20008011404 */
[C---:B------:R-:W-:Y:S01]  /*4780*/  IADD3 R6, P0, R208.reuse, UR4, RZ ;  /* 0x00000004d0067c10 */ /* 0x040fe2000ff1e0ff */
[----:B------:R-:W-:Y:S01]  /*4790*/  IMAD.U32 R9, RZ, RZ, UR13 ;  /* 0x0000000dff097e24 */ /* 0x000fe2000f8e00ff */
[----:B------:R-:W-:Y:S02]  /*47a0*/  ULDC.64 UR4, c[0x0][0x328] ;  /* 0x0000ca0000047ab9 */ /* 0x000fe40000000a00 */
[----:B------:R-:W-:Y:S01]  /*47b0*/  UIMAD UR4, UR13, UR4, URZ ;  /* 0x000000040d0472a4 */ /* 0x000fe2000f8e023f */
[----:B------:R-:W-:-:S03]  /*47c0*/  LEA.HI.X.SX32 R7, R208, UR14, 0x1, P0 ;  /* 0x0000000ed0077c11 */ /* 0x000fc600080f0eff */
[----:B------:R-:W-:Y:S02]  /*47d0*/  UIMAD UR14, UR12, UR5, UR4 ;  /* 0x000000050c0e72a4 */ /* 0x000fe4000f8e0204 */
[----:B------:R-:W-:Y:S01]  /*47e0*/  IMAD.WIDE.U32 R8, R8, c[0x0][0x328], R6 ;  /* 0x0000ca0008087a25 */ /* 0x000fe200078e0006 */
[----:B------:R-:W-:Y:S02]  /*47f0*/  ULDC.64 UR4, c[0x0][0x330] ;  /* 0x0000cc0000047ab9 */ /* 0x000fe40000000a00 */
[----:B------:R-:W-:Y:S02]  /*4800*/  UIMAD UR4, UR10, UR4, URZ ;  /* 0x000000040a0472a4 */ /* 0x000fe4000f8e023f */
[----:B------:R-:W-:Y:S02]  /*4810*/  IADD3 R9, R9, UR14, RZ ;  /* 0x0000000e09097c10 */ /* 0x000fe4000fffe0ff */
[----:B------:R-:W-:-:S03]  /*4820*/  UIMAD UR4, UR6, UR5, UR4 ;  /* 0x00000005060472a4 */ /* 0x000fc6000f8e0204 */
[----:B---3--:R-:W-:-:S05]  /*4830*/  IMAD.WIDE.U32 R8, R0, c[0x0][0x330], R8 ;  /* 0x0000cc0000087a25 */ /* 0x008fca00078e0008 */
[----:B------:R-:W-:Y:S02]  /*4840*/  IADD3 R4, R9, UR4, RZ ;  /* 0x0000000409047c10 */ /* 0x000fe4000fffe0ff */
[----:B------:R-:W-:-:S04]  /*4850*/  LEA R10, P0, R8, c[0x0][0x310], 0x2 ;  /* 0x0000c400080a7a11 */ /* 0x000fc800078010ff */
[----:B------:R-:W-:-:S05]  /*4860*/  LEA.HI.X R11, R8, c[0x0][0x314], R4, 0x2, P0 ;  /* 0x0000c500080b7a11 */ /* 0x000fca00000f1404 */
[----:B------:R3:W-:Y:S04]  /*4870*/  RED.E.ADD.F32.FTZ.RN.STRONG.GPU [R10.64], R68 ;  /* 0x000000440a00798e */ /* 0x0007e8000c10e794 */
[----:B------:R3:W-:Y:S04]  /*4880*/  RED.E.ADD.F32.FTZ.RN.STRONG.GPU [R10.64+0x400], R69 ;  /* 0x000400450a00798e */ /* 0x0007e8000c10e794 */
        /* <DEDUP_REMOVED lines=29> */
[----:B------:R3:W-:Y:S01]  /*4a60*/  RED.E.ADD.F32.FTZ.RN.STRONG.GPU [R10.64+0x7c00], R95 ;  /* 0x007c005f0a00798e */ /* 0x0007e2000c10e794 */
[----:B------:R-:W-:Y:S05]  /*4a70*/  BRA.CONV ~URZ, `(.L_x_61) ;  /* 0x000000237f007947 */ /* 0x000fea000b800000 */
[----:B------:R-:W-:Y:S02]  /*4a80*/  MOV R4, 0x4aa0 ;  /* 0x00004aa000047802 */ /* 0x000fe40000000f00 */
[----:B-123--:R-:W-:Y:S05]  /*4a90*/  CALL.REL.NOINC `($__internal_0_$__cuda_sm70_warpsync) ;  /* 0x000005b000007944 */ /* 0x00efea0003c00000 */
.L_x_61:
[----:B------:R-:W-:-:S06]  /*4aa0*/  NOP ;  /* 0x0000000000007918 */ /* 0x000fcc0000000000 */
[----:B------:R-:W-:Y:S01]  /*4ab0*/  BSSY B0, `(.L_x_62) ;  /* 0x000000b000007945 */ /* 0x000fe20003800000 */
[----:B------:R-:W-:Y:S05]  /*4ac0*/  @P1 BRA `(.L_x_63) ;  /* 0x0000009000001947 */ /* 0x000fea0003800000 */
[----:B------:R-:W-:Y:S01]  /*4ad0*/  @!PT LDS RZ, [RZ] ;  /* 0x00000000fffff984 */ /* 0x000fe20000000800 */
[----:B------:R-:W-:Y:S01]  /*4ae0*/  @!PT LDS RZ, [RZ] ;  /* 0x00000000fffff984 */ /* 0x000fe20000000800 */
[----:B------:R-:W-:Y:S01]  /*4af0*/  @!PT LDS RZ, [RZ] ;  /* 0x00000000fffff984 */ /* 0x000fe20000000800 */
[----:B------:R-:W-:Y:S01]  /*4b00*/  @!PT LDS RZ, [RZ] ;  /* 0x00000000fffff984 */ /* 0x000fe20000000800 */
[----:B------:R-:W-:Y:S06]  /*4b10*/  MEMBAR.ALL.GPU ;  /* 0x0000000000007992 */ /* 0x000fec000000a000 */
[----:B------:R-:W-:Y:S01]  /*4b20*/  MOV R9, 0x1 ;  /* 0x0000000100097802 */ /* 0x000fe20000000f00 */
[----:B------:R-:W-:-:S00]  /*4b30*/  ERRBAR ;  /* 0x00000000000079ab */ /* 0x000fc00000000000 */
[----:B012345:R-:W-:-:S05]  /*4b40*/  CCTL.IVALL ;  /* 0x00000000ff00798f */ /* 0x03ffca0002000000 */
[----:B------:R4:W-:Y:S02]  /*4b50*/  RED.E.ADD.S32.STRONG.GPU [R2.64], R9 ;  /* 0x000000090200798e */ /* 0x0009e4000c10e394 */
.L_x_63:
[----:B------:R-:W-:Y:S05]  /*4b60*/  BSYNC B0 ;  /* 0x0000000000007941 */ /* 0x000fea0003800000 */
.L_x_62:
[----:B------:R-:W-:Y:S01]  /*4b70*/  ULDC.64 UR4, c[0x0][0x348] ;  /* 0x0000d20000047ab9 */ /* 0x000fe20000000a00 */
[----:B------:R-:W-:Y:S01]  /*4b80*/  BSSY B0, `(.L_x_64) ;  /* 0x000000b000007945 */ /* 0x000fe20003800000 */
[----:B------:R-:W-:-:S04]  /*4b90*/  UIADD3 UR4, UP0, UR8, UR4, URZ ;  /* 0x0000000408047290 */ /* 0x000fc8000ff1e03f */
[----:B------:R-:W-:Y:S02]  /*4ba0*/  UIADD3.X UR5, UR9, UR5, URZ, UP0, !UPT ;  /* 0x0000000509057290 */ /* 0x000fe400087fe43f */
[----:B----4-:R-:W-:-:S04]  /*4bb0*/  MOV R2, UR4 ;  /* 0x0000000400027c02 */ /* 0x010fc80008000f00 */
[----:B------:R-:W-:Y:S01]  /*4bc0*/  MOV R3, UR5 ;  /* 0x0000000500037c02 */ /* 0x000fe20008000f00 */
[----:B------:R-:W-:Y:S05]  /*4bd0*/  @P1 BRA `(.L_x_65) ;  /* 0x0000005000001947 */ /* 0x000fea0003800000 */
.L_x_66:
[----:B------:R-:W4:Y:S01]  /*4be0*/  LDG.E.STRONG.GPU R4, [R2.64] ;  /* 0x0000001402047981 */ /* 0x000f22000c1ef900 */
[----:B------:R-:W-:Y:S01]  /*4bf0*/  YIELD ;  /* 0x0000000000007946 */ /* 0x000fe20003800000 */
[----:B----4-:R-:W-:Y:S01]  /*4c00*/  ISETP.NE.AND P0, PT, R4, UR11, PT ;  /* 0x0000000b04007c0c */ /* 0x010fe2000bf05270 */
[----:B------:R-:W-:-:S12]  /*4c10*/  CCTL.IVALL ;  /* 0x00000000ff00798f */ /* 0x000fd80002000000 */
[----:B------:R-:W-:Y:S05]  /*4c20*/  @P0 BRA `(.L_x_66) ;  /* 0xffffffb000000947 */ /* 0x000fea000383ffff */
.L_x_65:
[----:B------:R-:W-:Y:S05]  /*4c30*/  BSYNC B0 ;  /* 0x0000000000007941 */ /* 0x000fea0003800000 */
.L_x_64:
[----:B------:R-:W-:Y:S05]  /*4c40*/  BRA.CONV ~URZ, `(.L_x_67) ;  /* 0x000000237f007947 */ /* 0x000fea000b800000 */
[----:B------:R-:W-:Y:S02]  /*4c50*/  MOV R4, 0x4c70 ;  /* 0x00004c7000047802 */ /* 0x000fe40000000f00 */
[----:B-123--:R-:W-:Y:S05]  /*4c60*/  CALL.REL.NOINC `($__internal_0_$__cuda_sm70_warpsync) ;  /* 0x000003e000007944 */ /* 0x00efea0003c00000 */
.L_x_67:
[----:B------:R-:W-:Y:S01]  /*4c70*/  ULDC.64 UR4, c[0x0][0x300] ;  /* 0x0000c00000047ab9 */ /* 0x000fe20000000a00 */
[----:B------:R-:W-:Y:S01]  /*4c80*/  IMAD.U32 R8, RZ, RZ, UR12 ;  /* 0x0000000cff087e24 */ /* 0x000fe2000f8e00ff */
[----:B------:R-:W-:Y:S01]  /*4c90*/  UIMAD UR4, UR13, UR4, URZ ;  /* 0x000000040d0472a4 */ /* 0x000fe2000f8e023f */
[----:B------:R-:W-:Y:S02]  /*4ca0*/  IMAD.U32 R9, RZ, RZ, UR13 ;  /* 0x0000000dff097e24 */ /* 0x000fe4000f8e00ff */
[----:B------:R-:W-:Y:S01]  /*4cb0*/  IMAD.WIDE.U32 R6, R8, c[0x0][0x300], R6 ;  /* 0x0000c00008067a25 */ /* 0x000fe200078e0006 */
[----:B------:R-:W-:-:S03]  /*4cc0*/  UIMAD UR14, UR12, UR5, UR4 ;  /* 0x000000050c0e72a4 */ /* 0x000fc6000f8e0204 */
[----:B------:R-:W-:Y:S02]  /*4cd0*/  ULDC.64 UR4, c[0x0][0x308] ;  /* 0x0000c20000047ab9 */ /* 0x000fe40000000a00 */
[----:B------:R-:W-:Y:S01]  /*4ce0*/  UIMAD UR4, UR10, UR4, URZ ;  /* 0x000000040a0472a4 */ /* 0x000fe2000f8e023f */
[----:B------:R-:W-:-:S03]  /*4cf0*/  IADD3 R7, R7, UR14, RZ ;  /* 0x0000000e07077c10 */ /* 0x000fc6000fffe0ff */
[----:B------:R-:W-:Y:S02]  /*4d00*/  UIMAD UR4, UR6, UR5, UR4 ;  /* 0x00000005060472a4 */ /* 0x000fe4000f8e0204 */
[----:B------:R-:W-:-:S05]  /*4d10*/  IMAD.WIDE.U32 R6, R0, c[0x0][0x308], R6 ;  /* 0x0000c20000067a25 */ /* 0x000fca00078e0006 */
[----:B------:R-:W-:Y:S02]  /*4d20*/  IADD3 R0, R7, UR4, RZ ;  /* 0x0000000407007c10 */ /* 0x000fe4000fffe0ff */
[----:B------:R-:W-:-:S04]  /*4d30*/  LEA R8, P0, R6, c[0x0][0x2e8], 0x2 ;  /* 0x0000ba0006087a11 */ /* 0x000fc800078010ff */
[----:B------:R-:W-:Y:S01]  /*4d40*/  LEA.HI.X R9, R6, c[0x0][0x2ec], R0, 0x2, P0 ;  /* 0x0000bb0006097a11 */ /* 0x000fe200000f1400 */
[----:B------:R-:W-:-:S06]  /*4d50*/  NOP ;  /* 0x0000000000007918 */ /* 0x000fcc0000000000 */
        /* <DEDUP_REMOVED lines=34> */
[----:B-1234-:R-:W-:Y:S05]  /*4f80*/  CALL.REL.NOINC `($__internal_0_$__cuda_sm70_warpsync) ;  /* 0x000000c000007944 */ /* 0x01efea0003c00000 */
.L_x_68:
[----:B------:R-:W-:-:S06]  /*4f90*/  NOP ;  /* 0x0000000000007918 */ /* 0x000fcc0000000000 */
[----:B------:R-:W-:Y:S05]  /*4fa0*/  @P1 EXIT ;  /* 0x000000000000194d */ /* 0x000fea0003800000 */
        /* <DEDUP_REMOVED lines=8> */
[----:B------:R-:W-:Y:S01]  /*5030*/  RED.E.ADD.S32.STRONG.GPU [R2.64], R5 ;  /* 0x000000050200798e */ /* 0x000fe2000c10e394 */
[----:B------:R-:W-:Y:S05]  /*5040*/  EXIT ;  /* 0x000000000000794d */ /* 0x000fea0003800000 */
        .weak           $__internal_0_$__cuda_sm70_warpsync
        .type           $__internal_0_$__cuda_sm70_warpsync,@function
        .size           $__internal_0_$__cuda_sm70_warpsync,(.L_x_1795 - $__internal_0_$__cuda_sm70_warpsync)
$__internal_0_$__cuda_sm70_warpsync:
[----:B------:R-:W-:Y:S01]  /*5050*/  MOV R8, R4 ;  /* 0x0000000400087202 */ /* 0x000fe20000000f00 */
[----:B------:R-:W-:Y:S04]  /*5060*/  WARPSYNC R5 ;  /* 0x0000000500007348 */ /* 0x000fe80003800000 */
[----:B------:R-:W-:-:S04]  /*5070*/  MOV R9, 0x0 ;  /* 0x0000000000097802 */ /* 0x000fc80000000f00 */
[----:B------:R-:W-:Y:S05]  /*5080*/  RET.REL.NODEC R8 `(_ZN7cutlass13device_kernelIN5flash19enable_sm80_to_sm89INS1_16FlashAttnBwdSm80INS1_25CollectiveMainloopBwdSm80ILi2ELi2EN4cute5tupleIJNS5_1CILi64EEENS7_ILi128EEES8_EEENS_6half_tEfNS_4arch4Sm80ELb0ELb0ELb0ELb0ELb1ELb0ELb0ELb0ELi2ELi2ELi4ELi2ELb1EEENS1_24CollectiveEpilogueBwdGQAISA_fSD_Li256ELb0ELb1EEENS1_19SingleTileSchedulerILb0ELb0ELb0ELi128EEEEEEEEEvNT_6ParamsE) ;  /* 0xffffaf7008007950 */ /* 0x000fea0003c3ffff */
.L_x_69:
        /* <DEDUP_REMOVED lines=15> */
.L_x_1795:


//--------------------- .text._ZN7cutlass13device_kernelIN5flash19enable_sm80_to_sm89INS1_16FlashAttnBwdSm80INS1_25CollectiveMainloopBwdSm80ILi2ELi2EN4cute5tupleIJNS5_1CILi64EEENS7_ILi128EEES8_EEENS_6half_tEfNS_4arch4Sm80ELb0ELb0ELb0ELb1ELb0ELb0ELb0ELb0ELi2ELi2ELi4ELi2ELb1EEENS1_21CollectiveEpilogueBwdISA_SB_SD_Li256ELb1ELb0ELi2EEENS1_19SingleTileSchedulerILb1ELb0ELb0ELi128EEEEEEEEEvNT_6ParamsE --------------------------
	.section	.text._ZN7cutlass13device_kernelIN5flash19enable_sm80_to_sm89INS1_16FlashAttnBwdSm80INS1_25CollectiveMainloopBwdSm80ILi2ELi2EN4cute5tupleIJNS5_1CILi64EEENS7_ILi128EEES8_EEENS_6half_tEfNS_4arch4Sm80ELb0ELb0ELb0ELb1ELb0ELb0ELb0ELb0ELi2ELi2ELi4ELi2ELb1EEENS1_21CollectiveEpilogueBwdISA_SB_SD_Li256ELb1ELb0ELi2EEENS1_19SingleTileSchedulerILb1ELb0ELb0ELi128EEEEEEEEEvNT_6ParamsE,"ax",@progbits
	.sectioninfo	@"SHI_REGISTERS=246"
	.align	128
.text._ZN7cutlass13device_kernelIN5flash19enable_sm80_to_sm89INS1_16FlashAttnBwdSm80INS1_25CollectiveMainloopBwdSm80ILi2ELi2EN4cute5tupleIJNS5_1CILi64EEENS7_ILi128EEES8_EEENS_6half_tEfNS_4arch4Sm80ELb0ELb0ELb0ELb1ELb0ELb0ELb0ELb0ELi2ELi2ELi4ELi2ELb1EEENS1_21CollectiveEpilogueBwdISA_SB_SD_Li256ELb1ELb0ELi2EEENS1_19SingleTileSchedulerILb1ELb0ELb0ELi128EEEEEEEEEvNT_6ParamsE:
        .type           _ZN7cutlass13device_kernelIN5flash19enable_sm80_to_sm89INS1_16FlashAttnBwdSm80INS1_25CollectiveMainloopBwdSm80ILi2ELi2EN4cute5tupleIJNS5_1CILi64EEENS7_ILi128EEES8_EEENS_6half_tEfNS_4arch4Sm80ELb0ELb0ELb0ELb1ELb0ELb0ELb0ELb0ELi2ELi2ELi4ELi2ELb1EEENS1_21CollectiveEpilogueBwdISA_SB_SD_Li256ELb1ELb0ELi2EEENS1_19SingleTileSchedulerILb1ELb0ELb0ELi128EEEEEEEEEvNT_6ParamsE,@function
        .size           _ZN7cutlass13device_kernelIN5flash19enable_sm80_to_sm89INS1_16FlashAttnBwdSm80INS1_25CollectiveMainloopBwdSm80ILi2ELi2EN4cute5tupleIJNS5_1CILi64EEENS7_ILi128EEES8_EEENS_6half_tEfNS_4arch4Sm80ELb0ELb0ELb0ELb1ELb0ELb0ELb0ELb0ELi2ELi2ELi4ELi2ELb1EEENS1_21CollectiveEpilogueBwdISA_SB_SD_Li256ELb1ELb0ELi2EEENS1_19SingleTileSchedulerILb1ELb0ELb0ELi128EEEEEEEEEvNT_6ParamsE,(.L_x_1797 - _ZN7cutlass13device_kernelIN5flash19enable_sm80_to_sm89INS1_16FlashAttnBwdSm80INS1_25CollectiveMainloopBwdSm80ILi2ELi2EN4cute5tupleIJNS5_1CILi64EEENS7_ILi128EEES8_EEENS_6half_tEfNS_4arch4Sm80ELb0ELb0ELb0ELb1ELb0ELb0ELb0ELb0ELi2ELi2ELi4ELi2ELb1EEENS1_21CollectiveEpilogueBwdISA_SB_SD_Li256ELb1ELb0ELi2EEENS1_19SingleTileSchedulerILb1ELb0ELb0ELi128EEEEEEEEEvNT_6ParamsE)
        .other          _ZN7cutlass13device_kernelIN5flash19enable_sm80_to_sm89INS1_16FlashAttnBwdSm80INS1_25CollectiveMainloopBwdSm80ILi2ELi2EN4cute5tupleIJNS5_1CILi64EEENS7_ILi128EEES8_EEENS_6half_tEfNS_4arch4Sm80ELb0ELb0ELb0ELb1ELb0ELb0ELb0ELb0ELi2ELi2ELi4ELi2ELb1EEENS1_21CollectiveEpilogueBwdISA_SB_SD_Li256ELb1ELb0ELi2EEENS1_19SingleTileSchedulerILb1ELb0ELb0ELi128EEEEEEEEEvNT_6ParamsE,@"STO_CUDA_ENTRY STV_DEFAULT"
_ZN7cutlass13device_kernelIN5flash19enable_sm80_to_sm89INS1_16FlashAttnBwdSm80INS1_25CollectiveMainloopBwdSm80ILi2ELi2EN4cute5tupleIJNS5_1CILi64EEENS7_ILi128EEES8_EEENS_6half_tEfNS_4arch4Sm80ELb0ELb0ELb0ELb1ELb0ELb0ELb0ELb0ELi2ELi2ELi4ELi2ELb1EEENS1_21CollectiveEpilogueBwdISA_SB_SD_Li256ELb1ELb0ELi2EEENS1_19SingleTileSchedulerILb1ELb0ELb0ELi128EEEEEEEEEvNT_6ParamsE:
[----:B------:R-:W-:Y:S02]  /*0000*/  MOV R1, c[0x0][0x28] ;  /* 0x00000a0000017a02 */ /* 0x000fe40000000f00 */
[----:B------:R-:W1:Y:S01]  /*0010*/  S2R R6, SR_TID.X ;  /* 0x0000000000067919 */ /* 0x000e620000002100 */
[----:B------:R-:W-:Y:S01]  /*0020*/  MOV R13, 0x4 ;  /* 0x00000004000d7802 */ /* 0x000fe20000000f00 */
[----:B------:R-:W-:Y:S02]  /*0030*/  ULDC.64 UR8, c[0x0][0x118] ;  /* 0x0000460000087ab9 */ /* 0x000fe40000000a00 */
[----:B------:R-:W2:Y:S04]  /*0040*/  S2R R208, SR_CTAID.Z ;  /* 0x0000000000d07919 */ /* 0x000ea80000002700 */
[----:B------:R-:W3:Y:S04]  /*0050*/  S2R R2, SR_CTAID.X ;  /* 0x0000000000027919 */ /* 0x000ee80000002500 */
[----:B------:R-:W4:Y:S01]  /*0060*/  S2R R3, SR_CTAID.Y ;  /* 0x0000000000037919 */ /* 0x000f220000002600 */
[----:B-1----:R-:W-:Y:S01]  /*0070*/  SHF.R.U32.HI R0, RZ, 0x5, R6 ;  /* 0x00000005ff007819 */ /* 0x002fe20000011606 */
[----:B--2---:R-:W-:-:S05]  /*0080*/  IMAD.WIDE R4, R208, R13, c[0x0][0x3c0] ;  /* 0x0000f000d0047625 */ /* 0x004fca00078e020d */
[----:B------:R-:W1:Y:S02]  /*0090*/  SHFL.IDX PT, R0, R0, RZ, 0x1f ;  /* 0x00001fff00007589 */ /* 0x000e6400000e0000 */
[----:B-1----:R-:W-:-:S13]  /*00a0*/  ISETP.NE.AND P0, PT, R0, RZ, PT ;  /* 0x000000ff0000720c */ /* 0x002fda0003f05270 */
[----:B------:R-:W-:Y:S05]  /*00b0*/  @!P0 BRA `(.L_x_70) ;  /* 0x0000012000008947 */ /* 0x000fea0003800000 */
[----:B---34-:R-:W-:-:S04]  /*00c0*/  ISETP.NE.U32.AND P0, PT, RZ, c[0x0][0x3c0], PT ;  /* 0x0000f000ff007a0c */ /* 0x018fc80003f05070 */
[----:B------:R-:W-:-:S13]  /*00d0*/  ISETP.NE.AND.EX P0, PT, RZ, c[0x0][0x3c4], PT, P0 ;  /* 0x0000f100ff007a0c */ /* 0x000fda0003f05300 */
[----:B------:R-:W-:Y:S05]  /*00e0*/  @!P0 BRA `(.L_x_71) ;  /* 0x0000002000008947 */ /* 0x000fea0003800000 */
[----:B------:R1:W5:Y:S01]  /*00f0*/  LDG.E R5, [R4.64] ;  /* 0x0000000804057981 */ /* 0x000362000c1e1900 */
[----:B------:R-:W-:Y:S05]  /*0100*/  BRA `(.L_x_72) ;  /* 0x0000009000007947 */ /* 0x000fea0003800000 */
.L_x_71:
[----:B------:R-:W-:-:S04]  /*0110*/  ISETP.NE.U32.AND P0, PT, RZ, c[0x0][0x3b8], PT ;  /* 0x0000ee00ff007a0c */ /* 0x000fc80003f05070 */
[----:B------:R-:W-:-:S13]  /*0120*/  ISETP.NE.AND.EX P0, PT, RZ, c[0x0][0x3bc], PT, P0 ;  /* 0x0000ef00ff007a0c */ /* 0x000fda0003f05300 */
[----:B------:R-:W-:Y:S05]  /*0130*/  @!P0 BRA `(.L_x_73) ;  /* 0x0000005000008947 */ /* 0x000fea0003800000 */
[----:B------:R-:W-:-:S05]  /*0140*/  IMAD.WIDE R8, R208, R13, c[0x0][0x3b8] ;  /* 0x0000ee00d0087625 */ /* 0x000fca00078e020d */
[----:B------:R-:W2:Y:S04]  /*0150*/  LDG.E R5, [R8.64] ;  /* 0x0000000808057981 */ /* 0x000ea8000c1e1900 */
[----:B------:R-:W2:Y:S02]  /*0160*/  LDG.E R0, [R8.64+0x4] ;  /* 0x0000040808007981 */ /* 0x000ea4000c1e1900 */
[----:B--2---:R-:W-:Y:S01]  /*0170*/  IADD3 R5, -R5, R0, RZ ;  /* 0x0000000005057210 */ /* 0x004fe20007ffe1ff */
[----:B------:R-:W-:Y:S05]  /*0180*/  BRA `(.L_x_72) ;  /* 0x0000001000007947 */ /* 0x000fea0003800000 */
.L_x_73:
[----:B------:R-:W-:Y:S02]  /*0190*/  MOV R5, c[0x0][0x3a4] ;  /* 0x0000e90000057a02 */ /* 0x000fe40000000f00 */
.L_x_72:
[----:B------:R-:W-:-:S05]  /*01a0*/  IMAD.SHL.U32 R0, R2, 0x80, RZ ;  /* 0x0000008002007824 */ /* 0x000fca00078e00ff */
[----:B-----5:R-:W-:-:S04]  /*01b0*/  ISETP.GE.AND P0, PT, R0, R5, PT ;  /* 0x000000050000720c */ /* 0x020fc80003f06270 */
[----:B------:R-:W-:Y:S01]  /*01c0*/  SEL R208, R208, 0xffffffff, !P0 ;  /* 0xffffffffd0d07807 */ /* 0x000fe20004000000 */
[----:B------:R-:W-:Y:S05]  /*01d0*/  BRA `(.L_x_74) ;  /* 0x0000011000007947 */ /* 0x000fea0003800000 */
.L_x_70:
[----:B---34-:R-:W-:-:S04]  /*01e0*/  ISETP.NE.U32.AND P0, PT, RZ, c[0x0][0x3c0], PT ;  /* 0x0000f000ff007a0c */ /* 0x018fc80003f05070 */
[----:B------:R-:W-:-:S13]  /*01f0*/  ISETP.NE.AND.EX P0, PT, RZ, c[0x0][0x3c4], PT, P0 ;  /* 0x0000f100ff007a0c */ /* 0x000fda0003f05300 */
[----:B------:R-:W-:Y:S05]  /*0200*/  @!P0 BRA `(.L_x_75) ;  /* 0x0000002000008947 */ /* 0x000fea0003800000 */
[----:B------:R1:W5:Y:S01]  /*0210*/  LDG.E R5, [R4.64] ;  /* 0x0000000804057981 */ /* 0x000362000c1e1900 */
[----:B------:R-:W-:Y:S05]  /*0220*/  BRA `(.L_x_76) ;  /* 0x0000009000007947 */ /* 0x000fea0003800000 */
.L_x_75:
        /* <DEDUP_REMOVED lines=8> */
.L_x_77:
[----:B------:R-:W-:Y:S02]  /*02b0*/  MOV R5, c[0x0][0x3a4] ;  /* 0x0000e90000057a02 */ /* 0x000fe40000000f00 */
.L_x_76:
[----:B------:R-:W-:-:S05]  /*02c0*/  IMAD.SHL.U32 R0, R2, 0x80, RZ ;  /* 0x0000008002007824 */ /* 0x000fca00078e00ff */
[----:B-----5:R-:W-:-:S04]  /*02d0*/  ISETP.GE.AND P0, PT, R0, R5, PT ;  /* 0x000000050000720c */ /* 0x020fc80003f06270 */
[----:B------:R-:W-:-:S04]  /*02e0*/  SEL R208, R208, 0xffffffff, !P0 ;  /* 0xffffffffd0d07807 */ /* 0x000fc80004000000 */
.L_x_74:
[----:B------:R-:W-:-:S13]  /*02f0*/  ISETP.GE.AND P0, PT, R208, RZ, PT ;  /* 0x000000ffd000720c */ /* 0x000fda0003f06270 */
[----:B------:R-:W-:Y:S05]  /*0300*/  @!P0 EXIT ;  /* 0x000000000000894d */ /* 0x000fea0003800000 */
[----:B------:R-:W-:Y:S01]  /*0310*/  ISETP.NE.U32.AND P3, PT, RZ, c[0x0][0x2c8], PT ;  /* 0x0000b200ff007a0c */ /* 0x000fe20003f65070 */
[----:B------:R-:W-:Y:S01]  /*0320*/  IMAD.WIDE R16, R208, R13, c[0x0][0x2c8] ;  /* 0x0000b200d0107625 */ /* 0x000fe200078e020d */
[----:B------:R-:W-:Y:S02]  /*0330*/  ISETP.NE.U32.AND P1, PT, RZ, c[0x0][0x2d8], PT ;  /* 0x0000b600ff007a0c */ /* 0x000fe40003f25070 */
[----:B------:R-:W-:Y:S02]  /*0340*/  ISETP.NE.AND.EX P3, PT, RZ, c[0x0][0x2cc], PT, P3 ;  /* 0x0000b300ff007a0c */ /* 0x000fe40003f65330 */
[----:B------:R-:W-:Y:S02]  /*0350*/  ISETP.NE.AND.EX P1, PT, RZ, c[0x0][0x2dc], PT, P1 ;  /* 0x0000b700ff007a0c */ /* 0x000fe40003f25310 */
[----:B------:R-:W-:-:S04]  /*0360*/  ISETP.NE.U32.AND P0, PT, RZ, c[0x0][0x2d0], PT ;  /* 0x0000b400ff007a0c */ /* 0x000fc80003f05070 */
[----:B------:R-:W-:-:S05]  /*0370*/  ISETP.NE.AND.EX P0, PT, RZ, c[0x0][0x2d4], PT, P0 ;  /* 0x0000b500ff007a0c */ /* 0x000fca0003f05300 */
[----:B------:R-:W2:Y:S01]  /*0380*/  @P3 LDG.E R11, [R16.64] ;  /* 0x00000008100b3981 */ /* 0x000ea2000c1e1900 */
[----:B------:R-:W-:Y:S02]  /*0390*/  IMAD.MOV.U32 R207, RZ, RZ, c[0x0][0x168] ;  /* 0x00005a00ffcf7624 */ /* 0x000fe400078e00ff */
[----:B------:R-:W-:Y:S02]  /*03a0*/  IMAD.MOV.U32 R5, RZ, RZ, RZ ;  /* 0x000000ffff057224 */ /* 0x000fe400078e00ff */
[----:B------:R-:W-:Y:S02]  /*03b0*/  IMAD.MOV.U32 R9, RZ, RZ, RZ ;  /* 0x000000ffff097224 */ /* 0x000fe400078e00ff */
[CC--:B------:R-:W-:Y:S02]  /*03c0*/  @P1 IMAD.WIDE R18, R208.reuse, R13.reuse, c[0x0][0x2d8] ;  /* 0x0000b600d0121625 */ /* 0x0c0fe400078e020d */
[----:B------:R3:W5:Y:S02]  /*03d0*/  @P3 LDG.E R5, [R16.64] ;  /* 0x0000000810053981 */ /* 0x000764000c1e1900 */
[----:B------:R-:W-:-:S02]  /*03e0*/  IMAD.WIDE R14, R208, R13, c[0x0][0x2d0] ;  /* 0x0000b400d00e7625 */ /* 0x000fc400078e020d */
[----:B------:R3:W5:Y:S04]  /*03f0*/  @P1 LDG.E R207, [R18.64] ;  /* 0x0000000812cf1981 */ /* 0x000768000c1e1900 */
[----:B------:R3:W5:Y:S01]  /*0400*/  @P0 LDG.E R9, [R14.64] ;  /* 0x000000080e090981 */ /* 0x000762000c1e1900 */
[----:B------:R-:W-:Y:S02]  /*0410*/  IMAD.MOV.U32 R0, RZ, RZ, RZ ;  /* 0x000000ffff007224 */ /* 0x000fe400078e00ff */
[----:B--2---:R-:W-:-:S05]  /*0420*/  @P3 IMAD R11, R208, 0x40, R11 ;  /* 0x00000040d00b3824 */ /* 0x004fca00078e020b */
[----:B-1----:R-:W-:-:S04]  /*0430*/  @P3 SHF.R.S32.HI R4, RZ, 0x1f, R11 ;  /* 0x0000001fff043819 */ /* 0x002fc8000001140b */
[----:B------:R-:W-:Y:S01]  /*0440*/  @P3 LEA.HI R4, R4, R11, RZ, 0x6 ;  /* 0x0000000b04043211 */ /* 0x000fe200078f30ff */
[----:B------:R-:W-:-:S03]  /*0450*/  IMAD.MOV.U32 R11, RZ, RZ, c[0x0][0x198] ;  /* 0x00006600ff0b7624 */ /* 0x000fc600078e00ff */
[----:B------:R-:W-:Y:S01]  /*0460*/  @P3 LOP3.LUT R0, R4, 0xffffffc0, RZ, 0xc0, !PT ;  /* 0xffffffc004003812 */ /* 0x000fe200078ec0ff */
[----:B------:R-:W-:Y:S05]  /*0470*/  @P1 BRA `(.L_x_78) ;  /* 0x0000004000001947 */ /* 0x000fea0003800000 */
[----:B---3--:R-:W-:Y:S05]  /*0480*/  @!P3 BRA `(.L_x_78) ;  /* 0x000000300000b947 */ /* 0x008fea0003800000 */
[----:B-----5:R-:W2:Y:S04]  /*0490*/  LDG.E R207, [R16.64] ;  /* 0x0000000810cf7981 */ /* 0x020ea8000c1e1900 */
[----:B------:R-:W2:Y:S02]  /*04a0*/  LDG.E R4, [R16.64+0x4] ;  /* 0x0000040810047981 */ /* 0x000ea4000c1e1900 */
[----:B--2---:R-:W-:Y:S02]  /*04b0*/  IADD3 R207, -R207, R4, RZ ;  /* 0x00000004cfcf7210 */ /* 0x004fe40007ffe1ff */
.L_x_78:
[----:B---3--:R-:W-:-:S04]  /*04c0*/  ISETP.NE.U32.AND P1, PT, RZ, c[0x0][0x2e0], PT ;  /* 0x0000b800ff007a0c */ /* 0x008fc80003f25070 */
[----:B------:R-:W-:-:S13]  /*04d0*/  ISETP.NE.AND.EX P1, PT, RZ, c[0x0][0x2e4], PT, P1 ;  /* 0x0000b900ff007a0c */ /* 0x000fda0003f25310 */
[----:B------:R-:W-:Y:S05]  /*04e0*/  @!P1 BRA `(.L_x_79) ;  /* 0x0000003000009947 */ /* 0x000fea0003800000 */
[----:B------:R-:W-:-:S06]  /*04f0*/  IMAD.WIDE R10, R208, R13, c[0x0][0x2e0] ;  /* 0x0000b800d00a7625 */ /* 0x000fcc00078e020d */
[----:B------:R1:W5:Y:S01]  /*0500*/  LDG.E R11, [R10.64] ;  /* 0x000000080a0b7981 */ /* 0x000362000c1e1900 */
[----:B------:R-:W-:Y:S05]  /*0510*/  BRA `(.L_x_80) ;  /* 0x0000004000007947 */ /* 0x000fea0003800000 */
.L_x_79:
[----:B------:R-:W-:Y:S05]  /*0520*/  @!P0 BRA `(.L_x_80) ;  /* 0x0000003000008947 */ /* 0x000fea0003800000 */
[----:B------:R-:W2:Y:S04]  /*0530*/  LDG.E R11, [R14.64] ;  /* 0x000000080e0b7981 */ /* 0x000ea8000c1e1900 */
[----:B------:R-:W2:Y:S02]  /*0540*/  LDG.E R4, [R14.64+0x4] ;  /* 0x000004080e047981 */ /* 0x000ea4000c1e1900 */
[----:B--2---:R-:W-:Y:S02]  /*0550*/  IADD3 R11, -R11, R4, RZ ;  /* 0x000000040b0b7210 */ /* 0x004fe40007ffe1ff */
.L_x_80:
[----:B-----5:R-:W-:Y:S01]  /*0560*/  ISETP.GE.AND P1, PT, R207, 0x1, PT ;  /* 0x00000001cf00780c */ /* 0x020fe20003f26270 */
[----:B------:R-:W-:Y:S01]  /*0570*/  CS2R R126, SRZ ;  /* 0x00000000007e7805 */ /* 0x000fe2000001ff00 */
[----:B------:R-:W-:Y:S01]  /*0580*/  PLOP3.LUT P2, PT, PT, PT, PT, 0x80, 0x0 ;  /* 0x000000000000781c */ /* 0x000fe20003f4f070 */
        /* <DEDUP_REMOVED lines=32> */
[----:B------:R-:W-:Y:S01]  /*0790*/  IMAD.MOV.U32 R4, RZ, RZ, c[0x0][0x248] ;  /* 0x00009200ff047624 */ /* 0x000fe200078e00ff */
[--C-:B------:R-:W-:Y:S01]  /*07a0*/  SHF.R.S32.HI R14, RZ, 0x1f, R3.reuse ;  /* 0x0000001fff0e7819 */ /* 0x100fe20000011403 */
[----:B------:R-:W-:Y:S01]  /*07b0*/  IMAD.MOV.U32 R15, RZ, RZ, R3 ;  /* 0x000000ffff0f7224 */ /* 0x000fe200078e0003 */
[--C-:B------:R-:W-:Y:S01]  /*07c0*/  SHF.R.S32.HI R17, RZ, 0x1f, R6.reuse ;  /* 0x0000001fff117819 */ /* 0x100fe20000011406 */
[----:B------:R-:W-:Y:S01]  /*07d0*/  IMAD.SHL.U32 R218, R6, 0x4, RZ ;  /* 0x0000000406da7824 */ /* 0x000fe200078e00ff */
[----:B------:R-:W-:Y:S01]  /*07e0*/  ISETP.NE.AND P1, PT, R4, 0x1, PT ;  /* 0x000000010400780c */ /* 0x000fe20003f25270 */
[C---:B------:R-:W-:Y:S01]  /*07f0*/  IMAD R4, R14.reuse, c[0x0][0x238], RZ ;  /* 0x00008e000e047a24 */ /* 0x040fe200078e02ff */
[-C--:B------:R-:W-:Y:S01]  /*0800*/  LEA.HI R18, R17, R6.reuse, RZ, 0x3 ;  /* 0x0000000611127211 */ /* 0x080fe200078f18ff */
[C---:B------:R-:W-:Y:S01]  /*0810*/  IMAD R42, R14.reuse, c[0x0][0x288], RZ ;  /* 0x0000a2000e2a7a24 */ /* 0x040fe200078e02ff */
[----:B------:R-:W-:Y:S01]  /*0820*/  SHF.R.S32.HI R7, RZ, 0x1f, R6 ;  /* 0x0000001fff077819 */ /* 0x000fe20000011406 */
[----:B------:R-:W-:Y:S01]  /*0830*/  IMAD R13, R3, c[0x0][0x23c], R4 ;  /* 0x00008f00030d7a24 */ /* 0x000fe200078e0204 */
[----:B------:R-:W-:Y:S01]  /*0840*/  SHF.R.S32.HI R206, RZ, 0x3, R18 ;  /* 0x00000003ffce7819 */ /* 0x000fe20000011412 */
[----:B------:R-:W-:Y:S01]  /*0850*/  IMAD R46, R14, c[0x0][0x270], RZ ;  /* 0x00009c000e2e7a24 */ /* 0x000fe200078e02ff */
[-C--:B------:R-:W-:Y:S01]  /*0860*/  LEA.HI R21, R17, R6.reuse, RZ, 0x4 ;  /* 0x0000000611157211 */ /* 0x080fe200078f20ff */
[----:B------:R-:W-:Y:S01]  /*0870*/  IMAD.WIDE.U32 R26, R3, c[0x0][0x238], R6 ;  /* 0x00008e00031a7a25 */ /* 0x000fe200078e0006 */
[C---:B-1----:R-:W-:Y:S01]  /*0880*/  IADD3 R10, P2, R206.reuse, R5, RZ ;  /* 0x00000005ce0a7210 */ /* 0x042fe20007f5e0ff */
[----:B------:R-:W-:Y:S01]  /*0890*/  ULDC.64 UR4, c[0x0][0x1d8] ;  /* 0x0000760000047ab9 */ /* 0x000fe20000000a00 */
[----:B------:R-:W-:Y:S01]  /*08a0*/  LEA.HI R12, R17, R6, RZ, 0x2 ;  /* 0x00000006110c7211 */ /* 0x000fe200078f10ff */
[----:B------:R-:W-:Y:S01]  /*08b0*/  @P1 IMAD.HI.U32 R4, R3, c[0x0][0x24c], RZ ;  /* 0x0000930003041a27 */ /* 0x000fe200078e00ff */
[----:B------:R-:W-:Y:S01]  /*08c0*/  SHF.R.S32.HI R219, RZ, 0x1f, R218 ;  /* 0x0000001fffdb7819 */ /* 0x000fe200000114da */
[----:B------:R-:W-:Y:S01]  /*08d0*/  USHF.L.U32 UR7, UR4, 0x6, URZ ;  /* 0x0000000604077899 */ /* 0x000fe2000800063f */
[----:B------:R-:W-:Y:S01]  /*08e0*/  SHF.R.S32.HI R8, RZ, 0x1f, R12 ;  /* 0x0000001fff087819 */ /* 0x000fe2000001140c */
[----:B------:R-:W-:Y:S01]  /*08f0*/  IMAD.IADD R27, R27, 0x1, R13 ;  /* 0x000000011b1b7824 */ /* 0x000fe200078e020d */
[----:B------:R-:W-:Y:S01]  /*0900*/  @P1 SHF.R.U32.HI R15, RZ, c[0x0][0x250], R4 ;  /* 0x00009400ff0f1a19 */ /* 0x000fe20000011604 */
[C---:B------:R-:W-:Y:S01]  /*0910*/  IMAD R42, R3.reuse, c[0x0][0x28c], R42 ;  /* 0x0000a300032a7a24 */ /* 0x040fe200078e022a */
[----:B------:R-:W-:Y:S01]  /*0920*/  SHF.R.S32.HI R4, RZ, 0x1f, R206 ;  /* 0x0000001fff047819 */ /* 0x000fe200000114ce */
[----:B------:R-:W-:Y:S01]  /*0930*/  IMAD.WIDE.U32 R22, R3, c[0x0][0x288], R218 ;  /* 0x0000a20003167a25 */ /* 0x000fe200078e00da */
[----:B------:R-:W-:Y:S01]  /*0940*/  IADD3 R38, P1, R206, R9, RZ ;  /* 0x00000009ce267210 */ /* 0x000fe20007f3e0ff */
[----:B------:R-:W-:Y:S01]  /*0950*/  UMOV UR6, 0x6 ;  /* 0x0000000600067882 */ /* 0x000fe20000000000 */
[-C--:B------:R-:W-:Y:S01]  /*0960*/  LEA.HI.X.SX32 R13, R5, R4.reuse, 0x1, P2 ;  /* 0x00000004050d7211 */ /* 0x080fe200010f0eff */
[----:B------:R-:W-:Y:S01]  /*0970*/  IMAD R5, R2, -0x80, R11 ;  /* 0xffffff8002057824 */ /* 0x000fe200078e020b */
[----:B------:R-:W-:Y:S01]  /*0980*/  LEA.HI.X.SX32 R39, R9, R4, 0x1, P1 ;  /* 0x0000000409277211 */ /* 0x000fe200008f0eff */
[----:B------:R-:W-:Y:S01]  /*0990*/  IMAD R46, R3, c[0x0][0x274], R46 ;  /* 0x00009d00032e7a24 */ /* 0x000fe200078e022e */
[----:B------:R-:W-:Y:S01]  /*09a0*/  SHF.R.S32.HI R4, RZ, 0x4, R21 ;  /* 0x00000004ff047819 */ /* 0x000fe20000011415 */
[----:B------:R-:W-:Y:S01]  /*09b0*/  IMAD.IADD R9, R5, 0x1, -R206 ;  /* 0x0000000105097824 */ /* 0x000fe200078e0ace */
[----:B------:R-:W-:Y:S01]  /*09c0*/  SHF.R.S32.HI R11, RZ, 0x2, R12 ;  /* 0x00000002ff0b7819 */ /* 0x000fe2000001140c */
[----:B------:R-:W-:Y:S01]  /*09d0*/  IMAD.WIDE.U32 R24, R3, c[0x0][0x270], R218 ;  /* 0x00009c0003187a25 */ /* 0x000fe200078e00da */
[----:B------:R-:W-:Y:S01]  /*09e0*/  LEA.HI R19, R21, R4, RZ, 0x1 ;  /* 0x0000000415137211 */ /* 0x000fe200078f08ff */
[----:B------:R-:W-:Y:S01]  /*09f0*/  USHF.L.U64.HI UR5, UR4, UR6, UR5 ;  /* 0x0000000604057299 */ /* 0x000fe20008010205 */
[----:B------:R-:W-:Y:S01]  /*0a00*/  ISETP.GE.AND P1, PT, R9, 0x1, PT ;  /* 0x000000010900780c */ /* 0x000fe20003f26270 */
[----:B------:R-:W-:Y:S01]  /*0a10*/  IMAD.IADD R43, R23, 0x1, R42 ;  /* 0x00000001172b7824 */ /* 0x000fe200078e022a */
[C---:B------:R-:W-:Y:S01]  /*0a20*/  ISETP.GE.AND P6, PT, R9.reuse, 0x21, PT ;  /* 0x000000210900780c */ /* 0x040fe20003fc6270 */
[----:B------:R-:W-:Y:S01]  /*0a30*/  IMAD.MOV.U32 R42, RZ, RZ, R22 ;  /* 0x000000ffff2a7224 */ /* 0x000fe200078e0016 */
[----:B------:R-:W-:Y:S01]  /*0a40*/  ISETP.GE.AND P5, PT, R9, 0x41, PT ;  /* 0x000000410900780c */ /* 0x000fe20003fa6270 */
[----:B------:R-:W-:Y:S01]  /*0a50*/  IMAD.IADD R47, R25, 0x1, R46 ;  /* 0x00000001192f7824 */ /* 0x000fe200078e022e */
[----:B------:R-:W-:Y:S01]  /*0a60*/  ISETP.GE.AND P2, PT, R9, 0x61, PT ;  /* 0x000000610900780c */ /* 0x000fe20003f46270 */
[----:B------:R-:W-:Y:S01]  /*0a70*/  IMAD.SHL.U32 R25, R206, 0x40, RZ ;  /* 0x00000040ce197824 */ /* 0x000fe200078e00ff */
[----:B------:R-:W-:Y:S01]  /*0a80*/  LOP3.LUT R19, R19, 0xfffffffe, RZ, 0xc0, !PT ;  /* 0xfffffffe13137812 */ /* 0x000fe200078ec0ff */
[----:B------:R-:W-:Y:S01]  /*0a90*/  IMAD.MOV.U32 R46, RZ, RZ, R24 ;  /* 0x000000ffff2e7224 */ /* 0x000fe200078e0018 */
[----:B------:R-:W-:Y:S01]  /*0aa0*/  LEA.HI R8, R8, R11, RZ, 0x3 ;  /* 0x0000000b08087211 */ /* 0x000fe200078f18ff */
[----:B------:R-:W-:Y:S01]  /*0ab0*/  IMAD.WIDE R38, R2, 0x80, R38 ;  /* 0x0000008002267825 */ /* 0x000fe200078e0226 */
[----:B------:R-:W-:-:S02]  /*0ac0*/  LOP3.LUT R9, R18, 0xfffffff8, RZ, 0xc0, !PT ;  /* 0xfffffff812097812 */ /* 0x000fc400078ec0ff */
[----:B------:R-:W-:Y:S01]  /*0ad0*/  LOP3.LUT R8, R8, 0xfffffff8, RZ, 0xc0, !PT ;  /* 0xfffffff808087812 */ /* 0x000fe200078ec0ff */
[----:B------:R-:W-:Y:S01]  /*0ae0*/  IMAD.IADD R19, R4, 0x1, -R19 ;  /* 0x0000000104137824 */ /* 0x000fe200078e0a13 */
[----:B------:R-:W-:Y:S01]  /*0af0*/  SHF.R.S32.HI R30, RZ, 0x1f, R15 ;  /* 0x0000001fff1e7819 */ /* 0x000fe2000001140f */
[----:B------:R-:W-:Y:S01]  /*0b00*/  IMAD.IADD R4, R6, 0x1, -R9 ;  /* 0x0000000106047824 */ /* 0x000fe200078e0a09 */
[----:B------:R-:W-:Y:S01]  /*0b10*/  LOP3.LUT R25, R25, 0x1c0, RZ, 0xc0, !PT ;  /* 0x000001c019197812 */ /* 0x000fe200078ec0ff */
[----:B------:R-:W-:Y:S01]  /*0b20*/  IMAD.IADD R8, R11, 0x1, -R8 ;  /* 0x000000010b087824 */ /* 0x000fe200078e0a08 */
[----:B------:R-:W-:Y:S01]  /*0b30*/  LEA.HI R11, R17, R6, RZ, 0x6 ;  /* 0x00000006110b7211 */ /* 0x000fe200078f30ff */
[----:B------:R-:W-:Y:S01]  /*0b40*/  IMAD.SHL.U32 R22, R4, 0x8, RZ ;  /* 0x0000000804167824 */ /* 0x000fe200078e00ff */
[----:B------:R-:W-:Y:S01]  /*0b50*/  SHF.R.S32.HI R9, RZ, 0x1f, R208 ;  /* 0x0000001fff097819 */ /* 0x000fe200000114d0 */
[C---:B------:R-:W-:Y:S01]  /*0b60*/  IMAD R44, R30.reuse, c[0x0][0x1e0], RZ ;  /* 0x000078001e2c7a24 */ /* 0x040fe200078e02ff */
[----:B------:R-:W-:Y:S01]  /*0b70*/  SHF.R.S32.HI R11, RZ, 0x6, R11 ;  /* 0x00000006ff0b7819 */ /* 0x000fe2000001140b */
[----:B------:R-:W-:Y:S01]  /*0b80*/  IMAD R30, R30, c[0x0][0x1b0], RZ ;  /* 0x00006c001e1e7a24 */ /* 0x000fe200078e02ff */
[----:B------:R-:W-:Y:S01]  /*0b90*/  SHF.R.S32.HI R23, RZ, 0x1f, R22 ;  /* 0x0000001fff177819 */ /* 0x000fe20000011416 */
[----:B------:R-:W-:Y:S01]  /*0ba0*/  IMAD R44, R15, c[0x0][0x1e4], R44 ;  /* 0x000079000f2c7a24 */ /* 0x000fe200078e022c */
[----:B------:R-:W-:Y:S01]  /*0bb0*/  LOP3.LUT R24, R25, 0x38, R22, 0xf8, !PT ;  /* 0x0000003819187812 */ /* 0x000fe200078ef816 */
[----:B------:R-:W-:Y:S01]  /*0bc0*/  IMAD.SHL.U32 R20, R11, 0x200, RZ ;  /* 0x000002000b147824 */ /* 0x000fe200078e00ff */
[----:B------:R-:W-:Y:S01]  /*0bd0*/  SHF.R.U32.HI R25, RZ, 0x3, R25 ;  /* 0x00000003ff197819 */ /* 0x000fe20000011619 */
[C---:B------:R-:W-:Y:S01]  /*0be0*/  IMAD R30, R15.reuse, c[0x0][0x1b4], R30 ;  /* 0x00006d000f1e7a24 */ /* 0x040fe200078e021e */
[----:B------:R-:W-:Y:S01]  /*0bf0*/  SEL R2, R208, RZ, !P3 ;  /* 0x000000ffd0027207 */ /* 0x000fe20005800000 */
[----:B------:R-:W-:Y:S01]  /*0c00*/  IMAD.WIDE.U32 R32, R15, c[0x0][0x1e0], R22 ;  /* 0x000078000f207a25 */ /* 0x000fe200078e0016 */
[----:B------:R-:W-:-:S02]  /*0c10*/  LOP3.LUT R24, R20, R24, R25, 0xf6, !PT ;  /* 0x0000001814187212 */ /* 0x000fc400078ef619 */
[C---:B------:R-:W-:Y:S01]  /*0c20*/  ISETP.GE.OR P4, PT, R22.reuse, c[0x0][0x1cc], !P1 ;  /* 0x0000730016007a0c */ /* 0x040fe20004f86670 */
[----:B------:R-:W-:Y:S01]  /*0c30*/  IMAD.WIDE.U32 R28, R15, c[0x0][0x1b0], R22 ;  /* 0x00006c000f1c7a25 */ /* 0x000fe200078e0016 */
[C---:B------:R-:W-:Y:S02]  /*0c40*/  SEL R15, R9.reuse, RZ, !P0 ;  /* 0x000000ff090f7207 */ /* 0x040fe40004000000 */
[----:B------:R-:W-:Y:S01]  /*0c50*/  SEL R9, R9, RZ, !P3 ;  /* 0x000000ff09097207 */ /* 0x000fe20005800000 */
[----:B------:R-:W-:Y:S01]  /*0c60*/  IMAD.IADD R31, R29, 0x1, R30 ;  /* 0x000000011d1f7824 */ /* 0x000fe200078e021e */
[----:B------:R-:W-:Y:S01]  /*0c70*/  ISETP.GE.OR P1, PT, R22, c[0x0][0x19c], !P1 ;  /* 0x0000670016007a0c */ /* 0x000fe20004f26670 */
[----:B------:R-:W-:Y:S01]  /*0c80*/  IMAD.MOV.U32 R30, RZ, RZ, R28 ;  /* 0x000000ffff1e7224 */ /* 0x000fe200078e001c */
[----:B------:R-:W-:Y:S01]  /*0c90*/  SEL R28, R208, RZ, !P0 ;  /* 0x000000ffd01c7207 */ /* 0x000fe20004000000 */
[----:B------:R-:W-:Y:S01]  /*0ca0*/  IMAD.IADD R45, R33, 0x1, R44 ;  /* 0x00000001212d7824 */ /* 0x000fe200078e022c */
[----:B------:R-:W-:Y:S01]  /*0cb0*/  LOP3.LUT R21, R21, 0xfffffff0, RZ, 0xc0, !PT ;  /* 0xfffffff015157812 */ /* 0x000fe200078ec0ff */
[----:B------:R-:W-:-:S02]  /*0cc0*/  IMAD R25, R15, c[0x0][0x1e8], RZ ;  /* 0x00007a000f197a24 */ /* 0x000fc400078e02ff */
[----:B------:R-:W-:Y:S02]  /*0cd0*/  IMAD.MOV.U32 R44, RZ, RZ, R32 ;  /* 0x000000ffff2c7224 */ /* 0x000fe400078e0020 */
[----:B------:R-:W-:Y:S02]  /*0ce0*/  IMAD R15, R15, c[0x0][0x1b8], RZ ;  /* 0x00006e000f0f7a24 */ /* 0x000fe400078e02ff */
[C---:B------:R-:W-:Y:S02]  /*0cf0*/  IMAD R40, R28.reuse, c[0x0][0x1ec], R25 ;  /* 0x00007b001c287a24 */ /* 0x040fe400078e0219 */
[C---:B------:R-:W-:Y:S02]  /*0d00*/  IMAD R34, R28.reuse, c[0x0][0x1bc], R15 ;  /* 0x00006f001c227a24 */ /* 0x040fe400078e020f */
[----:B------:R-:W-:-:S04]  /*0d10*/  IMAD.WIDE.U32 R44, R28, c[0x0][0x1e8], R44 ;  /* 0x00007a001c2c7a25 */ /* 0x000fc800078e002c */
[----:B------:R-:W-:-:S04]  /*0d20*/  IMAD.WIDE.U32 R28, R28, c[0x0][0x1b8], R30 ;  /* 0x00006e001c1c7a25 */ /* 0x000fc800078e001e */
[----:B------:R-:W-:Y:S02]  /*0d30*/  IMAD.IADD R35, R29, 0x1, R34 ;  /* 0x000000011d237824 */ /* 0x000fe400078e0222 */
[----:B------:R-:W-:Y:S02]  /*0d40*/  IMAD R16, R14, c[0x0][0x180], RZ ;  /* 0x000060000e107a24 */ /* 0x000fe400078e02ff */
[----:B------:R-:W-:Y:S02]  /*0d50*/  IMAD R15, R9, c[0x0][0x278], RZ ;  /* 0x00009e00090f7a24 */ /* 0x000fe400078e02ff */
[----:B------:R-:W-:-:S04]  /*0d60*/  IMAD.WIDE.U32 R46, R2, c[0x0][0x278], R46 ;  /* 0x00009e00022e7a25 */ /* 0x000fc800078e002e */
[----:B------:R-:W-:Y:S02]  /*0d70*/  IMAD.IADD R41, R45, 0x1, R40 ;  /* 0x000000012d297824 */ /* 0x000fe400078e0228 */
[----:B------:R-:W-:Y:S02]  /*0d80*/  IMAD.MOV.U32 R34, RZ, RZ, R28 ;  /* 0x000000ffff227224 */ /* 0x000fe400078e001c */
[----:B------:R-:W-:Y:S01]  /*0d90*/  IMAD R30, R14, c[0x0][0x210], RZ ;  /* 0x000084000e1e7a24 */ /* 0x000fe200078e02ff */
[----:B------:R-:W-:Y:S01]  /*0da0*/  SHF.R.S32.HI R14, RZ, 0x1f, R0 ;  /* 0x0000001fff0e7819 */ /* 0x000fe20000011400 */
[----:B------:R-:W-:Y:S02]  /*0db0*/  IMAD.MOV.U32 R40, RZ, RZ, R44 ;  /* 0x000000ffff287224 */ /* 0x000fe400078e002c */
[----:B------:R-:W-:Y:S02]  /*0dc0*/  IMAD R28, R39, c[0x0][0x1d8], RZ ;  /* 0x00007600271c7a24 */ /* 0x000fe400078e02ff */
[----:B------:R-:W-:Y:S01]  /*0dd0*/  IMAD R25, R3, c[0x0][0x184], R16 ;  /* 0x0000610003197a24 */ /* 0x000fe200078e0210 */
[----:B------:R-:W-:Y:S01]  /*0de0*/  IADD3 R16, P0, R0, R46, RZ ;  /* 0x0000002e00107210 */ /* 0x000fe20007f1e0ff */
[----:B------:R-:W-:-:S02]  /*0df0*/  IMAD R15, R2, c[0x0][0x27c], R15 ;  /* 0x00009f00020f7a24 */ /* 0x000fc400078e020f */
[----:B------:R-:W-:-:S04]  /*0e00*/  IMAD.WIDE.U32 R32, R3, c[0x0][0x180], R22 ;  /* 0x0000600003207a25 */ /* 0x000fc800078e0016 */
[----:B------:R-:W-:-:S04]  /*0e10*/  IMAD.WIDE.U32 R36, R3, c[0x0][0x210], R22 ;  /* 0x0000840003247a25 */ /* 0x000fc800078e0016 */
[----:B------:R-:W-:Y:S01]  /*0e20*/  IMAD R30, R3, c[0x0][0x214], R30 ;  /* 0x00008500031e7a24 */ /* 0x000fe200078e021e */
[----:B------:R-:W-:Y:S01]  /*0e30*/  IADD3.X R3, R14, R47, R15, P0, !PT ;  /* 0x0000002f0e037210 */ /* 0x000fe200007fe40f */
[----:B------:R-:W-:Y:S02]  /*0e40*/  IMAD R23, R39, c[0x0][0x1a8], RZ ;  /* 0x00006a0027177a24 */ /* 0x000fe400078e02ff */
[C---:B------:R-:W-:Y:S02]  /*0e50*/  IMAD R28, R38.reuse, c[0x0][0x1dc], R28 ;  /* 0x00007700261c7a24 */ /* 0x040fe400078e021c */
[----:B------:R-:W-:-:S04]  /*0e60*/  IMAD.WIDE.U32 R40, R38, c[0x0][0x1d8], R40 ;  /* 0x0000760026287a25 */ /* 0x000fc800078e0028 */
[----:B------:R-:W-:Y:S02]  /*0e70*/  IMAD R29, R9, c[0x0][0x290], RZ ;  /* 0x0000a400091d7a24 */ /* 0x000fe400078e02ff */
[----:B------:R-:W-:-:S04]  /*0e80*/  IMAD.WIDE.U32 R42, R2, c[0x0][0x290], R42 ;  /* 0x0000a400022a7a25 */ /* 0x000fc800078e002a */
[----:B------:R-:W-:Y:S01]  /*0e90*/  IMAD.IADD R37, R37, 0x1, R30 ;  /* 0x0000000125257824 */ /* 0x000fe200078e021e */
[----:B------:R-:W-:Y:S01]  /*0ea0*/  LEA R30, P0, R40, c[0x0][0x1c0], 0x1 ;  /* 0x00007000281e7a11 */ /* 0x000fe200078008ff */
[----:B------:R-:W-:Y:S01]  /*0eb0*/  IMAD R23, R38, c[0x0][0x1ac], R23 ;  /* 0x00006b0026177a24 */ /* 0x000fe200078e0217 */
[----:B------:R-:W-:Y:S01]  /*0ec0*/  IADD3 R15, P3, R0, R42, RZ ;  /* 0x0000002a000f7210 */ /* 0x000fe20007f7e0ff */
[----:B------:R-:W-:Y:S02]  /*0ed0*/  IMAD.IADD R28, R41, 0x1, R28 ;  /* 0x00000001291c7824 */ /* 0x000fe400078e021c */
[----:B------:R-:W-:-:S03]  /*0ee0*/  IMAD.WIDE.U32 R38, R38, c[0x0][0x1a8], R34 ;  /* 0x00006a0026267a25 */ /* 0x000fc600078e0022 */
[----:B------:R-:W-:Y:S01]  /*0ef0*/  LEA.HI.X R31, R40, c[0x0][0x1c4], R28, 0x1, P0 ;  /* 0x00007100281f7a11 */ /* 0x000fe200000f0c1c */
[----:B------:R-:W-:Y:S01]  /*0f00*/  IMAD R29, R2, c[0x0][0x294], R29 ;  /* 0x0000a500021d7a24 */ /* 0x000fe200078e021d */
[----:B------:R-:W-:Y:S01]  /*0f10*/  LEA R34, P0, R38, c[0x0][0x190], 0x1 ;  /* 0x0000640026227a11 */ /* 0x000fe200078008ff */
[----:B------:R-:W-:Y:S02]  /*0f20*/  IMAD.IADD R23, R39, 0x1, R23 ;  /* 0x0000000127177824 */ /* 0x000fe400078e0217 */
[----:B------:R-:W-:Y:S01]  /*0f30*/  IMAD.SHL.U32 R205, R0, 0x40, RZ ;  /* 0x0000004000cd7824 */ /* 0x000fe200078e00ff */
[----:B------:R-:W-:Y:S01]  /*0f40*/  IADD3.X R14, R14, R43, R29, P3, !PT ;  /* 0x0000002b0e0e7210 */ /* 0x000fe20001ffe41d */
[C---:B------:R-:W-:Y:S01]  /*0f50*/  IMAD R29, R9.reuse, c[0x0][0x218], RZ ;  /* 0x00008600091d7a24 */ /* 0x040fe200078e02ff */
[----:B------:R-:W-:Y:S01]  /*0f60*/  LEA.HI.X R35, R38, c[0x0][0x194], R23, 0x1, P0 ;  /* 0x0000650026237a11 */ /* 0x000fe200000f0c17 */
[----:B------:R-:W-:Y:S01]  /*0f70*/  IMAD R23, R9, c[0x0][0x240], RZ ;  /* 0x0000900009177a24 */ /* 0x000fe200078e02ff */
[----:B------:R-:W-:Y:S01]  /*0f80*/  IADD3 R28, P0, R30, UR7, RZ ;  /* 0x000000071e1c7c10 */ /* 0x000fe2000ff1e0ff */
[----:B------:R-:W-:Y:S01]  /*0f90*/  IMAD.WIDE.U32 R38, R2, c[0x0][0x240], R26 ;  /* 0x0000900002267a25 */ /* 0x000fe200078e001a */
[----:B------:R-:W-:-:S02]  /*0fa0*/  SHF.R.S32.HI R203, RZ, 0x1f, R205 ;  /* 0x0000001fffcb7819 */ /* 0x000fc400000114cd */
[----:B------:R-:W-:Y:S01]  /*0fb0*/  ISETP.GE.OR P3, PT, R22, c[0x0][0x1cc], !P6 ;  /* 0x0000730016007a0c */ /* 0x000fe20007766670 */
[C---:B------:R-:W-:Y:S01]  /*0fc0*/  IMAD R0, R2.reuse, c[0x0][0x21c], R29 ;  /* 0x0000870002007a24 */ /* 0x040fe200078e021d */
[----:B------:R-:W-:Y:S01]  /*0fd0*/  IADD3.X R29, R31, UR5, RZ, P0, !PT ;  /* 0x000000051f1d7c10 */ /* 0x000fe200087fe4ff */
[C---:B------:R-:W-:Y:S01]  /*0fe0*/  IMAD R26, R2.reuse, c[0x0][0x244], R23 ;  /* 0x00009100021a7a24 */ /* 0x040fe200078e0217 */
[----:B------:R-:W-:Y:S01]  /*0ff0*/  IADD3 R205, P0, R205, R38, RZ ;  /* 0x00000026cdcd7210 */ /* 0x000fe20007f1e0ff */
[----:B------:R-:W-:Y:S01]  /*1000*/  IMAD.WIDE.U32 R36, R2, c[0x0][0x218], R36 ;  /* 0x0000860002247a25 */ /* 0x000fe200078e0024 */
[----:B------:R-:W-:Y:S02]  /*1010*/  ISETP.GE.OR P6, PT, R22, c[0x0][0x19c], !P6 ;  /* 0x0000670016007a0c */ /* 0x000fe400077c6670 */
[----:B------:R-:W-:Y:S01]  /*1020*/  IADD3.X R203, R203, R39, R26, P0, !PT ;  /* 0x00000027cbcb7210 */ /* 0x000fe200007fe41a */
[----:B------:R-:W-:Y:S01]  /*1030*/  IMAD.IADD R33, R33, 0x1, R25 ;  /* 0x0000000121217824 */ /* 0x000fe200078e0219 */
[----:B------:R-:W-:Y:S01]  /*1040*/  IADD3 R26, P0, R28, UR7, RZ ;  /* 0x000000071c1a7c10 */ /* 0x000fe2000ff1e0ff */
[----:B------:R-:W-:-:S02]  /*1050*/  IMAD.IADD R37, R37, 0x1, R0 ;  /* 0x0000000125257824 */ /* 0x000fc400078e0200 */
[----:B------:R-:W-:Y:S01]  /*1060*/  IMAD R25, R13, c[0x0][0x208], RZ ;  /* 0x000082000d197a24 */ /* 0x000fe200078e02ff */
[----:B------:R-:W-:Y:S01]  /*1070*/  IADD3.X R27, R29, UR5, RZ, P0, !PT ;  /* 0x000000051d1b7c10 */ /* 0x000fe200087fe4ff */
[----:B------:R-:W-:Y:S01]  /*1080*/  IMAD R23, R9, c[0x0][0x188], RZ ;  /* 0x0000620009177a24 */ /* 0x000fe200078e02ff */
[----:B------:R-:W-:Y:S01]  /*1090*/  IADD3 R38, P0, R26, UR7, RZ ;  /* 0x000000071a267c10 */ /* 0x000fe2000ff1e0ff */
[----:B------:R-:W-:Y:S02]  /*10a0*/  IMAD.SHL.U32 R9, R24, 0x2, RZ ;  /* 0x0000000218097824 */ /* 0x000fe400078e00ff */
[C---:B------:R-:W-:Y:S01]  /*10b0*/  IMAD R25, R10.reuse, c[0x0][0x20c], R25 ;  /* 0x000083000a197a24 */ /* 0x040fe200078e0219 */
[----:B------:R-:W-:Y:S01]  /*10c0*/  IADD3.X R39, R27, UR5, RZ, P0, !PT ;  /* 0x000000051b277c10 */ /* 0x000fe200087fe4ff */
[----:B------:R-:W-:Y:S01]  /*10d0*/  IMAD.WIDE.U32 R36, R10, c[0x0][0x208], R36 ;  /* 0x000082000a247a25 */ /* 0x000fe200078e0024 */
[----:B------:R-:W-:Y:S01]  /*10e0*/  ULDC.64 UR4, c[0x0][0x1a8] ;  /* 0x00006a0000047ab9 */ /* 0x000fe20000000a00 */
[----:B------:R-:W-:Y:S01]  /*10f0*/  @!PT LDS RZ, [RZ] ;  /* 0x00000000fffff984 */ /* 0x000fe20000000800 */
[----:B------:R-:W-:Y:S01]  /*1100*/  @!PT LDS RZ, [RZ] ;  /* 0x00000000fffff984 */ /* 0x000fe20000000800 */
[----:B------:R-:W-:Y:S01]  /*1110*/  @!PT LDS RZ, [RZ] ;  /* 0x00000000fffff984 */ /* 0x000fe20000000800 */
[----:B------:R1:W-:Y:S01]  /*1120*/  LDGSTS.E.BYPASS.LTC128B.128 [R9+0x4080], [R30.64], !P4 ;  /* 0x040800001e097fae */ /* 0x0003e2000e101d48 */
[----:B------:R-:W-:Y:S01]  /*1130*/  USHF.L.U32 UR7, UR4, 0x6, URZ ;  /* 0x0000000604077899 */ /* 0x000fe2000800063f */
[----:B------:R-:W-:Y:S01]  /*1140*/  IMAD.IADD R25, R37, 0x1, R25 ;  /* 0x0000000125197824 */ /* 0x000fe200078e0219 */
[----:B------:R-:W-:Y:S01]  /*1150*/  LEA R210, P0, R36, c[0x0][0x1f0], 0x1 ;  /* 0x00007c0024d27a11 */ /* 0x000fe200078008ff */
[----:B------:R2:W-:Y:S01]  /*1160*/  LDGSTS.E.BYPASS.LTC128B.128 [R9+0x5080], [R28.64], !P3 ;  /* 0x050800001c097fae */ /* 0x0005e2000d901d48 */
[C---:B------:R-:W-:Y:S01]  /*1170*/  ISETP.GE.OR P4, PT, R22.reuse, c[0x0][0x1cc], !P5 ;  /* 0x0000730016007a0c */ /* 0x040fe20006f86670 */
[----:B------:R-:W-:Y:S01]  /*1180*/  USHF.L.U64.HI UR5, UR4, UR6, UR5 ;  /* 0x0000000604057299 */ /* 0x000fe20008010205 */
[----:B------:R-:W-:Y:S01]  /*1190*/  ISETP.GE.OR P3, PT, R22, c[0x0][0x1cc], !P2 ;  /* 0x0000730016007a0c */ /* 0x000fe20005766670 */
[----:B------:R-:W-:Y:S01]  /*11a0*/  IMAD R23, R2, c[0x0][0x18c], R23 ;  /* 0x0000630002177a24 */ /* 0x000fe200078e0217 */
[----:B------:R-:W-:Y:S01]  /*11b0*/  LEA.HI.X R211, R36, c[0x0][0x1f4], R25, 0x1, P0 ;  /* 0x00007d0024d37a11 */ /* 0x000fe200000f0c19 */
[----:B------:R-:W-:Y:S01]  /*11c0*/  IMAD.WIDE.U32 R32, R2, c[0x0][0x188], R32 ;  /* 0x0000620002207a25 */ /* 0x000fe200078e0020 */
[C---:B------:R-:W-:Y:S01]  /*11d0*/  ISETP.GE.OR P5, PT, R22.reuse, c[0x0][0x19c], !P5 ;  /* 0x0000670016007a0c */ /* 0x040fe20006fa6670 */
[----:B------:R-:W-:Y:S01]  /*11e0*/  UMOV UR6, 0x5 ;  /* 0x0000000500067882 */ /* 0x000fe20000000000 */
[----:B------:R-:W-:Y:S01]  /*11f0*/  ISETP.GE.OR P2, PT, R22, c[0x0][0x19c], !P2 ;  /* 0x0000670016007a0c */ /* 0x000fe20005746670 */
[----:B------:R-:W-:Y:S01]  /*1200*/  IMAD.IADD R33, R33, 0x1, R23 ;  /* 0x0000000121217824 */ /* 0x000fe200078e0217 */
[----:B------:R-:W-:Y:S01]  /*1210*/  IADD3 R223, R9, 0x4080, RZ ;  /* 0x0000408009df7810 */ /* 0x000fe20007ffe0ff */
[----:B------:R-:W-:Y:S01]  /*1220*/  IMAD R13, R13, c[0x0][0x178], RZ ;  /* 0x00005e000d0d7a24 */ /* 0x000fe200078e02ff */
[----:B------:R-:W-:Y:S01]  /*1230*/  IADD3 R222, R9, 0x8080, RZ ;  /* 0x0000808009de7810 */ /* 0x000fe20007ffe0ff */
[----:B------:R-:W-:Y:S01]  /*1240*/  IMAD.WIDE.U32 R32, R10, c[0x0][0x178], R32 ;  /* 0x00005e000a207a25 */ /* 0x000fe200078e0020 */
[----:B------:R3:W-:Y:S01]  /*1250*/  LDGSTS.E.BYPASS.LTC128B.128 [R9+0x6080], [R26.64], !P4 ;  /* 0x060800001a097fae */ /* 0x0007e2000e101d48 */
[----:B------:R-:W-:-:S02]  /*1260*/  ISETP.GE.AND P4, PT, R22, c[0x0][0x16c], PT ;  /* 0x00005b0016007a0c */ /* 0x000fc40003f86270 */
[----:B------:R-:W-:Y:S01]  /*1270*/  IMAD R13, R10, c[0x0][0x17c], R13 ;  /* 0x00005f000a0d7a24 */ /* 0x000fe200078e020d */
[----:B------:R1:W-:Y:S01]  /*1280*/  LDGSTS.E.BYPASS.LTC128B.128 [R9+0x7080], [R38.64], !P3 ;  /* 0x0708000026097fae */ /* 0x0003e2000d901d48 */
[----:B------:R-:W-:Y:S01]  /*1290*/  ISETP.GE.AND P3, PT, R22, c[0x0][0x1fc], PT ;  /* 0x00007f0016007a0c */ /* 0x000fe20003f66270 */
[----:B------:R-:W-:Y:S02]  /*12a0*/  IMAD.IADD R10, R6, 0x1, -R21 ;  /* 0x00000001060a7824 */ /* 0x000fe400078e0a15 */
[----:B------:R-:W0:Y:S01]  /*12b0*/  LDGDEPBAR ;  /* 0x00000000000079af */ /* 0x000e220000000000 */
[----:B------:R-:W-:Y:S02]  /*12c0*/  IMAD.IADD R13, R33, 0x1, R13 ;  /* 0x00000001210d7824 */ /* 0x000fe400078e020d */
[----:B------:R-:W-:Y:S01]  /*12d0*/  IMAD.SHL.U32 R21, R4, 0x40, RZ ;  /* 0x0000004004157824 */ /* 0x000fe200078e00ff */
[----:B--2---:R-:W-:Y:S01]  /*12e0*/  IADD3 R28, P0, R34, UR7, RZ ;  /* 0x00000007221c7c10 */ /* 0x004fe2000ff1e0ff */
[----:B------:R1:W-:Y:S01]  /*12f0*/  LDGSTS.E.BYPASS.LTC128B.128 [R9+0x80], [R34.64], !P1 ;  /* 0x0008000022097fae */ /* 0x0003e2000c901d48 */
[----:B------:R-:W-:Y:S01]  /*1300*/  LEA R214, P1, R32, c[0x0][0x160], 0x1 ;  /* 0x0000580020d67a11 */ /* 0x000fe200078208ff */
[----:B------:R-:W-:Y:S01]  /*1310*/  IMAD.MOV.U32 R199, RZ, RZ, 0x40 ;  /* 0x00000040ffc77424 */ /* 0x000fe200078e00ff */
[----:B------:R-:W-:Y:S01]  /*1320*/  IADD3.X R29, R35, UR5, RZ, P0, !PT ;  /* 0x00000005231d7c10 */ /* 0x000fe200087fe4ff */
[----:B------:R-:W-:Y:S01]  /*1330*/  IMAD.IADD R0, R207, 0x1, -R206 ;  /* 0x00000001cf007824 */ /* 0x000fe200078e0ace */
[----:B------:R-:W-:Y:S01]  /*1340*/  IADD3 R24, P0, R28, UR7, RZ ;  /* 0x000000071c187c10 */ /* 0x000fe2000ff1e0ff */
[----:B------:R-:W-:Y:S01]  /*1350*/  IMAD.MOV.U32 R192, RZ, RZ, 0x20 ;  /* 0x00000020ffc07424 */ /* 0x000fe200078e00ff */
[----:B------:R-:W-:Y:S01]  /*1360*/  LEA.HI.X R215, R32, c[0x0][0x164], R13, 0x1, P1 ;  /* 0x0000590020d77a11 */ /* 0x000fe200008f0c0d */
[----:B------:R1:W-:Y:S01]  /*1370*/  LDGSTS.E.BYPASS.LTC128B.128 [R9+0x1080], [R28.64], !P6 ;  /* 0x010800001c097fae */ /* 0x0003e2000f101d48 */
[----:B------:R-:W-:-:S02]  /*1380*/  IADD3.X R25, R29, UR5, RZ, P0, !PT ;  /* 0x000000051d197c10 */ /* 0x000fc400087fe4ff */
[----:B------:R-:W-:Y:S02]  /*1390*/  LEA.HI R13, R17, R6, RZ, 0x5 ;  /* 0x00000006110d7211 */ /* 0x000fe400078f28ff */
[----:B------:R-:W-:Y:S01]  /*13a0*/  SHF.R.S32.HI R195, RZ, 0x1f, R10 ;  /* 0x0000001fffc37819 */ /* 0x000fe2000001140a */
[----:B------:R2:W-:Y:S01]  /*13b0*/  LDGSTS.E.BYPASS.LTC128B.128 [R9+0x2080], [R24.64], !P5 ;  /* 0x0208000018097fae */ /* 0x0005e2000e901d48 */
[----:B---3--:R-:W-:Y:S02]  /*13c0*/  IADD3 R26, P0, R24, UR7, RZ ;  /* 0x00000007181a7c10 */ /* 0x008fe4000ff1e0ff */
[----:B------:R-:W-:Y:S02]  /*13d0*/  SHF.R.S32.HI R22, RZ, 0x5, R13 ;  /* 0x00000005ff167819 */ /* 0x000fe4000001140d */
[----:B------:R-:W-:Y:S01]  /*13e0*/  IADD3.X R27, R25, UR5, RZ, P0, !PT ;  /* 0x00000005191b7c10 */ /* 0x000fe200087fe4ff */
[----:B------:R-:W-:Y:S01]  /*13f0*/  ULDC.64 UR4, c[0x0][0x208] ;  /* 0x0000820000047ab9 */ /* 0x000fe20000000a00 */
[----:B------:R-:W-:Y:S01]  /*1400*/  LEA.HI R23, R13, R22, RZ, 0x1 ;  /* 0x000000160d177211 */ /* 0x000fe200078f08ff */
[----:B------:R-:W-:Y:S01]  /*1410*/  USHF.L.U64.HI UR5, UR4, UR6, UR5 ;  /* 0x0000000604057299 */ /* 0x000fe20008010205 */
[C---:B------:R-:W-:Y:S01]  /*1420*/  LOP3.LUT P1, RZ, R4.reuse, 0x4, RZ, 0xc0, !PT ;  /* 0x0000000404ff7812 */ /* 0x040fe2000782c0ff */
[----:B------:R3:W-:Y:S01]  /*1430*/  LDGSTS.E.BYPASS.LTC128B.128 [R9+0x3080], [R26.64], !P2 ;  /* 0x030800001a097fae */ /* 0x0007e2000d101d48 */
[----:B------:R-:W-:Y:S01]  /*1440*/  LOP3.LUT R23, R23, 0xfffffffe, RZ, 0xc0, !PT ;  /* 0xfffffffe17177812 */ /* 0x000fe200078ec0ff */
[----:B------:R-:W-:Y:S01]  /*1450*/  USHF.L.U32 UR4, UR4, 0x5, URZ ;  /* 0x0000000504047899 */ /* 0x000fe2000800063f */
[----:B------:R-:W-:Y:S01]  /*1460*/  LOP3.LUT P0, RZ, R4, 0x2, RZ, 0xc0, !PT ;  /* 0x0000000204ff7812 */ /* 0x000fe2000780c0ff */
[----:B------:R-:W0:Y:S01]  /*1470*/  LDGDEPBAR ;  /* 0x00000000000079af */ /* 0x000e220000000000 */
[----:B------:R-:W-:Y:S01]  /*1480*/  LOP3.LUT R21, R21, 0x1c0, RZ, 0xc0, !PT ;  /* 0x000001c015157812 */ /* 0x000fe200078ec0ff */
[C---:B------:R-:W-:Y:S01]  /*1490*/  IMAD.IADD R4, R22.reuse, 0x1, -R23 ;  /* 0x0000000116047824 */ /* 0x040fe200078e0a17 */
[----:B------:R-:W-:Y:S01]  /*14a0*/  LEA.HI R195, R195, R10, RZ, 0x3 ;  /* 0x0000000ac3c37211 */ /* 0x000fe200078f18ff */
[----:B------:R-:W-:Y:S01]  /*14b0*/  IMAD.SHL.U32 R22, R22, 0x10, RZ ;  /* 0x0000001016167824 */ /* 0x000fe200078e00ff */
[----:B------:R-:W-:Y:S01]  /*14c0*/  SEL R2, R199, 0xffffffc0, !P1 ;  /* 0xffffffc0c7027807 */ /* 0x000fe20004800000 */
[----:B------:R-:W-:Y:S01]  /*14d0*/  USHF.L.U32 UR6, UR4, 0x1, URZ ;  /* 0x0000000104067899 */ /* 0x000fe2000800063f */
[C---:B------:R-:W-:Y:S01]  /*14e0*/  ISETP.LT.OR P1, PT, R0.reuse, 0x1, P4 ;  /* 0x000000010000780c */ /* 0x040fe20002721670 */
[----:B------:R-:W-:Y:S01]  /*14f0*/  USHF.L.U64.HI UR5, UR4, 0x1, UR5 ;  /* 0x0000000104057899 */ /* 0x000fe20008010205 */
[----:B------:R-:W-:-:S02]  /*1500*/  ISETP.LT.OR P6, PT, R0, 0x21, P4 ;  /* 0x000000210000780c */ /* 0x000fc400027c1670 */
[C---:B------:R-:W-:Y:S02]  /*1510*/  ISETP.LT.OR P5, PT, R0.reuse, 0x1, P3 ;  /* 0x000000010000780c */ /* 0x040fe40001fa1670 */
[----:B------:R-:W-:Y:S02]  /*1520*/  ISETP.LT.OR P2, PT, R0, 0x21, P3 ;  /* 0x000000210000780c */ /* 0x000fe40001f41670 */
[C---:B------:R-:W-:Y:S01]  /*1530*/  LOP3.LUT R23, R195.reuse, 0xfffffff8, RZ, 0xc0, !PT ;  /* 0xfffffff8c3177812 */ /* 0x040fe200078ec0ff */
[----:B------:R-:W-:Y:S01]  /*1540*/  IMAD.SHL.U32 R195, R195, 0x40, RZ ;  /* 0x00000040c3c37824 */ /* 0x000fe200078e00ff */
[----:B--2---:R-:W-:Y:S01]  /*1550*/  LOP3.LUT R25, R21, 0x30, R22, 0xf8, !PT ;  /* 0x0000003015197812 */ /* 0x004fe200078ef816 */
[----:B------:R-:W-:Y:S01]  /*1560*/  IMAD R22, R19, 0x800, R20 ;  /* 0x0000080013167824 */ /* 0x000fe200078e0214 */
[--C-:B------:R-:W-:Y:S01]  /*1570*/  LOP3.LUT R0, R21, 0x8, R18.reuse, 0xf8, !PT ;  /* 0x0000000815007812 */ /* 0x100fe200078ef812 */
[----:B------:R-:W-:Y:S01]  /*1580*/  IMAD.IADD R10, R10, 0x1, -R23 ;  /* 0x000000010a0a7824 */ /* 0x000fe200078e0a17 */
[----:B------:R-:W-:Y:S01]  /*1590*/  SHF.R.U32.HI R21, RZ, 0x3, R21 ;  /* 0x00000003ff157819 */ /* 0x000fe20000011615 */
[----:B------:R-:W-:Y:S01]  /*15a0*/  IMAD.MOV.U32 R23, RZ, RZ, c[0x0][0x178] ;  /* 0x00005e00ff177624 */ /* 0x000fe200078e00ff */
[----:B------:R-:W-:Y:S01]  /*15b0*/  LOP3.LUT R196, R25, 0x8, R18, 0xf8, !PT ;  /* 0x0000000819c47812 */ /* 0x000fe200078ef812 */
[----:B------:R-:W-:-:S04]  /*15c0*/  DEPBAR.LE SB0, 0x1 ;  /* 0x000080400000791a */ /* 0x000fc80000000000 */
[----:B------:R-:W-:Y:S01]  /*15d0*/  LOP3.LUT R197, R0, R21, RZ, 0x3c, !PT ;  /* 0x0000001500c57212 */ /* 0x000fe200078e3cff */
[----:B------:R-:W-:Y:S01]  /*15e0*/  IMAD.MOV.U32 R18, RZ, RZ, c[0x0][0x17c] ;  /* 0x00005f00ff127624 */ /* 0x000fe200078e00ff */
[----:B------:R-:W-:Y:S01]  /*15f0*/  SEL R0, R192, 0xffffffe0, !P0 ;  /* 0xffffffe0c0007807 */ /* 0x000fe20004000000 */
[----:B------:R-:W-:Y:S01]  /*1600*/  BAR.SYNC.DEFER_BLOCKING 0x0 ;  /* 0x0000000000007b1d */ /* 0x000fe20000010000 */
[----:B------:R-:W-:Y:S01]  /*1610*/  LEA R212, P0, R23, R214, 0x6 ;  /* 0x000000d617d47211 */ /* 0x000fe200078030ff */
[----:B------:R-:W-:Y:S01]  /*1620*/  IMAD.IADD R197, R22, 0x1, R197 ;  /* 0x0000000116c57824 */ /* 0x000fe200078e02c5 */
[----:B------:R-:W-:Y:S01]  /*1630*/  LEA.HI R20, R17, R6, RZ, 0x7 ;  /* 0x0000000611147211 */ /* 0x000fe200078f38ff */
[----:B------:R-:W-:Y:S01]  /*1640*/  IMAD.SHL.U32 R17, R19, 0x10, RZ ;  /* 0x0000001013117824 */ /* 0x000fe200078e00ff */
[----:B------:R-:W-:Y:S01]  /*1650*/  LEA.HI.X R213, R23, R215, R18, 0x6, P0 ;  /* 0x000000d717d57211 */ /* 0x000fe200000f3412 */
[----:B------:R-:W-:Y:S01]  /*1660*/  IMAD.SHL.U32 R197, R197, 0x2, RZ ;  /* 0x00000002c5c57824 */ /* 0x000fe200078e00ff */
[----:B------:R-:W-:-:S02]  /*1670*/  LEA R220, P0, R16, c[0x0][0x258], 0x2 ;  /* 0x0000960010dc7a11 */ /* 0x000fc400078010ff */
[----:B------:R-:W-:Y:S01]  /*1680*/  LOP3.LUT R18, R17, 0x10, RZ, 0xc0, !PT ;  /* 0x0000001011127812 */ /* 0x000fe200078ec0ff */
[C---:B------:R-:W-:Y:S01]  /*1690*/  IMAD.IADD R2, R197.reuse, 0x1, R2 ;  /* 0x00000001c5027824 */ /* 0x040fe200078e0202 */
[----:B------:R-:W-:Y:S01]  /*16a0*/  LEA.HI.X R221, R16, c[0x0][0x25c], R3, 0x2, P0 ;  /* 0x0000970010dd7a11 */ /* 0x000fe200000f1403 */
[----:B------:R-:W-:Y:S01]  /*16b0*/  IMAD.IADD R3, R197, 0x1, R0 ;  /* 0x00000001c5037824 */ /* 0x000fe200078e0200 */
[----:B------:R-:W-:Y:S01]  /*16c0*/  LOP3.LUT R13, R13, 0xffffffe0, RZ, 0xc0, !PT ;  /* 0xffffffe00d0d7812 */ /* 0x000fe200078ec0ff */
[----:B------:R-:W-:Y:S01]  /*16d0*/  IMAD.IADD R0, R0, 0x1, R2 ;  /* 0x0000000100007824 */ /* 0x000fe200078e0202 */
[----:B------:R-:W-:Y:S01]  /*16e0*/  LEA R224, P0, R15, c[0x0][0x280], 0x2 ;  /* 0x0000a0000fe07a11 */ /* 0x000fe200078010ff */
[----:B------:R-:W-:Y:S01]  /*16f0*/  IMAD.SHL.U32 R17, R8, 0x40, RZ ;  /* 0x0000004008117824 */ /* 0x000fe200078e00ff */
[----:B------:R-:W-:Y:S01]  /*1700*/  LOP3.LUT R196, R196, R21, RZ, 0x3c, !PT ;  /* 0x00000015c4c47212 */ /* 0x000fe200078e3cff */
[----:B------:R-:W-:Y:S01]  /*1710*/  IMAD.SHL.U32 R16, R11, 0x8, RZ ;  /* 0x000000080b107824 */ /* 0x000fe200078e00ff */
[----:B------:R-:W-:Y:S01]  /*1720*/  LEA.HI.X R225, R15, c[0x0][0x284], R14, 0x2, P0 ;  /* 0x0000a1000fe17a11 */ /* 0x000fe200000f140e */
[----:B------:R-:W-:Y:S01]  /*1730*/  IMAD.IADD R13, R6, 0x1, -R13 ;  /* 0x00000001060d7824 */ /* 0x000fe200078e0a0d */
[----:B------:R-:W-:Y:S01]  /*1740*/  LOP3.LUT R17, R17, 0x1c0, RZ, 0xc0, !PT ;  /* 0x000001c011117812 */ /* 0x000fe200078ec0ff */
[C---:B------:R-:W-:Y:S01]  /*1750*/  IMAD.SHL.U32 R21, R19.reuse, 0x20, RZ ;  /* 0x0000002013157824 */ /* 0x040fe200078e00ff */
[----:B------:R-:W-:Y:S01]  /*1760*/  LOP3.LUT R16, R16, 0x18, RZ, 0xc0, !PT ;  /* 0x0000001810107812 */ /* 0x000fe200078ec0ff */
[----:B------:R1:W2:Y:S01]  /*1770*/  LDSM.16.M88.4 R144, [R197+0x4080] ;  /* 0x00408000c590783b */ /* 0x0002a20000000200 */
[----:B------:R-:W-:Y:S01]  /*1780*/  SHF.R.U32.HI R217, RZ, 0x3, R17 ;  /* 0x00000003ffd97819 */ /* 0x000fe20000011611 */
[----:B------:R-:W-:Y:S01]  /*1790*/  IMAD.SHL.U32 R14, R10, 0x40, RZ ;  /* 0x000000400a0e7824 */ /* 0x000fe200078e00ff */
[----:B------:R-:W-:Y:S01]  /*17a0*/  LOP3.LUT R15, R12, 0x7ffffffc, RZ, 0xc0, !PT ;  /* 0x7ffffffc0c0f7812 */ /* 0x000fe200078ec0ff */
[----:B------:R1:W4:Y:S01]  /*17b0*/  LDSM.16.M88.4 R148, [R197+0x6080] ;  /* 0x00608000c594783b */ /* 0x0003220000000200 */
[----:B------:R-:W-:Y:S01]  /*17c0*/  SHF.R.S32.HI R12, RZ, 0x1f, R13 ;  /* 0x0000001fff0c7819 */ /* 0x000fe2000001140d */
[----:B------:R-:W-:Y:S01]  /*17d0*/  IMAD R196, R19, 0x200, R196 ;  /* 0x0000020013c47824 */ /* 0x000fe200078e02c4 */
[----:B------:R-:W-:Y:S01]  /*17e0*/  LOP3.LUT R21, R16, 0x20, R21, 0xf8, !PT ;  /* 0x0000002010157812 */ /* 0x000fe200078ef815 */
[----:B------:R1:W1:Y:S01]  /*17f0*/  LDSM.16.M88.4 R152, [R3+0x4080] ;  /* 0x004080000398783b */ /* 0x0002620000000200 */
[----:B------:R-:W-:Y:S01]  /*1800*/  LOP3.LUT R217, R217, R17, R16, 0x1e, !PT ;  /* 0x00000011d9d97212 */ /* 0x000fe200078e1e10 */
[----:B------:R-:W-:Y:S01]  /*1810*/  IMAD.SHL.U32 R19, R19, 0x8, RZ ;  /* 0x0000000813137824 */ /* 0x000fe200078e00ff */
[----:B------:R-:W-:Y:S01]  /*1820*/  IADD3 R16, P0, R210, UR6, RZ ;  /* 0x00000006d2107c10 */ /* 0x000fe2000ff1e0ff */
[----:B------:R1:W1:Y:S01]  /*1830*/  LDSM.16.M88.4 R160, [R3+0x6080] ;  /* 0x0060800003a0783b */ /* 0x0002620000000200 */
[----:B------:R-:W-:Y:S01]  /*1840*/  LEA.HI R12, R12, R13, RZ, 0x2 ;  /* 0x0000000d0c0c7211 */ /* 0x000fe200078f10ff */
[----:B------:R-:W-:Y:S01]  /*1850*/  IMAD.IADD R15, R6, 0x1, -R15 ;  /* 0x00000001060f7824 */ /* 0x000fe200078e0a0f */
[----:B------:R-:W-:Y:S01]  /*1860*/  IADD3.X R17, R211, UR5, RZ, P0, !PT ;  /* 0x00000005d3117c10 */ /* 0x000fe200087fe4ff */
[----:B------:R1:W1:Y:S01]  /*1870*/  LDSM.16.M88.4 R164, [R2+0x4080] ;  /* 0x0040800002a4783b */ /* 0x0002620000000200 */
[----:B------:R-:W-:-:S02]  /*1880*/  SHF.R.U32.HI R23, RZ, 0x4, R20 ;  /* 0x00000004ff177819 */ /* 0x000fc40000011614 */
[----:B------:R-:W-:Y:S01]  /*1890*/  LOP3.LUT R14, R14, 0x1c0, RZ, 0xc0, !PT ;  /* 0x000001c00e0e7812 */ /* 0x000fe200078ec0ff */
[----:B------:R1:W1:Y:S01]  /*18a0*/  LDSM.16.M88.4 R168, [R2+0x6080] ;  /* 0x0060800002a8783b */ /* 0x0002620000000200 */
[----:B------:R-:W-:Y:S02]  /*18b0*/  ISETP.GE.AND P0, PT, R207, 0x41, PT ;  /* 0x00000041cf00780c */ /* 0x000fe40003f06270 */
[----:B------:R-:W-:Y:S01]  /*18c0*/  LOP3.LUT R23, R18, 0x8, R23, 0xf8, !PT ;  /* 0x0000000812177812 */ /* 0x000fe200078ef817 */
[----:B------:R1:W1:Y:S01]  /*18d0*/  LDSM.16.M88.4 R172, [R0+0x4080] ;  /* 0x0040800000ac783b */ /* 0x0002620000000200 */
[--C-:B------:R-:W-:Y:S02]  /*18e0*/  SHF.R.U32.HI R200, RZ, 0x3, R14.reuse ;  /* 0x00000003ffc87819 */ /* 0x100fe4000001160e */
[----:B------:R-:W-:Y:S01]  /*18f0*/  LOP3.LUT R19, R14, 0x8, R19, 0xf8, !PT ;  /* 0x000000080e137812 */ /* 0x000fe200078ef813 */
[----:B------:R1:W1:Y:S01]  /*1900*/  LDSM.16.M88.4 R176, [R0+0x6080] ;  /* 0x0060800000b0783b */ /* 0x0002620000000200 */
[----:B------:R-:W-:-:S02]  /*1910*/  LOP3.LUT R198, R200, R23, R14, 0x1e, !PT ;  /* 0x00000017c8c67212 */ /* 0x000fc400078e1e0e */
[----:B------:R-:W-:Y:S01]  /*1920*/  LOP3.LUT R14, R200, R21, R14, 0x1e, !PT ;  /* 0x00000015c80e7212 */ /* 0x000fe200078e1e0e */
[----:B------:R-:W-:Y:S01]  /*1930*/  BAR.SYNC.DEFER_BLOCKING 0x0 ;  /* 0x0000000000007b1d */ /* 0x000fe20000010000 */
[----:B------:R-:W-:Y:S02]  /*1940*/  LOP3.LUT R200, R19, R200, RZ, 0x3c, !PT ;  /* 0x000000c813c87212 */ /* 0x000fe400078e3cff */
[----:B------:R-:W-:-:S04]  /*1950*/  LOP3.LUT R195, R195, 0xfffffe00, RZ, 0xc0, !PT ;  /* 0xfffffe00c3c37812 */ /* 0x000fc800078ec0ff */
[----:B------:R-:W-:Y:S01]  /*1960*/  LOP3.LUT R198, R198, R195, RZ, 0xfc, !PT ;  /* 0x000000c3c6c67212 */ /* 0x000fe200078efcff */
[----:B------:R-:W-:Y:S01]  /*1970*/  @!PT LDS RZ, [RZ] ;  /* 0x00000000fffff984 */ /* 0x000fe20000000800 */
[----:B------:R-:W-:Y:S01]  /*1980*/  @!PT LDS RZ, [RZ] ;  /* 0x00000000fffff984 */ /* 0x000fe20000000800 */
[----:B------:R-:W-:Y:S01]  /*1990*/  @!PT LDS RZ, [RZ] ;  /* 0x00000000fffff984 */ /* 0x000fe20000000800 */
[----:B------:R1:W-:Y:S01]  /*19a0*/  LDGSTS.E.BYPASS.LTC128B.128 [R9+0x4080], [R214.64], !P1 ;  /* 0x04080000d6097fae */ /* 0x0003e2000c901d48 */
[----:B------:R-:W-:-:S03]  /*19b0*/  ISETP.GT.AND P1, PT, R6, 0xf, PT ;  /* 0x0000000f0600780c */ /* 0x000fc60003f24270 */
[----:B------:R1:W-:Y:S10]  /*19c0*/  LDGSTS.E.BYPASS.LTC128B.128 [R9+0x5080], [R212.64], !P6 ;  /* 0x05080000d4097fae */ /* 0x0003f4000f101d48 */
[----:B------:R-:W-:-:S02]  /*19d0*/  @!P1 IMAD.SHL.U32 R25, R6, 0x10, RZ ;  /* 0x0000001006199824 */ /* 0x000fc400078e00ff */
[----:B---3--:R-:W-:-:S03]  /*19e0*/  @!P1 IMAD.SHL.U32 R27, R6, 0x10, RZ ;  /* 0x00000010061b9824 */ /* 0x008fc600078e00ff */
[----:B------:R3:W-:Y:S04]  /*19f0*/  @!P1 LDGSTS.E.BYPASS.LTC128B.128 [R25+0xc080], [R220.64] ;  /* 0x0c080000dc199fae */ /* 0x0007e8000b901d48 */
[----:B------:R-:W0:Y:S04]  /*1a00*/  LDGDEPBAR ;  /* 0x00000000000079af */ /* 0x000e280000000000 */
[----:B------:R1:W-:Y:S04]  /*1a10*/  LDGSTS.E.BYPASS.LTC128B.128 [R9+0x8080], [R210.64], !P5 ;  /* 0x08080000d2097fae */ /* 0x0003e8000e901d48 */
[----:B------:R1:W-:Y:S01]  /*1a20*/  LDGSTS.E.BYPASS.LTC128B.128 [R9+0x9080], [R16.64], !P2 ;  /* 0x0908000010097fae */ /* 0x0003e2000d101d48 */
[----:B------:R-:W-:-:S03]  /*1a30*/  LOP3.LUT P2, RZ, R10, 0x4, RZ, 0xc0, !PT ;  /* 0x000000040aff7812 */ /* 0x000fc6000784c0ff */
[----:B------:R1:W-:Y:S04]  /*1a40*/  @!P1 LDGSTS.E.BYPASS.LTC128B.128 [R27+0xc280], [R224.64] ;  /* 0x0c280000e01b9fae */ /* 0x0003e8000b901d48 */
[----:B------:R-:W0:Y:S04]  /*1a50*/  LDGDEPBAR ;  /* 0x00000000000079af */ /* 0x000e280000000000 */
[----:B------:R-:W0:Y:S01]  /*1a60*/  LDGDEPBAR ;  /* 0x00000000000079af */ /* 0x000e220000000000 */
[----:B---3--:R-:W-:-:S05]  /*1a70*/  SHF.R.S32.HI R25, RZ, 0x2, R12 ;  /* 0x00000002ff197819 */ /* 0x008fca000001140c */
[C---:B------:R-:W-:Y:S02]  /*1a80*/  IMAD R216, R4.reuse, 0x10, R25 ;  /* 0x0000001004d87824 */ /* 0x040fe400078e0219 */
[----:B------:R-:W-:-:S04]  /*1a90*/  IMAD.SHL.U32 R4, R4, 0x400, RZ ;  /* 0x0000040004047824 */ /* 0x000fc800078e00ff */
[--C-:B------:R-:W-:Y:S01]  /*1aa0*/  IMAD R18, R15, 0x2, R4.reuse ;  /* 0x000000020f127824 */ /* 0x100fe200078e0204 */
[-C--:B------:R-:W-:Y:S02]  /*1ab0*/  IADD3 R200, R200, R195.reuse, R4 ;  /* 0x000000c3c8c87210 */ /* 0x080fe40007ffe004 */
[----:B------:R-:W-:Y:S01]  /*1ac0*/  LOP3.LUT R195, R14, R195, RZ, 0xfc, !PT ;  /* 0x000000c30ec37212 */ /* 0x000fe200078efcff */
[----:B------:R-:W-:Y:S01]  /*1ad0*/  IMAD.IADD R217, R18, 0x1, R217 ;  /* 0x0000000112d97824 */ /* 0x000fe200078e02d9 */
[----:B------:R-:W-:Y:S05]  /*1ae0*/  @!P0 BRA `(.L_x_82) ;  /* 0x000000e000008947 */ /* 0x000fea0003800000 */
[----:B-12-4-:R-:W-:Y:S01]  /*1af0*/  IADD3 R4, -R206, -0x40, R207 ;  /* 0xffffffc0ce047810 */ /* 0x016fe20007ffe1cf */
[----:B------:R-:W-:Y:S01]  /*1b00*/  BSSY B0, `(.L_x_82) ;  /* 0x000000c000007945 */ /* 0x000fe20003800000 */
[----:B------:R-:W-:Y:S02]  /*1b10*/  IADD3 R14, P0, R16, UR6, RZ ;  /* 0x00000006100e7c10 */ /* 0x000fe4000ff1e0ff */
[C---:B------:R-:W-:Y:S02]  /*1b20*/  ISETP.LT.OR P6, PT, R4.reuse, 0x1, P3 ;  /* 0x000000010400780c */ /* 0x040fe40001fc1670 */
[----:B------:R-:W-:-:S02]  /*1b30*/  ISETP.LT.OR P5, PT, R4, 0x21, P3 ;  /* 0x000000210400780c */ /* 0x000fc40001fa1670 */
[----:B------:R-:W-:Y:S02]  /*1b40*/  IADD3.X R15, R17, UR5, RZ, P0, !PT ;  /* 0x00000005110f7c10 */ /* 0x000fe400087fe4ff */
[----:B------:R-:W-:-:S04]  /*1b50*/  IADD3 R16, P0, R14, UR6, RZ ;  /* 0x000000060e107c10 */ /* 0x000fc8000ff1e0ff */
[----:B------:R-:W-:-:S03]  /*1b60*/  IADD3.X R17, R15, UR5, RZ, P0, !PT ;  /* 0x000000050f117c10 */ /* 0x000fc600087fe4ff */
[----:B------:R1:W-:Y:S04]  /*1b70*/  LDGSTS.E.BYPASS.LTC128B.128 [R9+0xa080], [R14.64], !P6 ;  /* 0x0a0800000e097fae */ /* 0x0003e8000f101d48 */
[----:B------:R1:W-:Y:S01]  /*1b80*/  LDGSTS.E.BYPASS.LTC128B.128 [R9+0xb080], [R16.64], !P5 ;  /* 0x0b08000010097fae */ /* 0x0003e2000e901d48 */
[----:B------:R-:W-:Y:S05]  /*1b90*/  @P1 BRA `(.L_x_83) ;  /* 0x0000002000001947 */ /* 0x000fea0003800000 */
[----:B------:R-:W-:-:S05]  /*1ba0*/  SHF.L.U32 R7, R6, 0x4, RZ ;  /* 0x0000000406077819 */ /* 0x000fca00000006ff */
[----:B------:R2:W-:Y:S02]  /*1bb0*/  LDGSTS.E.BYPASS.LTC128B.128 [R7+0xc380], [R224.64+0x100] ;  /* 0x0c380100e0077fae */ /* 0x0005e4000b901d48 */
.L_x_83:
[----:B------:R-:W-:Y:S05]  /*1bc0*/  BSYNC B0 ;  /* 0x0000000000007941 */ /* 0x000fea0003800000 */
.L_x_82:
[----:B-12-4-:R-:W-:Y:S01]  /*1bd0*/  SHF.R.S32.HI R4, RZ, 0x1f, R11 ;  /* 0x0000001fff047819 */ /* 0x016fe2000001140b */
[----:B------:R-:W0:Y:S01]  /*1be0*/  LDGDEPBAR ;  /* 0x00000000000079af */ /* 0x000e220000000000 */
[----:B------:R-:W-:Y:S01]  /*1bf0*/  LOP3.LUT P5, RZ, R8, 0x4, RZ, 0xc0, !PT ;  /* 0x0000000408ff7812 */ /* 0x000fe200078ac0ff */
[----:B------:R-:W-:Y:S01]  /*1c00*/  IMAD.SHL.U32 R196, R196, 0x2, RZ ;  /* 0x00000002c4c47824 */ /* 0x000fe200078e00ff */
[----:B------:R-:W-:Y:S01]  /*1c10*/  LEA.HI R4, R4, R11, RZ, 0x2 ;  /* 0x0000000b04047211 */ /* 0x000fe200078f10ff */
[----:B------:R-:W-:Y:S01]  /*1c20*/  IMAD.MOV.U32 R226, RZ, RZ, 0x1 ;  /* 0x00000001ffe27424 */ /* 0x000fe200078e00ff */
[----:B------:R-:W-:Y:S01]  /*1c30*/  IADD3 R229, R207, 0x3f, RZ ;  /* 0x0000003fcfe57810 */ /* 0x000fe20007ffe0ff */
[----:B------:R-:W-:Y:S01]  /*1c40*/  IMAD.MOV.U32 R231, RZ, RZ, RZ ;  /* 0x000000ffffe77224 */ /* 0x000fe200078e00ff */
[----:B------:R-:W-:Y:S01]  /*1c50*/  LOP3.LUT R4, R4, 0xfffffffc, RZ, 0xc0, !PT ;  /* 0xfffffffc04047812 */ /* 0x000fe200078ec0ff */
[----:B------:R-:W-:Y:S01]  /*1c60*/  IMAD.MOV.U32 R227, RZ, RZ, RZ ;  /* 0x000000ffffe37224 */ /* 0x000fe200078e00ff */
[----:B------:R-:W-:Y:S01]  /*1c70*/  LOP3.LUT R12, R12, 0xfffffffc, RZ, 0xc0, !PT ;  /* 0xfffffffc0c0c7812 */ /* 0x000fe200078ec0ff */
[----:B------:R-:W-:Y:S01]  /*1c80*/  IMAD.MOV.U32 R193, RZ, RZ, RZ ;  /* 0x000000ffffc17224 */ /* 0x000fe200078e00ff */
[----:B------:R-:W-:Y:S01]  /*1c90*/  SHF.R.S32.HI R6, RZ, 0x1f, R229 ;  /* 0x0000001fff067819 */ /* 0x000fe200000114e5 */
[----:B------:R-:W-:Y:S01]  /*1ca0*/  IMAD.IADD R4, R11, 0x1, -R4 ;  /* 0x000000010b047824 */ /* 0x000fe200078e0a04 */
[----:B------:R-:W-:Y:S01]  /*1cb0*/  LEA R217, R217, 0xc480, 0x1 ;  /* 0x0000c480d9d97811 */ /* 0x000fe200078e08ff */
[----:B------:R-:W-:Y:S01]  /*1cc0*/  IMAD.IADD R12, R13, 0x1, -R12 ;  /* 0x000000010d0c7824 */ /* 0x000fe200078e0a0c */
[----:B------:R-:W-:Y:S01]  /*1cd0*/  LOP3.LUT P0, RZ, R10, 0x2, RZ, 0xc0, !PT ;  /* 0x000000020aff7812 */ /* 0x000fe2000780c0ff */
[----:B------:R-:W-:Y:S01]  /*1ce0*/  IMAD R209, R4, -0x8, R5 ;  /* 0xfffffff804d17824 */ /* 0x000fe200078e0205 */
[----:B------:R-:W-:Y:S01]  /*1cf0*/  SEL R5, R192, 0xffffffe0, !P2 ;  /* 0xffffffe0c0057807 */ /* 0x000fe20005000000 */
[----:B------:R-:W-:Y:S01]  /*1d00*/  CS2R R126, SRZ ;  /* 0x00000000007e7805 */ /* 0x000fe2000001ff00 */
[----:B------:R-:W-:Y:S01]  /*1d10*/  LEA.HI R229, R6, R229, RZ, 0x6 ;  /* 0x000000e506e57211 */ /* 0x000fe200078f30ff */
[----:B------:R-:W-:Y:S01]  /*1d20*/  IMAD R209, R12, -0x2, R209 ;  /* 0xfffffffe0cd17824 */ /* 0x000fe200078e02d1 */
[----:B------:R-:W-:Y:S01]  /*1d30*/  IADD3 R228, R217, 0x40, RZ ;  /* 0x00000040d9e47810 */ /* 0x000fe20007ffe0ff */
[----:B------:R-:W-:Y:S01]  /*1d40*/  CS2R R124, SRZ ;  /* 0x00000000007c7805 */ /* 0x000fe2000001ff00 */
[----:B------:R-:W-:Y:S01]  /*1d50*/  LEA R195, R195, 0x80, 0x1 ;  /* 0x00000080c3c37811 */ /* 0x000fe200078e08ff */
[----:B------:R-:W-:Y:S01]  /*1d60*/  CS2R R130, SRZ ;  /* 0x0000000000827805 */ /* 0x000fe2000001ff00 */
[----:B------:R-:W-:Y:S01]  /*1d70*/  SEL R199, R199, 0xffffffc0, !P2 ;  /* 0xffffffc0c7c77807 */ /* 0x000fe20005000000 */
        /* <DEDUP_REMOVED lines=29> */
[----:B------:R-:W-:Y:S01]  /*1f50*/  IMAD.IADD R194, R198, 0x1, R5 ;  /* 0x00000001c6c27824 */ /* 0x000fe200078e0205 */
[----:B------:R-:W-:-:S02]  /*1f60*/  SEL R192, R192, 0xffffffe0, !P0 ;  /* 0xffffffe0c0c07807 */ /* 0x000fc40004000000 */
[----:B------:R-:W-:Y:S02]  /*1f70*/  @P5 IADD3 R228, R217, -0x40, RZ ;  /* 0xffffffc0d9e45810 */ /* 0x000fe40007ffe0ff */
[----:B------:R-:W-:Y:S02]  /*1f80*/  SHF.R.S32.HI R229, RZ, 0x6, R229 ;  /* 0x00000006ffe57819 */ /* 0x000fe400000114e5 */
.L_x_86:
        /* <DEDUP_REMOVED lines=9> */
[----:B------:R-:W-:Y:S04]  /*2020*/  IMAD.IADD R182, R180, 0x1, R192 ;  /* 0x00000001b4b67824 */ /* 0x000fe800078e02c0 */
        /* <DEDUP_REMOVED lines=25> */
[----:B------:R-:W-:Y:S01]  /*21c0*/  HMMA.16816.F32 R32, R36, R50, RZ ;  /* 0x000000322420723c */ /* 0x000fe200000018ff */
[----:B------:R-:W2:Y:S04]  /*21d0*/  LDSM.16.M88.4 R36, [R199+0x4080] ;  /* 0x00408000c724783b */ /* 0x000ea80000000200 */
[----:B------:R-:W3:Y:S03]  /*21e0*/  LDSM.16.M88.4 R48, [R199+0x5080] ;  /* 0x00508000c730783b */ /* 0x000ee60000000200 */
[-C--:B----4-:R-:W-:Y:S08]  /*21f0*/  HMMA.16816.F32 R4, R52, R56.reuse, R4 ;  /* 0x000000383404723c */ /* 0x090ff00000001804 */
[C---:B-----5:R-:W-:Y:S08]  /*2200*/  HMMA.16816.F32 R8, R60.reuse, R56, R8 ;  /* 0x000000383c08723c */ /* 0x060ff00000001808 */
[-C--:B------:R-:W-:Y:S08]  /*2210*/  HMMA.16816.F32 R12, R60, R58.reuse, R12 ;  /* 0x0000003a3c0c723c */ /* 0x080ff0000000180c */
[C---:B------:R-:W-:Y:S08]  /*2220*/  HMMA.16816.F32 R16, R52.reuse, R58, R16 ;  /* 0x0000003a3410723c */ /* 0x040ff00000001810 */
        /* <DEDUP_REMOVED lines=28> */
[C---:B-1----:R-:W-:Y:S01]  /*23f0*/  IMAD R39, R230.reuse, -0x40, R207 ;  /* 0xffffffc0e6277824 */ /* 0x042fe200078e02cf */
[----:B------:R-:W-:Y:S01]  /*2400*/  SHF.R.S32.HI R37, RZ, 0x1f, R230 ;  /* 0x0000001fff257819 */ /* 0x000fe200000114e6 */
[C---:B------:R-:W-:Y:S04]  /*2410*/  IMAD.WIDE.U32 R42, R230.reuse, c[0x0][0x178], RZ ;  /* 0x00005e00e62a7a25 */ /* 0x040fe800078e00ff */
[----:B------:R-:W-:Y:S02]  /*2420*/  IMAD R37, R37, c[0x0][0x178], RZ ;  /* 0x00005e0025257a24 */ /* 0x000fe400078e02ff */
[----:B------:R-:W-:Y:S02]  /*2430*/  IMAD.IADD R36, R39, 0x1, -R206 ;  /* 0x0000000127247824 */ /* 0x000fe400078e0ace */
[----:B------:R-:W-:Y:S02]  /*2440*/  IMAD R37, R230, c[0x0][0x17c], R37 ;  /* 0x00005f00e6257a24 */ /* 0x000fe400078e0225 */
[----:B------:R-:W-:Y:S01]  /*2450*/  IMAD.SHL.U32 R39, R42, 0x80, RZ ;  /* 0x000000802a277824 */ /* 0x000fe200078e00ff */
[----:B------:R-:W-:Y:S01]  /*2460*/  ISETP.LT.OR P6, PT, R36, 0x1, P4 ;  /* 0x000000012400780c */ /* 0x000fe200027c1670 */
[----:B------:R-:W-:Y:S01]  /*2470*/  IMAD R38, R226, 0x2000, R223 ;  /* 0x00002000e2267824 */ /* 0x000fe200078e02df */
[----:B------:R-:W-:Y:S02]  /*2480*/  IADD3 R37, R43, R37, RZ ;  /* 0x000000252b257210 */ /* 0x000fe40007ffe0ff */
[----:B------:R-:W-:Y:S02]  /*2490*/  IADD3 R40, P0, R39, R214, RZ ;  /* 0x000000d627287210 */ /* 0x000fe40007f1e0ff */
[----:B------:R-:W-:Y:S02]  /*24a0*/  SHF.L.U64.HI R37, R42, 0x7, R37 ;  /* 0x000000072a257819 */ /* 0x000fe40000010225 */
[----:B------:R-:W-:Y:S01]  /*24b0*/  ISETP.LT.OR P5, PT, R36, 0x21, P4 ;  /* 0x000000212400780c */ /* 0x000fe200027a1670 */
[----:B------:R-:W-:Y:S01]  /*24c0*/  @!P1 IMAD R36, R226, 0x40, R218 ;  /* 0x00000040e2249824 */ /* 0x000fe200078e02da */
[----:B------:R-:W-:Y:S02]  /*24d0*/  IADD3.X R41, R37, R215, RZ, P0, !PT ;  /* 0x000000d725297210 */ /* 0x000fe400007fe4ff */
[----:B------:R-:W-:Y:S02]  /*24e0*/  IADD3 R42, P0, R39, R212, RZ ;  /* 0x000000d4272a7210 */ /* 0x000fe40007f1e0ff */
[----:B------:R-:W-:Y:S01]  /*24f0*/  @!P1 LEA R39, R231, 0x40, 0x6 ;  /* 0x00000040e7279811 */ /* 0x000fe200078e30ff */
[----:B------:R-:W-:Y:S01]  /*2500*/  @!PT LDS RZ, [RZ] ;  /* 0x00000000fffff984 */ /* 0x000fe20000000800 */
[----:B------:R-:W-:Y:S01]  /*2510*/  @!PT LDS RZ, [RZ] ;  /* 0x00000000fffff984 */ /* 0x000fe20000000800 */
[----:B------:R-:W-:Y:S01]  /*2520*/  @!PT LDS RZ, [RZ] ;  /* 0x00000000fffff984 */ /* 0x000fe20000000800 */
[----:B------:R1:W-:Y:S01]  /*2530*/  LDGSTS.E.BYPASS.LTC128B.128 [R38], [R40.64], !P6 ;  /* 0x0000000028267fae */ /* 0x0003e2000f101d48 */
[----:B------:R-:W-:Y:S01]  /*2540*/  IADD3.X R43, R37, R213, RZ, P0, !PT ;  /* 0x000000d5252b7210 */ /* 0x000fe200007fe4ff */
[----:B------:R-:W-:Y:S02]  /*2550*/  @!P1 IMAD.SHL.U32 R37, R36, 0x4, RZ ;  /* 0x0000000424259824 */ /* 0x000fe400078e00ff */
[----:B------:R-:W-:Y:S02]  /*2560*/  @!P1 IMAD.WIDE R44, R39, 0x4, R220 ;  /* 0x00000004272c9825 */ /* 0x000fe400078e02dc */
[----:B------:R1:W-:Y:S06]  /*2570*/  LDGSTS.E.BYPASS.LTC128B.128 [R38+0x1000], [R42.64], !P5 ;  /* 0x010000002a267fae */ /* 0x0003ec000e901d48 */
[----:B------:R1:W-:Y:S02]  /*2580*/  @!P1 LDGSTS.E.BYPASS.LTC128B.128 [R37+0xc080], [R44.64] ;  /* 0x0c0800002c259fae */ /* 0x0003e4000b901d48 */
.L_x_84:
[-C--:B-1----:R-:W-:Y:S01]  /*2590*/  HMMA.16816.F32 R36, R132, R144.reuse, RZ ;  /* 0x000000908424723c */ /* 0x082fe200000018ff */
[----:B------:R-:W0:Y:S02]  /*25a0*/  LDGDEPBAR ;  /* 0x00000000000079af */ /* 0x000e240000000000 */
[C---:B------:R-:W-:Y:S02]  /*25b0*/  ISETP.GT.AND P0, PT, R209.reuse, RZ, PT ;  /* 0x000000ffd100720c */ /* 0x040fe40003f04270 */
[C---:B------:R-:W-:Y:S02]  /*25c0*/  ISETP.GT.AND P6, PT, R209.reuse, 0x20, PT ;  /* 0x00000020d100780c */ /* 0x040fe40003fc4270 */
[----:B------:R-:W-:Y:S01]  /*25d0*/  FSEL R199, R6, -INF , P0 ;  /* 0xff80000006c77808 */ /* 0x000fe20000000000 */
[C---:B------:R-:W-:Y:S02]  /*25e0*/  HMMA.16816.F32 R40, R136.reuse, R144, RZ ;  /* 0x000000908828723c */ /* 0x040fe400000018ff */
[----:B------:R-:W-:Y:S02]  /*25f0*/  ISETP.GT.AND P5, PT, R209, 0x1, PT ;  /* 0x00000001d100780c */ /* 0x000fe40003fa4270 */
[----:B------:R-:W-:Y:S02]  /*2600*/  FSEL R191, R16, -INF , P6 ;  /* 0xff80000010bf7808 */ /* 0x000fe40003000000 */
[----:B------:R-:W-:Y:S02]  /*2610*/  FSEL R232, R8, -INF , P0 ;  /* 0xff80000008e87808 */ /* 0x000fe40000000000 */
[-C--:B------:R-:W-:Y:S01]  /*2620*/  HMMA.16816.F32 R44, R136, R146.reuse, RZ ;  /* 0x00000092882c723c */ /* 0x080fe200000018ff */
[----:B------:R-:W-:Y:S03]  /*2630*/  FFMA.FTZ R188, R191, c[0x0][0x29c], -R202 ;  /* 0x0000a700bfbc7a23 */ /* 0x000fe600000108ca */
[----:B------:R-:W-:Y:S01]  /*2640*/  FSEL R191, R10, -INF , P0 ;  /* 0xff8000000abf7808 */ /* 0x000fe20000000000 */
[--C-:B------:R-:W-:Y:S01]  /*2650*/  FFMA.FTZ R232, R232, c[0x0][0x29c], -R185.reuse ;  /* 0x0000a700e8e87a23 */ /* 0x100fe200000108b9 */
[----:B------:R-:W-:Y:S01]  /*2660*/  FSEL R237, R18, -INF , P6 ;  /* 0xff80000012ed7808 */ /* 0x000fe20003000000 */
[----:B------:R-:W-:Y:S01]  /*2670*/  MUFU.EX2 R188, R188 ;  /* 0x000000bc00bc7308 */ /* 0x000fe20000000800 */
[C---:B------:R-:W-:Y:S04]  /*2680*/  HMMA.16816.F32 R48, R132.reuse, R146, RZ ;  /* 0x000000928430723c */ /* 0x040fe800000018ff */
[----:B------:R-:W-:Y:S01]  /*2690*/  FFMA.FTZ R191, R191, c[0x0][0x29c], -R184 ;  /* 0x0000a700bfbf7a23 */ /* 0x000fe200000108b8 */
[----:B------:R-:W-:Y:S02]  /*26a0*/  FSEL R234, R12, -INF , P6 ;  /* 0xff8000000cea7808 */ /* 0x000fe40003000000 */
[----:B------:R-:W-:Y:S01]  /*26b0*/  FSEL R189, R5, -INF , P5 ;  /* 0xff80000005bd7808 */ /* 0x000fe20002800000 */
[-C--:B------:R-:W-:Y:S01]  /*26c0*/  HMMA.16816.F32 R52, R132, R148.reuse, RZ ;  /* 0x000000948434723c */ /* 0x080fe200000018ff */
[----:B------:R-:W-:Y:S03]  /*26d0*/  FSEL R235, R7, -INF , P5 ;  /* 0xff80000007eb7808 */ /* 0x000fe60002800000 */
[--C-:B------:R-:W-:Y:S01]  /*26e0*/  FFMA.FTZ R182, R189, c[0x0][0x29c], -R202.reuse ;  /* 0x0000a700bdb67a23 */ /* 0x100fe200000108ca */
[----:B------:R-:W-:Y:S02]  /*26f0*/  FSEL R189, R4, -INF , P0 ;  /* 0xff80000004bd7808 */ /* 0x000fe40000000000 */
[----:B------:R-:W-:Y:S01]  /*2700*/  ISETP.GT.AND P0, PT, R209, 0x40, PT ;  /* 0x00000040d100780c */ /* 0x000fe20003f04270 */
[C---:B------:R-:W-:Y:S02]  /*2710*/  HMMA.16816.F32 R56, R136.reuse, R148, RZ ;  /* 0x000000948838723c */ /* 0x040fe400000018ff */
[----:B------:R-:W-:Y:S02]  /*2720*/  MUFU.EX2 R182, R182 ;  /* 0x000000b600b67308 */ /* 0x000fe40000000800 */
[----:B------:R-:W-:Y:S01]  /*2730*/  FFMA.FTZ R187, R189, c[0x0][0x29c], -R202 ;  /* 0x0000a700bdbb7a23 */ /* 0x000fe200000108ca */
[----:B------:R-:W-:Y:S02]  /*2740*/  FSEL R189, R11, -INF , P5 ;  /* 0xff8000000bbd7808 */ /* 0x000fe40002800000 */
[----:B------:R-:W-:Y:S01]  /*2750*/  FSEL R233, R20, -INF , P0 ;  /* 0xff80000014e97808 */ /* 0x000fe20000000000 */
[-C--:B------:R-:W-:Y:S01]  /*2760*/  HMMA.16816.F32 R60, R136, R150.reuse, RZ ;  /* 0x00000096883c723c */ /* 0x080fe200000018ff */
[----:B------:R-:W-:Y:S03]  /*2770*/  LDSM.16.M88.4 R136, [R181+0x9080] ;  /* 0x00908000b588783b */ /* 0x000fe60000000200 */
[----:B------:R-:W1:Y:S01]  /*2780*/  MUFU.EX2 R187, R187 ;  /* 0x000000bb00bb7308 */ /* 0x000e620000000800 */
[----:B------:R-:W-:Y:S01]  /*2790*/  FFMA.FTZ R189, R189, c[0x0][0x29c], -R184 ;  /* 0x0000a700bdbd7a23 */ /* 0x000fe200000108b8 */
[----:B------:R-:W-:Y:S01]  /*27a0*/  FSEL R204, R9, -INF , P5 ;  /* 0xff80000009cc7808 */ /* 0x000fe20002800000 */
[----:B------:R-:W-:Y:S01]  /*27b0*/  FFMA.FTZ R190, R233, c[0x0][0x29c], -R202 ;  /* 0x0000a700e9be7a23 */ /* 0x000fe200000108ca */
[----:B------:R-:W-:Y:S01]  /*27c0*/  HMMA.16816.F32 R64, R132, R150, RZ ;  /* 0x000000968440723c */ /* 0x000fe200000018ff */
[----:B------:R2:W3:Y:S01]  /*27d0*/  LDSM.16.M88.4 R132, [R181+0x8080] ;  /* 0x00808000b584783b */ /* 0x0004e20000000200 */
[C---:B------:R-:W-:Y:S02]  /*27e0*/  ISETP.GT.AND P5, PT, R209.reuse, 0x21, PT ;  /* 0x00000021d100780c */ /* 0x040fe40003fa4270 */
[----:B------:R-:W-:Y:S02]  /*27f0*/  FSEL R233, R14, -INF , P6 ;  /* 0xff8000000ee97808 */ /* 0x000fe40003000000 */
[----:B------:R-:W-:Y:S01]  /*2800*/  MUFU.EX2 R189, R189 ;  /* 0x000000bd00bd7308 */ /* 0x000fe20000000800 */
[----:B------:R-:W-:Y:S01]  /*2810*/  ISETP.GT.AND P6, PT, R209, 0x41, PT ;  /* 0x00000041d100780c */ /* 0x000fe20003fc4270 */
[-C--:B------:R-:W-:Y:S05]  /*2820*/  HMMA.16816.F32 R36, R140, R152.reuse, R36 ;  /* 0x000000988c24723c */ /* 0x080fea0000001824 */
[----:B------:R-:W-:Y:S01]  /*2830*/  FSEL R201, R17, -INF , P5 ;  /* 0xff80000011c97808 */ /* 0x000fe20002800000 */
[----:B------:R-:W-:Y:S01]  /*2840*/  FFMA.FTZ R233, R233, c[0x0][0x29c], -R184 ;  /* 0x0000a700e9e97a23 */ /* 0x000fe200000108b8 */
[----:B------:R-:W-:Y:S01]  /*2850*/  FSEL R239, R19, -INF , P5 ;  /* 0xff80000013ef7808 */ /* 0x000fe20002800000 */
[C---:B------:R-:W-:Y:S01]  /*2860*/  HMMA.16816.F32 R40, R156.reuse, R152, R40 ;  /* 0x000000989c28723c */ /* 0x040fe20000001828 */
[----:B------:R-:W4:Y:S03]  /*2870*/  MUFU.EX2 R190, R190 ;  /* 0x000000be00be7308 */ /* 0x000f260000000800 */
[----:B------:R-:W-:Y:S01]  /*2880*/  FFMA.FTZ R236, R201, c[0x0][0x29c], -R202 ;  /* 0x0000a700c9ec7a23 */ /* 0x000fe200000108ca */
[----:B------:R-:W-:Y:S02]  /*2890*/  FSEL R15, R15, -INF , P5 ;  /* 0xff8000000f0f7808 */ /* 0x000fe40002800000 */
[----:B------:R-:W-:Y:S01]  /*28a0*/  FSEL R19, R26, -INF , P0 ;  /* 0xff8000001a137808 */ /* 0x000fe20000000000 */
[-C--:B------:R-:W-:Y:S03]  /*28b0*/  HMMA.16816.F32 R44, R156, R154.reuse, R44 ;  /* 0x0000009a9c2c723c */ /* 0x080fe6000000182c */
[----:B------:R5:W-:Y:S01]  /*28c0*/  MUFU.EX2 R201, R236 ;  /* 0x000000ec00c97308 */ /* 0x000be20000000800 */
[----:B------:R-:W-:Y:S01]  /*28d0*/  FFMA.FTZ R15, R15, c[0x0][0x29c], -R184 ;  /* 0x0000a7000f0f7a23 */ /* 0x000fe200000108b8 */
[----:B------:R-:W-:Y:S01]  /*28e0*/  FSEL R27, R27, -INF , P6 ;  /* 0xff8000001b1b7808 */ /* 0x000fe20003000000 */
[----:B------:R-:W-:Y:S01]  /*28f0*/  FFMA.FTZ R26, R237, c[0x0][0x29c], -R186 ;  /* 0x0000a700ed1a7a23 */ /* 0x000fe200000108ba */
[----:B------:R-:W-:Y:S01]  /*2900*/  FSEL R241, R21, -INF , P6 ;  /* 0xff80000015f17808 */ /* 0x000fe20003000000 */
[C---:B------:R-:W-:Y:S04]  /*2910*/  HMMA.16816.F32 R48, R140.reuse, R154, R48 ;  /* 0x0000009a8c30723c */ /* 0x040fe80000001830 */
[----:B------:R-:W-:Y:S01]  /*2920*/  FFMA.FTZ R27, R27, c[0x0][0x29c], -R184 ;  /* 0x0000a7001b1b7a23 */ /* 0x000fe200000108b8 */
[----:B------:R-:W-:Y:S01]  /*2930*/  MUFU.EX2 R26, R26 ;  /* 0x0000001a001a7308 */ /* 0x000fe20000000800 */
[----:B--2---:R-:W-:Y:S02]  /*2940*/  FFMA.FTZ R181, R239, c[0x0][0x29c], -R186 ;  /* 0x0000a700efb57a23 */ /* 0x004fe400000108ba */
[-C--:B------:R-:W-:Y:S04]  /*2950*/  HMMA.16816.F32 R52, R140, R160.reuse, R52 ;  /* 0x000000a08c34723c */ /* 0x080fe80000001834 */
[----:B------:R-:W-:Y:S03]  /*2960*/  FFMA.FTZ R19, R19, c[0x0][0x29c], -R184 ;  /* 0x0000a70013137a23 */ /* 0x000fe600000108b8 */
[----:B------:R-:W-:Y:S01]  /*2970*/  MUFU.EX2 R181, R181 ;  /* 0x000000b500b57308 */ /* 0x000fe20000000800 */
[C---:B------:R-:W-:Y:S04]  /*2980*/  HMMA.16816.F32 R56, R156.reuse, R160, R56 ;  /* 0x000000a09c38723c */ /* 0x040fe80000001838 */
[----:B-----5:R-:W-:Y:S01]  /*2990*/  FSEL R236, R13, -INF , P5 ;  /* 0xff8000000dec7808 */ /* 0x020fe20002800000 */
[----:B------:R-:W-:Y:S01]  /*29a0*/  FFMA.FTZ R13, R241, c[0x0][0x29c], -R202 ;  /* 0x0000a700f10d7a23 */ /* 0x000fe200000108ca */
[----:B------:R-:W-:Y:S02]  /*29b0*/  ISETP.GT.AND P5, PT, R209, 0x60, PT ;  /* 0x00000060d100780c */ /* 0x000fe40003fa4270 */
[-C--:B------:R-:W-:Y:S01]  /*29c0*/  HMMA.16816.F32 R60, R156, R162.reuse, R60 ;  /* 0x000000a29c3c723c */ /* 0x080fe2000000183c */
[----:B------:R-:W-:Y:S03]  /*29d0*/  MUFU.EX2 R233, R233 ;  /* 0x000000e900e97308 */ /* 0x000fe60000000800 */
[----:B------:R-:W-:Y:S01]  /*29e0*/  FSEL R243, R32, -INF , P5 ;  /* 0xff80000020f37808 */ /* 0x000fe20002800000 */
[--C-:B------:R-:W-:Y:S01]  /*29f0*/  FFMA.FTZ R236, R236, c[0x0][0x29c], -R185.reuse ;  /* 0x0000a700ecec7a23 */ /* 0x100fe200000108b9 */
[----:B------:R-:W-:Y:S01]  /*2a00*/  FSEL R32, R24, -INF , P0 ;  /* 0xff80000018207808 */ /* 0x000fe20000000000 */
[--C-:B------:R-:W-:Y:S01]  /*2a10*/  FFMA.FTZ R24, R235, c[0x0][0x29c], -R186.reuse ;  /* 0x0000a700eb187a23 */ /* 0x100fe200000108ba */
[----:B------:R-:W-:Y:S03]  /*2a20*/  HMMA.16816.F32 R64, R140, R162, R64 ;  /* 0x000000a28c40723c */ /* 0x000fe60000001840 */
[----:B------:R-:W2:Y:S01]  /*2a30*/  MUFU.EX2 R13, R13 ;  /* 0x0000000d000d7308 */ /* 0x000ea20000000800 */
[----:B------:R-:W-:Y:S01]  /*2a40*/  FSEL R157, R23, -INF , P6 ;  /* 0xff800000179d7808 */ /* 0x000fe20003000000 */
[--C-:B------:R-:W-:Y:S01]  /*2a50*/  FFMA.FTZ R235, R199, c[0x0][0x29c], -R186.reuse ;  /* 0x0000a700c7eb7a23 */ /* 0x100fe200000108ba */
[----:B------:R-:W-:Y:S02]  /*2a60*/  MOV R199, 0x40 ;  /* 0x0000004000c77802 */ /* 0x000fe40000000f00 */
[-C--:B---3--:R-:W-:Y:S05]  /*2a70*/  HMMA.16816.F32 R36, R132, R164.reuse, R36 ;  /* 0x000000a48424723c */ /* 0x088fea0000001824 */
[----:B------:R-:W-:Y:S01]  /*2a80*/  FFMA.FTZ R23, R157, c[0x0][0x29c], -R186 ;  /* 0x0000a7009d177a23 */ /* 0x000fe200000108ba */
[----:B------:R-:W-:Y:S01]  /*2a90*/  SEL R199, R199, 0xffffffc0, !P2 ;  /* 0xffffffc0c7c77807 */ /* 0x000fe20005000000 */
[----:B------:R-:W-:Y:S01]  /*2aa0*/  MUFU.EX2 R24, R24 ;  /* 0x0000001800187308 */ /* 0x000fe20000000800 */
[C---:B------:R-:W-:Y:S04]  /*2ab0*/  HMMA.16816.F32 R40, R136.reuse, R164, R40 ;  /* 0x000000a48828723c */ /* 0x040fe80000001828 */
[----:B------:R-:W-:Y:S02]  /*2ac0*/  IADD3 R180, R199, R180, R192 ;  /* 0x000000b4c7b47210 */ /* 0x000fe40007ffe0c0 */
[----:B------:R-:W-:Y:S01]  /*2ad0*/  FSEL R241, R22, -INF , P0 ;  /* 0xff80000016f17808 */ /* 0x000fe20000000000 */
[--C-:B------:R-:W-:Y:S01]  /*2ae0*/  FFMA.FTZ R22, R243, c[0x0][0x29c], -R202.reuse ;  /* 0x0000a700f3167a23 */ /* 0x100fe200000108ca */
[-C--:B------:R-:W-:Y:S01]  /*2af0*/  HMMA.16816.F32 R44, R136, R166.reuse, R44 ;  /* 0x000000a6882c723c */ /* 0x080fe2000000182c */
[----:B------:R-:W3:Y:S01]  /*2b00*/  LDSM.16.M88.4 R140, [R180+0x8080] ;  /* 0x00808000b48c783b */ /* 0x000ee20000000200 */
[----:B------:R-:W-:Y:S01]  /*2b10*/  MUFU.EX2 R235, R235 ;  /* 0x000000eb00eb7308 */ /* 0x000fe20000000800 */
[----:B------:R-:W-:Y:S02]  /*2b20*/  ISETP.GT.AND P0, PT, R209, 0x61, PT ;  /* 0x00000061d100780c */ /* 0x000fe40003f04270 */
[----:B------:R-:W-:Y:S02]  /*2b30*/  FSEL R237, R34, -INF , P5 ;  /* 0xff80000022ed7808 */ /* 0x000fe40002800000 */
[----:B------:R-:W-:Y:S01]  /*2b40*/  FSEL R33, R33, -INF , P0 ;  /* 0xff80000021217808 */ /* 0x000fe20000000000 */
[C---:B------:R-:W-:Y:S01]  /*2b50*/  HMMA.16816.F32 R48, R132.reuse, R166, R48 ;  /* 0x000000a68430723c */ /* 0x040fe20000001830 */
[----:B------:R5:W1:Y:S03]  /*2b60*/  LDSM.16.M88.4 R156, [R180+0x9080] ;  /* 0x00908000b49c783b */ /* 0x000a660000000200 */
[----:B------:R-:W-:Y:S01]  /*2b70*/  MUFU.EX2 R22, R22 ;  /* 0x0000001600167308 */ /* 0x000fe20000000800 */
[----:B------:R-:W-:Y:S01]  /*2b80*/  FFMA.FTZ R202, R33, c[0x0][0x29c], -R202 ;  /* 0x0000a70021ca7a23 */ /* 0x000fe200000108ca */
[----:B------:R-:W-:Y:S01]  /*2b90*/  FSEL R35, R35, -INF , P0 ;  /* 0xff80000023237808 */ /* 0x000fe20000000000 */
[--C-:B------:R-:W-:Y:S01]  /*2ba0*/  FFMA.FTZ R34, R237, c[0x0][0x29c], -R186.reuse ;  /* 0x0000a700ed227a23 */ /* 0x100fe200000108ba */
[-C--:B------:R-:W-:Y:S04]  /*2bb0*/  HMMA.16816.F32 R52, R132, R168.reuse, R52 ;  /* 0x000000a88434723c */ /* 0x080fe80000001834 */
[----:B------:R-:W-:Y:S02]  /*2bc0*/  FSEL R28, R28, -INF , P5 ;  /* 0xff8000001c1c7808 */ /* 0x000fe40002800000 */
[----:B------:R2:W1:Y:S01]  /*2bd0*/  MUFU.EX2 R33, R202 ;  /* 0x000000ca00217308 */ /* 0x0004620000000800 */
[----:B------:R-:W-:Y:S01]  /*2be0*/  FSEL R31, R31, -INF , P0 ;  /* 0xff8000001f1f7808 */ /* 0x000fe20000000000 */
[C---:B------:R-:W-:Y:S08]  /*2bf0*/  HMMA.16816.F32 R56, R136.reuse, R168, R56 ;  /* 0x000000a88838723c */ /* 0x040ff00000001838 */
[-C--:B------:R-:W-:Y:S01]  /*2c00*/  HMMA.16816.F32 R60, R136, R170.reuse, R60 ;  /* 0x000000aa883c723c */ /* 0x080fe2000000183c */
[----:B------:R4:W-:Y:S03]  /*2c10*/  MUFU.EX2 R237, R232 ;  /* 0x000000e800ed7308 */ /* 0x0009e60000000800 */
[--C-:B-----5:R-:W-:Y:S02]  /*2c20*/  FFMA.FTZ R180, R204, c[0x0][0x29c], -R185.reuse ;  /* 0x0000a700ccb47a23 */ /* 0x120fe400000108b9 */
[--C-:B------:R-:W-:Y:S02]  /*2c30*/  FFMA.FTZ R204, R234, c[0x0][0x29c], -R185.reuse ;  /* 0x0000a700eacc7a23 */ /* 0x100fe400000108b9 */
[----:B------:R-:W-:Y:S03]  /*2c40*/  HMMA.16816.F32 R64, R132, R170, R64 ;  /* 0x000000aa8440723c */ /* 0x000fe60000001840 */
[----:B------:R-:W-:Y:S01]  /*2c50*/  MUFU.EX2 R23, R23 ;  /* 0x0000001700177308 */ /* 0x000fe20000000800 */
[--C-:B------:R-:W-:Y:S02]  /*2c60*/  FFMA.FTZ R234, R28, c[0x0][0x29c], -R185.reuse ;  /* 0x0000a7001cea7a23 */ /* 0x100fe400000108b9 */
[--C-:B--2---:R-:W-:Y:S02]  /*2c70*/  FFMA.FTZ R202, R241, c[0x0][0x29c], -R186.reuse ;  /* 0x0000a700f1ca7a23 */ /* 0x104fe400000108ba */
[-C--:B---3--:R-:W-:Y:S05]  /*2c80*/  HMMA.16816.F32 R36, R140, R172.reuse, R36 ;  /* 0x000000ac8c24723c */ /* 0x088fea0000001824 */
[----:B------:R-:W-:Y:S01]  /*2c90*/  FFMA.FTZ R186, R35, c[0x0][0x29c], -R186 ;  /* 0x0000a70023ba7a23 */ /* 0x000fe200000108ba */
[----:B------:R-:W-:Y:S02]  /*2ca0*/  MUFU.EX2 R28, R234 ;  /* 0x000000ea001c7308 */ /* 0x000fe40000000800 */
[C---:B-1----:R-:W-:Y:S04]  /*2cb0*/  HMMA.16816.F32 R40, R156.reuse, R172, R40 ;  /* 0x000000ac9c28723c */ /* 0x042fe80000001828 */
[----:B----4-:R-:W-:Y:S04]  /*2cc0*/  FSEL R232, R25, -INF , P6 ;  /* 0xff80000019e87808 */ /* 0x010fe80003000000 */
[----:B------:R1:W-:Y:S01]  /*2cd0*/  MUFU.EX2 R35, R186 ;  /* 0x000000ba00237308 */ /* 0x0003e20000000800 */
[-C--:B------:R-:W-:Y:S03]  /*2ce0*/  HMMA.16816.F32 R44, R156, R174.reuse, R44 ;  /* 0x000000ae9c2c723c */ /* 0x080fe6000000182c */
[--C-:B------:R-:W-:Y:S01]  /*2cf0*/  FFMA.FTZ R25, R232, c[0x0][0x29c], -R185.reuse ;  /* 0x0000a700e8197a23 */ /* 0x100fe200000108b9 */
[----:B------:R-:W-:Y:S02]  /*2d00*/  FSEL R232, R29, -INF , P0 ;  /* 0xff8000001de87808 */ /* 0x000fe40000000000 */
[----:B------:R-:W2:Y:S02]  /*2d10*/  LDS R29, [R183+0xc2a0] ;  /* 0x00c2a000b71d7984 */ /* 0x000ea40000000800 */
[C---:B------:R-:W-:Y:S01]  /*2d20*/  HMMA.16816.F32 R48, R140.reuse, R174, R48 ;  /* 0x000000ae8c30723c */ /* 0x040fe20000001830 */
[----:B------:R-:W3:Y:S07]  /*2d30*/  MUFU.EX2 R202, R202 ;  /* 0x000000ca00ca7308 */ /* 0x000eee0000000800 */
[-C--:B------:R-:W-:Y:S03]  /*2d40*/  HMMA.16816.F32 R52, R140, R176.reuse, R52 ;  /* 0x000000b08c34723c */ /* 0x080fe60000001834 */
[----:B------:R-:W-:Y:S01]  /*2d50*/  MUFU.EX2 R239, R236 ;  /* 0x000000ec00ef7308 */ /* 0x000fe20000000800 */
[--C-:B-1----:R-:W-:Y:S04]  /*2d60*/  FFMA.FTZ R186, R32, c[0x0][0x29c], -R185.reuse ;  /* 0x0000a70020ba7a23 */ /* 0x102fe800000108b9 */
[C---:B------:R-:W-:Y:S01]  /*2d70*/  HMMA.16816.F32 R56, R156.reuse, R176, R56 ;  /* 0x000000b09c38723c */ /* 0x040fe20000001838 */
[----:B------:R-:W1:Y:S03]  /*2d80*/  LDS R32, [R183+0xc280] ;  /* 0x00c28000b7207984 */ /* 0x000e660000000800 */
[----:B------:R-:W-:Y:S01]  /*2d90*/  FFMA.FTZ R185, R232, c[0x0][0x29c], -R185 ;  /* 0x0000a700e8b97a23 */ /* 0x000fe200000108b9 */
[----:B------:R-:W4:Y:S03]  /*2da0*/  MUFU.EX2 R34, R34 ;  /* 0x0000002200227308 */ /* 0x000f260000000800 */
[-C--:B------:R-:W-:Y:S07]  /*2db0*/  HMMA.16816.F32 R60, R156, R178.reuse, R60 ;  /* 0x000000b29c3c723c */ /* 0x080fee000000183c */
[----:B------:R2:W-:Y:S01]  /*2dc0*/  MUFU.EX2 R158, R191 ;  /* 0x000000bf009e7308 */ /* 0x0005e20000000800 */
[----:B------:R-:W-:Y:S04]  /*2dd0*/  HMMA.16816.F32 R64, R140, R178, R64 ;  /* 0x000000b28c40723c */ /* 0x000fe80000001840 */
[----:B------:R-:W-:Y:S05]  /*2de0*/  FSEL R157, R30, -INF , P5 ;  /* 0xff8000001e9d7808 */ /* 0x000fea0002800000 */
[--C-:B------:R-:W-:Y:S01]  /*2df0*/  FFMA.FTZ R157, R157, c[0x0][0x29c], -R184.reuse ;  /* 0x0000a7009d9d7a23 */ /* 0x100fe200000108b8 */
[----:B------:R-:W5:Y:S02]  /*2e00*/  MUFU.EX2 R204, R204 ;  /* 0x000000cc00cc7308 */ /* 0x000f640000000800 */
[----:B------:R-:W-:Y:S08]  /*2e10*/  FFMA.FTZ R184, R31, c[0x0][0x29c], -R184 ;  /* 0x0000a7001fb87a23 */ /* 0x000ff000000108b8 */
[----:B------:R-:W3:Y:S01]  /*2e20*/  MUFU.EX2 R180, R180 ;  /* 0x000000b400b47308 */ /* 0x000ee20000000800 */
[--C-:B--2---:R-:W-:Y:S02]  /*2e30*/  FADD.FTZ R191, R54, -R29.reuse ;  /* 0x8000001d36bf7221 */ /* 0x104fe40000010000 */
[--C-:B-1----:R-:W-:Y:S02]  /*2e40*/  FADD.FTZ R30, R36, -R32.reuse ;  /* 0x80000020241e7221 */ /* 0x102fe40000010000 */
[--C-:B------:R-:W-:Y:S02]  /*2e50*/  FADD.FTZ R159, R37, -R32.reuse ;  /* 0x80000020259f7221 */ /* 0x100fe40000010000 */
[----:B------:R-:W-:Y:S03]  /*2e60*/  FMUL.FTZ R156, R187, R30 ;  /* 0x0000001ebb9c7220 */ /* 0x000fe60000410000 */
[----:B------:R-:W-:Y:S01]  /*2e70*/  MUFU.EX2 R157, R157 ;  /* 0x0000009d009d7308 */ /* 0x000fe20000000800 */
[----:B------:R-:W1:Y:S01]  /*2e80*/  LDS R30, [R183+0xc300] ;  /* 0x00c30000b71e7984 */ /* 0x000e620000000800 */
[C---:B------:R-:W-:Y:S01]  /*2e90*/  FMUL.FTZ R159, R182.reuse, R159 ;  /* 0x0000009fb69f7220 */ /* 0x040fe20000410000 */
[----:B------:R-:W-:Y:S01]  /*2ea0*/  F2FP.PACK_AB R182, R182, R187 ;  /* 0x000000bbb6b6723e */ /* 0x000fe200000000ff */
[--C-:B------:R-:W-:Y:S01]  /*2eb0*/  FADD.FTZ R187, R52, -R32.reuse ;  /* 0x8000002034bb7221 */ /* 0x100fe20000010000 */
[----:B------:R-:W2:Y:S01]  /*2ec0*/  LDS R183, [R183+0xc320] ;  /* 0x00c32000b7b77984 */ /* 0x000ea20000000800 */
[--C-:B------:R-:W-:Y:S01]  /*2ed0*/  FADD.FTZ R234, R53, -R32.reuse ;  /* 0x8000002035ea7221 */ /* 0x100fe20000010000 */
[----:B------:R-:W-:Y:S01]  /*2ee0*/  F2FP.PACK_AB R156, R159, R156 ;  /* 0x0000009c9f9c723e */ /* 0x000fe200000000ff */
[----:B------:R-:W-:Y:S01]  /*2ef0*/  FMUL.FTZ R187, R190, R187 ;  /* 0x000000bbbebb7220 */ /* 0x000fe20000410000 */
[----:B------:R-:W-:Y:S01]  /*2f00*/  STS [R217], R182 ;  /* 0x000000b6d9007388 */ /* 0x000fe20000000800 */
[C---:B------:R-:W-:Y:S01]  /*2f10*/  FMUL.FTZ R234, R13.reuse, R234 ;  /* 0x000000ea0dea7220 */ /* 0x040fe20000410000 */
[----:B------:R-:W-:Y:S01]  /*2f20*/  F2FP.PACK_AB R190, R13, R190 ;  /* 0x000000be0dbe723e */ /* 0x000fe200000000ff */
[--C-:B------:R-:W-:Y:S01]  /*2f30*/  FADD.FTZ R31, R48, -R32.reuse ;  /* 0x80000020301f7221 */ /* 0x100fe20000010000 */
[----:B------:R-:W-:Y:S01]  /*2f40*/  MUFU.EX2 R186, R186 ;  /* 0x000000ba00ba7308 */ /* 0x000fe20000000800 */
[--C-:B------:R-:W-:Y:S01]  /*2f50*/  FADD.FTZ R232, R49, -R32.reuse ;  /* 0x8000002031e87221 */ /* 0x100fe20000010000 */
[----:B------:R-:W-:Y:S01]  /*2f60*/  F2FP.PACK_AB R234, R234, R187 ;  /* 0x000000bbeaea723e */ /* 0x000fe200000000ff */
[--C-:B------:R-:W-:Y:S01]  /*2f70*/  FADD.FTZ R13, R64, -R32.reuse ;  /* 0x80000020400d7221 */ /* 0x100fe20000010000 */
[----:B------:R-:W-:Y:S01]  /*2f80*/  F2FP.PACK_AB R187, R33, R22 ;  /* 0x0000001621bb723e */ /* 0x000fe200000000ff */
[----:B------:R-:W-:Y:S02]  /*2f90*/  FADD.FTZ R32, R65, -R32 ;  /* 0x8000002041207221 */ /* 0x000fe40000010000 */
[----:B------:R-:W-:Y:S02]  /*2fa0*/  FMUL.FTZ R31, R188, R31 ;  /* 0x0000001fbc1f7220 */ /* 0x000fe40000410000 */
[C---:B------:R-:W-:Y:S01]  /*2fb0*/  FMUL.FTZ R232, R201.reuse, R232 ;  /* 0x000000e8c9e87220 */ /* 0x040fe20000410000 */
[----:B------:R-:W-:Y:S01]  /*2fc0*/  F2FP.PACK_AB R201, R201, R188 ;  /* 0x000000bcc9c9723e */ /* 0x000fe200000000ff */
[----:B------:R-:W-:Y:S01]  /*2fd0*/  FMUL.FTZ R32, R33, R32 ;  /* 0x0000002021207220 */ /* 0x000fe20000410000 */
[----:B------:R-:W1:Y:S01]  /*2fe0*/  MUFU.EX2 R25, R25 ;  /* 0x0000001900197308 */ /* 0x000e620000000800 */
[--C-:B------:R-:W-:Y:S01]  /*2ff0*/  FADD.FTZ R159, R39, -R29.reuse ;  /* 0x8000001d279f7221 */ /* 0x100fe20000010000 */
[----:B------:R-:W-:Y:S01]  /*3000*/  F2FP.PACK_AB R31, R232, R31 ;  /* 0x0000001fe81f723e */ /* 0x000fe200000000ff */
[--C-:B------:R-:W-:Y:S02]  /*3010*/  FADD.FTZ R188, R38, -R29.reuse ;  /* 0x8000001d26bc7221 */ /* 0x100fe40000010000 */
[--C-:B------:R-:W-:Y:S02]  /*3020*/  FADD.FTZ R33, R50, -R29.reuse ;  /* 0x8000001d32217221 */ /* 0x100fe40000010000 */
[----:B------:R-:W-:Y:S02]  /*3030*/  FMUL.FTZ R13, R22, R13 ;  /* 0x0000000d160d7220 */ /* 0x000fe40000410000 */
[C---:B------:R-:W-:Y:S01]  /*3040*/  FMUL.FTZ R159, R24.reuse, R159 ;  /* 0x0000009f189f7220 */ /* 0x040fe20000410000 */
[----:B------:R-:W-:Y:S01]  /*3050*/  F2FP.PACK_AB R24, R24, R235 ;  /* 0x000000eb1818723e */ /* 0x000fe200000000ff */
[----:B------:R-:W-:Y:S01]  /*3060*/  FMUL.FTZ R188, R235, R188 ;  /* 0x000000bcebbc7220 */ /* 0x000fe20000410000 */
[----:B------:R-:W-:Y:S01]  /*3070*/  F2FP.PACK_AB R235, R181, R26 ;  /* 0x0000001ab5eb723e */ /* 0x000fe200000000ff */
[----:B------:R-:W-:Y:S01]  /*3080*/  FMUL.FTZ R33, R26, R33 ;  /* 0x000000211a217220 */ /* 0x000fe20000410000 */
[----:B------:R4:W2:Y:S01]  /*3090*/  MUFU.EX2 R232, R15 ;  /* 0x0000000f00e87308 */ /* 0x0008a20000000800 */
[----:B------:R-:W-:Y:S01]  /*30a0*/  STS [R217+0x400], R24 ;  /* 0x00040018d9007388 */ /* 0x000fe20000000800 */
[--C-:B------:R-:W-:Y:S01]  /*30b0*/  FADD.FTZ R22, R51, -R29.reuse ;  /* 0x8000001d33167221 */ /* 0x100fe20000010000 */
[----:B------:R-:W-:Y:S01]  /*30c0*/  F2FP.PACK_AB R188, R159, R188 ;  /* 0x000000bc9fbc723e */ /* 0x000fe200000000ff */
[--C-:B------:R-:W-:Y:S01]  /*30d0*/  FADD.FTZ R26, R55, -R29.reuse ;  /* 0x8000001d371a7221 */ /* 0x100fe20000010000 */
[----:B------:R2:W-:Y:S01]  /*30e0*/  STS [R228], R201 ;  /* 0x000000c9e4007388 */ /* 0x0005e20000000800 */
[----:B---3--:R-:W-:Y:S01]  /*30f0*/  FMUL.FTZ R191, R202, R191 ;  /* 0x000000bfcabf7220 */ /* 0x008fe20000410000 */
[----:B------:R-:W-:Y:S01]  /*3100*/  F2FP.PACK_AB R202, R23, R202 ;  /* 0x000000ca17ca723e */ /* 0x000fe200000000ff */
[----:B------:R-:W-:Y:S01]  /*3110*/  FMUL.FTZ R22, R181, R22 ;  /* 0x00000016b5167220 */ /* 0x000fe20000410000 */
[----:B------:R-:W-:Y:S01]  /*3120*/  STS [R228+0x400], R235 ;  /* 0x000400ebe4007388 */ /* 0x000fe20000000800 */
[----:B------:R-:W-:Y:S01]  /*3130*/  FMUL.FTZ R26, R23, R26 ;  /* 0x0000001a171a7220 */ /* 0x000fe20000410000 */
[----:B------:R-:W3:Y:S01]  /*3140*/  MUFU.EX2 R185, R185 ;  /* 0x000000b900b97308 */ /* 0x000ee20000000800 */
[--C-:B------:R-:W-:Y:S01]  /*3150*/  FADD.FTZ R181, R66, -R29.reuse ;  /* 0x8000001d42b57221 */ /* 0x100fe20000010000 */
[----:B------:R-:W-:Y:S01]  /*3160*/  F2FP.PACK_AB R33, R22, R33 ;  /* 0x000000211621723e */ /* 0x000fe200000000ff */
[----:B------:R-:W-:Y:S01]  /*3170*/  FADD.FTZ R236, R67, -R29 ;  /* 0x8000001d43ec7221 */ /* 0x000fe20000010000 */
[----:B------:R-:W-:Y:S01]  /*3180*/  F2FP.PACK_AB R22, R26, R191 ;  /* 0x000000bf1a16723e */ /* 0x000fe200000000ff */
[--C-:B-1----:R-:W-:Y:S01]  /*3190*/  FADD.FTZ R29, R44, -R30.reuse ;  /* 0x8000001e2c1d7221 */ /* 0x102fe20000010000 */
[----:B------:R-:W-:Y:S01]  /*31a0*/  F2FP.PACK_AB R23, R32, R13 ;  /* 0x0000000d2017723e */ /* 0x000fe200000000ff */
[--C-:B------:R-:W-:Y:S02]  /*31b0*/  FADD.FTZ R13, R41, -R30.reuse ;  /* 0x8000001e290d7221 */ /* 0x100fe40000010000 */
[--C-:B------:R-:W-:Y:S01]  /*31c0*/  FADD.FTZ R32, R40, -R30.reuse ;  /* 0x8000001e28207221 */ /* 0x100fe20000010000 */
[----:B------:R1:W-:Y:S01]  /*31d0*/  MUFU.EX2 R26, R27 ;  /* 0x0000001b001a7308 */ /* 0x0003e20000000800 */
[C---:B------:R-:W-:Y:S01]  /*31e0*/  FMUL.FTZ R236, R35.reuse, R236 ;  /* 0x000000ec23ec7220 */ /* 0x040fe20000410000 */
[----:B----4-:R-:W-:Y:S01]  /*31f0*/  F2FP.PACK_AB R15, R35, R34 ;  /* 0x00000022230f723e */ /* 0x010fe200000000ff */
[----:B-----5:R-:W-:Y:S01]  /*3200*/  FMUL.FTZ R29, R204, R29 ;  /* 0x0000001dcc1d7220 */ /* 0x020fe20000410000 */
[----:B------:R-:W-:Y:S01]  /*3210*/  F2FP.PACK_AB R35, R239, R204 ;  /* 0x000000ccef23723e */ /* 0x000fe200000000ff */
[--C-:B------:R-:W-:Y:S02]  /*3220*/  FADD.FTZ R159, R60, -R30.reuse ;  /* 0x8000001e3c9f7221 */ /* 0x100fe40000010000 */
[--C-:B------:R-:W-:Y:S01]  /*3230*/  FADD.FTZ R204, R57, -R30.reuse ;  /* 0x8000001e39cc7221 */ /* 0x100fe20000010000 */
[----:B--2---:R-:W-:Y:S01]  /*3240*/  SHF.L.U32 R201, R200, 0x1, RZ ;  /* 0x00000001c8c97819 */ /* 0x004fe200000006ff */
[C---:B------:R-:W-:Y:S01]  /*3250*/  FMUL.FTZ R13, R180.reuse, R13 ;  /* 0x0000000db40d7220 */ /* 0x040fe20000410000 */
[----:B------:R-:W-:Y:S01]  /*3260*/  F2FP.PACK_AB R180, R180, R237 ;  /* 0x000000edb4b4723e */ /* 0x000fe200000000ff */
[----:B------:R-:W-:Y:S01]  /*3270*/  FMUL.FTZ R32, R237, R32 ;  /* 0x00000020ed207220 */ /* 0x000fe20000410000 */
[----:B------:R-:W-:Y:S01]  /*3280*/  MUFU.EX2 R184, R184 ;  /* 0x000000b800b87308 */ /* 0x000fe20000000800 */
[----:B------:R-:W-:Y:S02]  /*3290*/  FMUL.FTZ R159, R28, R159 ;  /* 0x0000009f1c9f7220 */ /* 0x000fe40000410000 */
[----:B------:R-:W-:Y:S01]  /*32a0*/  STS [R217+0x1000], R180 ;  /* 0x001000b4d9007388 */ /* 0x000fe20000000800 */
[----:B------:R-:W-:Y:S01]  /*32b0*/  FMUL.FTZ R204, R25, R204 ;  /* 0x000000cc19cc7220 */ /* 0x000fe20000410000 */
[----:B------:R-:W-:Y:S01]  /*32c0*/  F2FP.PACK_AB R32, R13, R32 ;  /* 0x000000200d20723e */ /* 0x000fe200000000ff */
[----:B------:R-:W-:Y:S01]  /*32d0*/  FMUL.FTZ R181, R34, R181 ;  /* 0x000000b522b57220 */ /* 0x000fe20000410000 */
[----:B------:R-:W-:Y:S01]  /*32e0*/  F2FP.PACK_AB R13, R232, R233 ;  /* 0x000000e9e80d723e */ /* 0x000fe200000000ff */
[--C-:B------:R-:W-:Y:S02]  /*32f0*/  FADD.FTZ R34, R45, -R30.reuse ;  /* 0x8000001e2d227221 */ /* 0x100fe40000010000 */
[----:B------:R-:W2:Y:S01]  /*3300*/  MUFU.EX2 R19, R19 ;  /* 0x0000001300137308 */ /* 0x000ea20000000800 */
[--C-:B-1----:R-:W-:Y:S01]  /*3310*/  FADD.FTZ R27, R56, -R30.reuse ;  /* 0x8000001e381b7221 */ /* 0x102fe20000010000 */
[----:B------:R-:W-:Y:S01]  /*3320*/  F2FP.PACK_AB R181, R236, R181 ;  /* 0x000000b5ecb5723e */ /* 0x000fe200000000ff */
[----:B------:R-:W-:Y:S02]  /*3330*/  FADD.FTZ R30, R61, -R30 ;  /* 0x8000001e3d1e7221 */ /* 0x000fe40000010000 */
[----:B------:R-:W-:Y:S01]  /*3340*/  FMUL.FTZ R27, R186, R27 ;  /* 0x0000001bba1b7220 */ /* 0x000fe20000410000 */
[----:B------:R-:W-:Y:S01]  /*3350*/  F2FP.PACK_AB R186, R25, R186 ;  /* 0x000000ba19ba723e */ /* 0x000fe200000000ff */
[C---:B---3--:R-:W-:Y:S01]  /*3360*/  FMUL.FTZ R30, R185.reuse, R30 ;  /* 0x0000001eb91e7220 */ /* 0x048fe20000410000 */
[----:B------:R-:W-:Y:S01]  /*3370*/  F2FP.PACK_AB R25, R185, R28 ;  /* 0x0000001cb919723e */ /* 0x000fe200000000ff */
[----:B------:R-:W-:Y:S01]  /*3380*/  FMUL.FTZ R34, R239, R34 ;  /* 0x00000022ef227220 */ /* 0x000fe20000410000 */
[----:B------:R-:W-:Y:S02]  /*3390*/  F2FP.PACK_AB R28, R189, R158 ;  /* 0x0000009ebd1c723e */ /* 0x000fe400000000ff */
[----:B------:R-:W-:Y:S01]  /*33a0*/  F2FP.PACK_AB R204, R204, R27 ;  /* 0x0000001bcccc723e */ /* 0x000fe200000000ff */
[--C-:B------:R-:W-:Y:S01]  /*33b0*/  FADD.FTZ R27, R42, -R183.reuse ;  /* 0x800000b72a1b7221 */ /* 0x100fe20000010000 */
[----:B------:R-:W-:Y:S01]  /*33c0*/  F2FP.PACK_AB R185, R30, R159 ;  /* 0x0000009f1eb9723e */ /* 0x000fe200000000ff */
[----:B------:R1:W-:Y:S01]  /*33d0*/  STS [R217+0x1400], R28 ;  /* 0x0014001cd9007388 */ /* 0x0003e20000000800 */
[----:B------:R-:W-:Y:S01]  /*33e0*/  F2FP.PACK_AB R29, R34, R29 ;  /* 0x0000001d221d723e */ /* 0x000fe200000000ff */
[----:B------:R-:W-:Y:S02]  /*33f0*/  FMUL.FTZ R27, R158, R27 ;  /* 0x0000001b9e1b7220 */ /* 0x000fe40000410000 */
[----:B------:R3:W-:Y:S01]  /*3400*/  STS [R228+0x1400], R13 ;  /* 0x0014000de4007388 */ /* 0x0007e20000000800 */
[--C-:B------:R-:W-:Y:S03]  /*3410*/  FADD.FTZ R30, R43, -R183.reuse ;  /* 0x800000b72b1e7221 */ /* 0x100fe60000010000 */
[----:B------:R4:W-:Y:S01]  /*3420*/  STS [R228+0x1000], R35 ;  /* 0x00100023e4007388 */ /* 0x0009e20000000800 */
[----:B--2---:R-:W-:Y:S01]  /*3430*/  F2FP.PACK_AB R24, R26, R19 ;  /* 0x000000131a18723e */ /* 0x004fe200000000ff */
[----:B------:R-:W-:Y:S02]  /*3440*/  FMUL.FTZ R30, R189, R30 ;  /* 0x0000001ebd1e7220 */ /* 0x000fe40000410000 */
[----:B------:R-:W-:Y:S03]  /*3450*/  STS [R217+0x2000], R190 ;  /* 0x002000bed9007388 */ /* 0x000fe60000000800 */
[----:B------:R-:W-:Y:S01]  /*3460*/  F2FP.PACK_AB R30, R30, R27 ;  /* 0x0000001b1e1e723e */ /* 0x000fe200000000ff */
[----:B------:R2:W-:Y:S04]  /*3470*/  STS [R217+0x2400], R202 ;  /* 0x002400cad9007388 */ /* 0x0005e80000000800 */
[----:B------:R-:W-:Y:S04]  /*3480*/  STS [R228+0x2000], R187 ;  /* 0x002000bbe4007388 */ /* 0x000fe80000000800 */
[----:B------:R5:W-:Y:S01]  /*3490*/  STS [R228+0x2400], R15 ;  /* 0x0024000fe4007388 */ /* 0x000be20000000800 */
[--C-:B-1----:R-:W-:Y:S03]  /*34a0*/  FADD.FTZ R28, R46, -R183.reuse ;  /* 0x800000b72e1c7221 */ /* 0x102fe60000010000 */
[----:B------:R-:W-:Y:S01]  /*34b0*/  STS [R217+0x3000], R186 ;  /* 0x003000bad9007388 */ /* 0x000fe20000000800 */
[----:B---3--:R-:W-:Y:S01]  /*34c0*/  F2FP.PACK_AB R13, R184, R157 ;  /* 0x0000009db80d723e */ /* 0x008fe200000000ff */
[----:B------:R-:W-:Y:S02]  /*34d0*/  FMUL.FTZ R28, R233, R28 ;  /* 0x0000001ce91c7220 */ /* 0x000fe40000410000 */
[----:B------:R1:W-:Y:S01]  /*34e0*/  STS [R217+0x3400], R24 ;  /* 0x00340018d9007388 */ /* 0x0003e20000000800 */
[--C-:B----4-:R-:W-:Y:S03]  /*34f0*/  FADD.FTZ R35, R47, -R183.reuse ;  /* 0x800000b72f237221 */ /* 0x110fe60000010000 */
[----:B------:R-:W-:Y:S01]  /*3500*/  STS [R228+0x3000], R25 ;  /* 0x00300019e4007388 */ /* 0x000fe20000000800 */
[----:B------:R-:W-:Y:S03]  /*3510*/  FMUL.FTZ R35, R232, R35 ;  /* 0x00000023e8237220 */ /* 0x000fe60000410000 */
[----:B------:R3:W-:Y:S01]  /*3520*/  STS [R228+0x3400], R13 ;  /* 0x0034000de4007388 */ /* 0x0007e20000000800 */
[----:B--2---:R-:W-:Y:S02]  /*3530*/  LEA R202, R193, R198, 0xc ;  /* 0x000000c6c1ca7211 */ /* 0x004fe400078e60ff */
[----:B------:R-:W-:Y:S01]  /*3540*/  F2FP.PACK_AB R35, R35, R28 ;  /* 0x0000001c2323723e */ /* 0x000fe200000000ff */
[----:B------:R-:W-:Y:S01]  /*3550*/  BAR.SYNC.DEFER_BLOCKING 0x0 ;  /* 0x0000000000007b1d */ /* 0x000fe20000010000 */
[--C-:B------:R-:W-:Y:S01]  /*3560*/  FADD.FTZ R28, R62, -R183.reuse ;  /* 0x800000b73e1c7221 */ /* 0x100fe20000010000 */
[----:B------:R-:W-:Y:S01]  /*3570*/  SHF.L.U32 R202, R202, 0x1, RZ ;  /* 0x00000001caca7819 */ /* 0x000fe200000006ff */
[--C-:B-----5:R-:W-:Y:S02]  /*3580*/  FADD.FTZ R15, R59, -R183.reuse ;  /* 0x800000b73b0f7221 */ /* 0x120fe40000010000 */
[----:B------:R-:W-:Y:S02]  /*3590*/  FMUL.FTZ R28, R157, R28 ;  /* 0x0000001c9d1c7220 */ /* 0x000fe40000410000 */
[----:B------:R-:W-:Y:S02]  /*35a0*/  FMUL.FTZ R15, R26, R15 ;  /* 0x0000000f1a0f7220 */ /* 0x000fe40000410000 */
[--C-:B-1----:R-:W-:Y:S02]  /*35b0*/  FADD.FTZ R24, R58, -R183.reuse ;  /* 0x800000b73a187221 */ /* 0x102fe40000010000 */
[----:B------:R-:W-:Y:S02]  /*35c0*/  FADD.FTZ R183, R63, -R183 ;  /* 0x800000b73fb77221 */ /* 0x000fe40000010000 */
[----:B------:R-:W-:Y:S02]  /*35d0*/  FMUL.FTZ R24, R19, R24 ;  /* 0x0000001813187220 */ /* 0x000fe40000410000 */
[----:B------:R-:W-:Y:S01]  /*35e0*/  FMUL.FTZ R183, R184, R183 ;  /* 0x000000b7b8b77220 */ /* 0x000fe20000410000 */
[----:B---3--:R-:W-:Y:S02]  /*35f0*/  IADD3 R13, R199, R202, RZ ;  /* 0x000000cac70d7210 */ /* 0x008fe40007ffe0ff */
[----:B------:R-:W-:Y:S01]  /*3600*/  F2FP.PACK_AB R180, R15, R24 ;  /* 0x000000180fb4723e */ /* 0x000fe200000000ff */
[----:B------:R-:W-:Y:S01]  /*3610*/  STS [R217+0x4000], R156 ;  /* 0x0040009cd9007388 */ /* 0x000fe20000000800 */
[----:B------:R-:W-:Y:S03]  /*3620*/  F2FP.PACK_AB R15, R183, R28 ;  /* 0x0000001cb70f723e */ /* 0x000fe600000000ff */
[----:B------:R-:W-:Y:S04]  /*3630*/  STS [R217+0x4400], R188 ;  /* 0x004400bcd9007388 */ /* 0x000fe80000000800 */
        /* <DEDUP_REMOVED lines=14> */
[----:B------:R-:W-:Y:S08]  /*3720*/  LDSM.16.MT88.4 R24, [R196+0xc480] ;  /* 0x00c48000c418783b */ /* 0x000ff00000004200 */
[----:B------:R-:W2:Y:S01]  /*3730*/  LDSM.16.MT88.4 R28, [R202+0x8080] ;  /* 0x00808000ca1c783b */ /* 0x000ea20000004200 */
[----:B-1----:R-:W-:Y:S07]  /*3740*/  IADD3 R204, R192, R201, RZ ;  /* 0x000000c9c0cc7210 */ /* 0x002fee0007ffe0ff */
[----:B------:R-:W1:Y:S08]  /*3750*/  LDSM.16.MT88.4 R32, [R196+0xe480] ;  /* 0x00e48000c420783b */ /* 0x000e700000004200 */
[----:B------:R-:W3:Y:S08]  /*3760*/  LDSM.16.MT88.4 R132, [R13+0x8080] ;  /* 0x008080000d84783b */ /* 0x000ef00000004200 */
[----:B------:R-:W-:Y:S08]  /*3770*/  LDSM.16.MT88.4 R136, [R196+0xcc80] ;  /* 0x00cc8000c488783b */ /* 0x000ff00000004200 */
[----:B------:R-:W4:Y:S01]  /*3780*/  LDSM.16.MT88.4 R140, [R202+0x8880] ;  /* 0x00888000ca8c783b */ /* 0x000f220000004200 */
[-C--:B--2---:R-:W-:Y:S07]  /*3790*/  HMMA.16816.F32 R68, R24, R28.reuse, R68 ;  /* 0x0000001c1844723c */ /* 0x084fee0000001844 */
[----:B------:R-:W2:Y:S01]  /*37a0*/  LDSM.16.MT88.4 R156, [R196+0xec80] ;  /* 0x00ec8000c49c783b */ /* 0x000ea20000004200 */
[C---:B-1----:R-:W-:Y:S07]  /*37b0*/  HMMA.16816.F32 R72, R32.reuse, R28, R72 ;  /* 0x0000001c2048723c */ /* 0x042fee0000001848 */
[----:B------:R-:W1:Y:S01]  /*37c0*/  LDSM.16.MT88.4 R180, [R13+0x8880] ;  /* 0x008880000db4783b */ /* 0x000e620000004200 */
        /* <DEDUP_REMOVED lines=11> */
[C---:B--2---:R-:W-:Y:S08]  /*3880*/  HMMA.16816.F32 R72, R156.reuse, R140, R72 ;  /* 0x0000008c9c48723c */ /* 0x044ff00000001848 */
[-C--:B------:R-:W-:Y:S08]  /*3890*/  HMMA.16816.F32 R76, R156, R142.reuse, R76 ;  /* 0x0000008e9c4c723c */ /* 0x080ff0000000184c */
[C---:B------:R-:W-:Y:S01]  /*38a0*/  HMMA.16816.F32 R80, R136.reuse, R142, R80 ;  /* 0x0000008e8850723c */ /* 0x040fe20000001850 */
[----:B------:R-:W-:Y:S07]  /*38b0*/  LDSM.16.MT88.4 R140, [R202+0x9880] ;  /* 0x00988000ca8c783b */ /* 0x000fee0000004200 */
[-C--:B-1----:R-:W-:Y:S08]  /*38c0*/  HMMA.16816.F32 R84, R136, R180.reuse, R84 ;  /* 0x000000b48854723c */ /* 0x082ff00000001854 */
        /* <DEDUP_REMOVED lines=13> */
[----:B------:R2:W4:Y:S02]  /*39a0*/  LDSM.16.MT88.4 R28, [R195] ;  /* 0x00000000c31c783b */ /* 0x0005240000004200 */
[----:B------:R-:W-:Y:S05]  /*39b0*/  ISETP.GE.AND P0, PT, R13, R229, PT ;  /* 0x000000e50d00720c */ /* 0x000fea0003f06270 */
[C---:B------:R-:W-:Y:S01]  /*39c0*/  HMMA.16816.F32 R88, R32.reuse, R132, R88 ;  /* 0x000000842058723c */ /* 0x040fe20000001858 */
[----:B------:R2:W2:Y:S07]  /*39d0*/  LDSM.16.M88.4 R188, [R204+0x11480] ;  /* 0x01148000ccbc783b */ /* 0x0004ae0000000200 */
[-C--:B------:R-:W-:Y:S01]  /*39e0*/  HMMA.16816.F32 R92, R32, R134.reuse, R92 ;  /* 0x00000086205c723c */ /* 0x080fe2000000185c */
[----:B------:R2:W2:Y:S07]  /*39f0*/  LDSM.16.M88.4 R32, [R201+0x11480] ;  /* 0x01148000c920783b */ /* 0x0004ae0000000200 */
        /* <DEDUP_REMOVED lines=13> */
[----:B-12-4-:R-:W-:Y:S01]  /*3ad0*/  SHF.R.S32.HI R6, RZ, 0x1f, R13 ;  /* 0x0000001fff067819 */ /* 0x016fe2000001140d */
[C---:B------:R-:W-:Y:S01]  /*3ae0*/  IMAD.SHL.U32 R7, R13.reuse, 0x40, RZ ;  /* 0x000000400d077824 */ /* 0x040fe200078e00ff */
[----:B------:R-:W-:Y:S01]  /*3af0*/  MOV R4, c[0x0][0x20c] ;  /* 0x0000830000047a02 */ /* 0x000fe20000000f00 */
[C---:B------:R-:W-:Y:S03]  /*3b00*/  IMAD.WIDE.U32 R14, R13.reuse, c[0x0][0x208], RZ ;  /* 0x000082000d0e7a25 */ /* 0x040fe600078e00ff */
[----:B------:R-:W-:Y:S01]  /*3b10*/  IADD3 R10, -R206, R207, -R7 ;  /* 0x000000cfce0a7210 */ /* 0x000fe20007ffe907 */
[----:B------:R-:W-:Y:S02]  /*3b20*/  IMAD R6, R6, c[0x0][0x208], RZ ;  /* 0x0000820006067a24 */ /* 0x000fe400078e02ff */
[----:B------:R-:W-:Y:S01]  /*3b30*/  IMAD.MOV.U32 R5, RZ, RZ, c[0x0][0x208] ;  /* 0x00008200ff057624 */ /* 0x000fe200078e00ff */
[----:B------:R-:W-:Y:S01]  /*3b40*/  ISETP.LT.OR P6, PT, R10, 0x1, P3 ;  /* 0x000000010a00780c */ /* 0x000fe20001fc1670 */
[----:B------:R-:W-:Y:S02]  /*3b50*/  IMAD R6, R13, c[0x0][0x20c], R6 ;  /* 0x000083000d067a24 */ /* 0x000fe400078e0206 */
[C---:B------:R-:W-:Y:S01]  /*3b60*/  IMAD.SHL.U32 R9, R14.reuse, 0x80, RZ ;  /* 0x000000800e097824 */ /* 0x040fe200078e00ff */
[-C--:B------:R-:W-:Y:S01]  /*3b70*/  LEA R8, P5, R5, R210.reuse, 0x6 ;  /* 0x000000d205087211 */ /* 0x080fe200078a30ff */
[----:B------:R-:W-:Y:S03]  /*3b80*/  IMAD.IADD R6, R15, 0x1, R6 ;  /* 0x000000010f067824 */ /* 0x000fe600078e0206 */
[----:B------:R-:W-:Y:S02]  /*3b90*/  IADD3 R12, P0, R9, R210, RZ ;  /* 0x000000d2090c7210 */ /* 0x000fe40007f1e0ff */
[----:B------:R-:W-:Y:S02]  /*3ba0*/  SHF.L.U64.HI R11, R14, 0x7, R6 ;  /* 0x000000070e0b7819 */ /* 0x000fe40000010206 */
[-C--:B------:R-:W-:Y:S01]  /*3bb0*/  LEA.HI.X R4, R5, R211.reuse, R4, 0x6, P5 ;  /* 0x000000d305047211 */ /* 0x080fe200028f3404 */
[----:B------:R-:W-:Y:S01]  /*3bc0*/  @!P1 IMAD R5, R227, 0x40, R218 ;  /* 0x00000040e3059824 */ /* 0x000fe200078e02da */
[----:B------:R-:W-:Y:S02]  /*3bd0*/  ISETP.LT.OR P5, PT, R10, 0x21, P3 ;  /* 0x000000210a00780c */ /* 0x000fe40001fa1670 */
[----:B------:R-:W-:Y:S02]  /*3be0*/  IADD3.X R13, R11, R211, RZ, P0, !PT ;  /* 0x000000d30b0d7210 */ /* 0x000fe400007fe4ff */
[----:B------:R-:W-:Y:S02]  /*3bf0*/  LEA R6, R227, R222, 0xd ;  /* 0x000000dee3067211 */ /* 0x000fe400078e68ff */
[----:B------:R-:W-:Y:S03]  /*3c00*/  IADD3 R8, P0, R8, R9, RZ ;  /* 0x0000000908087210 */ /* 0x000fe60007f1e0ff */
[----:B------:R-:W-:Y:S01]  /*3c10*/  @!PT LDS RZ, [RZ] ;  /* 0x00000000fffff984 */ /* 0x000fe20000000800 */
[----:B------:R-:W-:Y:S01]  /*3c20*/  @!PT LDS RZ, [RZ] ;  /* 0x00000000fffff984 */ /* 0x000fe20000000800 */
[----:B------:R-:W-:Y:S01]  /*3c30*/  @!PT LDS RZ, [RZ] ;  /* 0x00000000fffff984 */ /* 0x000fe20000000800 */
[----:B------:R1:W-:Y:S02]  /*3c40*/  LDGSTS.E.BYPASS.LTC128B.128 [R6], [R12.64], !P6 ;  /* 0x000000000c067fae */ /* 0x0003e4000f101d48 */
[----:B------:R-:W-:Y:S01]  /*3c50*/  IMAD.X R9, R4, 0x1, R11, P0 ;  /* 0x0000000104097824 */ /* 0x000fe200000e060b */
[----:B------:R-:W-:Y:S01]  /*3c60*/  @!P1 SHF.L.U32 R4, R5, 0x2, RZ ;  /* 0x0000000205049819 */ /* 0x000fe200000006ff */
[----:B------:R-:W-:Y:S03]  /*3c70*/  @!P1 IMAD.WIDE R10, R7, 0x4, R224 ;  /* 0x00000004070a9825 */ /* 0x000fe600078e02e0 */
[----:B------:R1:W-:Y:S07]  /*3c80*/  LDGSTS.E.BYPASS.LTC128B.128 [R6+0x1000], [R8.64], !P5 ;  /* 0x0100000008067fae */ /* 0x0003ee000e901d48 */
[----:B------:R1:W-:Y:S02]  /*3c90*/  @!P1 LDGSTS.E.BYPASS.LTC128B.128 [R4+0xc280], [R10.64] ;  /* 0x0c2800000a049fae */ /* 0x0003e4000b901d48 */
.L_x_85:
[-C--:B-12-4-:R-:W-:Y:S01]  /*3ca0*/  HMMA.16816.F32 R4, R24, R28.reuse, RZ ;  /* 0x0000001c1804723c */ /* 0x096fe200000018ff */
[----:B------:R-:W-:Y:S02]  /*3cb0*/  LDSM.16.MT88.4 R36, [R195+0x1800] ;  /* 0x00180000c324783b */ /* 0x000fe40000004200 */
[C---:B------:R-:W-:Y:S01]  /*3cc0*/  ISETP.GE.AND P6, PT, R226.reuse, 0x1, PT ;  /* 0x00000001e200780c */ /* 0x040fe20003fc6270 */
[C---:B------:R-:W-:Y:S01]  /*3cd0*/  IMAD.IADD R45, R199.reuse, 0x1, R201 ;  /* 0x00000001c72d7824 */ /* 0x040fe200078e02c9 */
[----:B------:R-:W0:Y:S01]  /*3ce0*/  LDGDEPBAR ;  /* 0x00000000000079af */ /* 0x000e220000000000 */
[----:B------:R-:W-:Y:S01]  /*3cf0*/  IMAD.IADD R44, R199, 0x1, R204 ;  /* 0x00000001c72c7824 */ /* 0x000fe200078e02cc */
[C---:B------:R-:W-:Y:S01]  /*3d00*/  ISETP.GE.AND P5, PT, R227.reuse, 0x1, PT ;  /* 0x00000001e300780c */ /* 0x040fe20003fa6270 */
[C---:B------:R-:W-:Y:S01]  /*3d10*/  HMMA.16816.F32 R8, R32.reuse, R28, RZ ;  /* 0x0000001c2008723c */ /* 0x040fe200000018ff */
[----:B------:R-:W-:Y:S03]  /*3d20*/  LDSM.16.M88.4 R20, [R45+0x10480] ;  /* 0x010480002d14783b */ /* 0x000fe60000000200 */
[----:B------:R-:W-:Y:S01]  /*3d30*/  IADD3 R226, R226, 0x1, RZ ;  /* 0x00000001e2e27810 */ /* 0x000fe20007ffe0ff */
[----:B------:R-:W-:Y:S01]  /*3d40*/  LDSM.16.M88.4 R40, [R44+0x11480] ;  /* 0x011480002c28783b */ /* 0x000fe20000000200 */
[----:B------:R-:W-:Y:S02]  /*3d50*/  IADD3 R227, R227, 0x1, RZ ;  /* 0x00000001e3e37810 */ /* 0x000fe40007ffe0ff */
[-C--:B------:R-:W-:Y:S01]  /*3d60*/  HMMA.16816.F32 R12, R32, R30.reuse, RZ ;  /* 0x0000001e200c723c */ /* 0x080fe200000018ff */
[----:B------:R-:W-:Y:S03]  /*3d70*/  LDSM.16.M88.4 R32, [R44+0x10480] ;  /* 0x010480002c20783b */ /* 0x000fe60000000200 */
[----:B------:R-:W-:Y:S02]  /*3d80*/  SEL R226, R226, RZ, !P6 ;  /* 0x000000ffe2e27207 */ /* 0x000fe40007000000 */
[----:B------:R-:W-:Y:S02]  /*3d90*/  SEL R227, R227, RZ, !P5 ;  /* 0x000000ffe3e37207 */ /* 0x000fe40006800000 */
[----:B------:R-:W-:Y:S01]  /*3da0*/  HMMA.16816.F32 R16, R24, R30, RZ ;  /* 0x0000001e1810723c */ /* 0x000fe200000018ff */
[----:B------:R-:W1:Y:S04]  /*3db0*/  LDSM.16.MT88.4 R24, [R195+0x1000] ;  /* 0x00100000c318783b */ /* 0x000e680000004200 */
        /* <DEDUP_REMOVED lines=17> */
[----:B------:R-:W-:Y:S04]  /*3ed0*/  LDSM.16.M88.4 R32, [R204+0x12480] ;  /* 0x01248000cc20783b */ /* 0x000fe80000000200 */
[----:B------:R-:W2:Y:S03]  /*3ee0*/  LDSM.16.MT88.4 R36, [R195+0x2800] ;  /* 0x00280000c324783b */ /* 0x000ea60000004200 */
[-C--:B-1----:R-:W-:Y:S08]  /*3ef0*/  HMMA.16816.F32 R4, R20, R24.reuse, R4 ;  /* 0x000000181404723c */ /* 0x082ff00000001804 */
[C---:B------:R-:W-:Y:S08]  /*3f00*/  HMMA.16816.F32 R8, R28.reuse, R24, R8 ;  /* 0x000000181c08723c */ /* 0x040ff00000001808 */
[-C--:B------:R-:W-:Y:S01]  /*3f10*/  HMMA.16816.F32 R12, R28, R26.reuse, R12 ;  /* 0x0000001a1c0c723c */ /* 0x080fe2000000180c */
[----:B------:R-:W-:Y:S07]  /*3f20*/  LDSM.16.M88.4 R28, [R45+0x13480] ;  /* 0x013480002d1c783b */ /* 0x000fee0000000200 */
[----:B------:R-:W-:Y:S01]  /*3f30*/  HMMA.16816.F32 R16, R20, R26, R16 ;  /* 0x0000001a1410723c */ /* 0x000fe20000001810 */
[----:B------:R-:W-:Y:S04]  /*3f40*/  LDSM.16.MT88.4 R24, [R195+0x3000] ;  /* 0x00300000c318783b */ /* 0x000fe80000004200 */
[----:B------:R-:W1:Y:S03]  /*3f50*/  LDSM.16.M88.4 R20, [R45+0x12480] ;  /* 0x012480002d14783b */ /* 0x000e660000000200 */
[-C--:B--2---:R-:W-:Y:S08]  /*3f60*/  HMMA.16816.F32 R4, R32, R36.reuse, R4 ;  /* 0x000000242004723c */ /* 0x084ff00000001804 */
        /* <DEDUP_REMOVED lines=12> */
[----:B------:R-:W-:Y:S01]  /*4030*/  IMAD.SHL.U32 R22, R231, 0x1000, RZ ;  /* 0x00001000e7167824 */ /* 0x000fe200078e00ff */
[-C--:B--2---:R-:W-:Y:S05]  /*4040*/  HMMA.16816.F32 R4, R32, R36.reuse, R4 ;  /* 0x000000242004723c */ /* 0x084fea0000001804 */
[C---:B------:R-:W-:Y:S01]  /*4050*/  IADD3 R20, P0, R22.reuse, R205, RZ ;  /* 0x000000cd16147210 */ /* 0x040fe20007f1e0ff */
[----:B------:R-:W-:Y:S02]  /*4060*/  IMAD.MOV.U32 R231, RZ, RZ, R230 ;  /* 0x000000ffffe77224 */ /* 0x000fe400078e00e6 */
[C---:B---3--:R-:W-:Y:S04]  /*4070*/  HMMA.16816.F32 R8, R40.reuse, R36, R8 ;  /* 0x000000242808723c */ /* 0x048fe80000001808 */
[----:B------:R-:W-:Y:S02]  /*4080*/  LEA.HI.X.SX32 R21, R22, R203, 0x1, P0 ;  /* 0x000000cb16157211 */ /* 0x000fe400000f0eff */
[C---:B------:R-:W-:Y:S02]  /*4090*/  LEA R46, P0, R20.reuse, c[0x0][0x220], 0x2 ;  /* 0x00008800142e7a11 */ /* 0x040fe400078010ff */
[-C--:B------:R-:W-:Y:S04]  /*40a0*/  HMMA.16816.F32 R12, R40, R38.reuse, R12 ;  /* 0x00000026280c723c */ /* 0x080fe8000000180c */
[----:B------:R-:W-:Y:S02]  /*40b0*/  LEA.HI.X R47, R20, c[0x0][0x224], R21, 0x2, P0 ;  /* 0x00008900142f7a11 */ /* 0x000fe400000f1415 */
[----:B------:R-:W-:Y:S01]  /*40c0*/  LDSM.16.MT88.4 R20, [R196+0x10480] ;  /* 0x01048000c414783b */ /* 0x000fe20000004200 */
[C---:B------:R-:W-:Y:S01]  /*40d0*/  ISETP.GE.AND P0, PT, R193.reuse, 0x1, PT ;  /* 0x00000001c100780c */ /* 0x040fe20003f06270 */
[----:B------:R-:W-:Y:S02]  /*40e0*/  HMMA.16816.F32 R16, R32, R38, R16 ;  /* 0x000000262010723c */ /* 0x000fe40000001810 */
[----:B------:R-:W-:Y:S04]  /*40f0*/  RED.E.ADD.F32.FTZ.RN.STRONG.GPU [R46.64], R4 ;  /* 0x000000042e00798e */ /* 0x000fe8000c10e788 */
        /* <DEDUP_REMOVED lines=15> */
[----:B------:R-:W-:Y:S02]  /*41f0*/  SEL R193, R193, RZ, !P0 ;  /* 0x000000ffc1c17207 */ /* 0x000fe40004000000 */
[----:B------:R-:W-:Y:S01]  /*4200*/  ISETP.GE.AND P0, PT, R230, R229, PT ;  /* 0x000000e5e600720c */ /* 0x000fe20003f06270 */
        /* <DEDUP_REMOVED lines=50> */
[----:B------:R-:W-:Y:S01]  /*4530*/  FMUL.FTZ R100, R100, c[0x0][0x298] ;  /* 0x0000a60064647a20 */ /* 0x000fe20000410000 */
[----:B------:R-:W-:Y:S01]  /*4540*/  PLOP3.LUT P2, PT, PT, PT, PT, 0x8, 0x0 ;  /* 0x000000000000781c */ /* 0x000fe20003f4e170 */
[----:B------:R-:W-:-:S02]  /*4550*/  FMUL.FTZ R101, R101, c[0x0][0x298] ;  /* 0x0000a60065657a20 */ /* 0x000fc40000410000 */
[----:B------:R-:W-:Y:S02]  /*4560*/  FMUL.FTZ R102, R102, c[0x0][0x298] ;  /* 0x0000a60066667a20 */ /* 0x000fe40000410000 */
[----:B------:R-:W-:Y:S02]  /*4570*/  FMUL.FTZ R103, R103, c[0x0][0x298] ;  /* 0x0000a60067677a20 */ /* 0x000fe40000410000 */
[----:B------:R-:W-:Y:S02]  /*4580*/  FMUL.FTZ R104, R104, c[0x0][0x298] ;  /* 0x0000a60068687a20 */ /* 0x000fe40000410000 */
[----:B------:R-:W-:Y:S02]  /*4590*/  FMUL.FTZ R105, R105, c[0x0][0x298] ;  /* 0x0000a60069697a20 */ /* 0x000fe40000410000 */
[----:B------:R-:W-:Y:S02]  /*45a0*/  FMUL.FTZ R106, R106, c[0x0][0x298] ;  /* 0x0000a6006a6a7a20 */ /* 0x000fe40000410000 */
        /* <DEDUP_REMOVED lines=25> */
.L_x_81:
[----:B------:R-:W-:Y:S05]  /*4740*/  @P2 BRA `(.L_x_87) ;  /* 0x000011f000002947 */ /* 0x000fea0003800000 */
[----:B------:R-:W2:Y:S01]  /*4750*/  S2R R0, SR_TID.X ;  /* 0x0000000000007919 */ /* 0x000ea20000002100 */
[----:B------:R-:W-:Y:S01]  /*4760*/  F2FP.PACK_AB R68, R69, R68 ;  /* 0x000000444544723e */ /* 0x000fe200000000ff */
[----:B------:R-:W-:Y:S01]  /*4770*/  IMAD.MOV.U32 R13, RZ, RZ, 0x4 ;  /* 0x00000004ff0d7424 */ /* 0x000fe200078e00ff */
[----:B------:R-:W-:Y:S01]  /*4780*/  F2FP.PACK_AB R70, R71, R70 ;  /* 0x000000464746723e */ /* 0x000fe200000000ff */
[----:B------:R-:W-:Y:S01]  /*4790*/  BAR.SYNC.DEFER_BLOCKING 0x1, 0x100 ;  /* 0x0044000000007b1d */ /* 0x000fe20000010000 */
[----:B------:R-:W-:-:S02]  /*47a0*/  F2FP.PACK_AB R80, R81, R80 ;  /* 0x000000505150723e */ /* 0x000fc400000000ff */
[----:B------:R-:W-:Y:S02]  /*47b0*/  F2FP.PACK_AB R82, R83, R82 ;  /* 0x000000525352723e */ /* 0x000fe400000000ff */
[----:B------:R-:W-:Y:S02]  /*47c0*/  F2FP.PACK_AB R72, R73, R72 ;  /* 0x000000484948723e */ /* 0x000fe400000000ff */
[----:B------:R-:W-:Y:S02]  /*47d0*/  F2FP.PACK_AB R74, R75, R74 ;  /* 0x0000004a4b4a723e */ /* 0x000fe400000000ff */
[----:B------:R-:W-:Y:S02]  /*47e0*/  F2FP.PACK_AB R76, R77, R76 ;  /* 0x0000004c4d4c723e */ /* 0x000fe400000000ff */
[----:B------:R-:W-:Y:S02]  /*47f0*/  F2FP.PACK_AB R78, R79, R78 ;  /* 0x0000004e4f4e723e */ /* 0x000fe400000000ff */
[----:B------:R-:W-:-:S02]  /*4800*/  F2FP.PACK_AB R84, R85, R84 ;  /* 0x000000545554723e */ /* 0x000fc400000000ff */
[----:B------:R-:W-:Y:S02]  /*4810*/  F2FP.PACK_AB R86, R87, R86 ;  /* 0x000000565756723e */ /* 0x000fe400000000ff */
[----:B------:R-:W-:Y:S02]  /*4820*/  F2FP.PACK_AB R96, R97, R96 ;  /* 0x000000606160723e */ /* 0x000fe400000000ff */
[----:B------:R-:W-:Y:S02]  /*4830*/  F2FP.PACK_AB R98, R99, R98 ;  /* 0x000000626362723e */ /* 0x000fe400000000ff */
[----:B--2---:R-:W-:Y:S02]  /*4840*/  SHF.R.S32.HI R3, RZ, 0x1f, R0 ;  /* 0x0000001fff037819 */ /* 0x004fe40000011400 */
[----:B------:R-:W-:Y:S02]  /*4850*/  F2FP.PACK_AB R88, R89, R88 ;  /* 0x000000585958723e */ /* 0x000fe400000000ff */
[----:B------:R-:W-:-:S02]  /*4860*/  LEA.HI R2, R3, R0, RZ, 0x2 ;  /* 0x0000000003027211 */ /* 0x000fc400078f10ff */
[----:B------:R-:W-:Y:S02]  /*4870*/  F2FP.PACK_AB R90, R91, R90 ;  /* 0x0000005a5b5a723e */ /* 0x000fe400000000ff */
[--C-:B------:R-:W-:Y:S02]  /*4880*/  SHF.R.S32.HI R5, RZ, 0x2, R2.reuse ;  /* 0x00000002ff057819 */ /* 0x100fe40000011402 */
[----:B------:R-:W-:Y:S02]  /*4890*/  SHF.R.S32.HI R4, RZ, 0x1f, R2 ;  /* 0x0000001fff047819 */ /* 0x000fe40000011402 */
[----:B------:R-:W-:Y:S02]  /*48a0*/  LOP3.LUT R9, R2, 0x3ffffffc, RZ, 0xc0, !PT ;  /* 0x3ffffffc02097812 */ /* 0x000fe400078ec0ff */
[----:B------:R-:W-:Y:S02]  /*48b0*/  LEA.HI R6, R4, R5, RZ, 0x3 ;  /* 0x0000000504067211 */ /* 0x000fe400078f18ff */
[----:B------:R-:W-:Y:S01]  /*48c0*/  LEA.HI R4, R3, R0, RZ, 0x5 ;  /* 0x0000000003047211 */ /* 0x000fe200078f28ff */
[----:B------:R-:W-:Y:S01]  /*48d0*/  IMAD.IADD R2, R0, 0x1, -R9 ;  /* 0x0000000100027824 */ /* 0x000fe200078e0a09 */
[----:B------:R-:W-:-:S02]  /*48e0*/  LOP3.LUT R8, R6, 0xfffffff8, RZ, 0xc0, !PT ;  /* 0xfffffff806087812 */ /* 0x000fc400078ec0ff */
[--C-:B------:R-:W-:Y:S02]  /*48f0*/  SHF.R.S32.HI R6, RZ, 0x5, R4.reuse ;  /* 0x00000005ff067819 */ /* 0x100fe40000011404 */
[----:B------:R-:W-:Y:S01]  /*4900*/  SHF.R.S32.HI R7, RZ, 0x1f, R4 ;  /* 0x0000001fff077819 */ /* 0x000fe20000011404 */
[----:B------:R-:W-:Y:S01]  /*4910*/  IMAD.IADD R8, R5, 0x1, -R8 ;  /* 0x0000000105087824 */ /* 0x000fe200078e0a08 */
[----:B------:R-:W-:Y:S02]  /*4920*/  LEA.HI R5, R3, R0, RZ, 0x7 ;  /* 0x0000000003057211 */ /* 0x000fe400078f38ff */
[----:B------:R-:W-:Y:S01]  /*4930*/  LEA.HI R7, R7, R6, RZ, 0x2 ;  /* 0x0000000607077211 */ /* 0x000fe200078f10ff */
[----:B------:R-:W-:Y:S01]  /*4940*/  IMAD.SHL.U32 R4, R8, 0x40, RZ ;  /* 0x0000004008047824 */ /* 0x000fe200078e00ff */
[----:B------:R-:W-:Y:S02]  /*4950*/  SHF.R.U32.HI R5, RZ, 0x4, R5 ;  /* 0x00000004ff057819 */ /* 0x000fe40000011605 */
[----:B------:R-:W-:-:S02]  /*4960*/  LOP3.LUT R7, R7, 0x1ffffc, RZ, 0xc0, !PT ;  /* 0x001ffffc07077812 */ /* 0x000fc400078ec0ff */
[----:B------:R-:W-:Y:S02]  /*4970*/  LOP3.LUT R4, R4, 0x1c0, RZ, 0xc0, !PT ;  /* 0x000001c004047812 */ /* 0x000fe400078ec0ff */
[----:B------:R-:W-:Y:S01]  /*4980*/  R2P PR, R8, 0x6 ;  /* 0x0000000608007804 */ /* 0x000fe20000000000 */
[----:B------:R-:W-:Y:S01]  /*4990*/  IMAD.IADD R7, R6, 0x1, -R7 ;  /* 0x0000000106077824 */ /* 0x000fe200078e0a07 */
[----:B------:R-:W-:Y:S02]  /*49a0*/  LOP3.LUT R5, R4, 0x8, R5, 0xf8, !PT ;  /* 0x0000000804057812 */ /* 0x000fe400078ef805 */
[----:B------:R-:W-:Y:S01]  /*49b0*/  SHF.R.U32.HI R4, RZ, 0x3, R4 ;  /* 0x00000003ff047819 */ /* 0x000fe20000011604 */
[----:B------:R-:W-:Y:S01]  /*49c0*/  IMAD R2, R7, 0x200, R2 ;  /* 0x0000020007027824 */ /* 0x000fe200078e0202 */
[----:B------:R-:W-:Y:S02]  /*49d0*/  F2FP.PACK_AB R92, R93, R92 ;  /* 0x0000005c5d5c723e */ /* 0x000fe400000000ff */
[----:B------:R-:W-:Y:S01]  /*49e0*/  LOP3.LUT R5, R5, R4, RZ, 0x3c, !PT ;  /* 0x0000000405057212 */ /* 0x000fe200078e3cff */
[----:B------:R-:W-:Y:S01]  /*49f0*/  IMAD.MOV.U32 R4, RZ, RZ, 0x20 ;  /* 0x00000020ff047424 */ /* 0x000fe200078e00ff */
[----:B------:R-:W-:-:S02]  /*4a00*/  F2FP.PACK_AB R94, R95, R94 ;  /* 0x0000005e5f5e723e */ /* 0x000fc400000000ff */
[----:B------:R-:W-:Y:S01]  /*4a10*/  F2FP.PACK_AB R100, R101, R100 ;  /* 0x000000646564723e */ /* 0x000fe200000000ff */
[----:B------:R-:W-:Y:S01]  /*4a20*/  IMAD.U32 R2, R2, 0x2, R5 ;  /* 0x0000000202027824 */ /* 0x000fe200078e0005 */
[----:B------:R-:W-:Y:S02]  /*4a30*/  SEL R4, R4, 0xffffffe0, !P1 ;  /* 0xffffffe004047807 */ /* 0x000fe40004800000 */
[----:B------:R-:W-:Y:S01]  /*4a40*/  F2FP.PACK_AB R102, R103, R102 ;  /* 0x000000666766723e */ /* 0x000fe200000000ff */
[----:B------:R-:W-:Y:S01]  /*4a50*/  IMAD.SHL.U32 R5, R2, 0x2, RZ ;  /* 0x0000000202057824 */ /* 0x000fe200078e00ff */
[----:B------:R-:W-:Y:S02]  /*4a60*/  F2FP.PACK_AB R112, R113, R112 ;  /* 0x000000707170723e */ /* 0x000fe400000000ff */
[----:B------:R-:W-:Y:S01]  /*4a70*/  F2FP.PACK_AB R114, R115, R114 ;  /* 0x000000727372723e */ /* 0x000fe200000000ff */
[C---:B------:R-:W-:Y:S01]  /*4a80*/  IMAD.IADD R9, R5.reuse, 0x1, R4 ;  /* 0x0000000105097824 */ /* 0x040fe200078e0204 */
[C---:B------:R-:W-:Y:S01]  /*4a90*/  IADD3 R7, R5.reuse, 0x40, RZ ;  /* 0x0000004005077810 */ /* 0x040fe20007ffe0ff */
[----:B------:R-:W-:Y:S01]  /*4aa0*/  STS [R5+0x4080], R68 ;  /* 0x0040804405007388 */ /* 0x000fe20000000800 */
[----:B------:R-:W-:-:S02]  /*4ab0*/  @P2 IADD3 R7, R5, -0x40, RZ ;  /* 0xffffffc005072810 */ /* 0x000fc40007ffe0ff */
[----:B------:R-:W-:Y:S01]  /*4ac0*/  F2FP.PACK_AB R104, R105, R104 ;  /* 0x000000686968723e */ /* 0x000fe200000000ff */
[----:B------:R-:W-:Y:S01]  /*4ad0*/  STS [R5+0x4480], R70 ;  /* 0x0044804605007388 */ /* 0x000fe20000000800 */
[----:B------:R-:W-:Y:S01]  /*4ae0*/  F2FP.PACK_AB R106, R107, R106 ;  /* 0x0000006a6b6a723e */ /* 0x000fe200000000ff */
[----:B------:R-:W-:Y:S01]  /*4af0*/  IMAD.IADD R11, R4, 0x1, R7 ;  /* 0x00000001040b7824 */ /* 0x000fe200078e0207 */
[----:B------:R-:W-:Y:S01]  /*4b00*/  F2FP.PACK_AB R108, R109, R108 ;  /* 0x0000006c6d6c723e */ /* 0x000fe200000000ff */
[----:B------:R-:W-:Y:S01]  /*4b10*/  STS [R9+0x4080], R80 ;  /* 0x0040805009007388 */ /* 0x000fe20000000800 */
[----:B------:R-:W-:Y:S02]  /*4b20*/  F2FP.PACK_AB R110, R111, R110 ;  /* 0x0000006e6f6e723e */ /* 0x000fe400000000ff */
[----:B------:R-:W-:Y:S01]  /*4b30*/  F2FP.PACK_AB R116, R117, R116 ;  /* 0x000000747574723e */ /* 0x000fe200000000ff */
[----:B------:R-:W-:Y:S01]  /*4b40*/  STS [R9+0x4480], R82 ;  /* 0x0044805209007388 */ /* 0x000fe20000000800 */
[----:B------:R-:W-:-:S02]  /*4b50*/  F2FP.PACK_AB R118, R119, R118 ;  /* 0x000000767776723e */ /* 0x000fc400000000ff */
[----:B------:R-:W-:Y:S01]  /*4b60*/  F2FP.PACK_AB R128, R129, R128 ;  /* 0x000000808180723e */ /* 0x000fe200000000ff */
[----:B------:R-:W-:Y:S01]  /*4b70*/  STS [R5+0x6080], R72 ;  /* 0x0060804805007388 */ /* 0x000fe20000000800 */
[----:B------:R-:W-:Y:S02]  /*4b80*/  F2FP.PACK_AB R130, R131, R130 ;  /* 0x000000828382723e */ /* 0x000fe400000000ff */
[----:B------:R-:W-:Y:S01]  /*4b90*/  F2FP.PACK_AB R120, R121, R120 ;  /* 0x000000787978723e */ /* 0x000fe200000000ff */
[----:B------:R-:W-:Y:S01]  /*4ba0*/  STS [R5+0x6480], R74 ;  /* 0x0064804a05007388 */ /* 0x000fe20000000800 */
[----:B------:R-:W-:Y:S02]  /*4bb0*/  F2FP.PACK_AB R122, R123, R122 ;  /* 0x0000007a7b7a723e */ /* 0x000fe400000000ff */
[----:B------:R-:W-:Y:S01]  /*4bc0*/  F2FP.PACK_AB R124, R125, R124 ;  /* 0x0000007c7d7c723e */ /* 0x000fe200000000ff */
[----:B------:R-:W-:Y:S01]  /*4bd0*/  STS [R9+0x6080], R76 ;  /* 0x0060804c09007388 */ /* 0x000fe20000000800 */
[----:B------:R-:W-:-:S02]  /*4be0*/  F2FP.PACK_AB R126, R127, R126 ;  /* 0x0000007e7f7e723e */ /* 0x000fc400000000ff */
[----:B------:R-:W-:Y:S01]  /*4bf0*/  ISETP.NE.U32.AND P0, PT, RZ, c[0x0][0x360], PT ;  /* 0x0000d800ff007a0c */ /* 0x000fe20003f05070 */
[----:B------:R-:W-:Y:S01]  /*4c00*/  STS [R9+0x6480], R78 ;  /* 0x0064804e09007388 */ /* 0x000fe20000000800 */
[----:B------:R-:W-:Y:S02]  /*4c10*/  ISETP.NE.U32.AND P1, PT, RZ, c[0x0][0x358], PT ;  /* 0x0000d600ff007a0c */ /* 0x000fe40003f25070 */
[----:B------:R-:W-:Y:S01]  /*4c20*/  ISETP.NE.AND.EX P0, PT, RZ, c[0x0][0x364], PT, P0 ;  /* 0x0000d900ff007a0c */ /* 0x000fe20003f05300 */
[----:B------:R-:W-:Y:S01]  /*4c30*/  STS [R7+0x4080], R84 ;  /* 0x0040805407007388 */ /* 0x000fe20000000800 */
[----:B------:R-:W-:-:S03]  /*4c40*/  ISETP.NE.AND.EX P1, PT, RZ, c[0x0][0x35c], PT, P1 ;  /* 0x0000d700ff007a0c */ /* 0x000fc60003f25310 */
        /* <DEDUP_REMOVED lines=14> */
[----:B------:R3:W-:Y:S04]  /*4d30*/  STS [R9+0x2480], R110 ;  /* 0x0024806e09007388 */ /* 0x0007e80000000800 */
[----:B------:R4:W-:Y:S04]  /*4d40*/  STS [R7+0x80], R116 ;  /* 0x0000807407007388 */ /* 0x0009e80000000800 */
[----:B------:R4:W-:Y:S04]  /*4d50*/  STS [R7+0x480], R118 ;  /* 0x0004807607007388 */ /* 0x0009e80000000800 */
[----:B------:R4:W-:Y:S04]  /*4d60*/  STS [R11+0x80], R128 ;  /* 0x000080800b007388 */ /* 0x0009e80000000800 */
[----:B------:R4:W-:Y:S01]  /*4d70*/  STS [R11+0x480], R130 ;  /* 0x000480820b007388 */ /* 0x0009e20000000800 */
[----:B--2---:R-:W-:-:S03]  /*4d80*/  IMAD.WIDE R4, R208, R13, c[0x0][0x358] ;  /* 0x0000d600d0047625 */ /* 0x004fc600078e020d */
[----:B------:R4:W-:Y:S04]  /*4d90*/  STS [R7+0x2080], R120 ;  /* 0x0020807807007388 */ /* 0x0009e80000000800 */
[----:B------:R4:W-:Y:S04]  /*4da0*/  STS [R7+0x2480], R122 ;  /* 0x0024807a07007388 */ /* 0x0009e80000000800 */
[----:B------:R4:W-:Y:S04]  /*4db0*/  STS [R11+0x2080], R124 ;  /* 0x0020807c0b007388 */ /* 0x0009e80000000800 */
[----:B------:R4:W-:Y:S04]  /*4dc0*/  STS [R11+0x2480], R126 ;  /* 0x0024807e0b007388 */ /* 0x0009e80000000800 */
[----:B------:R-:W-:Y:S01]  /*4dd0*/  BAR.SYNC.DEFER_BLOCKING 0x1, 0x100 ;  /* 0x0044000000007b1d */ /* 0x000fe20000010000 */
[----:B------:R-:W-:-:S02]  /*4de0*/  IMAD.MOV.U32 R37, RZ, RZ, c[0x0][0x2f0] ;  /* 0x0000bc00ff257624 */ /* 0x000fc400078e00ff */
[----:B------:R-:W-:-:S03]  /*4df0*/  @P0 IMAD.WIDE R12, R208, R13, c[0x0][0x360] ;  /* 0x0000d800d00c0625 */ /* 0x000fc600078e020d */
[----:B---3--:R-:W2:Y:S04]  /*4e00*/  @P1 LDG.E R9, [R4.64] ;  /* 0x0000000804091981 */ /* 0x008ea8000c1e1900 */
[----:B------:R4:W5:Y:S01]  /*4e10*/  @P0 LDG.E R37, [R12.64] ;  /* 0x000000080c250981 */ /* 0x000962000c1e1900 */
[----:B------:R-:W-:Y:S02]  /*4e20*/  CS2R R38, SRZ ;  /* 0x0000000000267805 */ /* 0x000fe4000001ff00 */
[--C-:B--2---:R-:W-:Y:S01]  /*4e30*/  @P1 SHF.R.S32.HI R39, RZ, 0x1f, R9.reuse ;  /* 0x0000001fff271819 */ /* 0x104fe20000011409 */
[----:B------:R-:W-:Y:S01]  /*4e40*/  @P1 IMAD.MOV.U32 R38, RZ, RZ, R9 ;  /* 0x000000ffff261224 */ /* 0x000fe200078e0009 */
[----:B------:R-:W-:Y:S05]  /*4e50*/  @P0 BRA `(.L_x_88) ;  /* 0x0000004000000947 */ /* 0x000fea0003800000 */
[----:B----4-:R-:W-:Y:S05]  /*4e60*/  @!P1 BRA `(.L_x_88) ;  /* 0x0000003000009947 */ /* 0x010fea0003800000 */
[----:B-----5:R-:W2:Y:S04]  /*4e70*/  LDG.E R37, [R4.64] ;  /* 0x0000000804257981 */ /* 0x020ea8000c1e1900 */
[----:B------:R-:W2:Y:S02]  /*4e80*/  LDG.E R2, [R4.64+0x4] ;  /* 0x0000040804027981 */ /* 0x000ea4000c1e1900 */
[----:B--2---:R-:W-:-:S02]  /*4e90*/  IADD3 R37, -R37, R2, RZ ;  /* 0x0000000225257210 */ /* 0x004fc40007ffe1ff */
.L_x_88:
[----:B----4-:R-:W-:Y:S01]  /*4ea0*/  LEA.HI R2, R3, R0, RZ, 0x3 ;  /* 0x0000000003027211 */ /* 0x010fe200078f18ff */
[----:B------:R-:W2:Y:S01]  /*4eb0*/  S2R R32, SR_CTAID.X ;  /* 0x0000000000207919 */ /* 0x000ea20000002500 */
[----:B------:R-:W-:Y:S01]  /*4ec0*/  SHF.R.S32.HI R36, RZ, 0x1f, R208 ;  /* 0x0000001fff247819 */ /* 0x000fe200000114d0 */
[----:B------:R-:W-:Y:S01]  /*4ed0*/  BSSY B0, `(.L_x_89) ;  /* 0x0000033000007945 */ /* 0x000fe20003800000 */
[----:B------:R-:W-:-:S02]  /*4ee0*/  LOP3.LUT R5, R2, 0x1ffffff8, RZ, 0xc0, !PT ;  /* 0x1ffffff802057812 */ /* 0x000fc400078ec0ff */
[----:B------:R-:W-:Y:S02]  /*4ef0*/  SHF.R.S32.HI R2, RZ, 0x3, R2 ;  /* 0x00000003ff027819 */ /* 0x000fe40000011402 */
[----:B------:R-:W-:Y:S01]  /*4f00*/  SEL R36, R36, RZ, !P1 ;  /* 0x000000ff24247207 */ /* 0x000fe20004800000 */
[----:B------:R-:W-:Y:S01]  /*4f10*/  IMAD.IADD R40, R0, 0x1, -R5 ;  /* 0x0000000100287824 */ /* 0x000fe200078e0a05 */
[----:B------:R-:W-:Y:S01]  /*4f20*/  LEA.HI R0, R3, R0, RZ, 0x6 ;  /* 0x0000000003007211 */ /* 0x000fe200078f30ff */
[----:B------:R-:W-:Y:S01]  /*4f30*/  IMAD.SHL.U32 R5, R2, 0x40, RZ ;  /* 0x0000004002057824 */ /* 0x000fe200078e00ff */
[----:B------:R-:W3:Y:S01]  /*4f40*/  S2R R3, SR_CTAID.Y ;  /* 0x0000000000037919 */ /* 0x000ee20000002600 */
[----:B------:R-:W-:Y:S01]  /*4f50*/  IMAD.SHL.U32 R40, R40, 0x8, RZ ;  /* 0x0000000828287824 */ /* 0x000fe200078e00ff */
[----:B------:R-:W-:Y:S01]  /*4f60*/  IADD3 R44, P0, R2, R38, RZ ;  /* 0x00000026022c7210 */ /* 0x000fe20007f1e0ff */
[----:B------:R-:W-:Y:S01]  /*4f70*/  IMAD.SHL.U32 R0, R0, 0x8, RZ ;  /* 0x0000000800007824 */ /* 0x000fe200078e00ff */
[----:B------:R-:W-:Y:S01]  /*4f80*/  LOP3.LUT R5, R5, 0x1c0, RZ, 0xc0, !PT ;  /* 0x000001c005057812 */ /* 0x000fe200078ec0ff */
[----:B------:R-:W-:Y:S01]  /*4f90*/  IMAD R35, R36, c[0x0][0x340], RZ ;  /* 0x0000d00024237a24 */ /* 0x000fe200078e02ff */
[----:B------:R-:W-:-:S02]  /*4fa0*/  SHF.R.S32.HI R41, RZ, 0x1f, R40 ;  /* 0x0000001fff297819 */ /* 0x000fc40000011428 */
[----:B------:R-:W-:Y:S02]  /*4fb0*/  LOP3.LUT R4, R5, 0x38, R40, 0xf8, !PT ;  /* 0x0000003805047812 */ /* 0x000fe400078ef828 */
[----:B------:R-:W-:Y:S02]  /*4fc0*/  SHF.R.U32.HI R5, RZ, 0x3, R5 ;  /* 0x00000003ff057819 */ /* 0x000fe40000011605 */
[----:B------:R-:W-:Y:S01]  /*4fd0*/  LEA.HI.X.SX32 R45, R2, R39, 0x1, P0 ;  /* 0x00000027022d7211 */ /* 0x000fe200000f0eff */
[----:B--2--5:R-:W-:Y:S01]  /*4fe0*/  IMAD R37, R32, -0x80, R37 ;  /* 0xffffff8020257824 */ /* 0x024fe200078e0225 */
[----:B------:R-:W-:Y:S02]  /*4ff0*/  LOP3.LUT R5, R4, R5, RZ, 0x3c, !PT ;  /* 0x0000000504057212 */ /* 0x000fe400078e3cff */
[----:B------:R-:W-:Y:S01]  /*5000*/  SEL R208, R208, RZ, !P1 ;  /* 0x000000ffd0d07207 */ /* 0x000fe20004800000 */
[----:B------:R-:W-:Y:S01]  /*5010*/  IMAD.WIDE R44, R32, 0x80, R44 ;  /* 0x00000080202c7825 */ /* 0x000fe200078e022c */
[----:B------:R-:W-:-:S02]  /*5020*/  LOP3.LUT R0, R5, 0x7ffffe00, R0, 0xf8, !PT ;  /* 0x7ffffe0005007812 */ /* 0x000fc400078ef800 */
[----:B------:R-:W-:-:S03]  /*5030*/  IMNMX R37, R37, 0x80, PT ;  /* 0x0000008025257817 */ /* 0x000fc60003800200 */
[----:B------:R-:W-:Y:S01]  /*5040*/  IMAD.SHL.U32 R33, R0, 0x2, RZ ;  /* 0x0000000200217824 */ /* 0x000fe200078e00ff */
[----:B---3--:R-:W-:Y:S01]  /*5050*/  SHF.R.S32.HI R0, RZ, 0x1f, R3 ;  /* 0x0000001fff007819 */ /* 0x008fe20000011403 */
[C---:B------:R-:W-:Y:S01]  /*5060*/  IMAD.WIDE.U32 R42, R3.reuse, c[0x0][0x338], R40 ;  /* 0x0000ce00032a7a25 */ /* 0x040fe200078e0028 */
[----:B------:R-:W-:Y:S02]  /*5070*/  ISETP.GE.AND P3, PT, R2, R37, PT ;  /* 0x000000250200720c */ /* 0x000fe40003f66270 */
[----:B------:R2:W3:Y:S01]  /*5080*/  LDS.128 R28, [R33+0x5080] ;  /* 0x00508000211c7984 */ /* 0x0004e20000000c00 */
[----:B------:R-:W-:Y:S01]  /*5090*/  IMAD R34, R0, c[0x0][0x338], RZ ;  /* 0x0000ce0000227a24 */ /* 0x000fe200078e02ff */
[----:B------:R-:W-:Y:S02]  /*50a0*/  ISETP.GE.OR P0, PT, R40, c[0x0][0x324], P3 ;  /* 0x0000c90028007a0c */ /* 0x000fe40001f06670 */
[----:B------:R2:W4:Y:S01]  /*50b0*/  LDS.128 R24, [R33+0x6080] ;  /* 0x0060800021187984 */ /* 0x0005220000000c00 */
[----:B------:R-:W-:-:S03]  /*50c0*/  IMAD R34, R3, c[0x0][0x33c], R34 ;  /* 0x0000cf0003227a24 */ /* 0x000fc600078e0222 */
[----:B------:R2:W1:Y:S01]  /*50d0*/  LDS.128 R20, [R33+0x7080] ;  /* 0x0070800021147984 */ /* 0x0004620000000c00 */
[----:B------:R-:W-:Y:S02]  /*50e0*/  IMAD.IADD R43, R43, 0x1, R34 ;  /* 0x000000012b2b7824 */ /* 0x000fe400078e0222 */
[C---:B------:R-:W-:Y:S01]  /*50f0*/  IMAD R34, R208.reuse, c[0x0][0x344], R35 ;  /* 0x0000d100d0227a24 */ /* 0x040fe200078e0223 */
[----:B------:R2:W1:Y:S01]  /*5100*/  LDS.128 R16, [R33+0x80] ;  /* 0x0000800021107984 */ /* 0x0004620000000c00 */
[----:B------:R-:W-:-:S03]  /*5110*/  IMAD.WIDE.U32 R42, R208, c[0x0][0x340], R42 ;  /* 0x0000d000d02a7a25 */ /* 0x000fc600078e002a */
[----:B------:R2:W1:Y:S01]  /*5120*/  LDS.128 R12, [R33+0x1080] ;  /* 0x00108000210c7984 */ /* 0x0004620000000c00 */
[----:B------:R-:W-:-:S03]  /*5130*/  IMAD.IADD R47, R43, 0x1, R34 ;  /* 0x000000012b2f7824 */ /* 0x000fc600078e0222 */
[----:B-1----:R2:W1:Y:S04]  /*5140*/  LDS.128 R8, [R33+0x2080] ;  /* 0x0020800021087984 */ /* 0x0024680000000c00 */
[----:B------:R2:W1:Y:S01]  /*5150*/  LDS.128 R4, [R33+0x3080] ;  /* 0x0030800021047984 */ /* 0x0004620000000c00 */
[----:B------:R-:W-:Y:S05]  /*5160*/  @P0 BRA `(.L_x_90) ;  /* 0x0000009000000947 */ /* 0x000fea0003800000 */
[----:B--2---:R-:W2:Y:S01]  /*5170*/  LDS.128 R32, [R33+0x4080] ;  /* 0x0040800021207984 */ /* 0x004ea20000000c00 */
[----:B------:R-:W-:Y:S01]  /*5180*/  MOV R46, R42 ;  /* 0x0000002a002e7202 */ /* 0x000fe20000000f00 */
[----:B------:R-:W-:-:S04]  /*5190*/  IMAD R38, R45, c[0x0][0x330], RZ ;  /* 0x0000cc002d267a24 */ /* 0x000fc800078e02ff */
[----:B------:R-:W-:-:S04]  /*51a0*/  IMAD.WIDE.U32 R48, R44, c[0x0][0x330], R46 ;  /* 0x0000cc002c307a25 */ /* 0x000fc800078e002e */
[----:B------:R-:W-:Y:S01]  /*51b0*/  IMAD R38, R44, c[0x0][0x334], R38 ;  /* 0x0000cd002c267a24 */ /* 0x000fe200078e0226 */
[----:B------:R-:W-:-:S04]  /*51c0*/  LEA R50, P0, R48, c[0x0][0x318], 0x1 ;  /* 0x0000c60030327a11 */ /* 0x000fc800078008ff */
[----:B------:R-:W-:-:S04]  /*51d0*/  IADD3 R38, R49, R38, RZ ;  /* 0x0000002631267210 */ /* 0x000fc80007ffe0ff */
[----:B------:R-:W-:-:S05]  /*51e0*/  LEA.HI.X R51, R48, c[0x0][0x31c], R38, 0x1, P0 ;  /* 0x0000c70030337a11 */ /* 0x000fca00000f0c26 */
[----:B--2---:R2:W-:Y:S02]  /*51f0*/  STG.E.128 [R50.64], R32 ;  /* 0x0000002032007986 */ /* 0x0045e4000c101d08 */
.L_x_90:
[----:B------:R-:W-:Y:S05]  /*5200*/  BSYNC B0 ;  /* 0x0000000000007941 */ /* 0x000fea0003800000 */
.L_x_89:
[----:B--2---:R-:W-:Y:S01]  /*5210*/  IADD3 R32, R2, 0x20, RZ ;  /* 0x0000002002207810 */ /* 0x004fe20007ffe0ff */
[----:B------:R-:W-:Y:S03]  /*5220*/  BSSY B0, `(.L_x_91) ;  /* 0x000000f000007945 */ /* 0x000fe60003800000 */
[----:B------:R-:W-:-:S04]  /*5230*/  ISETP.GE.AND P2, PT, R32, R37, PT ;  /* 0x000000252000720c */ /* 0x000fc80003f46270 */
[----:B------:R-:W-:-:S13]  /*5240*/  ISETP.GE.OR P0, PT, R40, c[0x0][0x324], P2 ;  /* 0x0000c90028007a0c */ /* 0x000fda0001706670 */
[----:B------:R-:W-:Y:S05]  /*5250*/  @P0 BRA `(.L_x_92) ;  /* 0x000000b000000947 */ /* 0x000fea0003800000 */
[----:B------:R-:W-:Y:S01]  /*5260*/  IADD3 R33, P0, R44, 0x20, RZ ;  /* 0x000000202c217810 */ /* 0x000fe20007f1e0ff */
[----:B------:R-:W-:Y:S01]  /*5270*/  IMAD.MOV.U32 R34, RZ, RZ, R42 ;  /* 0x000000ffff227224 */ /* 0x000fe200078e002a */
        /* <DEDUP_REMOVED lines=8> */
[----:B---3--:R2:W-:Y:S02]  /*5300*/  STG.E.128 [R38.64], R28 ;  /* 0x0000001c26007986 */ /* 0x0085e4000c101d08 */
.L_x_92:
[----:B------:R-:W-:Y:S05]  /*5310*/  BSYNC B0 ;  /* 0x0000000000007941 */ /* 0x000fea0003800000 */
.L_x_91:
[----:B--23--:R-:W-:Y:S01]  /*5320*/  IADD3 R28, R2, 0x40, RZ ;  /* 0x00000040021c7810 */ /* 0x00cfe20007ffe0ff */
        /* <DEDUP_REMOVED lines=14> */
[----:B----4-:R2:W-:Y:S02]  /*5410*/  STG.E.128 [R32.64], R24 ;  /* 0x0000001820007986 */ /* 0x0105e4000c101d08 */
.L_x_94:
[----:B------:R-:W-:Y:S05]  /*5420*/  BSYNC B0 ;  /* 0x0000000000007941 */ /* 0x000fea0003800000 */
.L_x_93:
[----:B------:R-:W-:Y:S01]  /*5430*/  IADD3 R2, R2, 0x60, RZ ;  /* 0x0000006002027810 */ /* 0x000fe20007ffe0ff */
[----:B------:R-:W-:Y:S03]  /*5440*/  BSSY B0, `(.L_x_95) ;  /* 0x000000f000007945 */ /* 0x000fe60003800000 */
[----:B------:R-:W-:-:S04]  /*5450*/  ISETP.GE.AND P0, PT, R2, R37, PT ;  /* 0x000000250200720c */ /* 0x000fc80003f06270 */
[----:B------:R-:W-:-:S13]  /*5460*/  ISETP.GE.OR P4, PT, R40, c[0x0][0x324], P0 ;  /* 0x0000c90028007a0c */ /* 0x000fda0000786670 */
[----:B------:R-:W-:Y:S05]  /*5470*/  @P4 BRA `(.L_x_96) ;  /* 0x000000b000004947 */ /* 0x000fea0003800000 */
[----:B--2-4-:R-:W-:Y:S01]  /*5480*/  IADD3 R25, P4, R44, 0x60, RZ ;  /* 0x000000602c197810 */ /* 0x014fe20007f9e0ff */
        /* <DEDUP_REMOVED lines=9> */
[----:B------:R2:W-:Y:S02]  /*5520*/  STG.E.128 [R24.64], R20 ;  /* 0x0000001418007986 */ /* 0x0005e4000c101d08 */
.L_x_96:
[----:B------:R-:W-:Y:S05]  /*5530*/  BSYNC B0 ;  /* 0x0000000000007941 */ /* 0x000fea0003800000 */
.L_x_95:
[----:B------:R-:W-:Y:S01]  /*5540*/  IMAD R0, R0, c[0x0][0x308], RZ ;  /* 0x0000c20000007a24 */ /* 0x000fe200078e02ff */
[----:B------:R-:W-:Y:S01]  /*5550*/  ISETP.GE.OR P3, PT, R40, c[0x0][0x2f4], P3 ;  /* 0x0000bd0028007a0c */ /* 0x000fe20001f66670 */
[C---:B--2---:R-:W-:Y:S01]  /*5560*/  IMAD.WIDE.U32 R20, R3.reuse, c[0x0][0x308], R40 ;  /* 0x0000c20003147a25 */ /* 0x044fe200078e0028 */
[----:B------:R-:W-:Y:S03]  /*5570*/  BSSY B0, `(.L_x_97) ;  /* 0x0000010000007945 */ /* 0x000fe60003800000 */
[----:B------:R-:W-:Y:S02]  /*5580*/  IMAD R0, R3, c[0x0][0x30c], R0 ;  /* 0x0000c30003007a24 */ /* 0x000fe400078e0200 */
[----:B------:R-:W-:-:S03]  /*5590*/  IMAD R3, R36, c[0x0][0x310], RZ ;  /* 0x0000c40024037a24 */ /* 0x000fc600078e02ff */
[----:B------:R-:W-:Y:S01]  /*55a0*/  IADD3 R21, R21, R0, RZ ;  /* 0x0000000015157210 */ /* 0x000fe20007ffe0ff */
[----:B------:R-:W-:-:S04]  /*55b0*/  IMAD R3, R208, c[0x0][0x314], R3 ;  /* 0x0000c500d0037a24 */ /* 0x000fc800078e0203 */
[----:B------:R-:W-:-:S05]  /*55c0*/  IMAD.WIDE.U32 R208, R208, c[0x0][0x310], R20 ;  /* 0x0000c400d0d07a25 */ /* 0x000fca00078e0014 */
[----:B------:R-:W-:Y:S01]  /*55d0*/  IADD3 R21, R209, R3, RZ ;  /* 0x00000003d1157210 */ /* 0x000fe20007ffe0ff */
[----:B------:R-:W-:Y:S05]  /*55e0*/  @P3 BRA `(.L_x_98) ;  /* 0x0000008000003947 */ /* 0x000fea0003800000 */
[----:B------:R-:W-:Y:S01]  /*55f0*/  MOV R20, R208 ;  /* 0x000000d000147202 */ /* 0x000fe20000000f00 */
[----:B------:R-:W-:-:S04]  /*5600*/  IMAD R3, R45, c[0x0][0x300], RZ ;  /* 0x0000c0002d037a24 */ /* 0x000fc800078e02ff */
[----:B------:R-:W-:-:S04]  /*5610*/  IMAD.WIDE.U32 R22, R44, c[0x0][0x300], R20 ;  /* 0x0000c0002c167a25 */ /* 0x000fc800078e0014 */
[----:B------:R-:W-:Y:S01]  /*5620*/  IMAD R0, R44, c[0x0][0x304], R3 ;  /* 0x0000c1002c007a24 */ /* 0x000fe200078e0203 */
[----:B------:R-:W-:-:S04]  /*5630*/  LEA R2, P3, R22, c[0x0][0x2e8], 0x1 ;  /* 0x0000ba0016027a11 */ /* 0x000fc800078608ff */
[----:B------:R-:W-:-:S04]  /*5640*/  IADD3 R0, R23, R0, RZ ;  /* 0x0000000017007210 */ /* 0x000fc80007ffe0ff */
[----:B------:R-:W-:-:S05]  /*5650*/  LEA.HI.X R3, R22, c[0x0][0x2ec], R0, 0x1, P3 ;  /* 0x0000bb0016037a11 */ /* 0x000fca00018f0c00 */
[----:B------:R2:W-:Y:S02]  /*5660*/  STG.E.128 [R2.64], R16 ;  /* 0x0000001002007986 */ /* 0x0005e4000c101d08 */
.L_x_98:
[----:B------:R-:W-:Y:S05]  /*5670*/  BSYNC B0 ;  /* 0x0000000000007941 */ /* 0x000fea0003800000 */
.L_x_97:
[----:B------:R-:W-:Y:S01]  /*5680*/  ISETP.GE.OR P2, PT, R40, c[0x0][0x2f4], P2 ;  /* 0x0000bd0028007a0c */ /* 0x000fe20001746670 */
[----:B------:R-:W-:-:S12]  /*5690*/  BSSY B0, `(.L_x_99) ;  /* 0x000000d000007945 */ /* 0x000fd80003800000 */
[----:B------:R-:W-:Y:S05]  /*56a0*/  @P2 BRA `(.L_x_100) ;  /* 0x000000b000002947 */ /* 0x000fea0003800000 */
[----:B--2---:R-:W-:Y:S01]  /*56b0*/  IADD3 R2, P2, R44, 0x20, RZ ;  /* 0x000000202c027810 */ /* 0x004fe20007f5e0ff */
        /* <DEDUP_REMOVED lines=10> */
.L_x_100:
[----:B------:R-:W-:Y:S05]  /*5760*/  BSYNC B0 ;  /* 0x0000000000007941 */ /* 0x000fea0003800000 */
.L_x_99:
        /* <DEDUP_REMOVED lines=14> */
.L_x_102:
[----:B------:R-:W-:Y:S05]  /*5850*/  BSYNC B0 ;  /* 0x0000000000007941 */ /* 0x000fea0003800000 */
.L_x_101:
[----:B------:R-:W-:-:S13]  /*5860*/  ISETP.GE.OR P0, PT, R40, c[0x0][0x2f4], P0 ;  /* 0x0000bd0028007a0c */ /* 0x000fda0000706670 */
[----:B------:R-:W-:Y:S05]  /*5870*/  @P0 EXIT ;  /* 0x000000000000094d */ /* 0x000fea0003800000 */
[----:B------:R-:W-:Y:S01]  /*5880*/  IADD3 R0, P0, R44, 0x60, RZ ;  /* 0x000000602c007810 */ /* 0x000fe20007f1e0ff */
[----:B-1----:R-:W-:Y:S01]  /*5890*/  IMAD.MOV.U32 R8, RZ, RZ, R208 ;  /* 0x000000ffff087224 */ /* 0x002fe200078e00d0 */
[----:B------:R-:W-:-:S03]  /*58a0*/  MOV R9, R21 ;  /* 0x0000001500097202 */ /* 0x000fc60000000f00 */
[----:B------:R-:W-:Y:S02]  /*58b0*/  IMAD.X R44, RZ, RZ, R45, P0 ;  /* 0x000000ffff2c7224 */ /* 0x000fe400000e062d */
[----:B------:R-:W-:-:S04]  /*58c0*/  IMAD.WIDE.U32 R8, R0, c[0x0][0x300], R8 ;  /* 0x0000c00000087a25 */ /* 0x000fc800078e0008 */
[----:B--2---:R-:W-:Y:S01]  /*58d0*/  IMAD R3, R44, c[0x0][0x300], RZ ;  /* 0x0000c0002c037a24 */ /* 0x004fe200078e02ff */
[----:B------:R-:W-:-:S03]  /*58e0*/  LEA R2, P0, R8, c[0x0][0x2e8], 0x1 ;  /* 0x0000ba0008027a11 */ /* 0x000fc600078008ff */
[----:B------:R-:W-:-:S05]  /*58f0*/  IMAD R3, R0, c[0x0][0x304], R3 ;  /* 0x0000c10000037a24 */ /* 0x000fca00078e0203 */
[----:B------:R-:W-:-:S04]  /*5900*/  IADD3 R3, R9, R3, RZ ;  /* 0x0000000309037210 */ /* 0x000fc80007ffe0ff */
[----:B------:R-:W-:-:S05]  /*5910*/  LEA.HI.X R3, R8, c[0x0][0x2ec], R3, 0x1, P0 ;  /* 0x0000bb0008037a11 */ /* 0x000fca00000f0c03 */
[----:B------:R-:W-:Y:S01]  /*5920*/  STG.E.128 [R2.64], R4 ;  /* 0x0000000402007986 */ /* 0x000fe2000c101d08 */
[----:B------:R-:W-:Y:S05]  /*5930*/  EXIT ;  /* 0x000000000000794d */ /* 0x000fea0003800000 */
.L_x_87:
[----:B------:R-:W-:Y:S01]  /*5940*/  ISETP.NE.U32.AND P0, PT, RZ, c[0x0][0x360], PT ;  /* 0x0000d800ff007a0c */ /* 0x000fe20003f05070 */
[----:B------:R-:W-:Y:S01]  /*5950*/  IMAD.MOV.U32 R9, RZ, RZ, 0x4 ;  /* 0x00000004ff097424 */ /* 0x000fe200078e00ff */
[----:B------:R-:W-:Y:S02]  /*5960*/  ISETP.NE.U32.AND P1, PT, RZ, c[0x0][0x358], PT ;  /* 0x0000d600ff007a0c */ /* 0x000fe40003f25070 */
[----:B------:R-:W-:Y:S01]  /*5970*/  ISETP.NE.AND.EX P0, PT, RZ, c[0x0][0x364], PT, P0 ;  /* 0x0000d900ff007a0c */ /* 0x000fe20003f05300 */
[----:B------:R-:W-:Y:S01]  /*5980*/  IMAD.WIDE R6, R208, R9, c[0x0][0x358] ;  /* 0x0000d600d0067625 */ /* 0x000fe200078e0209 */
[----:B------:R-:W-:-:S03]  /*5990*/  ISETP.NE.AND.EX P1, PT, RZ, c[0x0][0x35c], PT, P1 ;  /* 0x0000d700ff007a0c */ /* 0x000fc60003f25310 */
[----:B------:R-:W-:-:S08]  /*59a0*/  IMAD.MOV.U32 R5, RZ, RZ, c[0x0][0x2f0] ;  /* 0x0000bc00ff057624 */ /* 0x000fd000078e00ff */
[----:B------:R-:W-:Y:S02]  /*59b0*/  @P0 IMAD.WIDE R8, R208, R9, c[0x0][0x360] ;  /* 0x0000d800d0080625 */ /* 0x000fe400078e0209 */
[----:B------:R-:W2:Y:S04]  /*59c0*/  @P1 LDG.E R3, [R6.64] ;  /* 0x0000000806031981 */ /* 0x000ea8000c1e1900 */
[----:B------:R3:W5:Y:S01]  /*59d0*/  @P0 LDG.E R5, [R8.64] ;  /* 0x0000000808050981 */ /* 0x000762000c1e1900 */
[----:B-1----:R-:W-:Y:S02]  /*59e0*/  CS2R R10, SRZ ;  /* 0x00000000000a7805 */ /* 0x002fe4000001ff00 */
[--C-:B--2---:R-:W-:Y:S01]  /*59f0*/  @P1 SHF.R.S32.HI R11, RZ, 0x1f, R3.reuse ;  /* 0x0000001fff0b1819 */ /* 0x104fe20000011403 */
[----:B------:R-:W-:Y:S01]  /*5a00*/  @P1 IMAD.MOV.U32 R10, RZ, RZ, R3 ;  /* 0x000000ffff0a1224 */ /* 0x000fe200078e0003 */
[----:B------:R-:W-:Y:S05]  /*5a10*/  @P0 BRA `(.L_x_103) ;  /* 0x0000004000000947 */ /* 0x000fea0003800000 */
[----:B---3--:R-:W-:Y:S05]  /*5a20*/  @!P1 BRA `(.L_x_103) ;  /* 0x0000003000009947 */ /* 0x008fea0003800000 */
[----:B-----5:R-:W2:Y:S04]  /*5a30*/  LDG.E R5, [R6.64] ;  /* 0x0000000806057981 */ /* 0x020ea8000c1e1900 */
[----:B------:R-:W2:Y:S02]  /*5a40*/  LDG.E R0, [R6.64+0x4] ;  /* 0x0000040806007981 */ /* 0x000ea4000c1e1900 */
[----:B--2---:R-:W-:-:S02]  /*5a50*/  IADD3 R5, -R5, R0, RZ ;  /* 0x0000000005057210 */ /* 0x004fc40007ffe1ff */
.L_x_103:
[----:B---3--:R-:W1:Y:S01]  /*5a60*/  S2R R7, SR_TID.X ;  /* 0x0000000000077919 */ /* 0x008e620000002100 */
[----:B------:R-:W-:Y:S01]  /*5a70*/  SHF.R.S32.HI R4, RZ, 0x1f, R208 ;  /* 0x0000001fff047819 */ /* 0x000fe200000114d0 */
[----:B------:R-:W-:Y:S01]  /*5a80*/  BSSY B0, `(.L_x_104) ;  /* 0x0000025000007945 */ /* 0x000fe20003800000 */
[----:B------:R-:W-:Y:S01]  /*5a90*/  SEL R208, R208, RZ, !P1 ;  /* 0x000000ffd0d07207 */ /* 0x000fe20004800000 */
[----:B------:R-:W2:Y:S01]  /*5aa0*/  S2R R14, SR_CTAID.X ;  /* 0x00000000000e7919 */ /* 0x000ea20000002500 */
[----:B------:R-:W-:-:S03]  /*5ab0*/  SEL R4, R4, RZ, !P1 ;  /* 0x000000ff04047207 */ /* 0x000fc60004800000 */
[----:B------:R-:W3:Y:S01]  /*5ac0*/  S2R R2, SR_CTAID.Y ;  /* 0x0000000000027919 */ /* 0x000ee20000002600 */
[----:B-1----:R-:W-:-:S04]  /*5ad0*/  SHF.R.S32.HI R0, RZ, 0x1f, R7 ;  /* 0x0000001fff007819 */ /* 0x002fc80000011407 */
[----:B------:R-:W-:Y:S01]  /*5ae0*/  LEA.HI R3, R0, R7, RZ, 0x3 ;  /* 0x0000000700037211 */ /* 0x000fe200078f18ff */
[----:B--2--5:R-:W-:-:S03]  /*5af0*/  IMAD R6, R14, -0x80, R5 ;  /* 0xffffff800e067824 */ /* 0x024fc600078e0205 */
[----:B------:R-:W-:Y:S02]  /*5b00*/  LOP3.LUT R8, R3, 0x1ffffff8, RZ, 0xc0, !PT ;  /* 0x1ffffff803087812 */ /* 0x000fe400078ec0ff */
[----:B------:R-:W-:Y:S02]  /*5b10*/  SHF.R.S32.HI R3, RZ, 0x3, R3 ;  /* 0x00000003ff037819 */ /* 0x000fe40000011403 */
[----:B---3--:R-:W-:Y:S01]  /*5b20*/  SHF.R.S32.HI R0, RZ, 0x1f, R2 ;  /* 0x0000001fff007819 */ /* 0x008fe20000011402 */
[----:B------:R-:W-:Y:S01]  /*5b30*/  IMAD.IADD R8, R7, 0x1, -R8 ;  /* 0x0000000107087824 */ /* 0x000fe200078e0a08 */
[C---:B------:R-:W-:Y:S02]  /*5b40*/  IADD3 R10, P0, R3.reuse, R10, RZ ;  /* 0x0000000a030a7210 */ /* 0x040fe40007f1e0ff */
[C---:B------:R-:W-:Y:S01]  /*5b50*/  ISETP.GE.AND P3, PT, R3.reuse, R6, PT ;  /* 0x000000060300720c */ /* 0x040fe20003f66270 */
[----:B------:R-:W-:Y:S01]  /*5b60*/  IMAD.SHL.U32 R8, R8, 0x8, RZ ;  /* 0x0000000808087824 */ /* 0x000fe200078e00ff */
[----:B------:R-:W-:Y:S01]  /*5b70*/  LEA.HI.X.SX32 R11, R3, R11, 0x1, P0 ;  /* 0x0000000b030b7211 */ /* 0x000fe200000f0eff */
[----:B------:R-:W-:-:S03]  /*5b80*/  IMAD R7, R0, c[0x0][0x308], RZ ;  /* 0x0000c20000077a24 */ /* 0x000fc600078e02ff */
[----:B------:R-:W-:Y:S01]  /*5b90*/  SHF.R.S32.HI R9, RZ, 0x1f, R8 ;  /* 0x0000001fff097819 */ /* 0x000fe20000011408 */
[----:B------:R-:W-:Y:S01]  /*5ba0*/  IMAD R12, R2, c[0x0][0x30c], R7 ;  /* 0x0000c300020c7a24 */ /* 0x000fe200078e0207 */
[----:B------:R-:W-:Y:S01]  /*5bb0*/  ISETP.GE.OR P0, PT, R8, c[0x0][0x2f4], P3 ;  /* 0x0000bd0008007a0c */ /* 0x000fe20001f06670 */
[----:B------:R-:W-:-:S04]  /*5bc0*/  IMAD.WIDE R14, R14, 0x80, R10 ;  /* 0x000000800e0e7825 */ /* 0x000fc800078e020a */
[----:B------:R-:W-:-:S04]  /*5bd0*/  IMAD.WIDE.U32 R16, R2, c[0x0][0x308], R8 ;  /* 0x0000c20002107a25 */ /* 0x000fc800078e0008 */
[----:B------:R-:W-:Y:S02]  /*5be0*/  IMAD.IADD R13, R17, 0x1, R12 ;  /* 0x00000001110d7824 */ /* 0x000fe400078e020c */
[----:B------:R-:W-:Y:S02]  /*5bf0*/  IMAD R17, R4, c[0x0][0x310], RZ ;  /* 0x0000c40004117a24 */ /* 0x000fe400078e02ff */
[----:B------:R-:W-:Y:S02]  /*5c00*/  IMAD.MOV.U32 R12, RZ, RZ, R16 ;  /* 0x000000ffff0c7224 */ /* 0x000fe400078e0010 */
[C---:B------:R-:W-:Y:S02]  /*5c10*/  IMAD R17, R208.reuse, c[0x0][0x314], R17 ;  /* 0x0000c500d0117a24 */ /* 0x040fe400078e0211 */
[----:B------:R-:W-:-:S04]  /*5c20*/  IMAD.WIDE.U32 R12, R208, c[0x0][0x310], R12 ;  /* 0x0000c400d00c7a25 */ /* 0x000fc800078e000c */
[----:B------:R-:W-:Y:S01]  /*5c30*/  IMAD.IADD R17, R13, 0x1, R17 ;  /* 0x000000010d117824 */ /* 0x000fe200078e0211 */
        /* <DEDUP_REMOVED lines=8> */
[----:B------:R1:W-:Y:S02]  /*5cc0*/  STG.E.128 [R18.64], RZ ;  /* 0x000000ff12007986 */ /* 0x0003e4000c101d08 */
.L_x_105:
[----:B------:R-:W-:Y:S05]  /*5cd0*/  BSYNC B0 ;  /* 0x0000000000007941 */ /* 0x000fea0003800000 */
.L_x_104:
[----:B------:R-:W-:Y:S01]  /*5ce0*/  IADD3 R5, R3, 0x20, RZ ;  /* 0x0000002003057810 */ /* 0x000fe20007ffe0ff */
[----:B------:R-:W-:Y:S03]  /*5cf0*/  BSSY B0, `(.L_x_106) ;  /* 0x000000f000007945 */ /* 0x000fe60003800000 */
[----:B------:R-:W-:-:S04]  /*5d00*/  ISETP.GE.AND P2, PT, R5, R6, PT ;  /* 0x000000060500720c */ /* 0x000fc80003f46270 */
[----:B------:R-:W-:-:S13]  /*5d10*/  ISETP.GE.OR P0, PT, R8, c[0x0][0x2f4], P2 ;  /* 0x0000bd0008007a0c */ /* 0x000fda0001706670 */
[----:B------:R-:W-:Y:S05]  /*5d20*/  @P0 BRA `(.L_x_107) ;  /* 0x000000b000000947 */ /* 0x000fea0003800000 */
[----:B------:R-:W-:Y:S01]  /*5d30*/  IADD3 R10, P0, R14, 0x20, RZ ;  /* 0x000000200e0a7810 */ /* 0x000fe20007f1e0ff */
[----:B-1----:R-:W-:Y:S01]  /*5d40*/  IMAD.MOV.U32 R18, RZ, RZ, R12 ;  /* 0x000000ffff127224 */ /* 0x002fe200078e000c */
        /* <DEDUP_REMOVED lines=8> */
[----:B------:R1:W-:Y:S02]  /*5dd0*/  STG.E.128 [R10.64], RZ ;  /* 0x000000ff0a007986 */ /* 0x0003e4000c101d08 */
.L_x_107:
[----:B------:R-:W-:Y:S05]  /*5de0*/  BSYNC B0 ;  /* 0x0000000000007941 */ /* 0x000fea0003800000 */
.L_x_106:
[----:B------:R-:W-:Y:S01]  /*5df0*/  IADD3 R5, R3, 0x40, RZ ;  /* 0x0000004003057810 */ /* 0x000fe20007ffe0ff */
[----:B------:R-:W-:Y:S03]  /*5e00*/  BSSY B0, `(.L_x_108) ;  /* 0x000000f000007945 */ /* 0x000fe60003800000 */
[----:B------:R-:W-:-:S04]  /*5e10*/  ISETP.GE.AND P1, PT, R5, R6, PT ;  /* 0x000000060500720c */ /* 0x000fc80003f26270 */
[----:B------:R-:W-:-:S13]  /*5e20*/  ISETP.GE.OR P0, PT, R8, c[0x0][0x2f4], P1 ;  /* 0x0000bd0008007a0c */ /* 0x000fda0000f06670 */
[----:B------:R-:W-:Y:S05]  /*5e30*/  @P0 BRA `(.L_x_109) ;  /* 0x000000b000000947 */ /* 0x000fea0003800000 */
[----:B-1----:R-:W-:Y:S01]  /*5e40*/  IADD3 R10, P0, R14, 0x40, RZ ;  /* 0x000000400e0a7810 */ /* 0x002fe20007f1e0ff */
        /* <DEDUP_REMOVED lines=10> */
.L_x_109:
[----:B------:R-:W-:Y:S05]  /*5ef0*/  BSYNC B0 ;  /* 0x0000000000007941 */ /* 0x000fea0003800000 */
.L_x_108:
        /* <DEDUP_REMOVED lines=16> */
.L_x_111:
[----:B------:R-:W-:Y:S05]  /*6000*/  BSYNC B0 ;  /* 0x0000000000007941 */ /* 0x000fea0003800000 */
.L_x_110:
[----:B------:R-:W-:Y:S01]  /*6010*/  IMAD R3, R0, c[0x0][0x338], RZ ;  /* 0x0000ce0000037a24 */ /* 0x000fe200078e02ff */
[----:B------:R-:W-:Y:S01]  /*6020*/  ISETP.GE.OR P3, PT, R8, c[0x0][0x324], P3 ;  /* 0x0000c90008007a0c */ /* 0x000fe20001f66670 */
[C---:B-1----:R-:W-:Y:S01]  /*6030*/  IMAD.WIDE.U32 R6, R2.reuse, c[0x0][0x338], R8 ;  /* 0x0000ce0002067a25 */ /* 0x042fe200078e0008 */
        /* <DEDUP_REMOVED lines=16> */
.L_x_113:
[----:B------:R-:W-:Y:S05]  /*6140*/  BSYNC B0 ;  /* 0x0000000000007941 */ /* 0x000fea0003800000 */
.L_x_112:
[----:B------:R-:W-:Y:S01]  /*6150*/  ISETP.GE.OR P2, PT, R8, c[0x0][0x324], P2 ;  /* 0x0000c90008007a0c */ /* 0x000fe20001746670 */
[----:B------:R-:W-:-:S12]  /*6160*/  BSSY B0, `(.L_x_114) ;  /* 0x000000d000007945 */ /* 0x000fd80003800000 */
        /* <DEDUP_REMOVED lines=12> */
.L_x_115:
[----:B------:R-:W-:Y:S05]  /*6230*/  BSYNC B0 ;  /* 0x0000000000007941 */ /* 0x000fea0003800000 */
.L_x_114:
        /* <DEDUP_REMOVED lines=14> */
.L_x_117:
[----:B------:R-:W-:Y:S05]  /*6320*/  BSYNC B0 ;  /* 0x0000000000007941 */ /* 0x000fea0003800000 */
.L_x_116:
[----:B------:R-:W-:-:S13]  /*6330*/  ISETP.GE.OR P0, PT, R8, c[0x0][0x324], P0 ;  /* 0x0000c90008007a0c */ /* 0x000fda0000706670 */
[----:B------:R-:W-:Y:S05]  /*6340*/  @P0 EXIT ;  /* 0x000000000000094d */ /* 0x000fea0003800000 */
[----:B------:R-:W-:Y:S02]  /*6350*/  IADD3 R0, P0, R14, 0x60, RZ ;  /* 0x000000600e007810 */ /* 0x000fe40007f1e0ff */
[----:B------:R-:W-:Y:S02]  /*6360*/  MOV R4, R208 ;  /* 0x000000d000047202 */ /* 0x000fe40000000f00 */
[----:B------:R-:W-:-:S03]  /*6370*/  IADD3.X R14, RZ, R15, RZ, P0, !PT ;  /* 0x0000000fff0e7210 */ /* 0x000fc600007fe4ff */
[----:B------:R-:W-:-:S04]  /*6380*/  IMAD.WIDE.U32 R4, R0, c[0x0][0x330], R4 ;  /* 0x0000cc0000047a25 */ /* 0x000fc800078e0004 */
[----:B-1----:R-:W-:Y:S01]  /*6390*/  IMAD R3, R14, c[0x0][0x330], RZ ;  /* 0x0000cc000e037a24 */ /* 0x002fe200078e02ff */
[----:B------:R-:W-:-:S03]  /*63a0*/  LEA R2, P0, R4, c[0x0][0x318], 0x1 ;  /* 0x0000c60004027a11 */ /* 0x000fc600078008ff */
[----:B------:R-:W-:-:S05]  /*63b0*/  IMAD R3, R0, c[0x0][0x334], R3 ;  /* 0x0000cd0000037a24 */ /* 0x000fca00078e0203 */
[----:B------:R-:W-:-:S04]  /*63c0*/  IADD3 R3, R5, R3, RZ ;  /* 0x0000000305037210 */ /* 0x000fc80007ffe0ff */
[----:B------:R-:W-:-:S05]  /*63d0*/  LEA.HI.X R3, R4, c[0x0][0x31c], R3, 0x1, P0 ;  /* 0x0000c70004037a11 */ /* 0x000fca00000f0c03 */
[----:B------:R-:W-:Y:S01]  /*63e0*/  STG.E.128 [R2.64], RZ ;  /* 0x000000ff02007986 */ /* 0x000fe2000c101d08 */
[----:B------:R-:W-:Y:S05]  /*63f0*/  EXIT ;  /* 0x000000000000794d */ /* 0x000fea0003800000 */
.L_x_118:
        /* <DEDUP_REMOVED lines=16> */
.L_x_1797:


//--------------------- .text._ZN7cutlass13device_kernelIN5flash19enable_sm80_to_sm89INS1_16FlashAttnBwdSm80INS1_25CollectiveMainloopBwdSm80ILi2ELi2EN4cute5tupleIJNS5_1CILi64EEENS7_ILi128EEES8_EEENS_6half_tEfNS_4arch4Sm80ELb0ELb0ELb0ELb1ELb1ELb0ELb0ELb0ELi2ELi2ELi4ELi2ELb1EEENS1_21CollectiveEpilogueBwdISA_SB_SD_Li256ELb1ELb0ELi2EEENS1_19SingleTileSchedulerILb1ELb0ELb0ELi128EEEEEEEEEvNT_6ParamsE --------------------------
	.section	.text._ZN7cutlass13device_kernelIN5flash19enable_sm80_to_sm89INS1_16FlashAttnBwdSm80INS1_25CollectiveMainloopBwdSm80ILi2ELi2EN4cute5tupleIJNS5_1CILi64EEENS7_ILi128EEES8_EEENS_6half_tEfNS_4arch4Sm80ELb0ELb0ELb0ELb1ELb1ELb0ELb0ELb0ELi2ELi2ELi4ELi2ELb1EEENS1_21CollectiveEpilogueBwdISA_SB_SD_Li256ELb1ELb0ELi2EEENS1_19SingleTileSchedulerILb1ELb0ELb0ELi128EEEEEEEEEvNT_6ParamsE,"ax",@progbits
	.sectioninfo	@"SHI_REGISTERS=246"
	.align	128
.text._ZN7cutlass13device_kernelIN5flash19enable_sm80_to_sm89INS1_16FlashAttnBwdSm80INS1_25CollectiveMainloopBwdSm80ILi2ELi2EN4cute5tupleIJNS5_1CILi64EEENS7_ILi128EEES8_EEENS_6half_tEfNS_4arch4Sm80ELb0ELb0ELb0ELb1ELb1ELb0ELb0ELb0ELi2ELi2ELi4ELi2ELb1EEENS1_21CollectiveEpilogueBwdISA_SB_SD_Li256ELb1ELb0ELi2EEENS1_19SingleTileSchedulerILb1ELb0ELb0ELi128EEEEEEEEEvNT_6ParamsE:
        .type           _ZN7cutlass13device_kernelIN5flash19enable_sm80_to_sm89INS1_16FlashAttnBwdSm80INS1_25CollectiveMainloopBwdSm80ILi2ELi2EN4cute5tupleIJNS5_1CILi64EEENS7_ILi128EEES8_EEENS_6half_tEfNS_4arch4Sm80ELb0ELb0ELb0ELb1ELb1ELb0ELb0ELb0ELi2ELi2ELi4ELi2ELb1EEENS1_21CollectiveEpilogueBwdISA_SB_SD_Li256ELb1ELb0ELi2EEENS1_19SingleTileSchedulerILb1ELb0ELb0ELi128EEEEEEEEEvNT_6ParamsE,@function
        .size           _ZN7cutlass13device_kernelIN5flash19enable_sm80_to_sm89INS1_16FlashAttnBwdSm80INS1_25CollectiveMainloopBwdSm80ILi2ELi2EN4cute5tupleIJNS5_1CILi64EEENS7_ILi128EEES8_EEENS_6half_tEfNS_4arch4Sm80ELb0ELb0ELb0ELb1ELb1ELb0ELb0ELb0ELi2ELi2ELi4ELi2ELb1EEENS1_21CollectiveEpilogueBwdISA_SB_SD_Li256ELb1ELb0ELi2EEENS1_19SingleTileSchedulerILb1ELb0ELb0ELi128EEEEEEEEEvNT_6ParamsE,(.L_x_1798 - _ZN7cutlass13device_kernelIN5flash19enable_sm80_to_sm89INS1_16FlashAttnBwdSm80INS1_25CollectiveMainloopBwdSm80ILi2ELi2EN4cute5tupleIJNS5_1CILi64EEENS7_ILi128EEES8_EEENS_6half_tEfNS_4arch4Sm80ELb0ELb0ELb0ELb1ELb1ELb0ELb0ELb0ELi2ELi2ELi4ELi2ELb1EEENS1_21CollectiveEpilogueBwdISA_SB_SD_Li256ELb1ELb0ELi2EEENS1_19SingleTileSchedulerILb1ELb0ELb0ELi128EEEEEEEEEvNT_6ParamsE)
        .other          _ZN7cutlass13device_kernelIN5flash19enable_sm80_to_sm89INS1_16FlashAttnBwdSm80INS1_25CollectiveMainloopBwdSm80ILi2ELi2EN4cute5tupleIJNS5_1CILi64EEENS7_ILi128EEES8_EEENS_6half_tEfNS_4arch4Sm80ELb0ELb0ELb0ELb1ELb1ELb0ELb0ELb0ELi2ELi2ELi4ELi2ELb1EEENS1_21CollectiveEpilogueBwdISA_SB_SD_Li256ELb1ELb0ELi2EEENS1_19SingleTileSchedulerILb1ELb0ELb0ELi128EEEEEEEEEvNT_6ParamsE,@"STO_CUDA_ENTRY STV_DEFAULT"
_ZN7cutlass13device_kernelIN5flash19enable_sm80_to_sm89INS1_16FlashAttnBwdSm80INS1_25CollectiveMainloopBwdSm80ILi2ELi2EN4cute5tupleIJNS5_1CILi64EEENS7_ILi128EEES8_EEENS_6half_tEfNS_4arch4Sm80ELb0ELb0ELb0ELb1ELb1ELb0ELb0ELb0ELi2ELi2ELi4ELi2ELb1EEENS1_21CollectiveEpilogueBwdISA_SB_SD_Li256ELb1ELb0ELi2EEENS1_19SingleTileSchedulerILb1ELb0ELb0ELi128EEEEEEEEEvNT_6ParamsE:
        /* <DEDUP_REMOVED lines=17> */
.L_x_120:
        /* <DEDUP_REMOVED lines=8> */
.L_x_122:
[----:B------:R-:W-:Y:S02]  /*0190*/  MOV R5, c[0x0][0x3a4] ;  /* 0x0000e90000057a02 */ /* 0x000fe40000000f00 */
.L_x_121:
[----:B------:R-:W-:-:S05]  /*01a0*/  IMAD.SHL.U32 R0, R2, 0x80, RZ ;  /* 0x0000008002007824 */ /* 0x000fca00078e00ff */
[----:B-----5:R-:W-:-:S04]  /*01b0*/  ISETP.GE.AND P0, PT, R0, R5, PT ;  /* 0x000000050000720c */ /* 0x020fc80003f06270 */
[----:B------:R-:W-:Y:S01]  /*01c0*/  SEL R208, R208, 0xffffffff, !P0 ;  /* 0xffffffffd0d07807 */ /* 0x000fe20004000000 */
[----:B------:R-:W-:Y:S05]  /*01d0*/  BRA `(.L_x_123) ;  /* 0x0000011000007947 */ /* 0x000fea0003800000 */
.L_x_119:
[----:B---34-:R-:W-:-:S04]  /*01e0*/  ISETP.NE.U32.AND P0, PT, RZ, c[0x0][0x3c0], PT ;  /* 0x0000f000ff007a0c */ /* 0x018fc80003f05070 */
[----:B------:R-:W-:-:S13]  /*01f0*/  ISETP.NE.AND.EX P0, PT, RZ, c[0x0][0x3c4], PT, P0 ;  /* 0x0000f100ff007a0c */ /* 0x000fda0003f05300 */
[----:B------:R-:W-:Y:S05]  /*0200*/  @!P0 BRA `(.L_x_124) ;  /* 0x0000002000008947 */ /* 0x000fea0003800000 */
[----:B------:R1:W5:Y:S01]  /*0210*/  LDG.E R5, [R4.64] ;  /* 0x0000000804057981 */ /* 0x000362000c1e1900 */
[----:B------:R-:W-:Y:S05]  /*0220*/  BRA `(.L_x_125) ;  /* 0x0000009000007947 */ /* 0x000fea0003800000 */
.L_x_124:
        /* <DEDUP_REMOVED lines=8> */
.L_x_126:
[----:B------:R-:W-:Y:S02]  /*02b0*/  MOV R5, c[0x0][0x3a4] ;  /* 0x0000e90000057a02 */ /* 0x000fe40000000f00 */
.L_x_125:
[----:B------:R-:W-:-:S05]  /*02c0*/  IMAD.SHL.U32 R0, R2, 0x80, RZ ;  /* 0x0000008002007824 */ /* 0x000fca00078e00ff */
[----:B-----5:R-:W-:-:S04]  /*02d0*/  ISETP.GE.AND P0, PT, R0, R5, PT ;  /* 0x000000050000720c */ /* 0x020fc80003f06270 */
[----:B------:R-:W-:-:S04]  /*02e0*/  SEL R208, R208, 0xffffffff, !P0 ;  /* 0xffffffffd0d07807 */ /* 0x000fc80004000000 */
.L_x_123:
        /* <DEDUP_REMOVED lines=29> */
.L_x_127:
[----:B---3--:R-:W-:-:S04]  /*04c0*/  ISETP.NE.U32.AND P1, PT, RZ, c[0x0][0x2e0], PT ;  /* 0x0000b800ff007a0c */ /* 0x008fc80003f25070 */
[----:B------:R-:W-:-:S13]  /*04d0*/  ISETP.NE.AND.EX P1, PT, RZ, c[0x0][0x2e4], PT, P1 ;  /* 0x0000b900ff007a0c */ /* 0x000fda0003f25310 */
[----:B------:R-:W-:Y:S05]  /*04e0*/  @!P1 BRA `(.L_x_128) ;  /* 0x0000003000009947 */ /* 0x000fea0003800000 */
[----:B------:R-:W-:-:S06]  /*04f0*/  IMAD.WIDE R10, R208, R13, c[0x0][0x2e0] ;  /* 0x0000b800d00a7625 */ /* 0x000fcc00078e020d */
[----:B------:R1:W5:Y:S01]  /*0500*/  LDG.E R11, [R10.64] ;  /* 0x000000080a0b7981 */ /* 0x000362000c1e1900 */
[----:B------:R-:W-:Y:S05]  /*0510*/  BRA `(.L_x_129) ;  /* 0x0000004000007947 */ /* 0x000fea0003800000 */
.L_x_128:
[----:B------:R-:W-:Y:S05]  /*0520*/  @!P0 BRA `(.L_x_129) ;  /* 0x0000003000008947 */ /* 0x000fea0003800000 */
[----:B------:R-:W2:Y:S04]  /*0530*/  LDG.E R11, [R14.64] ;  /* 0x000000080e0b7981 */ /* 0x000ea8000c1e1900 */
[----:B------:R-:W2:Y:S02]  /*0540*/  LDG.E R4, [R14.64+0x4] ;  /* 0x000004080e047981 */ /* 0x000ea4000c1e1900 */
[----:B--2---:R-:W-:Y:S02]  /*0550*/  IADD3 R11, -R11, R4, RZ ;  /* 0x000000040b0b7210 */ /* 0x004fe40007ffe1ff */
.L_x_129:
        /* <DEDUP_REMOVED lines=358> */
.L_x_132:
[----:B------:R-:W-:Y:S05]  /*1bc0*/  BSYNC B0 ;  /* 0x0000000000007941 */ /* 0x000fea0003800000 */
.L_x_131:
        /* <DEDUP_REMOVED lines=60> */
.L_x_135:
        /* <DEDUP_REMOVED lines=96> */
.L_x_133:
        /* <DEDUP_REMOVED lines=369> */
.L_x_134:
        /* <DEDUP_REMOVED lines=170> */
.L_x_130:
        /* <DEDUP_REMOVED lines=118> */
.L_x_137:
        /* <DEDUP_REMOVED lines=54> */
.L_x_139:
[----:B------:R-:W-:Y:S05]  /*5200*/  BSYNC B0 ;  /* 0x0000000000007941 */ /* 0x000fea0003800000 */
.L_x_138:
        /* <DEDUP_REMOVED lines=16> */
.L_x_141:
[----:B------:R-:W-:Y:S05]  /*5310*/  BSYNC B0 ;  /* 0x0000000000007941 */ /* 0x000fea0003800000 */
.L_x_140:
        /* <DEDUP_REMOVED lines=16> */
.L_x_143:
[----:B------:R-:W-:Y:S05]  /*5420*/  BSYNC B0 ;  /* 0x0000000000007941 */ /* 0x000fea0003800000 */
.L_x_142:
        /* <DEDUP_REMOVED lines=16> */
.L_x_145:
[----:B------:R-:W-:Y:S05]  /*5530*/  BSYNC B0 ;  /* 0x0000000000007941 */ /* 0x000fea0003800000 */
.L_x_144:
        /* <DEDUP_REMOVED lines=19> */
.L_x_147:
[----:B------:R-:W-:Y:S05]  /*5670*/  BSYNC B0 ;  /* 0x0000000000007941 */ /* 0x000fea0003800000 */
.L_x_146:
        /* <DEDUP_REMOVED lines=14> */
.L_x_149:
[----:B------:R-:W-:Y:S05]  /*5760*/  BSYNC B0 ;  /* 0x0000000000007941 */ /* 0x000fea0003800000 */
.L_x_148:
        /* <DEDUP_REMOVED lines=14> */
.L_x_151:
[----:B------:R-:W-:Y:S05]  /*5850*/  BSYNC B0 ;  /* 0x0000000000007941 */ /* 0x000fea0003800000 */
.L_x_150:
        /* <DEDUP_REMOVED lines=14> */
.L_x_136:
        /* <DEDUP_REMOVED lines=18> */
.L_x_152:
        /* <DEDUP_REMOVED lines=39> */
.L_x_154:
[----:B------:R-:W-:Y:S05]  /*5cd0*/  BSYNC B0 ;  /* 0x0000000000007941 */ /* 0x000fea0003800000 */
.L_x_153:
        /* <DEDUP_REMOVED lines=16> */
.L_x_156:
[----:B------:R-:W-:Y:S05]  /*5de0*/  BSYNC B0 ;  /* 0x0000000000007941 */ /* 0x000fea0003800000 */
.L_x_155:
        /* <DEDUP_REMOVED lines=16> */
.L_x_158:
[----:B------:R-:W-:Y:S05]  /*5ef0*/  BSYNC B0 ;  /* 0x0000000000007941 */ /* 0x000fea0003800000 */
.L_x_157:
        /* <DEDUP_REMOVED lines=16> */
.L_x_160:
[----:B------:R-:W-:Y:S05]  /*6000*/  BSYNC B0 ;  /* 0x0000000000007941 */ /* 0x000fea0003800000 */
.L_x_159:
        /* <DEDUP_REMOVED lines=19> */
.L_x_162:
[----:B------:R-:W-:Y:S05]  /*6140*/  BSYNC B0 ;  /* 0x0000000000007941 */ /* 0x000fea0003800000 */
.L_x_161:
        /* <DEDUP_REMOVED lines=14> */
.L_x_164:
[----:B------:R-:W-:Y:S05]  /*6230*/  BSYNC B0 ;  /* 0x0000000000007941 */ /* 0x000fea0003800000 */
.L_x_163:
        /* <DEDUP_REMOVED lines=14> */
.L_x_166:
[----:B------:R-:W-:Y:S05]  /*6320*/  BSYNC B0 ;  /* 0x0000000000007941 */ /* 0x000fea0003800000 */
.L_x_165:
        /* <DEDUP_REMOVED lines=13> */
.L_x_167:
        /* <DEDUP_REMOVED lines=16> */
.L_x_1798:


//--------------------- .text._ZN7cutlass13device_kernelIN5flash19enable_sm80_to_sm89INS1_16FlashAttnBwdSm80INS1_25CollectiveMainloopBwdSm80ILi2ELi2EN4cute5tupleIJNS5_1CILi64EEENS7_ILi128EEES8_EEENS_6half_tEfNS_4arch4Sm80ELb0ELb0ELb0ELb1ELb0ELb0ELb0ELb0ELi2ELi2ELi4ELi2ELb1EEENS1_24CollectiveEpilogueBwdGQAISA_fSD_Li256ELb1ELb0EEENS1_19SingleTileSchedulerILb1ELb0ELb0ELi128EEEEEEEEEvNT_6ParamsE --------------------------
	.section	.text._ZN7cutlass13device_kernelIN5flash19enable_sm80_to_sm89INS1_16FlashAttnBwdSm80INS1_25CollectiveMainloopBwdSm80ILi2ELi2EN4cute5tupleIJNS5_1CILi64EEENS7_ILi128EEES8_EEENS_6half_tEfNS_4arch4Sm80ELb0ELb0ELb0ELb1ELb0ELb0ELb0ELb0ELi2ELi2ELi4ELi2ELb1EEENS1_24CollectiveEpilogueBwdGQAISA_fSD_Li256ELb1ELb0EEENS1_19SingleTileSchedulerILb1ELb0ELb0ELi128EEEEEEEEEvNT_6ParamsE,"ax",@progbits
	.sectioninfo	@"SHI_REGISTERS=246"
	.align	128
.text._ZN7cutlass13device_kernelIN5flash19enable_sm80_to_sm89INS1_16FlashAttnBwdSm80INS1_25CollectiveMainloopBwdSm80ILi2ELi2EN4cute5tupleIJNS5_1CILi64EEENS7_ILi128EEES8_EEENS_6half_tEfNS_4arch4Sm80ELb0ELb0ELb0ELb1ELb0ELb0ELb0ELb0ELi2ELi2ELi4ELi2ELb1EEENS1_24CollectiveEpilogueBwdGQAISA_fSD_Li256ELb1ELb0EEENS1_19SingleTileSchedulerILb1ELb0ELb0ELi128EEEEEEEEEvNT_6ParamsE:
        .type           _ZN7cutlass13device_kernelIN5flash19enable_sm80_to_sm89INS1_16FlashAttnBwdSm80INS1_25CollectiveMainloopBwdSm80ILi2ELi2EN4cute5tupleIJNS5_1CILi64EEENS7_ILi128EEES8_EEENS_6half_tEfNS_4arch4Sm80ELb0ELb0ELb0ELb1ELb0ELb0ELb0ELb0ELi2ELi2ELi4ELi2ELb1EEENS1_24CollectiveEpilogueBwdGQAISA_fSD_Li256ELb1ELb0EEENS1_19SingleTileSchedulerILb1ELb0ELb0ELi128EEEEEEEEEvNT_6ParamsE,@function
        .size           _ZN7cutlass13device_kernelIN5flash19enable_sm80_to_sm89INS1_16FlashAttnBwdSm80INS1_25CollectiveMainloopBwdSm80ILi2ELi2EN4cute5tupleIJNS5_1CILi64EEENS7_ILi128EEES8_EEENS_6half_tEfNS_4arch4Sm80ELb0ELb0ELb0ELb1ELb0ELb0ELb0ELb0ELi2ELi2ELi4ELi2ELb1EEENS1_24CollectiveEpilogueBwdGQAISA_fSD_Li256ELb1ELb0EEENS1_19SingleTileSchedulerILb1ELb0ELb0ELi128EEEEEEEEEvNT_6ParamsE,(.L_x_1799 - _ZN7cutlass13device_kernelIN5flash19enable_sm80_to_sm89INS1_16FlashAttnBwdSm80INS1_25CollectiveMainloopBwdSm80ILi2ELi2EN4cute5tupleIJNS5_1CILi64EEENS7_ILi128EEES8_EEENS_6half_tEfNS_4arch4Sm80ELb0ELb0ELb0ELb1ELb0ELb0ELb0ELb0ELi2ELi2ELi4ELi2ELb1EEENS1_24CollectiveEpilogueBwdGQAISA_fSD_Li256ELb1ELb0EEENS1_19SingleTileSchedulerILb1ELb0ELb0ELi128EEEEEEEEEvNT_6ParamsE)
        .other          _ZN7cutlass13device_kernelIN5flash19enable_sm80_to_sm89INS1_16FlashAttnBwdSm80INS1_25CollectiveMainloopBwdSm80ILi2ELi2EN4cute5tupleIJNS5_1CILi64EEENS7_ILi128EEES8_EEENS_6half_tEfNS_4arch4Sm80ELb0ELb0ELb0ELb1ELb0ELb0ELb0ELb0ELi2ELi2ELi4ELi2ELb1EEENS1_24CollectiveEpilogueBwdGQAISA_fSD_Li256ELb1ELb0EEENS1_19SingleTileSchedulerILb1ELb0ELb0ELi128EEEEEEEEEvNT_6ParamsE,@"STO_CUDA_ENTRY STV_DEFAULT"
_ZN7cutlass13device_kernelIN5flash19enable_sm80_to_sm89INS1_16FlashAttnBwdSm80INS1_25CollectiveMainloopBwdSm80ILi2ELi2EN4cute5tupleIJNS5_1CILi64EEENS7_ILi128EEES8_EEENS_6half_tEfNS_4arch4Sm80ELb0ELb0ELb0ELb1ELb0ELb0ELb0ELb0ELi2ELi2ELi4ELi2ELb1EEENS1_24CollectiveEpilogueBwdGQAISA_fSD_Li256ELb1ELb0EEENS1_19SingleTileSchedulerILb1ELb0ELb0ELi128EEEEEEEEEvNT_6ParamsE:
        /* <DEDUP_REMOVED lines=17> */
.L_x_169:
        /* <DEDUP_REMOVED lines=8> */
.L_x_171:
[----:B------:R-:W-:Y:S02]  /*0190*/  MOV R5, c[0x0][0x3ac] ;  /* 0x0000eb0000057a02 */ /* 0x000fe40000000f00 */
.L_x_170:
[----:B------:R-:W-:-:S05]  /*01a0*/  IMAD.SHL.U32 R0, R2, 0x80, RZ ;  /* 0x0000008002007824 */ /* 0x000fca00078e00ff */
[----:B-----5:R-:W-:-:S04]  /*01b0*/  ISETP.GE.AND P0, PT, R0, R5, PT ;  /* 0x000000050000720c */ /* 0x020fc80003f06270 */
[----:B------:R-:W-:Y:S01]  /*01c0*/  SEL R208, R208, 0xffffffff, !P0 ;  /* 0xffffffffd0d07807 */ /* 0x000fe20004000000 */
[----:B------:R-:W-:Y:S05]  /*01d0*/  BRA `(.L_x_172) ;  /* 0x0000011000007947 */ /* 0x000fea0003800000 */
.L_x_168:
[----:B---34-:R-:W-:-:S04]  /*01e0*/  ISETP.NE.U32.AND P0, PT, RZ, c[0x0][0x3c8], PT ;  /* 0x0000f200ff007a0c */ /* 0x018fc80003f05070 */
[----:B------:R-:W-:-:S13]  /*01f0*/  ISETP.NE.AND.EX P0, PT, RZ, c[0x0][0x3cc], PT, P0 ;  /* 0x0000f300ff007a0c */ /* 0x000fda0003f05300 */
[----:B------:R-:W-:Y:S05]  /*0200*/  @!P0 BRA `(.L_x_173) ;  /* 0x0000002000008947 */ /* 0x000fea0003800000 */
[----:B------:R1:W5:Y:S01]  /*0210*/  LDG.E R5, [R4.64] ;  /* 0x0000000804057981 */ /* 0x000362000c1e1900 */
[----:B------:R-:W-:Y:S05]  /*0220*/  BRA `(.L_x_174) ;  /* 0x0000009000007947 */ /* 0x000fea0003800000 */
.L_x_173:
        /* <DEDUP_REMOVED lines=8> */
.L_x_175:
[----:B------:R-:W-:Y:S02]  /*02b0*/  MOV R5, c[0x0][0x3ac] ;  /* 0x0000eb0000057a02 */ /* 0x000fe40000000f00 */
.L_x_174:
[----:B------:R-:W-:-:S05]  /*02c0*/  IMAD.SHL.U32 R0, R2, 0x80, RZ ;  /* 0x0000008002007824 */ /* 0x000fca00078e00ff */
[----:B-----5:R-:W-:-:S04]  /*02d0*/  ISETP.GE.AND P0, PT, R0, R5, PT ;  /* 0x000000050000720c */ /* 0x020fc80003f06270 */
[----:B------:R-:W-:-:S04]  /*02e0*/  SEL R208, R208, 0xffffffff, !P0 ;  /* 0xffffffffd0d07807 */ /* 0x000fc80004000000 */
.L_x_172:
[----:B------:R-:W-:-:S13]  /*02f0*/  ISETP.GE.AND P0, PT, R208, RZ, PT ;  /* 0x000000ffd000720c */ /* 0x000fda0003f06270 */
[----:B------:R-:W-:Y:S05]  /*0300*/  @!P0 EXIT ;  /* 0x000000000000894d */ /* 0x000fea0003800000 */
[----:B------:R-:W-:Y:S01]  /*0310*/  ISETP.NE.U32.AND P0, PT, RZ, c[0x0][0x2c8], PT ;  /* 0x0000b200ff007a0c */ /* 0x000fe20003f05070 */
[----:B------:R-:W-:Y:S01]  /*0320*/  IMAD.WIDE R20, R208, R13, c[0x0][0x2c8] ;  /* 0x0000b200d0147625 */ /* 0x000fe200078e020d */
[----:B------:R-:W-:Y:S02]  /*0330*/  ISETP.NE.U32.AND P3, PT, RZ, c[0x0][0x2d0], PT ;  /* 0x0000b400ff007a0c */ /* 0x000fe40003f65070 */
[----:B------:R-:W-:Y:S02]  /*0340*/  ISETP.NE.AND.EX P0, PT, RZ, c[0x0][0x2cc], PT, P0 ;  /* 0x0000b300ff007a0c */ /* 0x000fe40003f05300 */
[----:B------:R-:W-:Y:S02]  /*0350*/  ISETP.NE.U32.AND P1, PT, RZ, c[0x0][0x2d8], PT ;  /* 0x0000b600ff007a0c */ /* 0x000fe40003f25070 */
[----:B------:R-:W-:Y:S02]  /*0360*/  ISETP.NE.AND.EX P3, PT, RZ, c[0x0][0x2d4], PT, P3 ;  /* 0x0000b500ff007a0c */ /* 0x000fe40003f65330 */
[----:B------:R-:W-:-:S07]  /*0370*/  ISETP.NE.AND.EX P1, PT, RZ, c[0x0][0x2dc], PT, P1 ;  /* 0x0000b700ff007a0c */ /* 0x000fce0003f25310 */
[----:B------:R-:W2:Y:S01]  /*0380*/  @P0 LDG.E R5, [R20.64] ;  /* 0x0000000814050981 */ /* 0x000ea2000c1e1900 */
[----:B------:R-:W-:-:S03]  /*0390*/  IMAD.WIDE R18, R208, R13, c[0x0][0x2d0] ;  /* 0x0000b400d0127625 */ /* 0x000fc600078e020d */
[----:B------:R-:W3:Y:S01]  /*03a0*/  @P0 LDG.E R17, [R20.64] ;  /* 0x0000000814110981 */ /* 0x000ee2000c1e1900 */
[----:B------:R-:W-:Y:S02]  /*03b0*/  IMAD.MOV.U32 R207, RZ, RZ, c[0x0][0x168] ;  /* 0x00005a00ffcf7624 */ /* 0x000fe400078e00ff */
[----:B------:R-:W-:Y:S01]  /*03c0*/  @P1 IMAD.WIDE R22, R208, R13, c[0x0][0x2d8] ;  /* 0x0000b600d0161625 */ /* 0x000fe200078e020d */
[----:B------:R-:W4:Y:S04]  /*03d0*/  @P3 LDG.E R15, [R18.64] ;  /* 0x00000008120f3981 */ /* 0x000f28000c1e1900 */
[----:B------:R1:W5:Y:S01]  /*03e0*/  @P1 LDG.E R207, [R22.64] ;  /* 0x0000000816cf1981 */ /* 0x000362000c1e1900 */
[----:B------:R-:W-:Y:S01]  /*03f0*/  CS2R R8, SRZ ;  /* 0x0000000000087805 */ /* 0x000fe2000001ff00 */
[----:B------:R-:W-:Y:S01]  /*0400*/  CS2R R10, SRZ ;  /* 0x00000000000a7805 */ /* 0x000fe2000001ff00 */
[----:B------:R-:W-:-:S02]  /*0410*/  IMAD.MOV.U32 R0, RZ, RZ, RZ ;  /* 0x000000ffff007224 */ /* 0x000fc400078e00ff */
[----:B--2---:R-:W-:Y:S01]  /*0420*/  @P0 IMAD R5, R208, 0x40, R5 ;  /* 0x00000040d0050824 */ /* 0x004fe200078e0205 */
[--C-:B---3--:R-:W-:Y:S01]  /*0430*/  @P0 SHF.R.S32.HI R9, RZ, 0x1f, R17.reuse ;  /* 0x0000001fff090819 */ /* 0x108fe20000011411 */
[----:B------:R-:W-:-:S03]  /*0440*/  @P0 IMAD.MOV.U32 R8, RZ, RZ, R17 ;  /* 0x000000ffff080224 */ /* 0x000fc600078e0011 */
[----:B-1----:R-:W-:Y:S02]  /*0450*/  @P0 SHF.R.S32.HI R4, RZ, 0x1f, R5 ;  /* 0x0000001fff040819 */ /* 0x002fe40000011405 */
[--C-:B----4-:R-:W-:Y:S01]  /*0460*/  @P3 SHF.R.S32.HI R11, RZ, 0x1f, R15.reuse ;  /* 0x0000001fff0b3819 */ /* 0x110fe2000001140f */
[----:B------:R-:W-:Y:S01]  /*0470*/  @P3 IMAD.MOV.U32 R10, RZ, RZ, R15 ;  /* 0x000000ffff0a3224 */ /* 0x000fe200078e000f */
[----:B------:R-:W-:Y:S01]  /*0480*/  @P0 LEA.HI R4, R4, R5, RZ, 0x6 ;  /* 0x0000000504040211 */ /* 0x000fe200078f30ff */
[----:B------:R-:W-:-:S03]  /*0490*/  IMAD.MOV.U32 R5, RZ, RZ, c[0x0][0x198] ;  /* 0x00006600ff057624 */ /* 0x000fc600078e00ff */
[----:B------:R-:W-:Y:S01]  /*04a0*/  @P0 LOP3.LUT R0, R4, 0xffffffc0, RZ, 0xc0, !PT ;  /* 0xffffffc004000812 */ /* 0x000fe200078ec0ff */
[----:B------:R-:W-:Y:S05]  /*04b0*/  @P1 BRA `(.L_x_176) ;  /* 0x0000004000001947 */ /* 0x000fea0003800000 */
[----:B------:R-:W-:Y:S05]  /*04c0*/  @!P0 BRA `(.L_x_176) ;  /* 0x0000003000008947 */ /* 0x000fea0003800000 */
[----:B-----5:R-:W2:Y:S04]  /*04d0*/  LDG.E R207, [R20.64] ;  /* 0x0000000814cf7981 */ /* 0x020ea8000c1e1900 */
[----:B------:R-:W2:Y:S02]  /*04e0*/  LDG.E R4, [R20.64+0x4] ;  /* 0x0000040814047981 */ /* 0x000ea4000c1e1900 */
[----:B--2---:R-:W-:Y:S02]  /*04f0*/  IADD3 R207, -R207, R4, RZ ;  /* 0x00000004cfcf7210 */ /* 0x004fe40007ffe1ff */
.L_x_176:
[----:B------:R-:W-:-:S04]  /*0500*/  ISETP.NE.U32.AND P1, PT, RZ, c[0x0][0x2e0], PT ;  /* 0x0000b800ff007a0c */ /* 0x000fc80003f25070 */
[----:B------:R-:W-:-:S13]  /*0510*/  ISETP.NE.AND.EX P1, PT, RZ, c[0x0][0x2e4], PT, P1 ;  /* 0x0000b900ff007a0c */ /* 0x000fda0003f25310 */
[----:B------:R-:W-:Y:S05]  /*0520*/  @!P1 BRA `(.L_x_177) ;  /* 0x0000003000009947 */ /* 0x000fea0003800000 */
[----:B------:R-:W-:-:S06]  /*0530*/  IMAD.WIDE R4, R208, R13, c[0x0][0x2e0] ;  /* 0x0000b800d0047625 */ /* 0x000fcc00078e020d */
[----:B------:R1:W5:Y:S01]  /*0540*/  LDG.E R5, [R4.64] ;  /* 0x0000000804057981 */ /* 0x000362000c1e1900 */
[----:B------:R-:W-:Y:S05]  /*0550*/  BRA `(.L_x_178) ;  /* 0x0000004000007947 */ /* 0x000fea0003800000 */
.L_x_177:
[----:B------:R-:W-:Y:S05]  /*0560*/  @!P3 BRA `(.L_x_178) ;  /* 0x000000300000b947 */ /* 0x000fea0003800000 */
[----:B------:R-:W2:Y:S04]  /*0570*/  LDG.E R5, [R18.64] ;  /* 0x0000000812057981 */ /* 0x000ea8000c1e1900 */
[----:B------:R-:W2:Y:S02]  /*0580*/  LDG.E R4, [R18.64+0x4] ;  /* 0x0000040812047981 */ /* 0x000ea4000c1e1900 */
[----:B--2---:R-:W-:Y:S02]  /*0590*/  IADD3 R5, -R5, R4, RZ ;  /* 0x0000000405057210 */ /* 0x004fe40007ffe1ff */
.L_x_178:
        /* <DEDUP_REMOVED lines=35> */
[----:B-1----:R-:W-:Y:S01]  /*07d0*/  IMAD.MOV.U32 R4, RZ, RZ, c[0x0][0x248] ;  /* 0x00009200ff047624 */ /* 0x002fe200078e00ff */
[--C-:B------:R-:W-:Y:S01]  /*07e0*/  SHF.R.S32.HI R17, RZ, 0x1f, R6.reuse ;  /* 0x0000001fff117819 */ /* 0x100fe20000011406 */
[----:B------:R-:W-:Y:S01]  /*07f0*/  IMAD.SHL.U32 R218, R6, 0x4, RZ ;  /* 0x0000000406da7824 */ /* 0x000fe200078e00ff */
[--C-:B------:R-:W-:Y:S01]  /*0800*/  SHF.R.S32.HI R12, RZ, 0x1f, R3.reuse ;  /* 0x0000001fff0c7819 */ /* 0x100fe20000011403 */
[----:B------:R-:W-:Y:S01]  /*0810*/  IMAD.MOV.U32 R13, RZ, RZ, R3 ;  /* 0x000000ffff0d7224 */ /* 0x000fe200078e0003 */
[----:B------:R-:W-:Y:S01]  /*0820*/  ISETP.NE.AND P1, PT, R4, 0x1, PT ;  /* 0x000000010400780c */ /* 0x000fe20003f25270 */
[----:B------:R-:W-:Y:S01]  /*0830*/  IMAD R5, R2, -0x80, R5 ;  /* 0xffffff8002057824 */ /* 0x000fe200078e0205 */
[----:B------:R-:W-:Y:S01]  /*0840*/  LEA.HI R18, R17, R6, RZ, 0x3 ;  /* 0x0000000611127211 */ /* 0x000fe200078f18ff */
[C---:B------:R-:W-:Y:S01]  /*0850*/  IMAD R26, R12.reuse, c[0x0][0x238], RZ ;  /* 0x00008e000c1a7a24 */ /* 0x040fe200078e02ff */
[----:B------:R-:W-:Y:S01]  /*0860*/  SHF.R.S32.HI R7, RZ, 0x1f, R6 ;  /* 0x0000001fff077819 */ /* 0x000fe20000011406 */
[----:B------:R-:W-:Y:S01]  /*0870*/  IMAD R30, R12, c[0x0][0x288], RZ ;  /* 0x0000a2000c1e7a24 */ /* 0x000fe200078e02ff */
[----:B------:R-:W-:Y:S01]  /*0880*/  SHF.R.S32.HI R206, RZ, 0x3, R18 ;  /* 0x00000003ffce7819 */ /* 0x000fe20000011412 */
[C---:B------:R-:W-:Y:S01]  /*0890*/  IMAD R26, R3.reuse, c[0x0][0x23c], R26 ;  /* 0x00008f00031a7a24 */ /* 0x040fe200078e021a */
[----:B------:R-:W-:Y:S01]  /*08a0*/  SHF.R.S32.HI R219, RZ, 0x1f, R218 ;  /* 0x0000001fffdb7819 */ /* 0x000fe200000114da */
[C---:B------:R-:W-:Y:S01]  /*08b0*/  IMAD.WIDE.U32 R20, R3.reuse, c[0x0][0x238], R6 ;  /* 0x00008e0003147a25 */ /* 0x040fe200078e0006 */
[----:B------:R-:W-:Y:S01]  /*08c0*/  SHF.R.S32.HI R15, RZ, 0x1f, R206 ;  /* 0x0000001fff0f7819 */ /* 0x000fe200000114ce */
[----:B------:R-:W-:Y:S01]  /*08d0*/  UMOV UR6, 0x6 ;  /* 0x0000000600067882 */ /* 0x000fe20000000000 */
[----:B------:R-:W-:Y:S01]  /*08e0*/  IADD3 R32, P2, R206, R8, RZ ;  /* 0x00000008ce207210 */ /* 0x000fe20007f5e0ff */
[----:B------:R-:W-:Y:S01]  /*08f0*/  @P1 IMAD.HI.U32 R4, R3, c[0x0][0x24c], RZ ;  /* 0x0000930003041a27 */ /* 0x000fe200078e00ff */
[----:B------:R-:W-:Y:S01]  /*0900*/  LOP3.LUT R19, R18, 0xfffffff8, RZ, 0xc0, !PT ;  /* 0xfffffff812137812 */ /* 0x000fe200078ec0ff */
[----:B------:R-:W-:-:S02]  /*0910*/  ULDC.64 UR4, c[0x0][0x1d8] ;  /* 0x0000760000047ab9 */ /* 0x000fc40000000a00 */
[----:B------:R-:W-:Y:S01]  /*0920*/  IMAD.X R8, R15, 0x1, R9, P2 ;  /* 0x000000010f087824 */ /* 0x000fe200010e0609 */
[----:B------:R-:W-:Y:S01]  /*0930*/  @P1 SHF.R.U32.HI R13, RZ, c[0x0][0x250], R4 ;  /* 0x00009400ff0d1a19 */ /* 0x000fe20000011604 */
[----:B------:R-:W-:Y:S01]  /*0940*/  IMAD.IADD R4, R5, 0x1, -R206 ;  /* 0x0000000105047824 */ /* 0x000fe200078e0ace */
[----:B------:R-:W-:Y:S01]  /*0950*/  IADD3 R28, P1, R206, R10, RZ ;  /* 0x0000000ace1c7210 */ /* 0x000fe20007f3e0ff */
[----:B------:R-:W-:Y:S01]  /*0960*/  IMAD R30, R3, c[0x0][0x28c], R30 ;  /* 0x0000a300031e7a24 */ /* 0x000fe200078e021e */
[----:B------:R-:W-:Y:S01]  /*0970*/  SHF.R.S32.HI R34, RZ, 0x1f, R13 ;  /* 0x0000001fff227819 */ /* 0x000fe2000001140d */
[----:B------:R-:W-:Y:S01]  /*0980*/  IMAD R24, R12, c[0x0][0x270], RZ ;  /* 0x00009c000c187a24 */ /* 0x000fe200078e02ff */
[C---:B------:R-:W-:Y:S01]  /*0990*/  ISETP.GE.AND P6, PT, R4.reuse, 0x21, PT ;  /* 0x000000210400780c */ /* 0x040fe20003fc6270 */
[----:B------:R-:W-:Y:S01]  /*09a0*/  IMAD.X R29, R15, 0x1, R11, P1 ;  /* 0x000000010f1d7824 */ /* 0x000fe200008e060b */
[C---:B------:R-:W-:Y:S01]  /*09b0*/  ISETP.GE.AND P1, PT, R4.reuse, 0x1, PT ;  /* 0x000000010400780c */ /* 0x040fe20003f26270 */
[----:B------:R-:W-:Y:S01]  /*09c0*/  IMAD.WIDE.U32 R14, R3, c[0x0][0x288], R218 ;  /* 0x0000a200030e7a25 */ /* 0x000fe200078e00da */
[C---:B------:R-:W-:Y:S01]  /*09d0*/  ISETP.GE.AND P5, PT, R4.reuse, 0x41, PT ;  /* 0x000000410400780c */ /* 0x040fe20003fa6270 */
[----:B------:R-:W-:Y:S01]  /*09e0*/  USHF.L.U64.HI UR5, UR4, UR6, UR5 ;  /* 0x0000000604057299 */ /* 0x000fe20008010205 */
[----:B------:R-:W-:Y:S01]  /*09f0*/  ISETP.GE.AND P2, PT, R4, 0x61, PT ;  /* 0x000000610400780c */ /* 0x000fe20003f46270 */
[----:B------:R-:W-:Y:S01]  /*0a00*/  IMAD.IADD R27, R21, 0x1, R26 ;  /* 0x00000001151b7824 */ /* 0x000fe200078e021a */
[----:B------:R-:W-:Y:S01]  /*0a10*/  LEA.HI R11, R17, R6, RZ, 0x6 ;  /* 0x00000006110b7211 */ /* 0x000fe200078f30ff */
[----:B------:R-:W-:Y:S01]  /*0a20*/  IMAD.MOV.U32 R26, RZ, RZ, R20 ;  /* 0x000000ffff1a7224 */ /* 0x000fe200078e0014 */
[----:B------:R-:W-:Y:S01]  /*0a30*/  USHF.L.U32 UR4, UR4, 0x6, URZ ;  /* 0x0000000604047899 */ /* 0x000fe2000800063f */
[----:B------:R-:W-:Y:S01]  /*0a40*/  IMAD.IADD R4, R6, 0x1, -R19 ;  /* 0x0000000106047824 */ /* 0x000fe200078e0a13 */
[----:B------:R-:W-:Y:S01]  /*0a50*/  SHF.R.S32.HI R11, RZ, 0x6, R11 ;  /* 0x00000006ff0b7819 */ /* 0x000fe2000001140b */
[----:B------:R-:W-:Y:S01]  /*0a60*/  IMAD.IADD R31, R15, 0x1, R30 ;  /* 0x000000010f1f7824 */ /* 0x000fe200078e021e */
[----:B------:R-:W-:Y:S01]  /*0a70*/  SHF.R.S32.HI R15, RZ, 0x1f, R208 ;  /* 0x0000001fff0f7819 */ /* 0x000fe200000114d0 */
[----:B------:R-:W-:-:S02]  /*0a80*/  IMAD R24, R3, c[0x0][0x274], R24 ;  /* 0x00009d0003187a24 */ /* 0x000fc400078e0218 */
[----:B------:R-:W-:Y:S01]  /*0a90*/  IMAD.WIDE.U32 R20, R3, c[0x0][0x270], R218 ;  /* 0x00009c0003147a25 */ /* 0x000fe200078e00da */
[C---:B------:R-:W-:Y:S02]  /*0aa0*/  SEL R203, R15.reuse, RZ, !P0 ;  /* 0x000000ff0fcb7207 */ /* 0x040fe40004000000 */
[----:B------:R-:W-:Y:S01]  /*0ab0*/  SEL R15, R15, RZ, !P3 ;  /* 0x000000ff0f0f7207 */ /* 0x000fe20005800000 */
[----:B------:R-:W-:Y:S02]  /*0ac0*/  IMAD.SHL.U32 R22, R4, 0x8, RZ ;  /* 0x0000000804167824 */ /* 0x000fe400078e00ff */
[C---:B------:R-:W-:Y:S02]  /*0ad0*/  IMAD R40, R12.reuse, c[0x0][0x180], RZ ;  /* 0x000060000c287a24 */ /* 0x040fe400078e02ff */
[----:B------:R-:W-:Y:S01]  /*0ae0*/  IMAD R38, R12, c[0x0][0x210], RZ ;  /* 0x000084000c267a24 */ /* 0x000fe200078e02ff */
[----:B------:R-:W-:Y:S01]  /*0af0*/  SEL R12, R208, RZ, !P0 ;  /* 0x000000ffd00c7207 */ /* 0x000fe20004000000 */
[----:B------:R-:W-:Y:S01]  /*0b00*/  IMAD.IADD R25, R21, 0x1, R24 ;  /* 0x0000000115197824 */ /* 0x000fe200078e0218 */
[----:B------:R-:W-:Y:S01]  /*0b10*/  SHF.R.S32.HI R23, RZ, 0x1f, R22 ;  /* 0x0000001fff177819 */ /* 0x000fe20000011416 */
[----:B------:R-:W-:Y:S01]  /*0b20*/  IMAD.MOV.U32 R24, RZ, RZ, R20 ;  /* 0x000000ffff187224 */ /* 0x000fe200078e0014 */
[----:B------:R-:W-:Y:S01]  /*0b30*/  ISETP.GE.OR P4, PT, R22, c[0x0][0x1cc], !P1 ;  /* 0x0000730016007a0c */ /* 0x000fe20004f86670 */
[----:B------:R-:W-:Y:S01]  /*0b40*/  IMAD R36, R34, c[0x0][0x1e0], RZ ;  /* 0x0000780022247a24 */ /* 0x000fe200078e02ff */
[----:B------:R-:W-:Y:S01]  /*0b50*/  ISETP.GE.OR P1, PT, R22, c[0x0][0x19c], !P1 ;  /* 0x0000670016007a0c */ /* 0x000fe20004f26670 */
[----:B------:R-:W-:-:S02]  /*0b60*/  IMAD.SHL.U32 R9, R206, 0x40, RZ ;  /* 0x00000040ce097824 */ /* 0x000fc400078e00ff */
[----:B------:R-:W-:Y:S02]  /*0b70*/  IMAD R34, R34, c[0x0][0x1b0], RZ ;  /* 0x00006c0022227a24 */ /* 0x000fe400078e02ff */
[----:B------:R-:W-:Y:S01]  /*0b80*/  IMAD R19, R203, c[0x0][0x278], RZ ;  /* 0x00009e00cb137a24 */ /* 0x000fe200078e02ff */
[----:B------:R-:W-:Y:S01]  /*0b90*/  LOP3.LUT R9, R9, 0x1c0, RZ, 0xc0, !PT ;  /* 0x000001c009097812 */ /* 0x000fe200078ec0ff */
[----:B------:R-:W-:-:S03]  /*0ba0*/  IMAD.WIDE.U32 R24, R12, c[0x0][0x278], R24 ;  /* 0x00009e000c187a25 */ /* 0x000fc600078e0018 */
[----:B------:R-:W-:Y:S01]  /*0bb0*/  LOP3.LUT R10, R9, 0x38, R22, 0xf8, !PT ;  /* 0x00000038090a7812 */ /* 0x000fe200078ef816 */
[----:B------:R-:W-:Y:S01]  /*0bc0*/  IMAD.WIDE R28, R2, 0x80, R28 ;  /* 0x00000080021c7825 */ /* 0x000fe200078e021c */
[----:B------:R-:W-:Y:S02]  /*0bd0*/  IADD3 R16, P0, R0, R24, RZ ;  /* 0x0000001800107210 */ /* 0x000fe40007f1e0ff */
[----:B------:R-:W-:Y:S01]  /*0be0*/  SHF.R.U32.HI R9, RZ, 0x3, R9 ;  /* 0x00000003ff097819 */ /* 0x000fe20000011609 */
[C---:B------:R-:W-:Y:S01]  /*0bf0*/  IMAD R36, R13.reuse, c[0x0][0x1e4], R36 ;  /* 0x000079000d247a24 */ /* 0x040fe200078e0224 */
[----:B------:R-:W-:Y:S01]  /*0c00*/  SEL R24, R208, RZ, !P3 ;  /* 0x000000ffd0187207 */ /* 0x000fe20005800000 */
[C---:B------:R-:W-:Y:S01]  /*0c10*/  IMAD R34, R13.reuse, c[0x0][0x1b4], R34 ;  /* 0x00006d000d227a24 */ /* 0x040fe200078e0222 */
[C---:B------:R-:W-:Y:S01]  /*0c20*/  ISETP.GE.OR P3, PT, R22.reuse, c[0x0][0x1cc], !P6 ;  /* 0x0000730016007a0c */ /* 0x040fe20007766670 */
[----:B------:R-:W-:Y:S01]  /*0c30*/  IMAD.WIDE.U32 R44, R13, c[0x0][0x1e0], R22 ;  /* 0x000078000d2c7a25 */ /* 0x000fe200078e0016 */
[----:B------:R-:W-:-:S03]  /*0c40*/  ISETP.GE.OR P6, PT, R22, c[0x0][0x19c], !P6 ;  /* 0x0000670016007a0c */ /* 0x000fc600077c6670 */
[----:B------:R-:W-:Y:S01]  /*0c50*/  IMAD.WIDE.U32 R42, R13, c[0x0][0x1b0], R22 ;  /* 0x00006c000d2a7a25 */ /* 0x000fe200078e0016 */
[----:B------:R-:W-:-:S03]  /*0c60*/  SHF.R.S32.HI R13, RZ, 0x1f, R0 ;  /* 0x0000001fff0d7819 */ /* 0x000fc60000011400 */
[----:B------:R-:W-:Y:S02]  /*0c70*/  IMAD R2, R12, c[0x0][0x27c], R19 ;  /* 0x00009f000c027a24 */ /* 0x000fe400078e0213 */
[C---:B------:R-:W-:Y:S02]  /*0c80*/  IMAD R40, R3.reuse, c[0x0][0x184], R40 ;  /* 0x0000610003287a24 */ /* 0x040fe400078e0228 */
[C---:B------:R-:W-:Y:S02]  /*0c90*/  IMAD R38, R3.reuse, c[0x0][0x214], R38 ;  /* 0x0000850003267a24 */ /* 0x040fe400078e0226 */
[----:B------:R-:W-:-:S04]  /*0ca0*/  IMAD.WIDE.U32 R48, R3, c[0x0][0x180], R22 ;  /* 0x0000600003307a25 */ /* 0x000fc800078e0016 */
[----:B------:R-:W-:Y:S01]  /*0cb0*/  IMAD.WIDE.U32 R46, R3, c[0x0][0x210], R22 ;  /* 0x00008400032e7a25 */ /* 0x000fe200078e0016 */
[----:B------:R-:W-:-:S03]  /*0cc0*/  IADD3.X R3, R13, R25, R2, P0, !PT ;  /* 0x000000190d037210 */ /* 0x000fc600007fe402 */
[----:B------:R-:W-:Y:S02]  /*0cd0*/  IMAD.MOV.U32 R30, RZ, RZ, R14 ;  /* 0x000000ffff1e7224 */ /* 0x000fe400078e000e */
[----:B------:R-:W-:Y:S02]  /*0ce0*/  IMAD.SHL.U32 R20, R11, 0x200, RZ ;  /* 0x000002000b147824 */ /* 0x000fe400078e00ff */
[----:B------:R-:W-:Y:S02]  /*0cf0*/  IMAD.IADD R41, R49, 0x1, R40 ;  /* 0x0000000131297824 */ /* 0x000fe400078e0228 */
[----:B------:R-:W-:Y:S01]  /*0d00*/  IMAD.IADD R39, R47, 0x1, R38 ;  /* 0x000000012f277824 */ /* 0x000fe200078e0226 */
[----:B------:R-:W-:Y:S01]  /*0d10*/  LOP3.LUT R9, R20, R10, R9, 0xf6, !PT ;  /* 0x0000000a14097212 */ /* 0x000fe200078ef609 */
[C---:B------:R-:W-:Y:S02]  /*0d20*/  IMAD R25, R203.reuse, c[0x0][0x290], RZ ;  /* 0x0000a400cb197a24 */ /* 0x040fe400078e02ff */
[----:B------:R-:W-:-:S02]  /*0d30*/  IMAD R23, R203, c[0x0][0x188], RZ ;  /* 0x00006200cb177a24 */ /* 0x000fc400078e02ff */
[C---:B------:R-:W-:Y:S02]  /*0d40*/  IMAD R21, R203.reuse, c[0x0][0x218], RZ ;  /* 0x00008600cb157a24 */ /* 0x040fe400078e02ff */
[----:B------:R-:W-:Y:S02]  /*0d50*/  IMAD.MOV.U32 R40, RZ, RZ, R48 ;  /* 0x000000ffff287224 */ /* 0x000fe400078e0030 */
[----:B------:R-:W-:Y:S02]  /*0d60*/  IMAD.MOV.U32 R38, RZ, RZ, R46 ;  /* 0x000000ffff267224 */ /* 0x000fe400078e002e */
[----:B------:R-:W-:Y:S02]  /*0d70*/  IMAD R203, R203, c[0x0][0x240], RZ ;  /* 0x00009000cbcb7a24 */ /* 0x000fe400078e02ff */
[C---:B------:R-:W-:Y:S02]  /*0d80*/  IMAD R19, R15.reuse, c[0x0][0x1e8], RZ ;  /* 0x00007a000f137a24 */ /* 0x040fe400078e02ff */
[----:B------:R-:W-:-:S02]  /*0d90*/  IMAD R15, R15, c[0x0][0x1b8], RZ ;  /* 0x00006e000f0f7a24 */ /* 0x000fc400078e02ff */
[----:B------:R-:W-:-:S04]  /*0da0*/  IMAD.WIDE.U32 R30, R12, c[0x0][0x290], R30 ;  /* 0x0000a4000c1e7a25 */ /* 0x000fc800078e001e */
[----:B------:R-:W-:Y:S02]  /*0db0*/  IMAD.IADD R37, R45, 0x1, R36 ;  /* 0x000000012d257824 */ /* 0x000fe400078e0224 */
[----:B------:R-:W-:Y:S02]  /*0dc0*/  IMAD.MOV.U32 R36, RZ, RZ, R44 ;  /* 0x000000ffff247224 */ /* 0x000fe400078e002c */
[C---:B------:R-:W-:Y:S02]  /*0dd0*/  IMAD R14, R12.reuse, c[0x0][0x294], R25 ;  /* 0x0000a5000c0e7a24 */ /* 0x040fe400078e0219 */
[C---:B------:R-:W-:Y:S02]  /*0de0*/  IMAD R10, R12.reuse, c[0x0][0x18c], R23 ;  /* 0x000063000c0a7a24 */ /* 0x040fe400078e0217 */
[C---:B------:R-:W-:Y:S02]  /*0df0*/  IMAD R2, R12.reuse, c[0x0][0x21c], R21 ;  /* 0x000087000c027a24 */ /* 0x040fe400078e0215 */
[----:B------:R-:W-:-:S02]  /*0e00*/  IMAD R203, R12, c[0x0][0x244], R203 ;  /* 0x000091000ccb7a24 */ /* 0x000fc400078e02cb */
[----:B------:R-:W-:-:S04]  /*0e10*/  IMAD.WIDE.U32 R26, R12, c[0x0][0x240], R26 ;  /* 0x000090000c1a7a25 */ /* 0x000fc800078e001a */
[----:B------:R-:W-:-:S04]  /*0e20*/  IMAD.WIDE.U32 R40, R12, c[0x0][0x188], R40 ;  /* 0x000062000c287a25 */ /* 0x000fc800078e0028 */
[----:B------:R-:W-:-:S04]  /*0e30*/  IMAD.WIDE.U32 R38, R12, c[0x0][0x218], R38 ;  /* 0x000086000c267a25 */ /* 0x000fc800078e0026 */
[----:B------:R-:W-:Y:S01]  /*0e40*/  IMAD R12, R24, c[0x0][0x1bc], R15 ;  /* 0x00006f00180c7a24 */ /* 0x000fe200078e020f */
[----:B------:R-:W-:Y:S01]  /*0e50*/  IADD3 R15, P0, R0, R30, RZ ;  /* 0x0000001e000f7210 */ /* 0x000fe20007f1e0ff */
[----:B------:R-:W-:Y:S02]  /*0e60*/  IMAD.IADD R35, R43, 0x1, R34 ;  /* 0x000000012b237824 */ /* 0x000fe400078e0222 */
[----:B------:R-:W-:Y:S01]  /*0e70*/  IMAD.MOV.U32 R34, RZ, RZ, R42 ;  /* 0x000000ffff227224 */ /* 0x000fe200078e002a */
[----:B------:R-:W-:Y:S01]  /*0e80*/  IADD3.X R14, R13, R31, R14, P0, !PT ;  /* 0x0000001f0d0e7210 */ /* 0x000fe200007fe40e */
[C---:B------:R-:W-:Y:S02]  /*0e90*/  IMAD R19, R24.reuse, c[0x0][0x1ec], R19 ;  /* 0x00007b0018137a24 */ /* 0x040fe400078e0213 */
[----:B------:R-:W-:-:S04]  /*0ea0*/  IMAD.WIDE.U32 R36, R24, c[0x0][0x1e8], R36 ;  /* 0x00007a0018247a25 */ /* 0x000fc800078e0024 */
[----:B------:R-:W-:-:S04]  /*0eb0*/  IMAD.WIDE.U32 R24, R24, c[0x0][0x1b8], R34 ;  /* 0x00006e0018187a25 */ /* 0x000fc800078e0022 */
[----:B------:R-:W-:Y:S02]  /*0ec0*/  IMAD.IADD R37, R37, 0x1, R19 ;  /* 0x0000000125257824 */ /* 0x000fe400078e0213 */
[----:B------:R-:W-:Y:S02]  /*0ed0*/  IMAD R13, R29, c[0x0][0x1d8], RZ ;  /* 0x000076001d0d7a24 */ /* 0x000fe400078e02ff */
[----:B------:R-:W-:Y:S02]  /*0ee0*/  IMAD.IADD R41, R41, 0x1, R10 ;  /* 0x0000000129297824 */ /* 0x000fe400078e020a */
[----:B------:R-:W-:Y:S01]  /*0ef0*/  IMAD.IADD R25, R25, 0x1, R12 ;  /* 0x0000000119197824 */ /* 0x000fe200078e020c */
[----:B------:R-:W-:Y:S01]  /*0f00*/  LEA.HI R12, R17, R6, RZ, 0x2 ;  /* 0x00000006110c7211 */ /* 0x000fe200078f10ff */
[C---:B------:R-:W-:Y:S02]  /*0f10*/  IMAD R10, R28.reuse, c[0x0][0x1dc], R13 ;  /* 0x000077001c0a7a24 */ /* 0x040fe400078e020d */
[----:B------:R-:W-:-:S04]  /*0f20*/  IMAD.WIDE.U32 R30, R28, c[0x0][0x1d8], R36 ;  /* 0x000076001c1e7a25 */ /* 0x000fc800078e0024 */
[----:B------:R-:W-:Y:S01]  /*0f30*/  IMAD.WIDE.U32 R34, R28, c[0x0][0x1a8], R24 ;  /* 0x00006a001c227a25 */ /* 0x000fe200078e0018 */
[----:B------:R-:W-:-:S03]  /*0f40*/  LEA R24, P0, R30, c[0x0][0x1c0], 0x1 ;  /* 0x000070001e187a11 */ /* 0x000fc600078008ff */
[----:B------:R-:W-:Y:S02]  /*0f50*/  IMAD.IADD R10, R31, 0x1, R10 ;  /* 0x000000011f0a7824 */ /* 0x000fe400078e020a */
[----:B------:R-:W-:Y:S02]  /*0f60*/  IMAD.IADD R39, R39, 0x1, R2 ;  /* 0x0000000127277824 */ /* 0x000fe400078e0202 */
[----:B------:R-:W-:Y:S01]  /*0f70*/  IMAD R13, R8, c[0x0][0x208], RZ ;  /* 0x00008200080d7a24 */ /* 0x000fe200078e02ff */
[----:B------:R-:W-:Y:S01]  /*0f80*/  LEA.HI.X R25, R30, c[0x0][0x1c4], R10, 0x1, P0 ;  /* 0x000071001e197a11 */ /* 0x000fe200000f0c0a */
[----:B------:R-:W-:Y:S01]  /*0f90*/  IMAD.WIDE.U32 R38, R32, c[0x0][0x208], R38 ;  /* 0x0000820020267a25 */ /* 0x000fe200078e0026 */
[----:B------:R-:W-:-:S03]  /*0fa0*/  IADD3 R36, P0, R24, UR4, RZ ;  /* 0x0000000418247c10 */ /* 0x000fc6000ff1e0ff */
[----:B------:R-:W-:Y:S01]  /*0fb0*/  IMAD R2, R32, c[0x0][0x20c], R13 ;  /* 0x0000830020027a24 */ /* 0x000fe200078e020d */
[----:B------:R-:W-:Y:S01]  /*0fc0*/  IADD3.X R37, R25, UR5, RZ, P0, !PT ;  /* 0x0000000519257c10 */ /* 0x000fe200087fe4ff */
[----:B------:R-:W-:Y:S01]  /*0fd0*/  IMAD.SHL.U32 R9, R9, 0x2, RZ ;  /* 0x0000000209097824 */ /* 0x000fe200078e00ff */
[----:B------:R-:W-:Y:S01]  /*0fe0*/  LEA R210, P0, R38, c[0x0][0x1f0], 0x1 ;  /* 0x00007c0026d27a11 */ /* 0x000fe200078008ff */
[----:B------:R-:W-:Y:S02]  /*0ff0*/  IMAD.IADD R2, R39, 0x1, R2 ;  /* 0x0000000127027824 */ /* 0x000fe400078e0202 */
[----:B------:R-:W-:Y:S01]  /*1000*/  IMAD R19, R29, c[0x0][0x1a8], RZ ;  /* 0x00006a001d137a24 */ /* 0x000fe200078e02ff */
[----:B------:R-:W-:Y:S01]  /*1010*/  @!PT LDS RZ, [RZ] ;  /* 0x00000000fffff984 */ /* 0x000fe20000000800 */
[----:B------:R-:W-:Y:S01]  /*1020*/  @!PT LDS RZ, [RZ] ;  /* 0x00000000fffff984 */ /* 0x000fe20000000800 */
[----:B------:R-:W-:Y:S01]  /*1030*/  @!PT LDS RZ, [RZ] ;  /* 0x00000000fffff984 */ /* 0x000fe20000000800 */
[----:B------:R1:W-:Y:S01]  /*1040*/  LDGSTS.E.BYPASS.LTC128B.128 [R9+0x4080], [R24.64], !P4 ;  /* 0x0408000018097fae */ /* 0x0003e2000e101d48 */
[----:B------:R-:W-:Y:S01]  /*1050*/  IMAD R13, R8, c[0x0][0x178], RZ ;  /* 0x00005e00080d7a24 */ /* 0x000fe200078e02ff */
[----:B------:R-:W-:Y:S01]  /*1060*/  LEA.HI.X R211, R38, c[0x0][0x1f4], R2, 0x1, P0 ;  /* 0x00007d0026d37a11 */ /* 0x000fe200000f0c02 */
[----:B------:R-:W-:Y:S01]  /*1070*/  IMAD R19, R28, c[0x0][0x1ac], R19 ;  /* 0x00006b001c137a24 */ /* 0x000fe200078e0213 */
[----:B------:R-:W-:Y:S01]  /*1080*/  IADD3 R30, P0, R36, UR4, RZ ;  /* 0x00000004241e7c10 */ /* 0x000fe2000ff1e0ff */
[----:B------:R2:W-:Y:S01]  /*1090*/  LDGSTS.E.BYPASS.LTC128B.128 [R9+0x5080], [R36.64], !P3 ;  /* 0x0508000024097fae */ /* 0x0005e2000d901d48 */
[----:B------:R-:W-:Y:S01]  /*10a0*/  ISETP.GE.OR P4, PT, R22, c[0x0][0x1cc], !P5 ;  /* 0x0000730016007a0c */ /* 0x000fe20006f86670 */
[----:B------:R-:W-:Y:S01]  /*10b0*/  IMAD R10, R32, c[0x0][0x17c], R13 ;  /* 0x00005f00200a7a24 */ /* 0x000fe200078e020d */
[----:B------:R-:W-:Y:S01]  /*10c0*/  IADD3.X R31, R37, UR5, RZ, P0, !PT ;  /* 0x00000005251f7c10 */ /* 0x000fe200087fe4ff */
[----:B------:R-:W-:Y:S01]  /*10d0*/  IMAD.IADD R19, R35, 0x1, R19 ;  /* 0x0000000123137824 */ /* 0x000fe200078e0213 */
[----:B------:R-:W-:Y:S01]  /*10e0*/  IADD3 R28, P3, R30, UR4, RZ ;  /* 0x000000041e1c7c10 */ /* 0x000fe2000ff7e0ff */
[----:B------:R-:W-:Y:S01]  /*10f0*/  IMAD.WIDE.U32 R32, R32, c[0x0][0x178], R40 ;  /* 0x00005e0020207a25 */ /* 0x000fe200078e0028 */
[----:B------:R-:W-:-:S02]  /*1100*/  SHF.R.S32.HI R13, RZ, 0x2, R12 ;  /* 0x00000002ff0d7819 */ /* 0x000fc4000001140c */
[----:B------:R-:W-:Y:S01]  /*1110*/  IADD3.X R29, R31, UR5, RZ, P3, !PT ;  /* 0x000000051f1d7c10 */ /* 0x000fe20009ffe4ff */
[----:B------:R-:W-:Y:S01]  /*1120*/  ULDC.64 UR4, c[0x0][0x1a8] ;  /* 0x00006a0000047ab9 */ /* 0x000fe20000000a00 */
[----:B------:R-:W-:Y:S01]  /*1130*/  ISETP.GE.OR P3, PT, R22, c[0x0][0x1cc], !P2 ;  /* 0x0000730016007a0c */ /* 0x000fe20005766670 */
[----:B------:R-:W-:Y:S01]  /*1140*/  IMAD.IADD R10, R33, 0x1, R10 ;  /* 0x00000001210a7824 */ /* 0x000fe200078e020a */
[----:B------:R-:W-:Y:S01]  /*1150*/  USHF.L.U32 UR7, UR4, 0x6, URZ ;  /* 0x0000000604077899 */ /* 0x000fe2000800063f */
[----:B------:R-:W-:Y:S01]  /*1160*/  IMAD.SHL.U32 R205, R0, 0x40, RZ ;  /* 0x0000004000cd7824 */ /* 0x000fe200078e00ff */
[----:B------:R-:W-:Y:S01]  /*1170*/  USHF.L.U64.HI UR5, UR4, UR6, UR5 ;  /* 0x0000000604057299 */ /* 0x000fe20008010205 */
[----:B------:R3:W-:Y:S01]  /*1180*/  LDGSTS.E.BYPASS.LTC128B.128 [R9+0x6080], [R30.64], !P4 ;  /* 0x060800001e097fae */ /* 0x0007e2000e101d48 */
[----:B------:R-:W-:Y:S01]  /*1190*/  SHF.R.S32.HI R8, RZ, 0x1f, R12 ;  /* 0x0000001fff087819 */ /* 0x000fe2000001140c */
[----:B------:R-:W-:Y:S01]  /*11a0*/  IMAD.MOV.U32 R199, RZ, RZ, 0x40 ;  /* 0x00000040ffc77424 */ /* 0x000fe200078e00ff */
[----:B------:R-:W-:Y:S01]  /*11b0*/  SHF.R.S32.HI R0, RZ, 0x1f, R205 ;  /* 0x0000001fff007819 */ /* 0x000fe200000114cd */
[----:B------:R-:W-:Y:S01]  /*11c0*/  IMAD.MOV.U32 R192, RZ, RZ, 0x20 ;  /* 0x00000020ffc07424 */ /* 0x000fe200078e00ff */
[----:B------:R-:W-:Y:S01]  /*11d0*/  ISETP.GE.OR P5, PT, R22, c[0x0][0x19c], !P5 ;  /* 0x0000670016007a0c */ /* 0x000fe20006fa6670 */
[----:B------:R-:W-:Y:S01]  /*11e0*/  UMOV UR6, 0x5 ;  /* 0x0000000500067882 */ /* 0x000fe20000000000 */
[----:B-1----:R-:W-:Y:S01]  /*11f0*/  LEA R24, P0, R34, c[0x0][0x190], 0x1 ;  /* 0x0000640022187a11 */ /* 0x002fe200078008ff */
[----:B------:R2:W-:Y:S01]  /*1200*/  LDGSTS.E.BYPASS.LTC128B.128 [R9+0x7080], [R28.64], !P3 ;  /* 0x070800001c097fae */ /* 0x0005e2000d901d48 */
[----:B------:R-:W-:-:S02]  /*1210*/  LEA.HI R2, R17, R6, RZ, 0x4 ;  /* 0x0000000611027211 */ /* 0x000fc400078f20ff */
[----:B------:R-:W-:Y:S01]  /*1220*/  LEA.HI.X R25, R34, c[0x0][0x194], R19, 0x1, P0 ;  /* 0x0000650022197a11 */ /* 0x000fe200000f0c13 */
[----:B------:R-:W0:Y:S01]  /*1230*/  LDGDEPBAR ;  /* 0x00000000000079af */ /* 0x000e220000000000 */
[----:B------:R-:W-:Y:S02]  /*1240*/  LEA R214, P0, R32, c[0x0][0x160], 0x1 ;  /* 0x0000580020d67a11 */ /* 0x000fe400078008ff */
[----:B------:R-:W-:Y:S01]  /*1250*/  ISETP.GE.OR P2, PT, R22, c[0x0][0x19c], !P2 ;  /* 0x0000670016007a0c */ /* 0x000fe20005746670 */
[----:B------:R1:W-:Y:S01]  /*1260*/  LDGSTS.E.BYPASS.LTC128B.128 [R9+0x80], [R24.64], !P1 ;  /* 0x0008000018097fae */ /* 0x0003e2000c901d48 */
[----:B------:R-:W-:Y:S02]  /*1270*/  LEA.HI.X R215, R32, c[0x0][0x164], R10, 0x1, P0 ;  /* 0x0000590020d77a11 */ /* 0x000fe400000f0c0a */
[----:B------:R-:W-:Y:S02]  /*1280*/  IADD3 R205, P1, R205, R26, RZ ;  /* 0x0000001acdcd7210 */ /* 0x000fe40007f3e0ff */
[----:B------:R-:W-:-:S02]  /*1290*/  LEA.HI R8, R8, R13, RZ, 0x3 ;  /* 0x0000000d08087211 */ /* 0x000fc400078f18ff */
[----:B------:R-:W-:Y:S01]  /*12a0*/  IADD3.X R203, R0, R27, R203, P1, !PT ;  /* 0x0000001b00cb7210 */ /* 0x000fe20000ffe4cb */
[----:B------:R-:W-:Y:S01]  /*12b0*/  IMAD.IADD R0, R207, 0x1, -R206 ;  /* 0x00000001cf007824 */ /* 0x000fe200078e0ace */
[----:B------:R-:W-:Y:S02]  /*12c0*/  SHF.R.S32.HI R21, RZ, 0x4, R2 ;  /* 0x00000004ff157819 */ /* 0x000fe40000011402 */
[----:B---3--:R-:W-:Y:S02]  /*12d0*/  IADD3 R30, P0, R24, UR7, RZ ;  /* 0x00000007181e7c10 */ /* 0x008fe4000ff1e0ff */
[----:B------:R-:W-:Y:S02]  /*12e0*/  LOP3.LUT R8, R8, 0xfffffff8, RZ, 0xc0, !PT ;  /* 0xfffffff808087812 */ /* 0x000fe400078ec0ff */
[----:B------:R-:W-:Y:S02]  /*12f0*/  IADD3.X R31, R25, UR5, RZ, P0, !PT ;  /* 0x00000005191f7c10 */ /* 0x000fe400087fe4ff */
[----:B------:R-:W-:Y:S01]  /*1300*/  IADD3 R26, P0, R30, UR7, RZ ;  /* 0x000000071e1a7c10 */ /* 0x000fe2000ff1e0ff */
[----:B------:R-:W-:Y:S01]  /*1310*/  IMAD.IADD R8, R13, 0x1, -R8 ;  /* 0x000000010d087824 */ /* 0x000fe200078e0a08 */
[----:B------:R-:W-:Y:S01]  /*1320*/  LEA.HI R23, R2, R21, RZ, 0x1 ;  /* 0x0000001502177211 */ /* 0x000fe200078f08ff */
[----:B------:R2:W-:Y:S01]  /*1330*/  LDGSTS.E.BYPASS.LTC128B.128 [R9+0x1080], [R30.64], !P6 ;  /* 0x010800001e097fae */ /* 0x0005e2000f101d48 */
[----:B------:R-:W-:-:S02]  /*1340*/  IADD3.X R27, R31, UR5, RZ, P0, !PT ;  /* 0x000000051f1b7c10 */ /* 0x000fc400087fe4ff */
[----:B------:R-:W-:Y:S02]  /*1350*/  LOP3.LUT R19, R23, 0xfffffffe, RZ, 0xc0, !PT ;  /* 0xfffffffe17137812 */ /* 0x000fe400078ec0ff */
[----:B------:R-:W-:Y:S01]  /*1360*/  LEA.HI R13, R17, R6, RZ, 0x5 ;  /* 0x00000006110d7211 */ /* 0x000fe200078f28ff */
[----:B------:R3:W-:Y:S01]  /*1370*/  LDGSTS.E.BYPASS.LTC128B.128 [R9+0x2080], [R26.64], !P5 ;  /* 0x020800001a097fae */ /* 0x0007e2000e901d48 */
[----:B-1----:R-:W-:Y:S01]  /*1380*/  IADD3 R24, P0, R26, UR7, RZ ;  /* 0x000000071a187c10 */ /* 0x002fe2000ff1e0ff */
[----:B------:R-:W-:Y:S01]  /*1390*/  IMAD.IADD R19, R21, 0x1, -R19 ;  /* 0x0000000115137824 */ /* 0x000fe200078e0a13 */
[C---:B------:R-:W-:Y:S02]  /*13a0*/  ISETP.GE.AND P4, PT, R22.reuse, c[0x0][0x16c], PT ;  /* 0x00005b0016007a0c */ /* 0x040fe40003f86270 */
[----:B------:R-:W-:Y:S01]  /*13b0*/  IADD3.X R25, R27, UR5, RZ, P0, !PT ;  /* 0x000000051b197c10 */ /* 0x000fe200087fe4ff */
[----:B------:R-:W-:Y:S01]  /*13c0*/  ULDC.64 UR4, c[0x0][0x208] ;  /* 0x0000820000047ab9 */ /* 0x000fe20000000a00 */
[----:B------:R-:W-:Y:S01]  /*13d0*/  ISETP.GE.AND P3, PT, R22, c[0x0][0x1fc], PT ;  /* 0x00007f0016007a0c */ /* 0x000fe20003f66270 */
[----:B------:R-:W-:Y:S01]  /*13e0*/  USHF.L.U64.HI UR5, UR4, UR6, UR5 ;  /* 0x0000000604057299 */ /* 0x000fe20008010205 */
[----:B------:R-:W-:Y:S01]  /*13f0*/  SHF.R.S32.HI R22, RZ, 0x5, R13 ;  /* 0x00000005ff167819 */ /* 0x000fe2000001140d */
[----:B------:R1:W-:Y:S01]  /*1400*/  LDGSTS.E.BYPASS.LTC128B.128 [R9+0x3080], [R24.64], !P2 ;  /* 0x0308000018097fae */ /* 0x0003e2000d101d48 */
[----:B------:R-:W-:Y:S01]  /*1410*/  LOP3.LUT R21, R2, 0xfffffff0, RZ, 0xc0, !PT ;  /* 0xfffffff002157812 */ /* 0x000fe200078ec0ff */
[----:B------:R-:W-:Y:S01]  /*1420*/  USHF.L.U32 UR4, UR4, 0x5, URZ ;  /* 0x0000000504047899 */ /* 0x000fe2000800063f */
[----:B------:R-:W-:Y:S01]  /*1430*/  LEA.HI R23, R13, R22, RZ, 0x1 ;  /* 0x000000160d177211 */ /* 0x000fe200078f08ff */
[----:B------:R-:W0:Y:S01]  /*1440*/  LDGDEPBAR ;  /* 0x00000000000079af */ /* 0x000e220000000000 */
[----:B------:R-:W-:Y:S01]  /*1450*/  LOP3.LUT P1, RZ, R4, 0x4, RZ, 0xc0, !PT ;  /* 0x0000000404ff7812 */ /* 0x000fe2000782c0ff */
[----:B------:R-:W-:Y:S01]  /*1460*/  IMAD.IADD R10, R6, 0x1, -R21 ;  /* 0x00000001060a7824 */ /* 0x000fe200078e0a15 */
[----:B------:R-:W-:Y:S01]  /*1470*/  LOP3.LUT R23, R23, 0xfffffffe, RZ, 0xc0, !PT ;  /* 0xfffffffe17177812 */ /* 0x000fe200078ec0ff */
[C---:B------:R-:W-:Y:S01]  /*1480*/  IMAD.SHL.U32 R21, R4.reuse, 0x40, RZ ;  /* 0x0000004004157824 */ /* 0x040fe200078e00ff */
[----:B------:R-:W-:Y:S01]  /*1490*/  LOP3.LUT P0, RZ, R4, 0x2, RZ, 0xc0, !PT ;  /* 0x0000000204ff7812 */ /* 0x000fe2000780c0ff */
[----:B------:R-:W-:Y:S01]  /*14a0*/  USHF.L.U32 UR6, UR4, 0x1, URZ ;  /* 0x0000000104067899 */ /* 0x000fe2000800063f */
[----:B------:R-:W-:Y:S01]  /*14b0*/  SHF.R.S32.HI R195, RZ, 0x1f, R10 ;  /* 0x0000001fffc37819 */ /* 0x000fe2000001140a */
[C---:B------:R-:W-:Y:S01]  /*14c0*/  IMAD.IADD R4, R22.reuse, 0x1, -R23 ;  /* 0x0000000116047824 */ /* 0x040fe200078e0a17 */
[----:B------:R-:W-:Y:S01]  /*14d0*/  LOP3.LUT R21, R21, 0x1c0, RZ, 0xc0, !PT ;  /* 0x000001c015157812 */ /* 0x000fe200078ec0ff */
[----:B------:R-:W-:Y:S01]  /*14e0*/  IMAD.SHL.U32 R22, R22, 0x10, RZ ;  /* 0x0000001016167824 */ /* 0x000fe200078e00ff */
[----:B------:R-:W-:Y:S01]  /*14f0*/  LEA.HI R195, R195, R10, RZ, 0x3 ;  /* 0x0000000ac3c37211 */ /* 0x000fe200078f18ff */
[----:B------:R-:W-:Y:S01]  /*1500*/  USHF.L.U64.HI UR5, UR4, 0x1, UR5 ;  /* 0x0000000104057899 */ /* 0x000fe20008010205 */
[----:B------:R-:W-:-:S02]  /*1510*/  SEL R2, R199, 0xffffffc0, !P1 ;  /* 0xffffffc0c7027807 */ /* 0x000fc40004800000 */
[C---:B------:R-:W-:Y:S02]  /*1520*/  ISETP.LT.OR P1, PT, R0.reuse, 0x1, P4 ;  /* 0x000000010000780c */ /* 0x040fe40002721670 */
[C---:B------:R-:W-:Y:S02]  /*1530*/  ISETP.LT.OR P6, PT, R0.reuse, 0x21, P4 ;  /* 0x000000210000780c */ /* 0x040fe400027c1670 */
[C---:B------:R-:W-:Y:S02]  /*1540*/  ISETP.LT.OR P5, PT, R0.reuse, 0x1, P3 ;  /* 0x000000010000780c */ /* 0x040fe40001fa1670 */
[----:B------:R-:W-:Y:S02]  /*1550*/  ISETP.LT.OR P2, PT, R0, 0x21, P3 ;  /* 0x000000210000780c */ /* 0x000fe40001f41670 */
[----:B------:R-:W-:Y:S01]  /*1560*/  LOP3.LUT R23, R195, 0xfffffff8, RZ, 0xc0, !PT ;  /* 0xfffffff8c3177812 */ /* 0x000fe200078ec0ff */
[----:B------:R-:W-:-:S04]  /*1570*/  DEPBAR.LE SB0, 0x1 ;  /* 0x000080400000791a */ /* 0x000fc80000000000 */
[C---:B-1----:R-:W-:Y:S01]  /*1580*/  LOP3.LUT R25, R21.reuse, 0x30, R22, 0xf8, !PT ;  /* 0x0000003015197812 */ /* 0x042fe200078ef816 */
[----:B------:R-:W-:Y:S01]  /*1590*/  IMAD.IADD R10, R10, 0x1, -R23 ;  /* 0x000000010a0a7824 */ /* 0x000fe200078e0a17 */
[----:B------:R-:W-:Y:S01]  /*15a0*/  LOP3.LUT R0, R21, 0x8, R18, 0xf8, !PT ;  /* 0x0000000815007812 */ /* 0x000fe200078ef812 */
[----:B------:R-:W-:Y:S01]  /*15b0*/  IMAD.MOV.U32 R23, RZ, RZ, c[0x0][0x178] ;  /* 0x00005e00ff177624 */ /* 0x000fe200078e00ff */
[----:B------:R-:W-:Y:S01]  /*15c0*/  SHF.R.U32.HI R21, RZ, 0x3, R21 ;  /* 0x00000003ff157819 */ /* 0x000fe20000011615 */
[----:B------:R-:W-:Y:S01]  /*15d0*/  IMAD R22, R19, 0x800, R20 ;  /* 0x0000080013167824 */ /* 0x000fe200078e0214 */
[----:B------:R-:W-:Y:S01]  /*15e0*/  LOP3.LUT R196, R25, 0x8, R18, 0xf8, !PT ;  /* 0x0000000819c47812 */ /* 0x000fe200078ef812 */
[----:B------:R-:W-:Y:S01]  /*15f0*/  IMAD.MOV.U32 R18, RZ, RZ, c[0x0][0x17c] ;  /* 0x00005f00ff127624 */ /* 0x000fe200078e00ff */
[----:B------:R-:W-:Y:S01]  /*1600*/  LOP3.LUT R197, R0, R21, RZ, 0x3c, !PT ;  /* 0x0000001500c57212 */ /* 0x000fe200078e3cff */
[----:B------:R-:W-:Y:S01]  /*1610*/  IMAD.SHL.U32 R195, R195, 0x40, RZ ;  /* 0x00000040c3c37824 */ /* 0x000fe200078e00ff */
[----:B------:R-:W-:-:S02]  /*1620*/  SEL R0, R192, 0xffffffe0, !P0 ;  /* 0xffffffe0c0007807 */ /* 0x000fc40004000000 */
[----:B------:R-:W-:Y:S01]  /*1630*/  LEA R212, P0, R23, R214, 0x6 ;  /* 0x000000d617d47211 */ /* 0x000fe200078030ff */
[----:B------:R-:W-:Y:S01]  /*1640*/  IMAD.IADD R197, R22, 0x1, R197 ;  /* 0x0000000116c57824 */ /* 0x000fe200078e02c5 */
[----:B------:R-:W-:Y:S01]  /*1650*/  LEA.HI R20, R17, R6, RZ, 0x7 ;  /* 0x0000000611147211 */ /* 0x000fe200078f38ff */
[----:B------:R-:W-:Y:S01]  /*1660*/  IMAD.SHL.U32 R17, R19, 0x10, RZ ;  /* 0x0000001013117824 */ /* 0x000fe200078e00ff */
[----:B------:R-:W-:Y:S01]  /*1670*/  LEA.HI.X R213, R23, R215, R18, 0x6, P0 ;  /* 0x000000d717d57211 */ /* 0x000fe200000f3412 */
[----:B------:R-:W-:Y:S01]  /*1680*/  IMAD.SHL.U32 R197, R197, 0x2, RZ ;  /* 0x00000002c5c57824 */ /* 0x000fe200078e00ff */
[----:B------:R-:W-:Y:S01]  /*1690*/  BAR.SYNC.DEFER_BLOCKING 0x0 ;  /* 0x0000000000007b1d */ /* 0x000fe20000010000 */
[----:B------:R-:W-:Y:S02]  /*16a0*/  LEA R220, P0, R16, c[0x0][0x258], 0x2 ;  /* 0x0000960010dc7a11 */ /* 0x000fe400078010ff */
[----:B------:R-:W-:Y:S01]  /*16b0*/  IMAD.IADD R2, R197, 0x1, R2 ;  /* 0x00000001c5027824 */ /* 0x000fe200078e0202 */
[----:B------:R-:W-:Y:S01]  /*16c0*/  LOP3.LUT R18, R17, 0x10, RZ, 0xc0, !PT ;  /* 0x0000001011127812 */ /* 0x000fe200078ec0ff */
[----:B------:R-:W-:Y:S01]  /*16d0*/  IMAD.SHL.U32 R17, R8, 0x40, RZ ;  /* 0x0000004008117824 */ /* 0x000fe200078e00ff */
[----:B------:R-:W-:Y:S01]  /*16e0*/  LEA.HI.X R221, R16, c[0x0][0x25c], R3, 0x2, P0 ;  /* 0x0000970010dd7a11 */ /* 0x000fe200000f1403 */
[----:B------:R-:W-:Y:S01]  /*16f0*/  IMAD.IADD R3, R197, 0x1, R0 ;  /* 0x00000001c5037824 */ /* 0x000fe200078e0200 */
[----:B------:R-:W-:Y:S01]  /*1700*/  LOP3.LUT R13, R13, 0xffffffe0, RZ, 0xc0, !PT ;  /* 0xffffffe00d0d7812 */ /* 0x000fe200078ec0ff */
[----:B------:R-:W-:Y:S01]  /*1710*/  IMAD.IADD R0, R0, 0x1, R2 ;  /* 0x0000000100007824 */ /* 0x000fe200078e0202 */
[----:B------:R-:W-:Y:S01]  /*1720*/  LOP3.LUT R17, R17, 0x1c0, RZ, 0xc0, !PT ;  /* 0x000001c011117812 */ /* 0x000fe200078ec0ff */
[----:B------:R-:W-:Y:S01]  /*1730*/  IMAD.SHL.U32 R16, R11, 0x8, RZ ;  /* 0x000000080b107824 */ /* 0x000fe200078e00ff */
[----:B------:R-:W-:Y:S01]  /*1740*/  LEA R224, P0, R15, c[0x0][0x280], 0x2 ;  /* 0x0000a0000fe07a11 */ /* 0x000fe200078010ff */
[----:B------:R-:W-:Y:S01]  /*1750*/  IMAD.IADD R13, R6, 0x1, -R13 ;  /* 0x00000001060d7824 */ /* 0x000fe200078e0a0d */
[----:B------:R-:W-:Y:S01]  /*1760*/  LOP3.LUT R196, R196, R21, RZ, 0x3c, !PT ;  /* 0x00000015c4c47212 */ /* 0x000fe200078e3cff */
[----:B------:R-:W-:Y:S01]  /*1770*/  IMAD.SHL.U32 R21, R19, 0x20, RZ ;  /* 0x0000002013157824 */ /* 0x000fe200078e00ff */
[----:B------:R-:W-:-:S02]  /*1780*/  LOP3.LUT R16, R16, 0x18, RZ, 0xc0, !PT ;  /* 0x0000001810107812 */ /* 0x000fc400078ec0ff */
[----:B------:R-:W-:Y:S01]  /*1790*/  SHF.R.U32.HI R217, RZ, 0x3, R17 ;  /* 0x00000003ffd97819 */ /* 0x000fe20000011611 */
[----:B------:R-:W-:Y:S01]  /*17a0*/  IMAD R196, R19, 0x200, R196 ;  /* 0x0000020013c47824 */ /* 0x000fe200078e02c4 */
[----:B------:R-:W-:Y:S01]  /*17b0*/  LEA.HI.X R225, R15, c[0x0][0x284], R14, 0x2, P0 ;  /* 0x0000a1000fe17a11 */ /* 0x000fe200000f140e */
[----:B------:R-:W-:Y:S01]  /*17c0*/  IMAD.SHL.U32 R14, R10, 0x40, RZ ;  /* 0x000000400a0e7824 */ /* 0x000fe200078e00ff */
[----:B------:R-:W-:Y:S01]  /*17d0*/  LOP3.LUT R15, R12, 0x7ffffffc, RZ, 0xc0, !PT ;  /* 0x7ffffffc0c0f7812 */ /* 0x000fe200078ec0ff */
[----:B------:R-:W-:Y:S01]  /*17e0*/  IMAD.SHL.U32 R19, R19, 0x8, RZ ;  /* 0x0000000813137824 */ /* 0x000fe200078e00ff */
[----:B------:R2:W1:Y:S01]  /*17f0*/  LDSM.16.M88.4 R144, [R197+0x4080] ;  /* 0x00408000c590783b */ /* 0x0004620000000200 */
[----:B------:R-:W-:Y:S02]  /*1800*/  SHF.R.S32.HI R12, RZ, 0x1f, R13 ;  /* 0x0000001fff0c7819 */ /* 0x000fe4000001140d */
[----:B------:R-:W-:Y:S01]  /*1810*/  LOP3.LUT R21, R16, 0x20, R21, 0xf8, !PT ;  /* 0x0000002010157812 */ /* 0x000fe200078ef815 */
[----:B------:R2:W4:Y:S01]  /*1820*/  LDSM.16.M88.4 R148, [R197+0x6080] ;  /* 0x00608000c594783b */ /* 0x0005220000000200 */
[----:B------:R-:W-:Y:S01]  /*1830*/  LOP3.LUT R217, R217, R17, R16, 0x1e, !PT ;  /* 0x00000011d9d97212 */ /* 0x000fe200078e1e10 */
[----:B------:R-:W-:Y:S01]  /*1840*/  IMAD.IADD R15, R6, 0x1, -R15 ;  /* 0x00000001060f7824 */ /* 0x000fe200078e0a0f */
[----:B------:R-:W-:Y:S01]  /*1850*/  IADD3 R16, P0, R210, UR6, RZ ;  /* 0x00000006d2107c10 */ /* 0x000fe2000ff1e0ff */
[----:B------:R2:W1:Y:S01]  /*1860*/  LDSM.16.M88.4 R152, [R3+0x4080] ;  /* 0x004080000398783b */ /* 0x0004620000000200 */
[----:B------:R-:W-:-:S02]  /*1870*/  LEA.HI R12, R12, R13, RZ, 0x2 ;  /* 0x0000000d0c0c7211 */ /* 0x000fc400078f10ff */
[----:B------:R-:W-:Y:S01]  /*1880*/  IADD3.X R17, R211, UR5, RZ, P0, !PT ;  /* 0x00000005d3117c10 */ /* 0x000fe200087fe4ff */
[----:B------:R2:W1:Y:S01]  /*1890*/  LDSM.16.M88.4 R160, [R3+0x6080] ;  /* 0x0060800003a0783b */ /* 0x0004620000000200 */
[----:B------:R-:W-:Y:S02]  /*18a0*/  SHF.R.U32.HI R23, RZ, 0x4, R20 ;  /* 0x00000004ff177819 */ /* 0x000fe40000011614 */
[----:B------:R-:W-:Y:S01]  /*18b0*/  LOP3.LUT R14, R14, 0x1c0, RZ, 0xc0, !PT ;  /* 0x000001c00e0e7812 */ /* 0x000fe200078ec0ff */
[----:B------:R2:W1:Y:S01]  /*18c0*/  LDSM.16.M88.4 R164, [R2+0x4080] ;  /* 0x0040800002a4783b */ /* 0x0004620000000200 */
[----:B------:R-:W-:Y:S02]  /*18d0*/  ISETP.GE.AND P0, PT, R207, 0x41, PT ;  /* 0x00000041cf00780c */ /* 0x000fe40003f06270 */
[----:B------:R-:W-:Y:S01]  /*18e0*/  LOP3.LUT R23, R18, 0x8, R23, 0xf8, !PT ;  /* 0x0000000812177812 */ /* 0x000fe200078ef817 */
[----:B------:R2:W1:Y:S01]  /*18f0*/  LDSM.16.M88.4 R168, [R2+0x6080] ;  /* 0x0060800002a8783b */ /* 0x0004620000000200 */
[----:B------:R-:W-:-:S02]  /*1900*/  SHF.R.U32.HI R200, RZ, 0x3, R14 ;  /* 0x00000003ffc87819 */ /* 0x000fc4000001160e */
[----:B------:R-:W-:Y:S01]  /*1910*/  LOP3.LUT R19, R14, 0x8, R19, 0xf8, !PT ;  /* 0x000000080e137812 */ /* 0x000fe200078ef813 */
[----:B------:R2:W1:Y:S01]  /*1920*/  LDSM.16.M88.4 R172, [R0+0x4080] ;  /* 0x0040800000ac783b */ /* 0x0004620000000200 */
[C-C-:B------:R-:W-:Y:S02]  /*1930*/  LOP3.LUT R198, R200.reuse, R23, R14.reuse, 0x1e, !PT ;  /* 0x00000017c8c67212 */ /* 0x140fe400078e1e0e */
[----:B------:R-:W-:Y:S01]  /*1940*/  LOP3.LUT R14, R200, R21, R14, 0x1e, !PT ;  /* 0x00000015c80e7212 */ /* 0x000fe200078e1e0e */
[----:B------:R2:W1:Y:S01]  /*1950*/  LDSM.16.M88.4 R176, [R0+0x6080] ;  /* 0x0060800000b0783b */ /* 0x0004620000000200 */
[----:B------:R-:W-:Y:S02]  /*1960*/  LOP3.LUT R200, R19, R200, RZ, 0x3c, !PT ;  /* 0x000000c813c87212 */ /* 0x000fe400078e3cff */
[----:B------:R-:W-:Y:S01]  /*1970*/  LOP3.LUT R195, R195, 0xfffffe00, RZ, 0xc0, !PT ;  /* 0xfffffe00c3c37812 */ /* 0x000fe200078ec0ff */
[----:B------:R-:W-:Y:S01]  /*1980*/  BAR.SYNC.DEFER_BLOCKING 0x0 ;  /* 0x0000000000007b1d */ /* 0x000fe20000010000 */
[----:B------:R-:W-:-:S02]  /*1990*/  IADD3 R223, R9, 0x4080, RZ ;  /* 0x0000408009df7810 */ /* 0x000fc40007ffe0ff */
[----:B------:R-:W-:Y:S02]  /*19a0*/  LOP3.LUT R198, R198, R195, RZ, 0xfc, !PT ;  /* 0x000000c3c6c67212 */ /* 0x000fe400078efcff */
[----:B------:R-:W-:Y:S01]  /*19b0*/  IADD3 R222, R9, 0x8080, RZ ;  /* 0x0000808009de7810 */ /* 0x000fe20007ffe0ff */
        /* <DEDUP_REMOVED lines=37> */
.L_x_181:
[----:B------:R-:W-:Y:S05]  /*1c10*/  BSYNC B0 ;  /* 0x0000000000007941 */ /* 0x000fea0003800000 */
.L_x_180:
        /* <DEDUP_REMOVED lines=60> */
.L_x_184:
        /* <DEDUP_REMOVED lines=96> */
.L_x_182:
        /* <DEDUP_REMOVED lines=369> */
.L_x_183:
        /* <DEDUP_REMOVED lines=170> */
.L_x_179:
[----:B------:R-:W-:Y:S05]  /*4790*/  @P2 EXIT ;  /* 0x000000000000294d */ /* 0x000fea0003800000 */
[----:B------:R-:W-:-:S04]  /*47a0*/  ISETP.NE.U32.AND P2, PT, RZ, c[0x0][0x360], PT ;  /* 0x0000d800ff007a0c */ /* 0x000fc80003f45070 */
[----:B------:R-:W-:-:S13]  /*47b0*/  ISETP.NE.AND.EX P2, PT, RZ, c[0x0][0x364], PT, P2 ;  /* 0x0000d900ff007a0c */ /* 0x000fda0003f45320 */
[----:B------:R-:W-:-:S04]  /*47c0*/  @P2 IMAD.MOV.U32 R3, RZ, RZ, 0x4 ;  /* 0x00000004ff032424 */ /* 0x000fc800078e00ff */
[----:B------:R-:W-:-:S05]  /*47d0*/  @P2 IMAD.WIDE R10, R208, R3, c[0x0][0x360] ;  /* 0x0000d800d00a2625 */ /* 0x000fca00078e0203 */
[----:B------:R-:W2:Y:S01]  /*47e0*/  @P2 LDG.E R3, [R10.64] ;  /* 0x000000080a032981 */ /* 0x000ea2000c1e1900 */
[----:B------:R-:W-:Y:S01]  /*47f0*/  IMAD.MOV.U32 R0, RZ, RZ, c[0x0][0x338] ;  /* 0x0000ce00ff007624 */ /* 0x000fe200078e00ff */
[----:B------:R-:W3:Y:S02]  /*4800*/  S2UR UR5, SR_CTAID.X ;  /* 0x00000000000579c3 */ /* 0x000ee40000002500 */
[----:B-1----:R-:W1:Y:S04]  /*4810*/  S2R R4, SR_CTAID.Y ;  /* 0x0000000000047919 */ /* 0x002e680000002600 */
[----:B------:R-:W-:Y:S01]  /*4820*/  BAR.SYNC.DEFER_BLOCKING 0x1, 0x100 ;  /* 0x0044000000007b1d */ /* 0x000fe20000010000 */
[----:B------:R-:W-:-:S05]  /*4830*/  ISETP.NE.AND P0, PT, R0, 0x1, PT ;  /* 0x000000010000780c */ /* 0x000fca0003f05270 */
[----:B------:R-:W4:Y:S01]  /*4840*/  S2R R9, SR_TID.X ;  /* 0x0000000000097919 */ /* 0x000f220000002100 */
[----:B---3--:R-:W-:-:S04]  /*4850*/  USHF.L.U32 UR5, UR5, 0xd, URZ ;  /* 0x0000000d05057899 */ /* 0x008fc8000800063f */
[----:B------:R-:W-:Y:S01]  /*4860*/  USHF.R.S32.HI UR4, URZ, 0x1f, UR5 ;  /* 0x0000001f3f047899 */ /* 0x000fe20008011405 */
[----:B--2---:R-:W-:-:S04]  /*4870*/  @P2 LEA R3, R208, R3, 0x7 ;  /* 0x00000003d0032211 */ /* 0x004fc800078e38ff */
[----:B------:R-:W-:-:S04]  /*4880*/  @P2 SHF.R.S32.HI R0, RZ, 0x1f, R3 ;  /* 0x0000001fff002819 */ /* 0x000fc80000011403 */
[----:B------:R-:W-:-:S05]  /*4890*/  @P2 LEA.HI R0, R0, R3, RZ, 0x7 ;  /* 0x0000000300002211 */ /* 0x000fca00078f38ff */
[----:B------:R-:W-:Y:S02]  /*48a0*/  @P2 IMAD.SHL.U32 R6, R0, 0x40, RZ ;  /* 0x0000004000062824 */ /* 0x000fe400078e00ff */
[----:B-1----:R-:W-:-:S03]  /*48b0*/  @P0 IMAD.HI.U32 R0, R4, c[0x0][0x33c], RZ ;  /* 0x0000cf0004000a27 */ /* 0x002fc600078e00ff */
[----:B------:R-:W-:Y:S02]  /*48c0*/  @P2 LOP3.LUT R6, R6, 0xffffe000, RZ, 0xc0, !PT ;  /* 0xffffe00006062812 */ /* 0x000fe400078ec0ff */
[----:B------:R-:W-:Y:S02]  /*48d0*/  @P0 SHF.R.U32.HI R4, RZ, c[0x0][0x340], R0 ;  /* 0x0000d000ff040a19 */ /* 0x000fe40000011600 */
[----:B------:R-:W-:Y:S02]  /*48e0*/  @P2 SHF.R.S32.HI R7, RZ, 0x1f, R6 ;  /* 0x0000001fff072819 */ /* 0x000fe40000011406 */
[----:B------:R-:W-:Y:S01]  /*48f0*/  @!P2 CS2R R6, SRZ ;  /* 0x000000000006a805 */ /* 0x000fe2000001ff00 */
[----:B------:R-:W-:Y:S02]  /*4900*/  SHF.R.S32.HI R5, RZ, 0x1f, R4 ;  /* 0x0000001fff057819 */ /* 0x000fe40000011404 */
[----:B----4-:R-:W-:-:S03]  /*4910*/  SHF.R.S32.HI R0, RZ, 0x1f, R9 ;  /* 0x0000001fff007819 */ /* 0x010fc60000011409 */
[----:B------:R-:W-:Y:S01]  /*4920*/  IADD3 R8, P1, P0, R6, UR5, R9 ;  /* 0x0000000506087c10 */ /* 0x000fe2000f83e009 */
[C---:B------:R-:W-:Y:S02]  /*4930*/  IMAD R3, R5.reuse, c[0x0][0x328], RZ ;  /* 0x0000ca0005037a24 */ /* 0x040fe400078e02ff */
[----:B------:R-:W-:Y:S01]  /*4940*/  IMAD R5, R5, c[0x0][0x300], RZ ;  /* 0x0000c00005057a24 */ /* 0x000fe200078e02ff */
[----:B------:R-:W-:Y:S01]  /*4950*/  IADD3.X R9, R7, UR4, R0, P1, P0 ;  /* 0x0000000407097c10 */ /* 0x000fe20008fe0400 */
[C---:B------:R-:W-:Y:S01]  /*4960*/  IMAD R3, R4.reuse, c[0x0][0x32c], R3 ;  /* 0x0000cb0004037a24 */ /* 0x040fe200078e0203 */
[----:B------:R-:W-:Y:S01]  /*4970*/  SHF.R.S32.HI R0, RZ, 0x1f, R208 ;  /* 0x0000001fff007819 */ /* 0x000fe200000114d0 */
[C---:B------:R-:W-:Y:S02]  /*4980*/  IMAD R2, R4.reuse, c[0x0][0x304], R5 ;  /* 0x0000c10004027a24 */ /* 0x040fe400078e0205 */
[----:B------:R-:W-:Y:S01]  /*4990*/  IMAD.WIDE.U32 R6, R4, c[0x0][0x328], R8 ;  /* 0x0000ca0004067a25 */ /* 0x000fe200078e0008 */
[----:B------:R-:W-:-:S03]  /*49a0*/  SEL R0, R0, RZ, !P2 ;  /* 0x000000ff00007207 */ /* 0x000fc60005000000 */
[----:B------:R-:W-:-:S04]  /*49b0*/  IMAD.WIDE.U32 R4, R4, c[0x0][0x300], R8 ;  /* 0x0000c00004047a25 */ /* 0x000fc800078e0008 */
[----:B------:R-:W-:Y:S01]  /*49c0*/  IMAD.IADD R7, R7, 0x1, R3 ;  /* 0x0000000107077824 */ /* 0x000fe200078e0203 */
[----:B------:R-:W-:Y:S01]  /*49d0*/  IADD3 R5, R5, R2, RZ ;  /* 0x0000000205057210 */ /* 0x000fe20007ffe0ff */
[----:B------:R-:W-:Y:S01]  /*49e0*/  IMAD R2, R0, c[0x0][0x330], RZ ;  /* 0x0000cc0000027a24 */ /* 0x000fe200078e02ff */
[----:B------:R-:W-:Y:S01]  /*49f0*/  SEL R3, R208, RZ, !P2 ;  /* 0x000000ffd0037207 */ /* 0x000fe20005000000 */
[----:B------:R-:W-:-:S04]  /*4a00*/  IMAD R0, R0, c[0x0][0x308], RZ ;  /* 0x0000c20000007a24 */ /* 0x000fc800078e02ff */
[C---:B------:R-:W-:Y:S02]  /*4a10*/  IMAD R2, R3.reuse, c[0x0][0x334], R2 ;  /* 0x0000cd0003027a24 */ /* 0x040fe400078e0202 */
[----:B------:R-:W-:-:S04]  /*4a20*/  IMAD.WIDE.U32 R6, R3, c[0x0][0x330], R6 ;  /* 0x0000cc0003067a25 */ /* 0x000fc800078e0006 */
[C---:B------:R-:W-:Y:S01]  /*4a30*/  IMAD R0, R3.reuse, c[0x0][0x30c], R0 ;  /* 0x0000c30003007a24 */ /* 0x040fe200078e0200 */
[----:B------:R-:W-:Y:S01]  /*4a40*/  LEA R8, P1, R6, c[0x0][0x310], 0x2 ;  /* 0x0000c40006087a11 */ /* 0x000fe200078210ff */
[----:B------:R-:W-:-:S04]  /*4a50*/  IMAD.WIDE.U32 R4, R3, c[0x0][0x308], R4 ;  /* 0x0000c20003047a25 */ /* 0x000fc800078e0004 */
[----:B------:R-:W-:Y:S01]  /*4a60*/  IMAD.IADD R3, R7, 0x1, R2 ;  /* 0x0000000107037824 */ /* 0x000fe200078e0202 */
[----:B------:R-:W-:Y:S02]  /*4a70*/  IADD3 R5, R5, R0, RZ ;  /* 0x0000000005057210 */ /* 0x000fe40007ffe0ff */
[----:B------:R-:W-:Y:S02]  /*4a80*/  LEA R2, P0, R4, c[0x0][0x2e8], 0x2 ;  /* 0x0000ba0004027a11 */ /* 0x000fe400078010ff */
[----:B------:R-:W-:Y:S02]  /*4a90*/  LEA.HI.X R9, R6, c[0x0][0x314], R3, 0x2, P1 ;  /* 0x0000c50006097a11 */ /* 0x000fe400008f1403 */
[----:B------:R-:W-:-:S03]  /*4aa0*/  LEA.HI.X R3, R4, c[0x0][0x2ec], R5, 0x2, P0 ;  /* 0x0000bb0004037a11 */ /* 0x000fc600000f1405 */
        /* <DEDUP_REMOVED lines=65> */
.L_x_185:
        /* <DEDUP_REMOVED lines=12> */
.L_x_1799:


//--------------------- .text._ZN7cutlass13device_kernelIN5flash19enable_sm80_to_sm89INS1_16FlashAttnBwdSm80INS1_25CollectiveMainloopBwdSm80ILi2ELi2EN4cute5tupleIJNS5_1CILi64EEENS7_ILi128EEES8_EEENS_6half_tEfNS_4arch4Sm80ELb0ELb0ELb0ELb1ELb1ELb0ELb0ELb0ELi2ELi2ELi4ELi2ELb1EEENS1_24CollectiveEpilogueBwdGQAISA_fSD_Li256ELb1ELb1EEENS1_19SingleTileSchedulerILb1ELb0ELb0ELi128EEEEEEEEEvNT_6ParamsE --------------------------
	.section	.text._ZN7cutlass13device_kernelIN5flash19enable_sm80_to_sm89INS1_16FlashAttnBwdSm80INS1_25CollectiveMainloopBwdSm80ILi2ELi2EN4cute5tupleIJNS5_1CILi64EEENS7_ILi128EEES8_EEENS_6half_tEfNS_4arch4Sm80ELb0ELb0ELb0ELb1ELb1ELb0ELb0ELb0ELi2ELi2ELi4ELi2ELb1EEENS1_24CollectiveEpilogueBwdGQAISA_fSD_Li256ELb1ELb1EEENS1_19SingleTileSchedulerILb1ELb0ELb0ELi128EEEEEEEEEvNT_6ParamsE,"ax",@progbits
	.sectioninfo	@"SHI_REGISTERS=246"
	.align	128
.text._ZN7cutlass13device_kernelIN5flash19enable_sm80_to_sm89INS1_16FlashAttnBwdSm80INS1_25CollectiveMainloopBwdSm80ILi2ELi2EN4cute5tupleIJNS5_1CILi64EEENS7_ILi128EEES8_EEENS_6half_tEfNS_4arch4Sm80ELb0ELb0ELb0ELb1ELb1ELb0ELb0ELb0ELi2ELi2ELi4ELi2ELb1EEENS1_24CollectiveEpilogueBwdGQAISA_fSD_Li256ELb1ELb1EEENS1_19SingleTileSchedulerILb1ELb0ELb0ELi128EEEEEEEEEvNT_6ParamsE:
        .type           _ZN7cutlass13device_kernelIN5flash19enable_sm80_to_sm89INS1_16FlashAttnBwdSm80INS1_25CollectiveMainloopBwdSm80ILi2ELi2EN4cute5tupleIJNS5_1CILi64EEENS7_ILi128EEES8_EEENS_6half_tEfNS_4arch4Sm80ELb0ELb0ELb0ELb1ELb1ELb0ELb0ELb0ELi2ELi2ELi4ELi2ELb1EEENS1_24CollectiveEpilogueBwdGQAISA_fSD_Li256ELb1ELb1EEENS1_19SingleTileSchedulerILb1ELb0ELb0ELi128EEEEEEEEEvNT_6ParamsE,@function
        .size           _ZN7cutlass13device_kernelIN5flash19enable_sm80_to_sm89INS1_16FlashAttnBwdSm80INS1_25CollectiveMainloopBwdSm80ILi2ELi2EN4cute5tupleIJNS5_1CILi64EEENS7_ILi128EEES8_EEENS_6half_tEfNS_4arch4Sm80ELb0ELb0ELb0ELb1ELb1ELb0ELb0ELb0ELi2ELi2ELi4ELi2ELb1EEENS1_24CollectiveEpilogueBwdGQAISA_fSD_Li256ELb1ELb1EEENS1_19SingleTileSchedulerILb1ELb0ELb0ELi128EEEEEEEEEvNT_6ParamsE,(.L_x_1800 - _ZN7cutlass13device_kernelIN5flash19enable_sm80_to_sm89INS1_16FlashAttnBwdSm80INS1_25CollectiveMainloopBwdSm80ILi2ELi2EN4cute5tupleIJNS5_1CILi64EEENS7_ILi128EEES8_EEENS_6half_tEfNS_4arch4Sm80ELb0ELb0ELb0ELb1ELb1ELb0ELb0ELb0ELi2ELi2ELi4ELi2ELb1EEENS1_24CollectiveEpilogueBwdGQAISA_fSD_Li256ELb1ELb1EEENS1_19SingleTileSchedulerILb1ELb0ELb0ELi128EEEEEEEEEvNT_6ParamsE)
        .other          _ZN7cutlass13device_kernelIN5flash19enable_sm80_to_sm89INS1_16FlashAttnBwdSm80INS1_25CollectiveMainloopBwdSm80ILi2ELi2EN4cute5tupleIJNS5_1CILi64EEENS7_ILi128EEES8_EEENS_6half_tEfNS_4arch4Sm80ELb0ELb0ELb0ELb1ELb1ELb0ELb0ELb0ELi2ELi2ELi4ELi2ELb1EEENS1_24CollectiveEpilogueBwdGQAISA_fSD_Li256ELb1ELb1EEENS1_19SingleTileSchedulerILb1ELb0ELb0ELi128EEEEEEEEEvNT_6ParamsE,@"STO_CUDA_ENTRY STV_DEFAULT"
_ZN7cutlass13device_kernelIN5flash19enable_sm80_to_sm89INS1_16FlashAttnBwdSm80INS1_25CollectiveMainloopBwdSm80ILi2ELi2EN4cute5tupleIJNS5_1CILi64EEENS7_ILi128EEES8_EEENS_6half_tEfNS_4arch4Sm80ELb0ELb0ELb0ELb1ELb1ELb0ELb0ELb0ELi2ELi2ELi4ELi2ELb1EEENS1_24CollectiveEpilogueBwdGQAISA_fSD_Li256ELb1ELb1EEENS1_19SingleTileSchedulerILb1ELb0ELb0ELi128EEEEEEEEEvNT_6ParamsE:
        /* <DEDUP_REMOVED lines=17> */
.L_x_187:
        /* <DEDUP_REMOVED lines=8> */
.L_x_189:
[----:B------:R-:W-:Y:S02]  /*0190*/  MOV R5, c[0x0][0x3ac] ;  /* 0x0000eb0000057a02 */ /* 0x000fe40000000f00 */
.L_x_188:
[----:B------:R-:W-:-:S05]  /*01a0*/  IMAD.SHL.U32 R0, R2, 0x80, RZ ;  /* 0x0000008002007824 */ /* 0x000fca00078e00ff */
[----:B-----5:R-:W-:-:S04]  /*01b0*/  ISETP.GE.AND P0, PT, R0, R5, PT ;  /* 0x000000050000720c */ /* 0x020fc80003f06270 */
[----:B------:R-:W-:Y:S01]  /*01c0*/  SEL R208, R208, 0xffffffff, !P0 ;  /* 0xffffffffd0d07807 */ /* 0x000fe20004000000 */
[----:B------:R-:W-:Y:S05]  /*01d0*/  BRA `(.L_x_190) ;  /* 0x0000011000007947 */ /* 0x000fea0003800000 */
.L_x_186:
[----:B---34-:R-:W-:-:S04]  /*01e0*/  ISETP.NE.U32.AND P0, PT, RZ, c[0x0][0x3c8], PT ;  /* 0x0000f200ff007a0c */ /* 0x018fc80003f05070 */
[----:B------:R-:W-:-:S13]  /*01f0*/  ISETP.NE.AND.EX P0, PT, RZ, c[0x0][0x3cc], PT, P0 ;  /* 0x0000f300ff007a0c */ /* 0x000fda0003f05300 */
[----:B------:R-:W-:Y:S05]  /*0200*/  @!P0 BRA `(.L_x_191) ;  /* 0x0000002000008947 */ /* 0x000fea0003800000 */
[----:B------:R1:W5:Y:S01]  /*0210*/  LDG.E R5, [R4.64] ;  /* 0x0000000804057981 */ /* 0x000362000c1e1900 */
[----:B------:R-:W-:Y:S05]  /*0220*/  BRA `(.L_x_192) ;  /* 0x0000009000007947 */ /* 0x000fea0003800000 */
.L_x_191:
        /* <DEDUP_REMOVED lines=8> */
.L_x_193:
[----:B------:R-:W-:Y:S02]  /*02b0*/  MOV R5, c[0x0][0x3ac] ;  /* 0x0000eb0000057a02 */ /* 0x000fe40000000f00 */
.L_x_192:
[----:B------:R-:W-:-:S05]  /*02c0*/  IMAD.SHL.U32 R0, R2, 0x80, RZ ;  /* 0x0000008002007824 */ /* 0x000fca00078e00ff */
[----:B-----5:R-:W-:-:S04]  /*02d0*/  ISETP.GE.AND P0, PT, R0, R5, PT ;  /* 0x000000050000720c */ /* 0x020fc80003f06270 */
[----:B------:R-:W-:-:S04]  /*02e0*/  SEL R208, R208, 0xffffffff, !P0 ;  /* 0xffffffffd0d07807 */ /* 0x000fc80004000000 */
.L_x_190:
        /* <DEDUP_REMOVED lines=33> */
.L_x_194:
[----:B------:R-:W-:-:S04]  /*0500*/  ISETP.NE.U32.AND P1, PT, RZ, c[0x0][0x2e0], PT ;  /* 0x0000b800ff007a0c */ /* 0x000fc80003f25070 */
[----:B------:R-:W-:-:S13]  /*0510*/  ISETP.NE.AND.EX P1, PT, RZ, c[0x0][0x2e4], PT, P1 ;  /* 0x0000b900ff007a0c */ /* 0x000fda0003f25310 */
[----:B------:R-:W-:Y:S05]  /*0520*/  @!P1 BRA `(.L_x_195) ;  /* 0x0000003000009947 */ /* 0x000fea0003800000 */
[----:B------:R-:W-:-:S06]  /*0530*/  IMAD.WIDE R4, R208, R13, c[0x0][0x2e0] ;  /* 0x0000b800d0047625 */ /* 0x000fcc00078e020d */
[----:B------:R1:W5:Y:S01]  /*0540*/  LDG.E R5, [R4.64] ;  /* 0x0000000804057981 */ /* 0x000362000c1e1900 */
[----:B------:R-:W-:Y:S05]  /*0550*/  BRA `(.L_x_196) ;  /* 0x0000004000007947 */ /* 0x000fea0003800000 */
.L_x_195:
[----:B------:R-:W-:Y:S05]  /*0560*/  @!P3 BRA `(.L_x_196) ;  /* 0x000000300000b947 */ /* 0x000fea0003800000 */
[----:B------:R-:W2:Y:S04]  /*0570*/  LDG.E R5, [R18.64] ;  /* 0x0000000812057981 */ /* 0x000ea8000c1e1900 */
[----:B------:R-:W2:Y:S02]  /*0580*/  LDG.E R4, [R18.64+0x4] ;  /* 0x0000040812047981 */ /* 0x000ea4000c1e1900 */
[----:B--2---:R-:W-:Y:S02]  /*0590*/  IADD3 R5, -R5, R4, RZ ;  /* 0x0000000405057210 */ /* 0x004fe40007ffe1ff */
.L_x_196:
        /* <DEDUP_REMOVED lines=37> */
[----:B------:R-:W-:Y:S01]  /*07f0*/  IMAD R5, R2, -0x80, R5 ;  /* 0xffffff8002057824 */ /* 0x000fe200078e0205 */
[--C-:B------:R-:W-:Y:S01]  /*0800*/  SHF.R.S32.HI R12, RZ, 0x1f, R3.reuse ;  /* 0x0000001fff0c7819 */ /* 0x100fe20000011403 */
[----:B------:R-:W-:Y:S01]  /*0810*/  IMAD.MOV.U32 R15, RZ, RZ, R3 ;  /* 0x000000ffff0f7224 */ /* 0x000fe200078e0003 */
[----:B------:R-:W-:Y:S01]  /*0820*/  ISETP.NE.AND P1, PT, R4, 0x1, PT ;  /* 0x000000010400780c */ /* 0x000fe20003f25270 */
[----:B------:R-:W-:Y:S01]  /*0830*/  IMAD.SHL.U32 R218, R6, 0x4, RZ ;  /* 0x0000000406da7824 */ /* 0x000fe200078e00ff */
        /* <DEDUP_REMOVED lines=12> */
[----:B------:R-:W-:Y:S01]  /*0900*/  SHF.R.S32.HI R14, RZ, 0x1f, R0 ;  /* 0x0000001fff0e7819 */ /* 0x000fe20000011400 */
[----:B------:R-:W-:-:S02]  /*0910*/  ULDC.64 UR4, c[0x0][0x1d8] ;  /* 0x0000760000047ab9 */ /* 0x000fc40000000a00 */
[----:B------:R-:W-:Y:S01]  /*0920*/  IMAD.X R8, R13, 0x1, R9, P2 ;  /* 0x000000010d087824 */ /* 0x000fe200010e0609 */
[----:B------:R-:W-:Y:S01]  /*0930*/  @P1 SHF.R.U32.HI R15, RZ, c[0x0][0x250], R4 ;  /* 0x00009400ff0f1a19 */ /* 0x000fe20000011604 */
[----:B------:R-:W-:Y:S01]  /*0940*/  IMAD.IADD R4, R5, 0x1, -R206 ;  /* 0x0000000105047824 */ /* 0x000fe200078e0ace */
[----:B------:R-:W-:Y:S01]  /*0950*/  IADD3 R24, P1, R206, R10, RZ ;  /* 0x0000000ace187210 */ /* 0x000fe20007f3e0ff */
[----:B------:R-:W-:Y:S01]  /*0960*/  IMAD R28, R12, c[0x0][0x288], RZ ;  /* 0x0000a2000c1c7a24 */ /* 0x000fe200078e02ff */
[----:B------:R-:W-:Y:S01]  /*0970*/  LOP3.LUT R9, R20, 0xfffffff8, RZ, 0xc0, !PT ;  /* 0xfffffff814097812 */ /* 0x000fe200078ec0ff */
[----:B------:R-:W-:Y:S01]  /*0980*/  IMAD R30, R3, c[0x0][0x274], R30 ;  /* 0x00009d00031e7a24 */ /* 0x000fe200078e021e */
[C---:B------:R-:W-:Y:S01]  /*0990*/  ISETP.GE.AND P6, PT, R4.reuse, 0x21, PT ;  /* 0x000000210400780c */ /* 0x040fe20003fc6270 */
[----:B------:R-:W-:Y:S01]  /*09a0*/  IMAD.X R25, R13, 0x1, R11, P1 ;  /* 0x000000010d197824 */ /* 0x000fe200008e060b */
[----:B------:R-:W-:Y:S01]  /*09b0*/  ISETP.GE.AND P1, PT, R4, 0x1, PT ;  /* 0x000000010400780c */ /* 0x000fe20003f26270 */
[----:B------:R-:W-:Y:S01]  /*09c0*/  IMAD.SHL.U32 R13, R206, 0x40, RZ ;  /* 0x00000040ce0d7824 */ /* 0x000fe200078e00ff */
[C---:B------:R-:W-:Y:S01]  /*09d0*/  ISETP.GE.AND P5, PT, R4.reuse, 0x41, PT ;  /* 0x000000410400780c */ /* 0x040fe20003fa6270 */
[----:B------:R-:W-:Y:S01]  /*09e0*/  IMAD.WIDE.U32 R34, R3, c[0x0][0x270], R218 ;  /* 0x00009c0003227a25 */ /* 0x000fe200078e00da */
[----:B------:R-:W-:Y:S01]  /*09f0*/  ISETP.GE.AND P2, PT, R4, 0x61, PT ;  /* 0x000000610400780c */ /* 0x000fe20003f46270 */
[----:B------:R-:W-:Y:S01]  /*0a00*/  USHF.L.U64.HI UR5, UR4, UR6, UR5 ;  /* 0x0000000604057299 */ /* 0x000fe20008010205 */
[----:B------:R-:W-:Y:S01]  /*0a10*/  LOP3.LUT R13, R13, 0x1c0, RZ, 0xc0, !PT ;  /* 0x000001c00d0d7812 */ /* 0x000fe200078ec0ff */
[----:B------:R-:W-:Y:S01]  /*0a20*/  IMAD.IADD R4, R6, 0x1, -R9 ;  /* 0x0000000106047824 */ /* 0x000fe200078e0a09 */
[----:B------:R-:W-:Y:S01]  /*0a30*/  LEA.HI R11, R17, R6, RZ, 0x6 ;  /* 0x00000006110b7211 */ /* 0x000fe200078f30ff */
[----:B------:R-:W-:Y:S01]  /*0a40*/  IMAD.IADD R27, R19, 0x1, R26 ;  /* 0x00000001131b7824 */ /* 0x000fe200078e021a */
[----:B------:R-:W-:Y:S01]  /*0a50*/  SHF.R.U32.HI R10, RZ, 0x3, R13 ;  /* 0x00000003ff0a7819 */ /* 0x000fe2000001160d */
[----:B------:R-:W-:Y:S01]  /*0a60*/  IMAD.SHL.U32 R22, R4, 0x8, RZ ;  /* 0x0000000804167824 */ /* 0x000fe200078e00ff */
[----:B------:R-:W-:Y:S01]  /*0a70*/  SHF.R.S32.HI R11, RZ, 0x6, R11 ;  /* 0x00000006ff0b7819 */ /* 0x000fe2000001140b */
[----:B------:R-:W-:Y:S01]  /*0a80*/  IMAD.MOV.U32 R26, RZ, RZ, R18 ;  /* 0x000000ffff1a7224 */ /* 0x000fe200078e0012 */
[----:B------:R-:W-:Y:S01]  /*0a90*/  USHF.L.U32 UR4, UR4, 0x6, URZ ;  /* 0x0000000604047899 */ /* 0x000fe2000800063f */
[C---:B------:R-:W-:Y:S01]  /*0aa0*/  IMAD R40, R12.reuse, c[0x0][0x180], RZ ;  /* 0x000060000c287a24 */ /* 0x040fe200078e02ff */
[----:B------:R-:W-:Y:S01]  /*0ab0*/  LOP3.LUT R9, R13, 0x38, R22, 0xf8, !PT ;  /* 0x000000380d097812 */ /* 0x000fe200078ef816 */
[----:B------:R-:W-:Y:S01]  /*0ac0*/  IMAD R38, R12, c[0x0][0x210], RZ ;  /* 0x000084000c267a24 */ /* 0x000fe200078e02ff */
[----:B------:R-:W-:Y:S01]  /*0ad0*/  SHF.R.S32.HI R13, RZ, 0x1f, R208 ;  /* 0x0000001fff0d7819 */ /* 0x000fe200000114d0 */
[C---:B------:R-:W-:Y:S01]  /*0ae0*/  IMAD R28, R3.reuse, c[0x0][0x28c], R28 ;  /* 0x0000a300031c7a24 */ /* 0x040fe200078e021c */
[----:B------:R-:W-:Y:S01]  /*0af0*/  SEL R12, R208, RZ, !P0 ;  /* 0x000000ffd00c7207 */ /* 0x000fe20004000000 */
[----:B------:R-:W-:Y:S01]  /*0b00*/  IMAD.WIDE.U32 R18, R3, c[0x0][0x288], R218 ;  /* 0x0000a20003127a25 */ /* 0x000fe200078e00da */
[----:B------:R-:W-:-:S02]  /*0b10*/  SEL R203, R13, RZ, !P0 ;  /* 0x000000ff0dcb7207 */ /* 0x000fc40004000000 */
[----:B------:R-:W-:Y:S01]  /*0b20*/  SHF.R.S32.HI R23, RZ, 0x1f, R22 ;  /* 0x0000001fff177819 */ /* 0x000fe20000011416 */
[----:B------:R-:W-:Y:S01]  /*0b30*/  IMAD.IADD R31, R35, 0x1, R30 ;  /* 0x00000001231f7824 */ /* 0x000fe200078e021e */
[----:B------:R-:W-:Y:S01]  /*0b40*/  SEL R13, R13, RZ, !P3 ;  /* 0x000000ff0d0d7207 */ /* 0x000fe20005800000 */
[----:B------:R-:W-:Y:S01]  /*0b50*/  IMAD.MOV.U32 R30, RZ, RZ, R34 ;  /* 0x000000ffff1e7224 */ /* 0x000fe200078e0022 */
[----:B------:R-:W-:Y:S01]  /*0b60*/  SHF.R.S32.HI R34, RZ, 0x1f, R15 ;  /* 0x0000001fff227819 */ /* 0x000fe2000001140f */
[----:B------:R-:W-:Y:S01]  /*0b70*/  IMAD.IADD R29, R19, 0x1, R28 ;  /* 0x00000001131d7824 */ /* 0x000fe200078e021c */
[C---:B------:R-:W-:Y:S01]  /*0b80*/  ISETP.GE.OR P4, PT, R22.reuse, c[0x0][0x1cc], !P1 ;  /* 0x0000730016007a0c */ /* 0x040fe20004f86670 */
[----:B------:R-:W-:Y:S01]  /*0b90*/  IMAD R19, R203, c[0x0][0x278], RZ ;  /* 0x00009e00cb137a24 */ /* 0x000fe200078e02ff */
[----:B------:R-:W-:Y:S01]  /*0ba0*/  ISETP.GE.OR P1, PT, R22, c[0x0][0x19c], !P1 ;  /* 0x0000670016007a0c */ /* 0x000fe20004f26670 */
[----:B------:R-:W-:-:S04]  /*0bb0*/  IMAD.WIDE.U32 R30, R12, c[0x0][0x278], R30 ;  /* 0x00009e000c1e7a25 */ /* 0x000fc800078e001e */
[C---:B------:R-:W-:Y:S02]  /*0bc0*/  IMAD R40, R3.reuse, c[0x0][0x184], R40 ;  /* 0x0000610003287a24 */ /* 0x040fe400078e0228 */
[C---:B------:R-:W-:Y:S02]  /*0bd0*/  IMAD R38, R3.reuse, c[0x0][0x214], R38 ;  /* 0x0000850003267a24 */ /* 0x040fe400078e0226 */
[----:B------:R-:W-:Y:S02]  /*0be0*/  IMAD R36, R34, c[0x0][0x1e0], RZ ;  /* 0x0000780022247a24 */ /* 0x000fe400078e02ff */
[----:B------:R-:W-:-:S04]  /*0bf0*/  IMAD.WIDE.U32 R48, R3, c[0x0][0x180], R22 ;  /* 0x0000600003307a25 */ /* 0x000fc800078e0016 */
[----:B------:R-:W-:-:S04]  /*0c00*/  IMAD.WIDE.U32 R46, R3, c[0x0][0x210], R22 ;  /* 0x00008400032e7a25 */ /* 0x000fc800078e0016 */
[----:B------:R-:W-:Y:S01]  /*0c10*/  IMAD.MOV.U32 R28, RZ, RZ, R18 ;  /* 0x000000ffff1c7224 */ /* 0x000fe200078e0012 */
[----:B------:R-:W-:Y:S01]  /*0c20*/  IADD3 R18, P0, R0, R30, RZ ;  /* 0x0000001e00127210 */ /* 0x000fe20007f1e0ff */
[----:B------:R-:W-:Y:S01]  /*0c30*/  IMAD R3, R12, c[0x0][0x27c], R19 ;  /* 0x00009f000c037a24 */ /* 0x000fe200078e0213 */
[----:B------:R-:W-:Y:S01]  /*0c40*/  SEL R19, R208, RZ, !P3 ;  /* 0x000000ffd0137207 */ /* 0x000fe20005800000 */
[----:B------:R-:W-:Y:S01]  /*0c50*/  IMAD R34, R34, c[0x0][0x1b0], RZ ;  /* 0x00006c0022227a24 */ /* 0x000fe200078e02ff */
[----:B------:R-:W-:Y:S01]  /*0c60*/  ISETP.GE.OR P3, PT, R22, c[0x0][0x1cc], !P6 ;  /* 0x0000730016007a0c */ /* 0x000fe20007766670 */
[C---:B------:R-:W-:Y:S01]  /*0c70*/  IMAD R36, R15.reuse, c[0x0][0x1e4], R36 ;  /* 0x000079000f247a24 */ /* 0x040fe200078e0224 */
[----:B------:R-:W-:Y:S01]  /*0c80*/  IADD3.X R3, R14, R31, R3, P0, !PT ;  /* 0x0000001f0e037210 */ /* 0x000fe200007fe403 */
[----:B------:R-:W-:Y:S01]  /*0c90*/  IMAD.WIDE.U32 R44, R15, c[0x0][0x1e0], R22 ;  /* 0x000078000f2c7a25 */ /* 0x000fe200078e0016 */
[----:B------:R-:W-:-:S03]  /*0ca0*/  ISETP.GE.OR P6, PT, R22, c[0x0][0x19c], !P6 ;  /* 0x0000670016007a0c */ /* 0x000fc600077c6670 */
[----:B------:R-:W-:Y:S02]  /*0cb0*/  IMAD.SHL.U32 R21, R11, 0x200, RZ ;  /* 0x000002000b157824 */ /* 0x000fe400078e00ff */
[C---:B------:R-:W-:Y:S02]  /*0cc0*/  IMAD R34, R15.reuse, c[0x0][0x1b4], R34 ;  /* 0x00006d000f227a24 */ /* 0x040fe400078e0222 */
[----:B------:R-:W-:Y:S01]  /*0cd0*/  IMAD.WIDE.U32 R42, R15, c[0x0][0x1b0], R22 ;  /* 0x00006c000f2a7a25 */ /* 0x000fe200078e0016 */
[----:B------:R-:W-:-:S03]  /*0ce0*/  LOP3.LUT R9, R21, R9, R10, 0xf6, !PT ;  /* 0x0000000915097212 */ /* 0x000fc600078ef60a */
[----:B------:R-:W-:Y:S02]  /*0cf0*/  IMAD.IADD R41, R49, 0x1, R40 ;  /* 0x0000000131297824 */ /* 0x000fe400078e0228 */
[----:B------:R-:W-:Y:S02]  /*0d00*/  IMAD.IADD R39, R47, 0x1, R38 ;  /* 0x000000012f277824 */ /* 0x000fe400078e0226 */
[C---:B------:R-:W-:Y:S02]  /*0d10*/  IMAD R15, R203.reuse, c[0x0][0x290], RZ ;  /* 0x0000a400cb0f7a24 */ /* 0x040fe400078e02ff */
[C---:B------:R-:W-:Y:S02]  /*0d20*/  IMAD R31, R203.reuse, c[0x0][0x188], RZ ;  /* 0x00006200cb1f7a24 */ /* 0x040fe400078e02ff */
[----:B------:R-:W-:Y:S02]  /*0d30*/  IMAD R23, R203, c[0x0][0x218], RZ ;  /* 0x00008600cb177a24 */ /* 0x000fe400078e02ff */
[----:B------:R-:W-:-:S02]  /*0d40*/  IMAD.IADD R37, R45, 0x1, R36 ;  /* 0x000000012d257824 */ /* 0x000fc400078e0224 */
[----:B------:R-:W-:Y:S02]  /*0d50*/  IMAD.MOV.U32 R40, RZ, RZ, R48 ;  /* 0x000000ffff287224 */ /* 0x000fe400078e0030 */
[----:B------:R-:W-:Y:S02]  /*0d60*/  IMAD.MOV.U32 R38, RZ, RZ, R46 ;  /* 0x000000ffff267224 */ /* 0x000fe400078e002e */
[----:B------:R-:W-:Y:S02]  /*0d70*/  IMAD R203, R203, c[0x0][0x240], RZ ;  /* 0x00009000cbcb7a24 */ /* 0x000fe400078e02ff */
[----:B------:R-:W-:Y:S02]  /*0d80*/  IMAD.MOV.U32 R36, RZ, RZ, R44 ;  /* 0x000000ffff247224 */ /* 0x000fe400078e002c */
[----:B------:R-:W-:Y:S02]  /*0d90*/  IMAD R16, R13, c[0x0][0x1e8], RZ ;  /* 0x00007a000d107a24 */ /* 0x000fe400078e02ff */
[----:B------:R-:W-:-:S04]  /*0da0*/  IMAD.WIDE R24, R2, 0x80, R24 ;  /* 0x0000008002187825 */ /* 0x000fc800078e0218 */
[----:B------:R-:W-:Y:S02]  /*0db0*/  IMAD.IADD R35, R43, 0x1, R34 ;  /* 0x000000012b237824 */ /* 0x000fe400078e0222 */
[----:B------:R-:W-:-:S04]  /*0dc0*/  IMAD.WIDE.U32 R28, R12, c[0x0][0x290], R28 ;  /* 0x0000a4000c1c7a25 */ /* 0x000fc800078e001c */
[----:B------:R-:W-:Y:S02]  /*0dd0*/  IMAD.MOV.U32 R34, RZ, RZ, R42 ;  /* 0x000000ffff227224 */ /* 0x000fe400078e002a */
[----:B------:R-:W-:Y:S02]  /*0de0*/  IMAD R13, R13, c[0x0][0x1b8], RZ ;  /* 0x00006e000d0d7a24 */ /* 0x000fe400078e02ff */
[C---:B------:R-:W-:Y:S02]  /*0df0*/  IMAD R15, R12.reuse, c[0x0][0x294], R15 ;  /* 0x0000a5000c0f7a24 */ /* 0x040fe400078e020f */
[C---:B------:R-:W-:Y:S02]  /*0e00*/  IMAD R10, R12.reuse, c[0x0][0x18c], R31 ;  /* 0x000063000c0a7a24 */ /* 0x040fe400078e021f */
[C---:B------:R-:W-:Y:S02]  /*0e10*/  IMAD R2, R12.reuse, c[0x0][0x21c], R23 ;  /* 0x000087000c027a24 */ /* 0x040fe400078e0217 */
[----:B------:R-:W-:-:S02]  /*0e20*/  IMAD R203, R12, c[0x0][0x244], R203 ;  /* 0x000091000ccb7a24 */ /* 0x000fc400078e02cb */
[----:B------:R-:W-:-:S04]  /*0e30*/  IMAD.WIDE.U32 R26, R12, c[0x0][0x240], R26 ;  /* 0x000090000c1a7a25 */ /* 0x000fc800078e001a */
[----:B------:R-:W-:-:S04]  /*0e40*/  IMAD.WIDE.U32 R40, R12, c[0x0][0x188], R40 ;  /* 0x000062000c287a25 */ /* 0x000fc800078e0028 */
[----:B------:R-:W-:-:S04]  /*0e50*/  IMAD.WIDE.U32 R38, R12, c[0x0][0x218], R38 ;  /* 0x000086000c267a25 */ /* 0x000fc800078e0026 */
[C---:B------:R-:W-:Y:S01]  /*0e60*/  IMAD R12, R19.reuse, c[0x0][0x1ec], R16 ;  /* 0x00007b00130c7a24 */ /* 0x040fe200078e0210 */
[----:B------:R-:W-:Y:S01]  /*0e70*/  IADD3 R16, P0, R0, R28, RZ ;  /* 0x0000001c00107210 */ /* 0x000fe20007f1e0ff */
[----:B------:R-:W-:-:S03]  /*0e80*/  IMAD.WIDE.U32 R36, R19, c[0x0][0x1e8], R36 ;  /* 0x00007a0013247a25 */ /* 0x000fc600078e0024 */
[----:B------:R-:W-:Y:S01]  /*0e90*/  IADD3.X R15, R14, R29, R15, P0, !PT ;  /* 0x0000001d0e0f7210 */ /* 0x000fe200007fe40f */
[C---:B------:R-:W-:Y:S02]  /*0ea0*/  IMAD R13, R19.reuse, c[0x0][0x1bc], R13 ;  /* 0x00006f00130d7a24 */ /* 0x040fe400078e020d */
[----:B------:R-:W-:-:S04]  /*0eb0*/  IMAD.WIDE.U32 R34, R19, c[0x0][0x1b8], R34 ;  /* 0x00006e0013227a25 */ /* 0x000fc800078e0022 */
[----:B------:R-:W-:Y:S01]  /*0ec0*/  IMAD.IADD R37, R37, 0x1, R12 ;  /* 0x0000000125257824 */ /* 0x000fe200078e020c */
[----:B------:R-:W-:Y:S01]  /*0ed0*/  LEA.HI R12, R17, R6, RZ, 0x2 ;  /* 0x00000006110c7211 */ /* 0x000fe200078f10ff */
[----:B------:R-:W-:Y:S02]  /*0ee0*/  IMAD R19, R25, c[0x0][0x1d8], RZ ;  /* 0x0000760019137a24 */ /* 0x000fe400078e02ff */
[----:B------:R-:W-:Y:S02]  /*0ef0*/  IMAD.IADD R41, R41, 0x1, R10 ;  /* 0x0000000129297824 */ /* 0x000fe400078e020a */
[----:B------:R-:W-:Y:S02]  /*0f00*/  IMAD.IADD R35, R35, 0x1, R13 ;  /* 0x0000000123237824 */ /* 0x000fe400078e020d */
[----:B------:R-:W-:Y:S02]  /*0f10*/  IMAD R13, R25, c[0x0][0x1a8], RZ ;  /* 0x00006a00190d7a24 */ /* 0x000fe400078e02ff */
[----:B------:R-:W-:-:S02]  /*0f20*/  IMAD R10, R24, c[0x0][0x1dc], R19 ;  /* 0x00007700180a7a24 */ /* 0x000fc400078e0213 */
[----:B------:R-:W-:-:S04]  /*0f30*/  IMAD.WIDE.U32 R28, R24, c[0x0][0x1d8], R36 ;  /* 0x00007600181c7a25 */ /* 0x000fc800078e0024 */
[C---:B------:R-:W-:Y:S02]  /*0f40*/  IMAD R14, R24.reuse, c[0x0][0x1ac], R13 ;  /* 0x00006b00180e7a24 */ /* 0x040fe400078e020d */
        /* <DEDUP_REMOVED lines=18> */
[----:B------:R-:W-:Y:S01]  /*1070*/  ISETP.GE.OR P4, PT, R22, c[0x0][0x1cc], !P5 ;  /* 0x0000730016007a0c */ /* 0x000fe20006f86670 */
[----:B------:R-:W-:Y:S01]  /*1080*/  IMAD.IADD R14, R35, 0x1, R14 ;  /* 0x00000001230e7824 */ /* 0x000fe200078e020e */
[----:B------:R-:W-:Y:S01]  /*1090*/  LEA.HI.X R211, R38, c[0x0][0x1f4], R2, 0x1, P0 ;  /* 0x00007d0026d37a11 */ /* 0x000fe200000f0c02 */
[----:B------:R2:W-:Y:S01]  /*10a0*/  LDGSTS.E.BYPASS.LTC128B.128 [R9+0x5080], [R36.64], !P3 ;  /* 0x0508000024097fae */ /* 0x0005e2000d901d48 */
[----:B------:R-:W-:Y:S01]  /*10b0*/  IADD3 R30, P0, R36, UR4, RZ ;  /* 0x00000004241e7c10 */ /* 0x000fe2000ff1e0ff */
[C---:B------:R-:W-:Y:S01]  /*10c0*/  IMAD R10, R32.reuse, c[0x0][0x17c], R13 ;  /* 0x00005f00200a7a24 */ /* 0x040fe200078e020d */
[----:B------:R-:W-:Y:S01]  /*10d0*/  SHF.R.S32.HI R13, RZ, 0x2, R12 ;  /* 0x00000002ff0d7819 */ /* 0x000fe2000001140c */
[----:B------:R-:W-:Y:S01]  /*10e0*/  IMAD.WIDE.U32 R32, R32, c[0x0][0x178], R40 ;  /* 0x00005e0020207a25 */ /* 0x000fe200078e0028 */
[----:B------:R-:W-:-:S02]  /*10f0*/  IADD3.X R31, R37, UR5, RZ, P0, !PT ;  /* 0x00000005251f7c10 */ /* 0x000fc400087fe4ff */
[----:B------:R-:W-:Y:S01]  /*1100*/  IADD3 R28, P3, R30, UR4, RZ ;  /* 0x000000041e1c7c10 */ /* 0x000fe2000ff7e0ff */
[----:B------:R-:W-:Y:S01]  /*1110*/  IMAD.IADD R10, R33, 0x1, R10 ;  /* 0x00000001210a7824 */ /* 0x000fe200078e020a */
[----:B------:R-:W-:Y:S01]  /*1120*/  SHF.R.S32.HI R8, RZ, 0x1f, R12 ;  /* 0x0000001fff087819 */ /* 0x000fe2000001140c */
[----:B------:R-:W-:Y:S01]  /*1130*/  IMAD.SHL.U32 R205, R0, 0x40, RZ ;  /* 0x0000004000cd7824 */ /* 0x000fe200078e00ff */
[----:B------:R-:W-:Y:S01]  /*1140*/  IADD3.X R29, R31, UR5, RZ, P3, !PT ;  /* 0x000000051f1d7c10 */ /* 0x000fe20009ffe4ff */
[----:B------:R-:W-:Y:S01]  /*1150*/  ULDC.64 UR4, c[0x0][0x1a8] ;  /* 0x00006a0000047ab9 */ /* 0x000fe20000000a00 */
[C---:B------:R-:W-:Y:S01]  /*1160*/  ISETP.GE.OR P3, PT, R22.reuse, c[0x0][0x1cc], !P2 ;  /* 0x0000730016007a0c */ /* 0x040fe20005766670 */
[----:B------:R-:W-:Y:S01]  /*1170*/  USHF.L.U32 UR7, UR4, 0x6, URZ ;  /* 0x0000000604077899 */ /* 0x000fe2000800063f */
[----:B------:R3:W-:Y:S01]  /*1180*/  LDGSTS.E.BYPASS.LTC128B.128 [R9+0x6080], [R30.64], !P4 ;  /* 0x060800001e097fae */ /* 0x0007e2000e101d48 */
[----:B------:R-:W-:Y:S01]  /*1190*/  USHF.L.U64.HI UR5, UR4, UR6, UR5 ;  /* 0x0000000604057299 */ /* 0x000fe20008010205 */
[----:B------:R-:W-:Y:S01]  /*11a0*/  SHF.R.S32.HI R0, RZ, 0x1f, R205 ;  /* 0x0000001fff007819 */ /* 0x000fe200000114cd */
[----:B------:R-:W-:Y:S01]  /*11b0*/  IMAD.MOV.U32 R199, RZ, RZ, 0x40 ;  /* 0x00000040ffc77424 */ /* 0x000fe200078e00ff */
[C---:B------:R-:W-:Y:S01]  /*11c0*/  ISETP.GE.OR P5, PT, R22.reuse, c[0x0][0x19c], !P5 ;  /* 0x0000670016007a0c */ /* 0x040fe20006fa6670 */
[----:B------:R-:W-:Y:S01]  /*11d0*/  IMAD.MOV.U32 R192, RZ, RZ, 0x20 ;  /* 0x00000020ffc07424 */ /* 0x000fe200078e00ff */
[----:B------:R-:W-:Y:S01]  /*11e0*/  ISETP.GE.OR P2, PT, R22, c[0x0][0x19c], !P2 ;  /* 0x0000670016007a0c */ /* 0x000fe20005746670 */
[----:B------:R-:W-:Y:S01]  /*11f0*/  UMOV UR6, 0x5 ;  /* 0x0000000500067882 */ /* 0x000fe20000000000 */
[----:B-1----:R-:W-:-:S02]  /*1200*/  LEA R24, P0, R34, c[0x0][0x190], 0x1 ;  /* 0x0000640022187a11 */ /* 0x002fc400078008ff */
[----:B------:R-:W-:Y:S01]  /*1210*/  LEA.HI R2, R17, R6, RZ, 0x4 ;  /* 0x0000000611027211 */ /* 0x000fe200078f20ff */
[----:B------:R1:W-:Y:S01]  /*1220*/  LDGSTS.E.BYPASS.LTC128B.128 [R9+0x7080], [R28.64], !P3 ;  /* 0x070800001c097fae */ /* 0x0003e2000d901d48 */
[----:B------:R-:W-:Y:S02]  /*1230*/  LEA.HI.X R25, R34, c[0x0][0x194], R14, 0x1, P0 ;  /* 0x0000650022197a11 */ /* 0x000fe400000f0c0e */
[----:B------:R-:W-:Y:S01]  /*1240*/  LEA R214, P0, R32, c[0x0][0x160], 0x1 ;  /* 0x0000580020d67a11 */ /* 0x000fe200078008ff */
[----:B------:R-:W0:Y:S01]  /*1250*/  LDGDEPBAR ;  /* 0x00000000000079af */ /* 0x000e220000000000 */
[----:B------:R-:W-:Y:S02]  /*1260*/  LEA.HI R8, R8, R13, RZ, 0x3 ;  /* 0x0000000d08087211 */ /* 0x000fe400078f18ff */
[----:B------:R-:W-:Y:S01]  /*1270*/  LEA.HI.X R215, R32, c[0x0][0x164], R10, 0x1, P0 ;  /* 0x0000590020d77a11 */ /* 0x000fe200000f0c0a */
[----:B------:R4:W-:Y:S01]  /*1280*/  LDGSTS.E.BYPASS.LTC128B.128 [R9+0x80], [R24.64], !P1 ;  /* 0x0008000018097fae */ /* 0x0009e2000c901d48 */
[----:B------:R-:W-:-:S02]  /*1290*/  IADD3 R205, P1, R205, R26, RZ ;  /* 0x0000001acdcd7210 */ /* 0x000fc40007f3e0ff */
[----:B------:R-:W-:Y:S02]  /*12a0*/  SHF.R.S32.HI R19, RZ, 0x4, R2 ;  /* 0x00000004ff137819 */ /* 0x000fe40000011402 */
[----:B------:R-:W-:Y:S01]  /*12b0*/  IADD3.X R203, R0, R27, R203, P1, !PT ;  /* 0x0000001b00cb7210 */ /* 0x000fe20000ffe4cb */
[----:B------:R-:W-:Y:S01]  /*12c0*/  IMAD.IADD R0, R207, 0x1, -R206 ;  /* 0x00000001cf007824 */ /* 0x000fe200078e0ace */
[----:B------:R-:W-:Y:S02]  /*12d0*/  LOP3.LUT R8, R8, 0xfffffff8, RZ, 0xc0, !PT ;  /* 0xfffffff808087812 */ /* 0x000fe400078ec0ff */
[----:B---3--:R-:W-:Y:S02]  /*12e0*/  IADD3 R30, P0, R24, UR7, RZ ;  /* 0x00000007181e7c10 */ /* 0x008fe4000ff1e0ff */
[----:B------:R-:W-:Y:S01]  /*12f0*/  LEA.HI R23, R2, R19, RZ, 0x1 ;  /* 0x0000001302177211 */ /* 0x000fe200078f08ff */
[----:B------:R-:W-:Y:S01]  /*1300*/  IMAD.IADD R8, R13, 0x1, -R8 ;  /* 0x000000010d087824 */ /* 0x000fe200078e0a08 */
[----:B------:R-:W-:-:S02]  /*1310*/  IADD3.X R31, R25, UR5, RZ, P0, !PT ;  /* 0x00000005191f7c10 */ /* 0x000fc400087fe4ff */
[----:B------:R-:W-:Y:S02]  /*1320*/  IADD3 R26, P0, R30, UR7, RZ ;  /* 0x000000071e1a7c10 */ /* 0x000fe4000ff1e0ff */
[----:B------:R-:W-:Y:S01]  /*1330*/  LEA.HI R13, R17, R6, RZ, 0x5 ;  /* 0x00000006110d7211 */ /* 0x000fe200078f28ff */
[----:B------:R2:W-:Y:S01]  /*1340*/  LDGSTS.E.BYPASS.LTC128B.128 [R9+0x1080], [R30.64], !P6 ;  /* 0x010800001e097fae */ /* 0x0005e2000f101d48 */
[----:B------:R-:W-:Y:S02]  /*1350*/  IADD3.X R27, R31, UR5, RZ, P0, !PT ;  /* 0x000000051f1b7c10 */ /* 0x000fe400087fe4ff */
[----:B-1----:R-:W-:Y:S02]  /*1360*/  IADD3 R28, P0, R26, UR7, RZ ;  /* 0x000000071a1c7c10 */ /* 0x002fe4000ff1e0ff */
[----:B------:R-:W-:Y:S01]  /*1370*/  LOP3.LUT R14, R23, 0xfffffffe, RZ, 0xc0, !PT ;  /* 0xfffffffe170e7812 */ /* 0x000fe200078ec0ff */
[----:B------:R1:W-:Y:S01]  /*1380*/  LDGSTS.E.BYPASS.LTC128B.128 [R9+0x2080], [R26.64], !P5 ;  /* 0x020800001a097fae */ /* 0x0003e2000e901d48 */
[----:B------:R-:W-:Y:S01]  /*1390*/  IADD3.X R29, R27, UR5, RZ, P0, !PT ;  /* 0x000000051b1d7c10 */ /* 0x000fe200087fe4ff */
[----:B------:R-:W-:Y:S01]  /*13a0*/  ULDC.64 UR4, c[0x0][0x208] ;  /* 0x0000820000047ab9 */ /* 0x000fe20000000a00 */
[C---:B------:R-:W-:Y:S01]  /*13b0*/  ISETP.GE.AND P4, PT, R22.reuse, c[0x0][0x16c], PT ;  /* 0x00005b0016007a0c */ /* 0x040fe20003f86270 */
[----:B------:R-:W-:Y:S01]  /*13c0*/  IMAD.IADD R14, R19, 0x1, -R14 ;  /* 0x00000001130e7824 */ /* 0x000fe200078e0a0e */
[----:B------:R-:W-:Y:S01]  /*13d0*/  ISETP.GE.AND P3, PT, R22, c[0x0][0x1fc], PT ;  /* 0x00007f0016007a0c */ /* 0x000fe20003f66270 */
[----:B------:R2:W-:Y:S01]  /*13e0*/  LDGSTS.E.BYPASS.LTC128B.128 [R9+0x3080], [R28.64], !P2 ;  /* 0x030800001c097fae */ /* 0x0005e2000d101d48 */
[----:B------:R-:W-:Y:S01]  /*13f0*/  SHF.R.S32.HI R22, RZ, 0x5, R13 ;  /* 0x00000005ff167819 */ /* 0x000fe2000001140d */
[----:B----4-:R-:W-:Y:S01]  /*1400*/  IMAD.SHL.U32 R25, R4, 0x40, RZ ;  /* 0x0000004004197824 */ /* 0x010fe200078e00ff */
[----:B------:R-:W-:Y:S01]  /*1410*/  LOP3.LUT R23, R2, 0xfffffff0, RZ, 0xc0, !PT ;  /* 0xfffffff002177812 */ /* 0x000fe200078ec0ff */
[----:B------:R-:W0:Y:S01]  /*1420*/  LDGDEPBAR ;  /* 0x00000000000079af */ /* 0x000e220000000000 */
[----:B------:R-:W-:Y:S01]  /*1430*/  LEA.HI R19, R13, R22, RZ, 0x1 ;  /* 0x000000160d137211 */ /* 0x000fe200078f08ff */
[----:B------:R-:W-:Y:S01]  /*1440*/  IMAD R24, R14, 0x800, R21 ;  /* 0x000008000e187824 */ /* 0x000fe200078e0215 */
[----:B------:R-:W-:Y:S01]  /*1450*/  LOP3.LUT P1, RZ, R4, 0x4, RZ, 0xc0, !PT ;  /* 0x0000000404ff7812 */ /* 0x000fe2000782c0ff */
[----:B------:R-:W-:Y:S01]  /*1460*/  IMAD.IADD R10, R6, 0x1, -R23 ;  /* 0x00000001060a7824 */ /* 0x000fe200078e0a17 */
[----:B------:R-:W-:Y:S01]  /*1470*/  LOP3.LUT R19, R19, 0xfffffffe, RZ, 0xc0, !PT ;  /* 0xfffffffe13137812 */ /* 0x000fe200078ec0ff */
[----:B------:R-:W-:Y:S01]  /*1480*/  USHF.L.U64.HI UR5, UR4, UR6, UR5 ;  /* 0x0000000604057299 */ /* 0x000fe20008010205 */
[----:B------:R-:W-:Y:S01]  /*1490*/  LOP3.LUT P0, RZ, R4, 0x2, RZ, 0xc0, !PT ;  /* 0x0000000204ff7812 */ /* 0x000fe2000780c0ff */
[----:B------:R-:W-:Y:S01]  /*14a0*/  USHF.L.U32 UR4, UR4, 0x5, URZ ;  /* 0x0000000504047899 */ /* 0x000fe2000800063f */
[----:B------:R-:W-:Y:S01]  /*14b0*/  SHF.R.S32.HI R195, RZ, 0x1f, R10 ;  /* 0x0000001fffc37819 */ /* 0x000fe2000001140a */
[C---:B------:R-:W-:Y:S01]  /*14c0*/  IMAD.IADD R4, R22.reuse, 0x1, -R19 ;  /* 0x0000000116047824 */ /* 0x040fe200078e0a13 */
[----:B------:R-:W-:Y:S01]  /*14d0*/  LOP3.LUT R25, R25, 0x1c0, RZ, 0xc0, !PT ;  /* 0x000001c019197812 */ /* 0x000fe200078ec0ff */
[----:B------:R-:W-:Y:S01]  /*14e0*/  IMAD.SHL.U32 R22, R22, 0x10, RZ ;  /* 0x0000001016167824 */ /* 0x000fe200078e00ff */
[----:B------:R-:W-:Y:S01]  /*14f0*/  LEA.HI R195, R195, R10, RZ, 0x3 ;  /* 0x0000000ac3c37211 */ /* 0x000fe200078f18ff */
[----:B------:R-:W-:Y:S01]  /*1500*/  USHF.L.U32 UR6, UR4, 0x1, URZ ;  /* 0x0000000104067899 */ /* 0x000fe2000800063f */
[----:B------:R-:W-:Y:S01]  /*1510*/  LOP3.LUT R197, R25, 0x8, R20, 0xf8, !PT ;  /* 0x0000000819c57812 */ /* 0x000fe200078ef814 */
[----:B------:R-:W-:Y:S01]  /*1520*/  USHF.L.U64.HI UR5, UR4, 0x1, UR5 ;  /* 0x0000000104057899 */ /* 0x000fe20008010205 */
[C---:B------:R-:W-:Y:S01]  /*1530*/  LOP3.LUT R23, R195.reuse, 0xfffffff8, RZ, 0xc0, !PT ;  /* 0xfffffff8c3177812 */ /* 0x040fe200078ec0ff */
[----:B------:R-:W-:Y:S01]  /*1540*/  IMAD.SHL.U32 R195, R195, 0x40, RZ ;  /* 0x00000040c3c37824 */ /* 0x000fe200078e00ff */
[----:B------:R-:W-:-:S02]  /*1550*/  LOP3.LUT R19, R25, 0x30, R22, 0xf8, !PT ;  /* 0x0000003019137812 */ /* 0x000fc400078ef816 */
[----:B------:R-:W-:Y:S01]  /*1560*/  SHF.R.U32.HI R22, RZ, 0x3, R25 ;  /* 0x00000003ff167819 */ /* 0x000fe20000011619 */
[----:B------:R-:W-:Y:S01]  /*1570*/  IMAD.IADD R10, R10, 0x1, -R23 ;  /* 0x000000010a0a7824 */ /* 0x000fe200078e0a17 */
[----:B------:R-:W-:Y:S01]  /*1580*/  SEL R2, R199, 0xffffffc0, !P1 ;  /* 0xffffffc0c7027807 */ /* 0x000fe20004800000 */
[----:B------:R-:W-:-:S04]  /*1590*/  DEPBAR.LE SB0, 0x1 ;  /* 0x000080400000791a */ /* 0x000fc80000000000 */
[----:B------:R-:W-:Y:S01]  /*15a0*/  LOP3.LUT R197, R197, R22, RZ, 0x3c, !PT ;  /* 0x00000016c5c57212 */ /* 0x000fe200078e3cff */
[----:B------:R-:W-:Y:S01]  /*15b0*/  IMAD.MOV.U32 R23, RZ, RZ, c[0x0][0x178] ;  /* 0x00005e00ff177624 */ /* 0x000fe200078e00ff */
[C---:B------:R-:W-:Y:S01]  /*15c0*/  ISETP.LT.OR P1, PT, R0.reuse, 0x1, P4 ;  /* 0x000000010000780c */ /* 0x040fe20002721670 */
[----:B------:R-:W-:Y:S01]  /*15d0*/  BAR.SYNC.DEFER_BLOCKING 0x0 ;  /* 0x0000000000007b1d */ /* 0x000fe20000010000 */
[----:B------:R-:W-:Y:S01]  /*15e0*/  ISETP.LT.OR P6, PT, R0, 0x21, P4 ;  /* 0x000000210000780c */ /* 0x000fe200027c1670 */
[----:B------:R-:W-:Y:S01]  /*15f0*/  IMAD.IADD R197, R24, 0x1, R197 ;  /* 0x0000000118c57824 */ /* 0x000fe200078e02c5 */
[C---:B------:R-:W-:Y:S02]  /*1600*/  ISETP.LT.OR P5, PT, R0.reuse, 0x1, P3 ;  /* 0x000000010000780c */ /* 0x040fe40001fa1670 */
[----:B------:R-:W-:Y:S01]  /*1610*/  ISETP.LT.OR P2, PT, R0, 0x21, P3 ;  /* 0x000000210000780c */ /* 0x000fe20001f41670 */
[----:B------:R-:W-:Y:S01]  /*1620*/  IMAD.SHL.U32 R197, R197, 0x2, RZ ;  /* 0x00000002c5c57824 */ /* 0x000fe200078e00ff */
[----:B------:R-:W-:Y:S01]  /*1630*/  LOP3.LUT R19, R19, 0x8, R20, 0xf8, !PT ;  /* 0x0000000813137812 */ /* 0x000fe200078ef814 */
[----:B------:R-:W-:Y:S01]  /*1640*/  IMAD.MOV.U32 R20, RZ, RZ, c[0x0][0x17c] ;  /* 0x00005f00ff147624 */ /* 0x000fe200078e00ff */
[----:B------:R-:W-:Y:S01]  /*1650*/  SEL R0, R192, 0xffffffe0, !P0 ;  /* 0xffffffe0c0007807 */ /* 0x000fe20004000000 */
[----:B------:R-:W-:Y:S01]  /*1660*/  IMAD.IADD R2, R197, 0x1, R2 ;  /* 0x00000001c5027824 */ /* 0x000fe200078e0202 */
[----:B------:R-:W-:-:S02]  /*1670*/  LEA R212, P0, R23, R214, 0x6 ;  /* 0x000000d617d47211 */ /* 0x000fc400078030ff */
[----:B------:R-:W-:Y:S01]  /*1680*/  LEA.HI R21, R17, R6, RZ, 0x7 ;  /* 0x0000000611157211 */ /* 0x000fe200078f38ff */
[----:B------:R-:W-:Y:S01]  /*1690*/  IMAD.SHL.U32 R17, R14, 0x10, RZ ;  /* 0x000000100e117824 */ /* 0x000fe200078e00ff */
[----:B------:R-:W-:Y:S02]  /*16a0*/  LEA.HI.X R213, R23, R215, R20, 0x6, P0 ;  /* 0x000000d717d57211 */ /* 0x000fe400000f3414 */
[----:B------:R-:W-:Y:S02]  /*16b0*/  LEA R220, P0, R18, c[0x0][0x258], 0x2 ;  /* 0x0000960012dc7a11 */ /* 0x000fe400078010ff */
[----:B------:R-:W-:Y:S01]  /*16c0*/  LOP3.LUT R20, R17, 0x10, RZ, 0xc0, !PT ;  /* 0x0000001011147812 */ /* 0x000fe200078ec0ff */
[----:B------:R-:W-:Y:S01]  /*16d0*/  IMAD.SHL.U32 R17, R8, 0x40, RZ ;  /* 0x0000004008117824 */ /* 0x000fe200078e00ff */
[----:B------:R-:W-:Y:S01]  /*16e0*/  LEA.HI.X R221, R18, c[0x0][0x25c], R3, 0x2, P0 ;  /* 0x0000970012dd7a11 */ /* 0x000fe200000f1403 */
[----:B------:R-:W-:Y:S01]  /*16f0*/  IMAD.IADD R3, R197, 0x1, R0 ;  /* 0x00000001c5037824 */ /* 0x000fe200078e0200 */
[----:B------:R-:W-:Y:S01]  /*1700*/  LOP3.LUT R13, R13, 0xffffffe0, RZ, 0xc0, !PT ;  /* 0xffffffe00d0d7812 */ /* 0x000fe200078ec0ff */
[----:B------:R-:W-:Y:S01]  /*1710*/  IMAD.IADD R0, R0, 0x1, R2 ;  /* 0x0000000100007824 */ /* 0x000fe200078e0202 */
[----:B------:R2:W3:Y:S01]  /*1720*/  LDSM.16.M88.4 R144, [R197+0x4080] ;  /* 0x00408000c590783b */ /* 0x0004e20000000200 */
[----:B------:R-:W-:Y:S01]  /*1730*/  IMAD.SHL.U32 R18, R11, 0x8, RZ ;  /* 0x000000080b127824 */ /* 0x000fe200078e00ff */
[----:B------:R-:W-:Y:S01]  /*1740*/  LOP3.LUT R17, R17, 0x1c0, RZ, 0xc0, !PT ;  /* 0x000001c011117812 */ /* 0x000fe200078ec0ff */
[----:B------:R-:W-:Y:S01]  /*1750*/  IMAD.IADD R13, R6, 0x1, -R13 ;  /* 0x00000001060d7824 */ /* 0x000fe200078e0a0d */
[----:B------:R2:W4:Y:S01]  /*1760*/  LDSM.16.M88.4 R148, [R197+0x6080] ;  /* 0x00608000c594783b */ /* 0x0005220000000200 */
[----:B------:R-:W-:-:S02]  /*1770*/  LEA R224, P0, R16, c[0x0][0x280], 0x2 ;  /* 0x0000a00010e07a11 */ /* 0x000fc400078010ff */
[----:B------:R-:W-:Y:S01]  /*1780*/  SHF.R.U32.HI R23, RZ, 0x4, R21 ;  /* 0x00000004ff177819 */ /* 0x000fe20000011615 */
[----:B------:R2:W1:Y:S01]  /*1790*/  LDSM.16.M88.4 R152, [R3+0x4080] ;  /* 0x004080000398783b */ /* 0x0004620000000200 */
[----:B------:R-:W-:Y:S01]  /*17a0*/  IMAD.SHL.U32 R21, R14, 0x20, RZ ;  /* 0x000000200e157824 */ /* 0x000fe200078e00ff */
[----:B------:R-:W-:Y:S02]  /*17b0*/  LOP3.LUT R18, R18, 0x18, RZ, 0xc0, !PT ;  /* 0x0000001812127812 */ /* 0x000fe400078ec0ff */
[----:B------:R2:W1:Y:S01]  /*17c0*/  LDSM.16.M88.4 R160, [R3+0x6080] ;  /* 0x0060800003a0783b */ /* 0x0004620000000200 */
[----:B------:R-:W-:Y:S02]  /*17d0*/  SHF.R.U32.HI R217, RZ, 0x3, R17 ;  /* 0x00000003ffd97819 */ /* 0x000fe40000011611 */
[----:B------:R-:W-:Y:S01]  /*17e0*/  LEA.HI.X R225, R16, c[0x0][0x284], R15, 0x2, P0 ;  /* 0x0000a10010e17a11 */ /* 0x000fe200000f140f */
[----:B------:R2:W1:Y:S01]  /*17f0*/  LDSM.16.M88.4 R164, [R2+0x4080] ;  /* 0x0040800002a4783b */ /* 0x0004620000000200 */
[----:B------:R-:W-:-:S02]  /*1800*/  LOP3.LUT R15, R12, 0x7ffffffc, RZ, 0xc0, !PT ;  /* 0x7ffffffc0c0f7812 */ /* 0x000fc400078ec0ff */
[----:B------:R-:W-:Y:S01]  /*1810*/  LOP3.LUT R19, R19, R22, RZ, 0x3c, !PT ;  /* 0x0000001613137212 */ /* 0x000fe200078e3cff */
[----:B------:R2:W1:Y:S01]  /*1820*/  LDSM.16.M88.4 R168, [R2+0x6080] ;  /* 0x0060800002a8783b */ /* 0x0004620000000200 */
[----:B------:R-:W-:Y:S01]  /*1830*/  SHF.R.S32.HI R12, RZ, 0x1f, R13 ;  /* 0x0000001fff0c7819 */ /* 0x000fe2000001140d */
[----:B------:R-:W-:Y:S01]  /*1840*/  IMAD.IADD R15, R6, 0x1, -R15 ;  /* 0x00000001060f7824 */ /* 0x000fe200078e0a0f */
[----:B------:R-:W-:Y:S01]  /*1850*/  LOP3.LUT R21, R18, 0x20, R21, 0xf8, !PT ;  /* 0x0000002012157812 */ /* 0x000fe200078ef815 */
[----:B------:R2:W1:Y:S01]  /*1860*/  LDSM.16.M88.4 R172, [R0+0x4080] ;  /* 0x0040800000ac783b */ /* 0x0004620000000200 */
[----:B------:R-:W-:Y:S01]  /*1870*/  LOP3.LUT R217, R217, R17, R18, 0x1e, !PT ;  /* 0x00000011d9d97212 */ /* 0x000fe200078e1e12 */
[----:B------:R-:W-:Y:S01]  /*1880*/  IMAD.SHL.U32 R18, R10, 0x40, RZ ;  /* 0x000000400a127824 */ /* 0x000fe200078e00ff */
[----:B------:R-:W-:Y:S01]  /*1890*/  IADD3 R16, P0, R210, UR6, RZ ;  /* 0x00000006d2107c10 */ /* 0x000fe2000ff1e0ff */
[----:B------:R2:W1:Y:S01]  /*18a0*/  LDSM.16.M88.4 R176, [R0+0x6080] ;  /* 0x0060800000b0783b */ /* 0x0004620000000200 */
[----:B------:R-:W-:Y:S01]  /*18b0*/  LEA.HI R12, R12, R13, RZ, 0x2 ;  /* 0x0000000d0c0c7211 */ /* 0x000fe200078f10ff */
[C---:B------:R-:W-:Y:S01]  /*18c0*/  IMAD R196, R14.reuse, 0x200, R19 ;  /* 0x000002000ec47824 */ /* 0x040fe200078e0213 */
[----:B------:R-:W-:Y:S01]  /*18d0*/  IADD3.X R17, R211, UR5, RZ, P0, !PT ;  /* 0x00000005d3117c10 */ /* 0x000fe200087fe4ff */
[----:B------:R-:W-:Y:S01]  /*18e0*/  BAR.SYNC.DEFER_BLOCKING 0x0 ;  /* 0x0000000000007b1d */ /* 0x000fe20000010000 */
[----:B------:R-:W-:Y:S01]  /*18f0*/  IMAD.SHL.U32 R19, R14, 0x8, RZ ;  /* 0x000000080e137824 */ /* 0x000fe200078e00ff */
[----:B------:R-:W-:-:S02]  /*1900*/  LOP3.LUT R14, R18, 0x1c0, RZ, 0xc0, !PT ;  /* 0x000001c0120e7812 */ /* 0x000fc400078ec0ff */
[----:B------:R-:W-:Y:S02]  /*1910*/  ISETP.GE.AND P0, PT, R207, 0x41, PT ;  /* 0x00000041cf00780c */ /* 0x000fe40003f06270 */
[----:B------:R-:W-:Y:S02]  /*1920*/  LOP3.LUT R23, R20, 0x8, R23, 0xf8, !PT ;  /* 0x0000000814177812 */ /* 0x000fe400078ef817 */
[--C-:B------:R-:W-:Y:S02]  /*1930*/  SHF.R.U32.HI R200, RZ, 0x3, R14.reuse ;  /* 0x00000003ffc87819 */ /* 0x100fe4000001160e */
[----:B------:R-:W-:Y:S02]  /*1940*/  LOP3.LUT R19, R14, 0x8, R19, 0xf8, !PT ;  /* 0x000000080e137812 */ /* 0x000fe400078ef813 */
[C-C-:B------:R-:W-:Y:S02]  /*1950*/  LOP3.LUT R198, R200.reuse, R23, R14.reuse, 0x1e, !PT ;  /* 0x00000017c8c67212 */ /* 0x140fe400078e1e0e */
[----:B------:R-:W-:-:S02]  /*1960*/  LOP3.LUT R14, R200, R21, R14, 0x1e, !PT ;  /* 0x00000015c80e7212 */ /* 0x000fc400078e1e0e */
[----:B------:R-:W-:Y:S02]  /*1970*/  LOP3.LUT R200, R19, R200, RZ, 0x3c, !PT ;  /* 0x000000c813c87212 */ /* 0x000fe400078e3cff */
[----:B------:R-:W-:Y:S02]  /*1980*/  LOP3.LUT R195, R195, 0xfffffe00, RZ, 0xc0, !PT ;  /* 0xfffffe00c3c37812 */ /* 0x000fe400078ec0ff */
[C---:B------:R-:W-:Y:S02]  /*1990*/  IADD3 R223, R9.reuse, 0x4080, RZ ;  /* 0x0000408009df7810 */ /* 0x040fe40007ffe0ff */
[----:B------:R-:W-:Y:S01]  /*19a0*/  LOP3.LUT R198, R198, R195, RZ, 0xfc, !PT ;  /* 0x000000c3c6c67212 */ /* 0x000fe200078efcff */
[----:B------:R-:W-:Y:S01]  /*19b0*/  @!PT LDS RZ, [RZ] ;  /* 0x00000000fffff984 */ /* 0x000fe20000000800 */
[----:B------:R-:W-:Y:S01]  /*19c0*/  @!PT LDS RZ, [RZ] ;  /* 0x00000000fffff984 */ /* 0x000fe20000000800 */
[----:B------:R-:W-:Y:S01]  /*19d0*/  @!PT LDS RZ, [RZ] ;  /* 0x00000000fffff984 */ /* 0x000fe20000000800 */
[----:B------:R2:W-:Y:S01]  /*19e0*/  LDGSTS.E.BYPASS.LTC128B.128 [R9+0x4080], [R214.64], !P1 ;  /* 0x04080000d6097fae */ /* 0x0005e2000c901d48 */
[C---:B------:R-:W-:Y:S02]  /*19f0*/  ISETP.GT.AND P1, PT, R6.reuse, 0xf, PT ;  /* 0x0000000f0600780c */ /* 0x040fe40003f24270 */
[----:B------:R-:W-:Y:S01]  /*1a00*/  IADD3 R222, R9, 0x8080, RZ ;  /* 0x0000808009de7810 */ /* 0x000fe20007ffe0ff */
[----:B------:R2:W-:Y:S10]  /*1a10*/  LDGSTS.E.BYPASS.LTC128B.128 [R9+0x5080], [R212.64], !P6 ;  /* 0x05080000d4097fae */ /* 0x0005f4000f101d48 */
[----:B------:R-:W-:-:S02]  /*1a20*/  @!P1 IMAD.SHL.U32 R25, R6, 0x10, RZ ;  /* 0x0000001006199824 */ /* 0x000fc400078e00ff */
[----:B-1----:R-:W-:-:S03]  /*1a30*/  @!P1 IMAD.SHL.U32 R27, R6, 0x10, RZ ;  /* 0x00000010061b9824 */ /* 0x002fc600078e00ff */
        /* <DEDUP_REMOVED lines=8> */
[----:B-1----:R-:W-:-:S05]  /*1ac0*/  SHF.R.S32.HI R25, RZ, 0x2, R12 ;  /* 0x00000002ff197819 */ /* 0x002fca000001140c */
[C---:B------:R-:W-:Y:S02]  /*1ad0*/  IMAD R216, R4.reuse, 0x10, R25 ;  /* 0x0000001004d87824 */ /* 0x040fe400078e0219 */
[----:B------:R-:W-:-:S04]  /*1ae0*/  IMAD.SHL.U32 R4, R4, 0x400, RZ ;  /* 0x0000040004047824 */ /* 0x000fc800078e00ff */
[--C-:B------:R-:W-:Y:S01]  /*1af0*/  IMAD R18, R15, 0x2, R4.reuse ;  /* 0x000000020f127824 */ /* 0x100fe200078e0204 */
[-C--:B------:R-:W-:Y:S02]  /*1b00*/  IADD3 R200, R200, R195.reuse, R4 ;  /* 0x000000c3c8c87210 */ /* 0x080fe40007ffe004 */
[----:B------:R-:W-:Y:S01]  /*1b10*/  LOP3.LUT R195, R14, R195, RZ, 0xfc, !PT ;  /* 0x000000c30ec37212 */ /* 0x000fe200078efcff */
[----:B------:R-:W-:Y:S01]  /*1b20*/  IMAD.IADD R217, R18, 0x1, R217 ;  /* 0x0000000112d97824 */ /* 0x000fe200078e02d9 */
[----:B------:R-:W-:Y:S05]  /*1b30*/  @!P0 BRA `(.L_x_198) ;  /* 0x000000e000008947 */ /* 0x000fea0003800000 */
[----:B--234-:R-:W-:Y:S01]  /*1b40*/  IADD3 R4, -R206, -0x40, R207 ;  /* 0xffffffc0ce047810 */ /* 0x01cfe20007ffe1cf */
        /* <DEDUP_REMOVED lines=12> */
.L_x_199:
[----:B------:R-:W-:Y:S05]  /*1c10*/  BSYNC B0 ;  /* 0x0000000000007941 */ /* 0x000fea0003800000 */
.L_x_198:
[----:B--234-:R-:W-:Y:S01]  /*1c20*/  SHF.R.S32.HI R4, RZ, 0x1f, R11 ;  /* 0x0000001fff047819 */ /* 0x01cfe2000001140b */
        /* <DEDUP_REMOVED lines=59> */
.L_x_202:
        /* <DEDUP_REMOVED lines=25> */
[C---:B-1-3--:R-:W-:Y:S03]  /*2170*/  HMMA.16816.F32 R8, R44.reuse, R40, RZ ;  /* 0x000000282c08723c */ /* 0x04afe600000018ff */
[----:B------:R-:W-:Y:S04]  /*2180*/  LDS R185, [R183+0xc100] ;  /* 0x00c10000b7b97984 */ /* 0x000fe80000000800 */
[----:B------:R-:W-:Y:S01]  /*2190*/  LDS R184, [R183+0xc120] ;  /* 0x00c12000b7b87984 */ /* 0x000fe20000000800 */
[-C--:B------:R-:W-:Y:S08]  /*21a0*/  HMMA.16816.F32 R12, R44, R42.reuse, RZ ;  /* 0x0000002a2c0c723c */ /* 0x080ff000000018ff */
[C---:B------:R-:W-:Y:S01]  /*21b0*/  HMMA.16816.F32 R16, R36.reuse, R42, RZ ;  /* 0x0000002a2410723c */ /* 0x040fe200000018ff */
[----:B------:R-:W1:Y:S07]  /*21c0*/  LDSM.16.M88.4 R40, [R181+0x4080] ;  /* 0x00408000b528783b */ /* 0x000e6e0000000200 */
[-C--:B----4-:R-:W-:Y:S08]  /*21d0*/  HMMA.16816.F32 R20, R36, R48.reuse, RZ ;  /* 0x000000302414723c */ /* 0x090ff000000018ff */
[C---:B------:R-:W-:Y:S08]  /*21e0*/  HMMA.16816.F32 R24, R44.reuse, R48, RZ ;  /* 0x000000302c18723c */ /* 0x040ff000000018ff */
[-C--:B------:R-:W-:Y:S01]  /*21f0*/  HMMA.16816.F32 R28, R44, R50.reuse, RZ ;  /* 0x000000322c1c723c */ /* 0x080fe200000018ff */
[----:B------:R-:W-:Y:S07]  /*2200*/  LDSM.16.M88.4 R44, [R0+0x80] ;  /* 0x00008000002c783b */ /* 0x000fee0000000200 */
[----:B------:R-:W-:Y:S01]  /*2210*/  HMMA.16816.F32 R32, R36, R50, RZ ;  /* 0x000000322420723c */ /* 0x000fe200000018ff */
[----:B------:R-:W2:Y:S04]  /*2220*/  LDSM.16.M88.4 R36, [R199+0x4080] ;  /* 0x00408000c724783b */ /* 0x000ea80000000200 */
[----:B------:R-:W3:Y:S03]  /*2230*/  LDSM.16.M88.4 R48, [R199+0x5080] ;  /* 0x00508000c730783b */ /* 0x000ee60000000200 */
[-C--:B-----5:R-:W-:Y:S08]  /*2240*/  HMMA.16816.F32 R4, R52, R56.reuse, R4 ;  /* 0x000000383404723c */ /* 0x0a0ff00000001804 */
[C---:B------:R-:W-:Y:S08]  /*2250*/  HMMA.16816.F32 R8, R60.reuse, R56, R8 ;  /* 0x000000383c08723c */ /* 0x040ff00000001808 */
        /* <DEDUP_REMOVED lines=56> */
.L_x_200:
        /* <DEDUP_REMOVED lines=369> */
.L_x_201:
        /* <DEDUP_REMOVED lines=170> */
.L_x_197:
[----:B------:R-:W-:Y:S05]  /*4790*/  @P2 EXIT ;  /* 0x000000000000294d */ /* 0x000fea0003800000 */
[----:B------:R-:W-:-:S04]  /*47a0*/  ISETP.NE.U32.AND P1, PT, RZ, c[0x0][0x360], PT ;  /* 0x0000d800ff007a0c */ /* 0x000fc80003f25070 */
[----:B------:R-:W-:-:S13]  /*47b0*/  ISETP.NE.AND.EX P1, PT, RZ, c[0x0][0x364], PT, P1 ;  /* 0x0000d900ff007a0c */ /* 0x000fda0003f25310 */
[----:B------:R-:W-:-:S04]  /*47c0*/  @P1 IMAD.MOV.U32 R3, RZ, RZ, 0x4 ;  /* 0x00000004ff031424 */ /* 0x000fc800078e00ff */
[----:B------:R-:W-:-:S05]  /*47d0*/  @P1 IMAD.WIDE R6, R208, R3, c[0x0][0x360] ;  /* 0x0000d800d0061625 */ /* 0x000fca00078e0203 */
[----:B------:R2:W3:Y:S01]  /*47e0*/  @P1 LDG.E R9, [R6.64] ;  /* 0x0000000806091981 */ /* 0x0004e2000c1e1900 */
[----:B------:R-:W4:Y:S01]  /*47f0*/  S2UR UR6, SR_CTAID.X ;  /* 0x00000000000679c3 */ /* 0x000f220000002500 */
[----:B------:R-:W-:Y:S01]  /*4800*/  IMAD.MOV.U32 R0, RZ, RZ, c[0x0][0x338] ;  /* 0x0000ce00ff007624 */ /* 0x000fe200078e00ff */
[----:B------:R-:W-:Y:S01]  /*4810*/  ULDC UR5, c[0x0][0x358] ;  /* 0x0000d60000057ab9 */ /* 0x000fe20000000800 */
[----:B------:R-:W5:Y:S01]  /*4820*/  S2R R3, SR_CTAID.Y ;  /* 0x0000000000037919 */ /* 0x000f620000002600 */
[----:B------:R-:W-:Y:S01]  /*4830*/  ULDC UR4, c[0x0][0x2f4] ;  /* 0x0000bd0000047ab9 */ /* 0x000fe20000000800 */
[----:B-1----:R-:W-:Y:S02]  /*4840*/  IMAD R4, R208, c[0x0][0x2f4], RZ ;  /* 0x0000bd00d0047a24 */ /* 0x002fe400078e02ff */
[----:B------:R-:W-:Y:S01]  /*4850*/  BAR.SYNC.DEFER_BLOCKING 0x1, 0x100 ;  /* 0x0044000000007b1d */ /* 0x000fe20000010000 */
[----:B------:R-:W-:Y:S02]  /*4860*/  ISETP.NE.AND P0, PT, R0, 0x1, PT ;  /* 0x000000010000780c */ /* 0x000fe40003f05270 */
[----:B------:R-:W-:-:S03]  /*4870*/  SHF.R.S32.HI R5, RZ, 0x1f, R4 ;  /* 0x0000001fff057819 */ /* 0x000fc60000011404 */
[----:B------:R-:W1:Y:S01]  /*4880*/  S2R R2, SR_TID.X ;  /* 0x0000000000027919 */ /* 0x000e620000002100 */
[----:B------:R-:W-:Y:S01]  /*4890*/  BSSY B0, `(.L_x_203) ;  /* 0x0000021000007945 */ /* 0x000fe20003800000 */
[----:B----4-:R-:W-:-:S06]  /*48a0*/  UIMAD UR5, UR6, UR5, URZ ;  /* 0x00000005060572a4 */ /* 0x010fcc000f8e023f */
[----:B-----5:R-:W-:Y:S01]  /*48b0*/  @P0 IMAD.HI.U32 R0, R3, c[0x0][0x33c], RZ ;  /* 0x0000cf0003000a27 */ /* 0x020fe200078e00ff */
[----:B------:R-:W-:-:S03]  /*48c0*/  UIMAD UR5, UR5, UR4, URZ ;  /* 0x00000004050572a4 */ /* 0x000fc6000f8e023f */
[----:B--2---:R-:W-:Y:S01]  /*48d0*/  IMAD.MOV.U32 R7, RZ, RZ, R3 ;  /* 0x000000ffff077224 */ /* 0x004fe200078e0003 */
[----:B------:R-:W-:Y:S01]  /*48e0*/  @P0 SHF.R.U32.HI R7, RZ, c[0x0][0x340], R0 ;  /* 0x0000d000ff070a19 */ /* 0x000fe20000011600 */
[----:B------:R-:W-:Y:S01]  /*48f0*/  USHF.R.S32.HI UR4, URZ, 0x1f, UR5 ;  /* 0x0000001f3f047899 */ /* 0x000fe20008011405 */
[----:B------:R-:W-:Y:S02]  /*4900*/  SHF.R.S32.HI R0, RZ, 0x1f, R208 ;  /* 0x0000001fff007819 */ /* 0x000fe400000114d0 */
[--C-:B------:R-:W-:Y:S01]  /*4910*/  IADD3 R4, P2, P0, R4, UR5, R7.reuse ;  /* 0x0000000504047c10 */ /* 0x100fe2000f85e007 */
[--C-:B------:R-:W-:Y:S01]  /*4920*/  IMAD.MOV R8, RZ, RZ, -R7.reuse ;  /* 0x000000ffff087224 */ /* 0x100fe200078e0a07 */
[----:B------:R-:W-:Y:S02]  /*4930*/  SHF.R.S32.HI R6, RZ, 0x1f, R7 ;  /* 0x0000001fff067819 */ /* 0x000fe40000011407 */
[----:B------:R-:W-:Y:S01]  /*4940*/  SEL R0, R0, RZ, !P1 ;  /* 0x000000ff00007207 */ /* 0x000fe20004800000 */
[----:B------:R-:W-:Y:S01]  /*4950*/  IMAD R8, R8, c[0x0][0x338], R3 ;  /* 0x0000ce0008087a24 */ /* 0x000fe200078e0203 */
[----:B------:R-:W-:-:S02]  /*4960*/  IADD3.X R5, R5, UR4, R6, P2, P0 ;  /* 0x0000000405057c10 */ /* 0x000fc400097e0406 */
[----:B-1----:R-:W-:Y:S02]  /*4970*/  ISETP.NE.AND P2, PT, R2, RZ, PT ;  /* 0x000000ff0200720c */ /* 0x002fe40003f45270 */
[C---:B------:R-:W-:Y:S01]  /*4980*/  SHF.L.U64.HI R5, R4.reuse, 0x2, R5 ;  /* 0x0000000204057819 */ /* 0x040fe20000010205 */
[----:B------:R-:W-:-:S05]  /*4990*/  IMAD.SHL.U32 R4, R4, 0x4, RZ ;  /* 0x0000000404047824 */ /* 0x000fca00078e00ff */
[----:B------:R-:W-:-:S04]  /*49a0*/  IADD3 R12, P0, R4, c[0x0][0x350], RZ ;  /* 0x0000d400040c7a10 */ /* 0x000fc80007f1e0ff */
[----:B------:R-:W-:Y:S01]  /*49b0*/  IADD3.X R13, R5, c[0x0][0x354], RZ, P0, !PT ;  /* 0x0000d500050d7a10 */ /* 0x000fe200007fe4ff */
[C---:B---3--:R-:W-:Y:S01]  /*49c0*/  @P1 IMAD R9, R208.reuse, 0x80, R9 ;  /* 0x00000080d0091824 */ /* 0x048fe200078e0209 */
[----:B------:R-:W-:-:S04]  /*49d0*/  SEL R208, R208, RZ, !P1 ;  /* 0x000000ffd0d07207 */ /* 0x000fc80004800000 */
[----:B------:R-:W-:-:S04]  /*49e0*/  @P1 SHF.R.S32.HI R10, RZ, 0x1f, R9 ;  /* 0x0000001fff0a1819 */ /* 0x000fc80000011409 */
[----:B------:R-:W-:-:S05]  /*49f0*/  @P1 LEA.HI R10, R10, R9, RZ, 0x7 ;  /* 0x000000090a0a1211 */ /* 0x000fca00078f38ff */
[----:B------:R-:W-:-:S05]  /*4a00*/  @P1 IMAD.SHL.U32 R10, R10, 0x40, RZ ;  /* 0x000000400a0a1824 */ /* 0x000fca00078e00ff */
[----:B------:R-:W-:-:S04]  /*4a10*/  @P1 LOP3.LUT R10, R10, 0xffffe000, RZ, 0xc0, !PT ;  /* 0xffffe0000a0a1812 */ /* 0x000fc800078ec0ff */
[----:B------:R-:W-:Y:S02]  /*4a20*/  @P1 SHF.R.S32.HI R11, RZ, 0x1f, R10 ;  /* 0x0000001fff0b1819 */ /* 0x000fe4000001140a */
[----:B------:R-:W-:Y:S01]  /*4a30*/  @!P1 CS2R R10, SRZ ;  /* 0x00000000000a9805 */ /* 0x000fe2000001ff00 */
[----:B------:R-:W-:Y:S05]  /*4a40*/  @P2 BRA `(.L_x_204) ;  /* 0x0000005000002947 */ /* 0x000fea0003800000 */
.L_x_205:
[----:B------:R-:W2:Y:S01]  /*4a50*/  LDG.E.STRONG.GPU R3, [R12.64] ;  /* 0x000000080c037981 */ /* 0x000ea2000c1ef900 */
[----:B------:R-:W-:Y:S01]  /*4a60*/  YIELD ;  /* 0x0000000000007946 */ /* 0x000fe20003800000 */
[----:B--2---:R-:W-:Y:S01]  /*4a70*/  ISETP.NE.AND P0, PT, R3, R8, PT ;  /* 0x000000080300720c */ /* 0x004fe20003f05270 */
[----:B------:R-:W-:-:S12]  /*4a80*/  CCTL.IVALL ;  /* 0x00000000ff00798f */ /* 0x000fd80002000000 */
[----:B------:R-:W-:Y:S05]  /*4a90*/  @P0 BRA `(.L_x_205) ;  /* 0xffffffb000000947 */ /* 0x000fea000383ffff */
.L_x_204:
[----:B------:R-:W-:Y:S05]  /*4aa0*/  BSYNC B0 ;  /* 0x0000000000007941 */ /* 0x000fea0003800000 */
.L_x_203:
[----:B------:R-:W-:Y:S01]  /*4ab0*/  MOV R9, 0xffffffff ;  /* 0xffffffff00097802 */ /* 0x000fe20000000f00 */
[----:B------:R-:W-:Y:S05]  /*4ac0*/  BRA.CONV ~URZ, `(.L_x_206) ;  /* 0x000000237f007947 */ /* 0x000fea000b800000 */
[----:B------:R-:W-:Y:S02]  /*4ad0*/  MOV R14, 0x4af0 ;  /* 0x00004af0000e7802 */ /* 0x000fe40000000f00 */
[----:B------:R-:W-:Y:S05]  /*4ae0*/  CALL.REL.NOINC `($__internal_1_$__cuda_sm70_warpsync) ;  /* 0x0000089000007944 */ /* 0x000fea0003c00000 */
.L_x_206:
[----:B------:R-:W-:Y:S01]  /*4af0*/  USHF.L.U32 UR5, UR6, 0xd, URZ ;  /* 0x0000000d06057899 */ /* 0x000fe2000800063f */
[----:B------:R-:W-:Y:S01]  /*4b00*/  SHF.R.S32.HI R3, RZ, 0x1f, R2 ;  /* 0x0000001fff037819 */ /* 0x000fe20000011402 */
[----:B------:R-:W-:-:S06]  /*4b10*/  NOP ;  /* 0x0000000000007918 */ /* 0x000fcc0000000000 */
[----:B------:R-:W-:Y:S01]  /*4b20*/  USHF.R.S32.HI UR4, URZ, 0x1f, UR5 ;  /* 0x0000001f3f047899 */ /* 0x000fe20008011405 */
[----:B------:R-:W-:Y:S01]  /*4b30*/  IADD3 R10, P1, P0, R10, UR5, R2 ;  /* 0x000000050a0a7c10 */ /* 0x000fe2000f83e002 */
[----:B------:R-:W-:-:S04]  /*4b40*/  IMAD R2, R6, c[0x0][0x328], RZ ;  /* 0x0000ca0006027a24 */ /* 0x000fc800078e02ff */
[----:B------:R-:W-:Y:S01]  /*4b50*/  IADD3.X R11, R11, UR4, R3, P1, P0 ;  /* 0x000000040b0b7c10 */ /* 0x000fe20008fe0403 */
[C---:B------:R-:W-:Y:S02]  /*4b60*/  IMAD R2, R7.reuse, c[0x0][0x32c], R2 ;  /* 0x0000cb0007027a24 */ /* 0x040fe400078e0202 */
[----:B------:R-:W-:Y:S02]  /*4b70*/  IMAD R3, R0, c[0x0][0x330], RZ ;  /* 0x0000cc0000037a24 */ /* 0x000fe400078e02ff */
[----:B------:R-:W-:-:S04]  /*4b80*/  IMAD.WIDE.U32 R14, R7, c[0x0][0x328], R10 ;  /* 0x0000ca00070e7a25 */ /* 0x000fc800078e000a */
[----:B------:R-:W-:Y:S01]  /*4b90*/  IMAD R3, R208, c[0x0][0x334], R3 ;  /* 0x0000cd00d0037a24 */ /* 0x000fe200078e0203 */
[----:B------:R-:W-:-:S05]  /*4ba0*/  IADD3 R15, R15, R2, RZ ;  /* 0x000000020f0f7210 */ /* 0x000fca0007ffe0ff */
[----:B------:R-:W-:-:S05]  /*4bb0*/  IMAD.WIDE.U32 R14, R208, c[0x0][0x330], R14 ;  /* 0x0000cc00d00e7a25 */ /* 0x000fca00078e000e */
[----:B------:R-:W-:Y:S02]  /*4bc0*/  IADD3 R3, R15, R3, RZ ;  /* 0x000000030f037210 */ /* 0x000fe40007ffe0ff */
        /* <DEDUP_REMOVED lines=36> */
[----:B-1----:R-:W-:Y:S05]  /*4e10*/  CALL.REL.NOINC `($__internal_1_$__cuda_sm70_warpsync) ;  /* 0x0000056000007944 */ /* 0x002fea0003c00000 */
.L_x_207:
        /* <DEDUP_REMOVED lines=8> */
[----:B-1----:R-:W-:Y:S01]  /*4ea0*/  MOV R3, 0x1 ;  /* 0x0000000100037802 */ /* 0x002fe20000000f00 */
[----:B------:R-:W-:-:S00]  /*4eb0*/  ERRBAR ;  /* 0x00000000000079ab */ /* 0x000fc00000000000 */
[----:B012345:R-:W-:-:S05]  /*4ec0*/  CCTL.IVALL ;  /* 0x00000000ff00798f */ /* 0x03ffca0002000000 */
[----:B------:R1:W-:Y:S02]  /*4ed0*/  RED.E.ADD.S32.STRONG.GPU [R12.64], R3 ;  /* 0x000000030c00798e */ /* 0x0003e4000c10e388 */
.L_x_209:
[----:B------:R-:W-:Y:S05]  /*4ee0*/  BSYNC B0 ;  /* 0x0000000000007941 */ /* 0x000fea0003800000 */
.L_x_208:
[----:B------:R-:W-:Y:S01]  /*4ef0*/  IADD3 R4, P0, R4, c[0x0][0x348], RZ ;  /* 0x0000d20004047a10 */ /* 0x000fe20007f1e0ff */
[----:B------:R-:W-:Y:S03]  /*4f00*/  BSSY B0, `(.L_x_210) ;  /* 0x0000008000007945 */ /* 0x000fe60003800000 */
[----:B------:R-:W-:Y:S01]  /*4f10*/  IADD3.X R5, R5, c[0x0][0x34c], RZ, P0, !PT ;  /* 0x0000d30005057a10 */ /* 0x000fe200007fe4ff */
[----:B------:R-:W-:Y:S05]  /*4f20*/  @P2 BRA `(.L_x_211) ;  /* 0x0000005000002947 */ /* 0x000fea0003800000 */
.L_x_212:
[----:B-1----:R-:W2:Y:S01]  /*4f30*/  LDG.E.STRONG.GPU R3, [R4.64] ;  /* 0x0000000804037981 */ /* 0x002ea2000c1ef900 */
[----:B------:R-:W-:Y:S01]  /*4f40*/  YIELD ;  /* 0x0000000000007946 */ /* 0x000fe20003800000 */
[----:B--2---:R-:W-:Y:S01]  /*4f50*/  ISETP.NE.AND P0, PT, R3, R8, PT ;  /* 0x000000080300720c */ /* 0x004fe20003f05270 */
[----:B------:R-:W-:-:S12]  /*4f60*/  CCTL.IVALL ;  /* 0x00000000ff00798f */ /* 0x000fd80002000000 */
[----:B------:R-:W-:Y:S05]  /*4f70*/  @P0 BRA `(.L_x_212) ;  /* 0xffffffb000000947 */ /* 0x000fea000383ffff */
.L_x_211:
[----:B------:R-:W-:Y:S05]  /*4f80*/  BSYNC B0 ;  /* 0x0000000000007941 */ /* 0x000fea0003800000 */
.L_x_210:
[----:B------:R-:W-:Y:S05]  /*4f90*/  BRA.CONV ~URZ, `(.L_x_213) ;  /* 0x000000237f007947 */ /* 0x000fea000b800000 */
[----:B------:R-:W-:Y:S02]  /*4fa0*/  MOV R14, 0x4fc0 ;  /* 0x00004fc0000e7802 */ /* 0x000fe40000000f00 */
[----:B-1----:R-:W-:Y:S05]  /*4fb0*/  CALL.REL.NOINC `($__internal_1_$__cuda_sm70_warpsync) ;  /* 0x000003c000007944 */ /* 0x002fea0003c00000 */
.L_x_213:
[----:B-1----:R-:W-:Y:S01]  /*4fc0*/  MOV R2, R10 ;  /* 0x0000000a00027202 */ /* 0x002fe20000000f00 */
[----:B------:R-:W-:Y:S01]  /*4fd0*/  IMAD R6, R6, c[0x0][0x300], RZ ;  /* 0x0000c00006067a24 */ /* 0x000fe200078e02ff */
[----:B------:R-:W-:Y:S01]  /*4fe0*/  MOV R3, R11 ;  /* 0x0000000b00037202 */ /* 0x000fe20000000f00 */
[----:B------:R-:W-:-:S06]  /*4ff0*/  NOP ;  /* 0x0000000000007918 */ /* 0x000fcc0000000000 */
[----:B------:R-:W-:-:S04]  /*5000*/  IMAD.WIDE.U32 R2, R7, c[0x0][0x300], R2 ;  /* 0x0000c00007027a25 */ /* 0x000fc800078e0002 */
[----:B------:R-:W-:Y:S02]  /*5010*/  IMAD R6, R7, c[0x0][0x304], R6 ;  /* 0x0000c10007067a24 */ /* 0x000fe400078e0206 */
[----:B------:R-:W-:-:S03]  /*5020*/  IMAD R7, R0, c[0x0][0x308], RZ ;  /* 0x0000c20000077a24 */ /* 0x000fc600078e02ff */
[----:B------:R-:W-:Y:S01]  /*5030*/  IADD3 R3, R3, R6, RZ ;  /* 0x0000000603037210 */ /* 0x000fe20007ffe0ff */
[----:B------:R-:W-:-:S04]  /*5040*/  IMAD R7, R208, c[0x0][0x30c], R7 ;  /* 0x0000c300d0077a24 */ /* 0x000fc800078e0207 */
        /* <DEDUP_REMOVED lines=39> */
.L_x_214:
        /* <DEDUP_REMOVED lines=12> */
        .weak           $__internal_1_$__cuda_sm70_warpsync
        .type           $__internal_1_$__cuda_sm70_warpsync,@function
        .size           $__internal_1_$__cuda_sm70_warpsync,(.L_x_1800 - $__internal_1_$__cuda_sm70_warpsync)
$__internal_1_$__cuda_sm70_warpsync:
[----:B------:R-:W-:Y:S01]  /*5380*/  MOV R15, 0x0 ;  /* 0x00000000000f7802 */ /* 0x000fe20000000f00 */
[----:B------:R-:W-:Y:S04]  /*5390*/  WARPSYNC R9 ;  /* 0x0000000900007348 */ /* 0x000fe80003800000 */
[----:B------:R-:W-:Y:S05]  /*53a0*/  RET.REL.NODEC R14 `(_ZN7cutlass13device_kernelIN5flash19enable_sm80_to_sm89INS1_16FlashAttnBwdSm80INS1_25CollectiveMainloopBwdSm80ILi2ELi2EN4cute5tupleIJNS5_1CILi64EEENS7_ILi128EEES8_EEENS_6half_tEfNS_4arch4Sm80ELb0ELb0ELb0ELb1ELb1ELb0ELb0ELb0ELi2ELi2ELi4ELi2ELb1EEENS1_24CollectiveEpilogueBwdGQAISA_fSD_Li256ELb1ELb1EEENS1_19SingleTileSchedulerILb1ELb0ELb0ELi128EEEEEEEEEvNT_6ParamsE) ;  /* 0xffffac500e007950 */ /* 0x000fea0003c3ffff */
.L_x_215:
        /* <DEDUP_REMOVED lines=13> */
.L_x_1800:


//--------------------- .text._ZN7cutlass13device_kernelIN5flash19enable_sm80_to_sm89INS1_16FlashAttnBwdSm80INS1_25CollectiveMainloopBwdSm80ILi2ELi2EN4cute5tupleIJNS5_1CILi64EEENS7_ILi128EEES8_EEENS_6half_tEfNS_4arch4Sm80ELb0ELb1ELb0ELb0ELb0ELb0ELb0ELb0ELi2ELi2ELi4ELi2ELb1EEENS1_21CollectiveEpilogueBwdISA_SB_SD_Li256ELb0ELb0ELi2EEENS1_19SingleTileSchedulerILb0ELb0ELb0ELi128EEEEEEEEEvNT_6ParamsE --------------------------
	.section	.text._ZN7cutlass13device_kernelIN5flash19enable_sm80_to_sm89INS1_16FlashAttnBwdSm80INS1_25CollectiveMainloopBwdSm80ILi2ELi2EN4cute5tupleIJNS5_1CILi64EEENS7_ILi128EEES8_EEENS_6half_tEfNS_4arch4Sm80ELb0ELb1ELb0ELb0ELb0ELb0ELb0ELb0ELi2ELi2ELi4ELi2ELb1EEENS1_21CollectiveEpilogueBwdISA_SB_SD_Li256ELb0ELb0ELi2EEENS1_19SingleTileSchedulerILb0ELb0ELb0ELi128EEEEEEEEEvNT_6ParamsE,"ax",@progbits
	.sectioninfo	@"SHI_REGISTERS=245"
	.align	128
.text._ZN7cutlass13device_kernelIN5flash19enable_sm80_to_sm89INS1_16FlashAttnBwdSm80INS1_25CollectiveMainloopBwdSm80ILi2ELi2EN4cute5tupleIJNS5_1CILi64EEENS7_ILi128EEES8_EEENS_6half_tEfNS_4arch4Sm80ELb0ELb1ELb0ELb0ELb0ELb0ELb0ELb0ELi2ELi2ELi4ELi2ELb1EEENS1_21CollectiveEpilogueBwdISA_SB_SD_Li256ELb0ELb0ELi2EEENS1_19SingleTileSchedulerILb0ELb0ELb0ELi128EEEEEEEEEvNT_6ParamsE:
        .type           _ZN7cutlass13device_kernelIN5flash19enable_sm80_to_sm89INS1_16FlashAttnBwdSm80INS1_25CollectiveMainloopBwdSm80ILi2ELi2EN4cute5tupleIJNS5_1CILi64EEENS7_ILi128EEES8_EEENS_6half_tEfNS_4arch4Sm80ELb0ELb1ELb0ELb0ELb0ELb0ELb0ELb0ELi2ELi2ELi4ELi2ELb1EEENS1_21CollectiveEpilogueBwdISA_SB_SD_Li256ELb0ELb0ELi2EEENS1_19SingleTileSchedulerILb0ELb0ELb0ELi128EEEEEEEEEvNT_6ParamsE,@function
        .size           _ZN7cutlass13device_kernelIN5flash19enable_sm80_to_sm89INS1_16FlashAttnBwdSm80INS1_25CollectiveMainloopBwdSm80ILi2ELi2EN4cute5tupleIJNS5_1CILi64EEENS7_ILi128EEES8_EEENS_6half_tEfNS_4arch4Sm80ELb0ELb1ELb0ELb0ELb0ELb0ELb0ELb0ELi2ELi2ELi4ELi2ELb1EEENS1_21CollectiveEpilogueBwdISA_SB_SD_Li256ELb0ELb0ELi2EEENS1_19SingleTileSchedulerILb0ELb0ELb0ELi128EEEEEEEEEvNT_6ParamsE,(.L_x_1802 - _ZN7cutlass13device_kernelIN5flash19enable_sm80_to_sm89INS1_16FlashAttnBwdSm80INS1_25CollectiveMainloopBwdSm80ILi2ELi2EN4cute5tupleIJNS5_1CILi64EEENS7_ILi128EEES8_EEENS_6half_tEfNS_4arch4Sm80ELb0ELb1ELb0ELb0ELb0ELb0ELb0ELb0ELi2ELi2ELi4ELi2ELb1EEENS1_21CollectiveEpilogueBwdISA_SB_SD_Li256ELb0ELb0ELi2EEENS1_19SingleTileSchedulerILb0ELb0ELb0ELi128EEEEEEEEEvNT_6ParamsE)
        .other          _ZN7cutlass13device_kernelIN5flash19enable_sm80_to_sm89INS1_16FlashAttnBwdSm80INS1_25CollectiveMainloopBwdSm80ILi2ELi2EN4cute5tupleIJNS5_1CILi64EEENS7_ILi128EEES8_EEENS_6half_tEfNS_4arch4Sm80ELb0ELb1ELb0ELb0ELb0ELb0ELb0ELb0ELi2ELi2ELi4ELi2ELb1EEENS1_21CollectiveEpilogueBwdISA_SB_SD_Li256ELb0ELb0ELi2EEENS1_19SingleTileSchedulerILb0ELb0ELb0ELi128EEEEEEEEEvNT_6ParamsE,@"STO_CUDA_ENTRY STV_DEFAULT"
_ZN7cutlass13device_kernelIN5flash19enable_sm80_to_sm89INS1_16FlashAttnBwdSm80INS1_25CollectiveMainloopBwdSm80ILi2ELi2EN4cute5tupleIJNS5_1CILi64EEENS7_ILi128EEES8_EEENS_6half_tEfNS_4arch4Sm80ELb0ELb1ELb0ELb0ELb0ELb0ELb0ELb0ELi2ELi2ELi4ELi2ELb1EEENS1_21CollectiveEpilogueBwdISA_SB_SD_Li256ELb0ELb0ELi2EEENS1_19SingleTileSchedulerILb0ELb0ELb0ELi128EEEEEEEEEvNT_6ParamsE:
[----:B------:R-:W-:Y:S02]  /*0000*/  MOV R1, c[0x0][0x28] ;  /* 0x00000a0000017a02 */ /* 0x000fe40000000f00 */
[----:B------:R-:W1:Y:S02]  /*0010*/  S2UR UR19, SR_CTAID.Z ;  /* 0x00000000001379c3 */ /* 0x000e640000002700 */
[----:B-1----:R-:W-:-:S13]  /*0020*/  ISETP.LE.AND P0, PT, RZ, UR19, PT ;  /* 0x00000013ff007c0c */ /* 0x002fda000bf03270 */
[----:B------:R-:W-:Y:S05]  /*0030*/  @!P0 EXIT ;  /* 0x000000000000894d */ /* 0x000fea0003800000 */
[----:B------:R-:W1:Y:S01]  /*0040*/  S2UR UR11, SR_CTAID.X ;  /* 0x00000000000b79c3 */ /* 0x000e620000002500 */
[----:B------:R-:W2:Y:S01]  /*0050*/  S2R R208, SR_TID.X ;  /* 0x0000000000d07919 */ /* 0x000ea20000002100 */
[----:B------:R-:W-:Y:S02]  /*0060*/  ULDC UR5, c[0x0][0x168] ;  /* 0x00005a0000057ab9 */ /* 0x000fe40000000800 */
[----:B------:R-:W-:Y:S01]  /*0070*/  UIADD3 UR6, UR5, 0x3f, URZ ;  /* 0x0000003f05067890 */ /* 0x000fe2000fffe03f */
[----:B------:R-:W3:Y:S03]  /*0080*/  S2R R7, SR_CTAID.Y ;  /* 0x0000000000077919 */ /* 0x000ee60000002600 */
[----:B------:R-:W-:-:S04]  /*0090*/  USHF.R.S32.HI UR4, URZ, 0x1f, UR6 ;  /* 0x0000001f3f047899 */ /* 0x000fc80008011406 */
[----:B------:R-:W-:-:S04]  /*00a0*/  ULEA.HI UR4, UR4, UR6, URZ, 0x6 ;  /* 0x0000000604047291 */ /* 0x000fc8000f8f303f */
[----:B------:R-:W-:Y:S01]  /*00b0*/  USHF.R.S32.HI UR13, URZ, 0x6, UR4 ;  /* 0x000000063f0d7899 */ /* 0x000fe20008011404 */
[----:B-1----:R-:W-:-:S13]  /*00c0*/  ISETP.LE.AND P0, PT, RZ, UR11, PT ;  /* 0x0000000bff007c0c */ /* 0x002fda000bf03270 */
[----:B------:R-:W-:Y:S05]  /*00d0*/  @!P0 BRA `(.L_x_216) ;  /* 0x000000b000008947 */ /* 0x000fea0003800000 */
[----:B--23--:R-:W-:Y:S02]  /*00e0*/  UIADD3 UR5, UR5, 0xbf, URZ ;  /* 0x000000bf05057890 */ /* 0x00cfe4000fffe03f */
[----:B------:R-:W-:Y:S02]  /*00f0*/  ULDC UR4, c[0x0][0x198] ;  /* 0x0000660000047ab9 */ /* 0x000fe40000000800 */
[----:B------:R-:W-:-:S03]  /*0100*/  UIADD3 UR4, UR5, -UR4, URZ ;  /* 0x8000000405047290 */ /* 0x000fc6000fffe03f */
[----:B------:R-:W-:Y:S02]  /*0110*/  ULDC UR5, c[0x0][0x2a0] ;  /* 0x0000a80000057ab9 */ /* 0x000fe40000000800 */
[----:B------:R-:W-:-:S04]  /*0120*/  ULEA UR4, UR11, UR4, 0x7 ;  /* 0x000000040b047291 */ /* 0x000fc8000f8e383f */
[----:B------:R-:W-:-:S04]  /*0130*/  UIADD3 UR5, UR4, UR5, URZ ;  /* 0x0000000504057290 */ /* 0x000fc8000fffe03f */
[----:B------:R-:W-:-:S04]  /*0140*/  USHF.R.S32.HI UR4, URZ, 0x1f, UR5 ;  /* 0x0000001f3f047899 */ /* 0x000fc80008011405 */
[----:B------:R-:W-:-:S04]  /*0150*/  ULEA.HI UR4, UR4, UR5, URZ, 0x6 ;  /* 0x0000000504047291 */ /* 0x000fc8000f8f303f */
[----:B------:R-:W-:-:S04]  /*0160*/  USHF.R.S32.HI UR4, URZ, 0x6, UR4 ;  /* 0x000000063f047899 */ /* 0x000fc80008011404 */
[----:B------:R-:W-:-:S04]  /*0170*/  UISETP.LT.AND UP0, UPT, UR13, UR4, UPT ;  /* 0x000000040d00728c */ /* 0x000fc8000bf01270 */
[----:B------:R-:W-:Y:S02]  /*0180*/  USEL UR13, UR13, UR4, UP0 ;  /* 0x000000040d0d7287 */ /* 0x000fe40008000000 */
.L_x_216:
[----:B--23--:R-:W-:Y:S01]  /*0190*/  USHF.L.U32 UR12, UR11, 0x7, URZ ;  /* 0x000000070b0c7899 */ /* 0x00cfe2000800063f */
[----:B------:R-:W-:Y:S01]  /*01a0*/  PLOP3.LUT P1, PT, PT, PT, PT, 0x80, 0x0 ;  /* 0x000000000000781c */ /* 0x000fe20003f2f070 */
[----:B------:R-:W-:Y:S01]  /*01b0*/  ULDC UR6, c[0x0][0x198] ;  /* 0x0000660000067ab9 */ /* 0x000fe20000000800 */
[----:B------:R-:W-:Y:S01]  /*01c0*/  CS2R R126, SRZ ;  /* 0x00000000007e7805 */ /* 0x000fe2000001ff00 */
[----:B------:R-:W-:Y:S01]  /*01d0*/  ULDC UR5, c[0x0][0x168] ;  /* 0x00005a0000057ab9 */ /* 0x000fe20000000800 */
[----:B------:R-:W-:Y:S01]  /*01e0*/  CS2R R124, SRZ ;  /* 0x00000000007c7805 */ /* 0x000fe2000001ff00 */
[----:B------:R-:W-:Y:S01]  /*01f0*/  UIADD3 UR5, UR12, UR5, -UR6 ;  /* 0x000000050c057290 */ /* 0x000fe2000fffe806 */
[----:B------:R-:W-:Y:S01]  /*0200*/  CS2R R130, SRZ ;  /* 0x0000000000827805 */ /* 0x000fe2000001ff00 */
[----:B------:R-:W-:Y:S01]  /*0210*/  ULDC UR4, c[0x0][0x2a4] ;  /* 0x0000a90000047ab9 */ /* 0x000fe20000000800 */
[----:B------:R-:W-:Y:S01]  /*0220*/  CS2R R128, SRZ ;  /* 0x0000000000807805 */ /* 0x000fe2000001ff00 */
[----:B------:R-:W-:Y:S01]  /*0230*/  UIADD3 UR5, UR5, -UR4, URZ ;  /* 0x8000000405057290 */ /* 0x000fe2000fffe03f */
[----:B------:R-:W-:Y:S01]  /*0240*/  CS2R R122, SRZ ;  /* 0x00000000007a7805 */ /* 0x000fe2000001ff00 */
[----:B------:R-:W-:Y:S01]  /*0250*/  ULDC.64 UR22, c[0x0][0x118] ;  /* 0x0000460000167ab9 */ /* 0x000fe20000000a00 */
[----:B------:R-:W-:Y:S01]  /*0260*/  CS2R R120, SRZ ;  /* 0x0000000000787805 */ /* 0x000fe2000001ff00 */
[----:B------:R-:W-:Y:S01]  /*0270*/  USHF.R.S32.HI UR4, URZ, 0x1f, UR5 ;  /* 0x0000001f3f047899 */ /* 0x000fe20008011405 */
[----:B------:R-:W-:Y:S01]  /*0280*/  CS2R R118, SRZ ;  /* 0x0000000000767805 */ /* 0x000fe2000001ff00 */
[----:B------:R-:W-:Y:S01]  /*0290*/  CS2R R116, SRZ ;  /* 0x0000000000747805 */ /* 0x000fe2000001ff00 */
[----:B------:R-:W-:Y:S01]  /*02a0*/  CS2R R110, SRZ ;  /* 0x00000000006e7805 */ /* 0x000fe2000001ff00 */
[----:B------:R-:W-:Y:S01]  /*02b0*/  ULEA.HI UR4, UR4, UR5, URZ, 0x6 ;  /* 0x0000000504047291 */ /* 0x000fe2000f8f303f */
[----:B------:R-:W-:Y:S01]  /*02c0*/  CS2R R108, SRZ ;  /* 0x00000000006c7805 */ /* 0x000fe2000001ff00 */
[----:B------:R-:W-:Y:S01]  /*02d0*/  CS2R R114, SRZ ;  /* 0x0000000000727805 */ /* 0x000fe2000001ff00 */
[----:B------:R-:W-:Y:S01]  /*02e0*/  CS2R R112, SRZ ;  /* 0x0000000000707805 */ /* 0x000fe2000001ff00 */
[----:B------:R-:W-:Y:S01]  /*02f0*/  USHF.R.S32.HI UR4, URZ, 0x6, UR4 ;  /* 0x000000063f047899 */ /* 0x000fe20008011404 */
[----:B------:R-:W-:Y:S01]  /*0300*/  CS2R R106, SRZ ;  /* 0x00000000006a7805 */ /* 0x000fe2000001ff00 */
[----:B------:R-:W-:Y:S01]  /*0310*/  CS2R R104, SRZ ;  /* 0x0000000000687805 */ /* 0x000fe2000001ff00 */
[----:B------:R-:W-:Y:S01]  /*0320*/  CS2R R102, SRZ ;  /* 0x0000000000667805 */ /* 0x000fe2000001ff00 */
[----:B------:R-:W-:Y:S01]  /*0330*/  CS2R R100, SRZ ;  /* 0x0000000000647805 */ /* 0x000fe2000001ff00 */
[----:B------:R-:W-:Y:S01]  /*0340*/  CS2R R94, SRZ ;  /* 0x00000000005e7805 */ /* 0x000fe2000001ff00 */
[----:B------:R-:W-:Y:S01]  /*0350*/  IMNMX R233, RZ, UR4, !PT ;  /* 0x00000004ffe97c17 */ /* 0x000fe2000f800200 */
[----:B------:R-:W-:Y:S01]  /*0360*/  CS2R R92, SRZ ;  /* 0x00000000005c7805 */ /* 0x000fe2000001ff00 */
[----:B------:R-:W-:Y:S01]  /*0370*/  CS2R R98, SRZ ;  /* 0x0000000000627805 */ /* 0x000fe2000001ff00 */
[----:B------:R-:W-:Y:S01]  /*0380*/  CS2R R96, SRZ ;  /* 0x0000000000607805 */ /* 0x000fe2000001ff00 */
[----:B------:R-:W-:Y:S01]  /*0390*/  ISETP.LT.AND P0, PT, R233, UR13, PT ;  /* 0x0000000de9007c0c */ /* 0x000fe2000bf01270 */
        /* <DEDUP_REMOVED lines=14> */
[----:B------:R-:W-:Y:S01]  /*0480*/  SHF.R.S32.HI R23, RZ, 0x1f, R208 ;  /* 0x0000001fff177819 */ /* 0x000fe200000114d0 */
[----:B------:R-:W1:Y:S01]  /*0490*/  S2R R230, SR_CTAID.Z ;  /* 0x0000000000e67919 */ /* 0x000e620000002700 */
[----:B------:R-:W-:Y:S01]  /*04a0*/  IMAD.MOV.U32 R3, RZ, RZ, R7 ;  /* 0x000000ffff037224 */ /* 0x000fe200078e0007 */
[----:B------:R-:W-:Y:S01]  /*04b0*/  USHF.R.S32.HI UR18, URZ, 0x1f, UR19 ;  /* 0x0000001f3f127899 */ /* 0x000fe20008011413 */
[----:B------:R-:W-:Y:S01]  /*04c0*/  ISETP.NE.AND P0, PT, R0, 0x1, PT ;  /* 0x000000010000780c */ /* 0x000fe20003f05270 */
[----:B------:R-:W-:Y:S01]  /*04d0*/  ULDC.64 UR4, c[0x0][0x1e8] ;  /* 0x00007a0000047ab9 */ /* 0x000fe20000000a00 */
[CC--:B------:R-:W-:Y:S01]  /*04e0*/  LEA.HI R21, R23.reuse, R208.reuse, RZ, 0x3 ;  /* 0x000000d017157211 */ /* 0x0c0fe200078f18ff */
[----:B------:R-:W-:Y:S01]  /*04f0*/  ULDC UR20, c[0x0][0x198] ;  /* 0x0000660000147ab9 */ /* 0x000fe20000000800 */
[----:B------:R-:W-:Y:S01]  /*0500*/  LEA.HI R13, R23, R208, RZ, 0x6 ;  /* 0x000000d0170d7211 */ /* 0x000fe200078f30ff */
[----:B------:R-:W-:Y:S01]  /*0510*/  UIMAD UR4, UR18, UR4, URZ ;  /* 0x00000004120472a4 */ /* 0x000fe2000f8e023f */
[----:B------:R-:W-:Y:S01]  /*0520*/  LOP3.LUT R5, R21, 0xfffffff8, RZ, 0xc0, !PT ;  /* 0xfffffff815057812 */ /* 0x000fe200078ec0ff */
[----:B------:R-:W-:Y:S01]  /*0530*/  UIADD3 UR20, -UR12, UR20, URZ ;  /* 0x000000140c147290 */ /* 0x000fe2000fffe13f */
[----:B------:R-:W-:Y:S01]  /*0540*/  SHF.R.S32.HI R210, RZ, 0x3, R21 ;  /* 0x00000003ffd27819 */ /* 0x000fe20000011415 */
[----:B------:R-:W-:Y:S01]  /*0550*/  IMAD.U32 R15, RZ, RZ, UR11 ;  /* 0x0000000bff0f7e24 */ /* 0x000fe2000f8e00ff */
[----:B------:R-:W-:Y:S01]  /*0560*/  UIMAD UR4, UR19, UR5, UR4 ;  /* 0x00000005130472a4 */ /* 0x000fe2000f8e0204 */
[----:B------:R-:W-:Y:S01]  /*0570*/  IMAD.IADD R20, R208, 0x1, -R5 ;  /* 0x00000001d0147824 */ /* 0x000fe200078e0a05 */
[----:B------:R-:W-:Y:S01]  /*0580*/  SHF.R.S32.HI R211, RZ, 0x1f, R210 ;  /* 0x0000001fffd37819 */ /* 0x000fe200000114d2 */
[----:B------:R-:W-:Y:S01]  /*0590*/  @P0 IMAD.HI.U32 R0, R7, c[0x0][0x24c], RZ ;  /* 0x0000930007000a27 */ /* 0x000fe200078e00ff */
[----:B------:R-:W-:Y:S01]  /*05a0*/  SHF.R.S32.HI R13, RZ, 0x6, R13 ;  /* 0x00000006ff0d7819 */ /* 0x000fe2000001140d */
[----:B------:R-:W-:Y:S01]  /*05b0*/  UMOV UR21, 0x6 ;  /* 0x0000000600157882 */ /* 0x000fe20000000000 */
[----:B------:R-:W-:Y:S01]  /*05c0*/  IADD3 R2, -R210, UR20, RZ ;  /* 0x00000014d2027c10 */ /* 0x000fe2000fffe1ff */
[----:B------:R-:W-:Y:S01]  /*05d0*/  IMAD.SHL.U32 R216, R20, 0x8, RZ ;  /* 0x0000000814d87824 */ /* 0x000fe200078e00ff */
[----:B------:R-:W-:Y:S01]  /*05e0*/  @P0 SHF.R.U32.HI R3, RZ, c[0x0][0x250], R0 ;  /* 0x00009400ff030a19 */ /* 0x000fe20000011600 */
[----:B------:R-:W-:Y:S01]  /*05f0*/  IMAD.SHL.U32 R9, R210, 0x40, RZ ;  /* 0x00000040d2097824 */ /* 0x000fe200078e00ff */
[----:B------:R-:W-:Y:S01]  /*0600*/  ISETP.GE.AND P6, PT, R2, 0x1, PT ;  /* 0x000000010200780c */ /* 0x000fe20003fc6270 */
[----:B------:R-:W-:Y:S01]  /*0610*/  IMAD.WIDE R14, R15, 0x80, R210 ;  /* 0x000000800f0e7825 */ /* 0x000fe200078e02d2 */
[----:B------:R-:W-:Y:S01]  /*0620*/  SHF.R.S32.HI R0, RZ, 0x1f, R3 ;  /* 0x0000001fff007819 */ /* 0x000fe20000011403 */
[----:B------:R-:W-:Y:S01]  /*0630*/  ULDC.64 UR6, c[0x0][0x1d8] ;  /* 0x0000760000067ab9 */ /* 0x000fe20000000a00 */
[--C-:B------:R-:W-:Y:S01]  /*0640*/  SHF.R.S32.HI R217, RZ, 0x1f, R216.reuse ;  /* 0x0000001fffd97819 */ /* 0x100fe200000114d8 */
[----:B------:R-:W-:Y:S01]  /*0650*/  IMAD.SHL.U32 R27, R13, 0x200, RZ ;  /* 0x000002000d1b7824 */ /* 0x000fe200078e00ff */
[----:B------:R-:W-:Y:S01]  /*0660*/  LOP3.LUT R9, R9, 0x1c0, RZ, 0xc0, !PT ;  /* 0x000001c009097812 */ /* 0x000fe200078ec0ff */
[----:B------:R-:W-:Y:S01]  /*0670*/  IMAD R16, R0, c[0x0][0x1e0], RZ ;  /* 0x0000780000107a24 */ /* 0x000fe200078e02ff */
[C---:B------:R-:W-:Y:S01]  /*0680*/  ISETP.GE.AND P5, PT, R2.reuse, 0x21, PT ;  /* 0x000000210200780c */ /* 0x040fe20003fa6270 */
[C---:B------:R-:W-:Y:S01]  /*0690*/  IMAD.WIDE.U32 R4, R3.reuse, c[0x0][0x1e0], R216 ;  /* 0x0000780003047a25 */ /* 0x040fe200078e00d8 */
[----:B------:R-:W-:Y:S01]  /*06a0*/  SHF.R.U32.HI R10, RZ, 0x3, R9 ;  /* 0x00000003ff0a7819 */ /* 0x000fe20000011609 */
[----:B------:R-:W-:Y:S01]  /*06b0*/  USHF.L.U64.HI UR28, UR6, UR21, UR7 ;  /* 0x00000015061c7299 */ /* 0x000fe20008010207 */
[C---:B------:R-:W-:Y:S01]  /*06c0*/  ISETP.GE.AND P4, PT, R2.reuse, 0x41, PT ;  /* 0x000000410200780c */ /* 0x040fe20003f86270 */
[----:B------:R-:W-:Y:S01]  /*06d0*/  IMAD R16, R3, c[0x0][0x1e4], R16 ;  /* 0x0000790003107a24 */ /* 0x000fe200078e0210 */
[----:B------:R-:W-:Y:S01]  /*06e0*/  ISETP.GE.AND P3, PT, R2, 0x61, PT ;  /* 0x000000610200780c */ /* 0x000fe20003f66270 */
[----:B------:R-:W-:Y:S01]  /*06f0*/  IMAD R0, R0, c[0x0][0x1b0], RZ ;  /* 0x00006c0000007a24 */ /* 0x000fe200078e02ff */
[C---:B------:R-:W-:Y:S01]  /*0700*/  ISETP.GE.OR P1, PT, R216.reuse, c[0x0][0x1cc], !P6 ;  /* 0x00007300d8007a0c */ /* 0x040fe20007726670 */
[----:B------:R-:W-:Y:S01]  /*0710*/  IMAD.IADD R17, R5, 0x1, R16 ;  /* 0x0000000105117824 */ /* 0x000fe200078e0210 */
[----:B------:R-:W-:Y:S01]  /*0720*/  USHF.L.U32 UR29, UR6, 0x6, URZ ;  /* 0x00000006061d7899 */ /* 0x000fe2000800063f */
[----:B------:R-:W-:Y:S01]  /*0730*/  IMAD.MOV.U32 R16, RZ, RZ, R4 ;  /* 0x000000ffff107224 */ /* 0x000fe200078e0004 */
[----:B------:R-:W-:Y:S01]  /*0740*/  LOP3.LUT R4, R9, 0x38, R216, 0xf8, !PT ;  /* 0x0000003809047812 */ /* 0x000fe200078ef8d8 */
[----:B------:R-:W-:Y:S01]  /*0750*/  IMAD R5, R15, c[0x0][0x1d8], RZ ;  /* 0x000076000f057a24 */ /* 0x000fe200078e02ff */
[----:B------:R-:W-:Y:S01]  /*0760*/  ISETP.GE.OR P6, PT, R216, c[0x0][0x19c], !P6 ;  /* 0x00006700d8007a0c */ /* 0x000fe200077c6670 */
[----:B-1----:R-:W-:Y:S01]  /*0770*/  IMAD.WIDE.U32 R16, R230, c[0x0][0x1e8], R16 ;  /* 0x00007a00e6107a25 */ /* 0x002fe200078e0010 */
[----:B------:R-:W-:-:S03]  /*0780*/  LOP3.LUT R10, R27, R4, R10, 0xf6, !PT ;  /* 0x000000041b0a7212 */ /* 0x000fc600078ef60a */
[----:B------:R-:W-:Y:S01]  /*0790*/  IMAD R2, R14, c[0x0][0x1dc], R5 ;  /* 0x000077000e027a24 */ /* 0x000fe200078e0205 */
[----:B------:R-:W-:Y:S01]  /*07a0*/  IADD3 R17, R17, UR4, RZ ;  /* 0x0000000411117c10 */ /* 0x000fe2000fffe0ff */
[C---:B------:R-:W-:Y:S01]  /*07b0*/  IMAD R0, R3.reuse, c[0x0][0x1b4], R0 ;  /* 0x00006d0003007a24 */ /* 0x040fe200078e0200 */
[----:B------:R-:W-:Y:S01]  /*07c0*/  ULDC.64 UR4, c[0x0][0x1b8] ;  /* 0x00006e0000047ab9 */ /* 0x000fe20000000a00 */
[----:B------:R-:W-:Y:S01]  /*07d0*/  IMAD.WIDE.U32 R4, R3, c[0x0][0x1b0], R216 ;  /* 0x00006c0003047a25 */ /* 0x000fe200078e00d8 */
[----:B------:R-:W-:-:S03]  /*07e0*/  UIMAD UR4, UR18, UR4, URZ ;  /* 0x00000004120472a4 */ /* 0x000fc6000f8e023f */
[----:B------:R-:W-:Y:S01]  /*07f0*/  IMAD.WIDE.U32 R8, R14, c[0x0][0x1d8], R16 ;  /* 0x000076000e087a25 */ /* 0x000fe200078e0010 */
[----:B------:R-:W-:-:S03]  /*0800*/  UIMAD UR6, UR19, UR5, UR4 ;  /* 0x00000005130672a4 */ /* 0x000fc6000f8e0204 */
[----:B------:R-:W-:Y:S01]  /*0810*/  IMAD.IADD R2, R9, 0x1, R2 ;  /* 0x0000000109027824 */ /* 0x000fe200078e0202 */
[----:B------:R-:W-:Y:S01]  /*0820*/  LEA R24, P0, R8, c[0x0][0x1c0], 0x1 ;  /* 0x0000700008187a11 */ /* 0x000fe200078008ff */
[----:B------:R-:W-:Y:S01]  /*0830*/  IMAD.IADD R5, R5, 0x1, R0 ;  /* 0x0000000105057824 */ /* 0x000fe200078e0200 */
[----:B------:R-:W-:Y:S01]  /*0840*/  SHF.R.S32.HI R9, RZ, 0x1f, R7 ;  /* 0x0000001fff097819 */ /* 0x000fe20000011407 */
[----:B------:R-:W-:Y:S01]  /*0850*/  IMAD.SHL.U32 R10, R10, 0x2, RZ ;  /* 0x000000020a0a7824 */ /* 0x000fe200078e00ff */
[----:B------:R-:W-:Y:S01]  /*0860*/  LEA.HI.X R25, R8, c[0x0][0x1c4], R2, 0x1, P0 ;  /* 0x0000710008197a11 */ /* 0x000fe200000f0c02 */
[----:B------:R-:W-:Y:S01]  /*0870*/  IMAD.WIDE.U32 R4, R230, c[0x0][0x1b8], R4 ;  /* 0x00006e00e6047a25 */ /* 0x000fe200078e0004 */
[C---:B------:R-:W-:Y:S01]  /*0880*/  ISETP.GE.OR P0, PT, R216.reuse, c[0x0][0x1cc], !P5 ;  /* 0x00007300d8007a0c */ /* 0x040fe20006f06670 */
[----:B------:R-:W-:Y:S01]  /*0890*/  ULDC.64 UR4, c[0x0][0x188] ;  /* 0x0000620000047ab9 */ /* 0x000fe20000000a00 */
[----:B------:R-:W-:Y:S01]  /*08a0*/  ISETP.GE.OR P5, PT, R216, c[0x0][0x19c], !P5 ;  /* 0x00006700d8007a0c */ /* 0x000fe20006fa6670 */
[----:B------:R-:W-:Y:S01]  /*08b0*/  @!PT LDS RZ, [RZ] ;  /* 0x00000000fffff984 */ /* 0x000fe20000000800 */
[----:B------:R-:W-:Y:S01]  /*08c0*/  @!PT LDS RZ, [RZ] ;  /* 0x00000000fffff984 */ /* 0x000fe20000000800 */
[----:B------:R-:W-:Y:S01]  /*08d0*/  @!PT LDS RZ, [RZ] ;  /* 0x00000000fffff984 */ /* 0x000fe20000000800 */
[----:B------:R1:W-:Y:S01]  /*08e0*/  LDGSTS.E.BYPASS.LTC128B.128 [R10+0x4080], [R24.64], !P1 ;  /* 0x04080000180a7fae */ /* 0x0003e2000c901d56 */
[----:B------:R-:W-:Y:S01]  /*08f0*/  IADD3 R16, P1, R24, UR29, RZ ;  /* 0x0000001d18107c10 */ /* 0x000fe2000ff3e0ff */
[----:B------:R-:W-:Y:S01]  /*0900*/  IMAD R0, R15, c[0x0][0x1a8], RZ ;  /* 0x00006a000f007a24 */ /* 0x000fe200078e02ff */
[----:B------:R-:W-:Y:S01]  /*0910*/  IADD3 R5, R5, UR6, RZ ;  /* 0x0000000605057c10 */ /* 0x000fe2000fffe0ff */
[----:B------:R-:W-:Y:S01]  /*0920*/  ULDC.64 UR6, c[0x0][0x208] ;  /* 0x0000820000067ab9 */ /* 0x000fe20000000a00 */
[----:B------:R-:W-:Y:S01]  /*0930*/  IADD3.X R17, R25, UR28, RZ, P1, !PT ;  /* 0x0000001c19117c10 */ /* 0x000fe20008ffe4ff */
[C---:B------:R-:W-:Y:S01]  /*0940*/  IMAD R0, R14.reuse, c[0x0][0x1ac], R0 ;  /* 0x00006b000e007a24 */ /* 0x040fe200078e0200 */
[----:B------:R-:W-:Y:S01]  /*0950*/  UIMAD UR8, UR18, UR4, URZ ;  /* 0x00000004120872a4 */ /* 0x000fe2000f8e023f */
[----:B------:R-:W-:Y:S01]  /*0960*/  IMAD.WIDE.U32 R4, R14, c[0x0][0x1a8], R4 ;  /* 0x00006a000e047a25 */ /* 0x000fe200078e0004 */
[----:B------:R-:W-:Y:S01]  /*0970*/  USHF.L.U64.HI UR9, UR6, UR21, UR7 ;  /* 0x0000001506097299 */ /* 0x000fe20008010207 */
[----:B------:R2:W-:Y:S01]  /*0980*/  LDGSTS.E.BYPASS.LTC128B.128 [R10+0x5080], [R16.64], !P0 ;  /* 0x05080000100a7fae */ /* 0x0005e2000c101d56 */
[----:B------:R-:W-:Y:S01]  /*0990*/  UIMAD.WIDE.U32 UR16, UR19, UR4, URZ ;  /* 0x00000004131072a5 */ /* 0x000fe2000f8e003f */
[----:B------:R-:W-:Y:S01]  /*09a0*/  IMAD.IADD R0, R5, 0x1, R0 ;  /* 0x0000000105007824 */ /* 0x000fe200078e0200 */
[C---:B------:R-:W-:Y:S01]  /*09b0*/  LEA R28, P0, R4.reuse, c[0x0][0x190], 0x1 ;  /* 0x00006400041c7a11 */ /* 0x040fe200078008ff */
[----:B------:R-:W-:Y:S01]  /*09c0*/  IMAD R2, R9, c[0x0][0x180], RZ ;  /* 0x0000600009027a24 */ /* 0x000fe200078e02ff */
[----:B------:R-:W-:Y:S01]  /*09d0*/  UIMAD UR8, UR19, UR5, UR8 ;  /* 0x00000005130872a4 */ /* 0x000fe2000f8e0208 */
[----:B------:R-:W-:Y:S01]  /*09e0*/  IMAD R205, R211, c[0x0][0x178], RZ ;  /* 0x00005e00d3cd7a24 */ /* 0x000fe200078e02ff */
[----:B------:R-:W-:Y:S01]  /*09f0*/  LEA.HI.X R29, R4, c[0x0][0x194], R0, 0x1, P0 ;  /* 0x00006500041d7a11 */ /* 0x000fe200000f0c00 */
[----:B------:R-:W-:Y:S01]  /*0a00*/  USHF.L.U32 UR10, UR6, 0x6, URZ ;  /* 0x00000006060a7899 */ /* 0x000fe2000800063f */
[C---:B------:R-:W-:Y:S01]  /*0a10*/  IMAD R2, R7.reuse, c[0x0][0x184], R2 ;  /* 0x0000610007027a24 */ /* 0x040fe200078e0202 */
[----:B------:R-:W-:Y:S01]  /*0a20*/  SHF.R.S32.HI R0, RZ, 0x1f, R233 ;  /* 0x0000001fff007819 */ /* 0x000fe200000114e9 */
[----:B------:R-:W-:Y:S01]  /*0a30*/  IMAD.WIDE.U32 R218, R210, c[0x0][0x178], RZ ;  /* 0x00005e00d2da7a25 */ /* 0x000fe200078e00ff */
[----:B------:R-:W-:Y:S01]  /*0a40*/  UIADD3 UR8, UR17, UR8, URZ ;  /* 0x0000000811087290 */ /* 0x000fe2000fffe03f */
[----:B------:R-:W-:Y:S01]  /*0a50*/  ISETP.GT.AND P0, PT, R208, 0xf, PT ;  /* 0x0000000fd000780c */ /* 0x000fe20003f04270 */
[----:B------:R-:W-:Y:S01]  /*0a60*/  ULDC.64 UR4, c[0x0][0x278] ;  /* 0x00009e0000047ab9 */ /* 0x000fe20000000a00 */
[----:B------:R-:W-:Y:S01]  /*0a70*/  IMAD.WIDE.U32 R18, R7, c[0x0][0x180], R216 ;  /* 0x0000600007127a25 */ /* 0x000fe200078e00d8 */
[----:B------:R-:W-:Y:S01]  /*0a80*/  UIMAD UR25, UR18, UR4, URZ ;  /* 0x00000004121972a4 */ /* 0x000fe2000f8e023f */
[----:B------:R-:W-:Y:S01]  /*0a90*/  IADD3 R222, R10, 0x4080, RZ ;  /* 0x000040800ade7810 */ /* 0x000fe20007ffe0ff */
[----:B------:R-:W-:Y:S01]  /*0aa0*/  UIMAD.WIDE.U32 UR14, UR19, UR4, URZ ;  /* 0x00000004130e72a5 */ /* 0x000fe2000f8e003f */
[----:B------:R-:W-:Y:S01]  /*0ab0*/  IMAD R205, R210, c[0x0][0x17c], R205 ;  /* 0x00005f00d2cd7a24 */ /* 0x000fe200078e02cd */
[----:B------:R-:W-:Y:S01]  /*0ac0*/  IADD3 R3, P2, P1, R218, UR16, R18 ;  /* 0x00000010da037c10 */ /* 0x000fe2000f95e012 */
[----:B------:R-:W-:Y:S01]  /*0ad0*/  IMAD R5, R233, UR9, RZ ;  /* 0x00000009e9057c24 */ /* 0x000fe2000f8e02ff */
[----:B------:R-:W-:Y:S01]  /*0ae0*/  UIMAD UR25, UR19, UR5, UR25 ;  /* 0x00000005131972a4 */ /* 0x000fe2000f8e0219 */
[----:B------:R-:W-:Y:S01]  /*0af0*/  IMAD.IADD R2, R19, 0x1, R2 ;  /* 0x0000000113027824 */ /* 0x000fe200078e0202 */
[-C--:B------:R-:W-:Y:S01]  /*0b00*/  LEA.HI R19, R23, R208.reuse, RZ, 0x2 ;  /* 0x000000d017137211 */ /* 0x080fe200078f10ff */
[----:B------:R-:W-:Y:S01]  /*0b10*/  IMAD.IADD R205, R219, 0x1, R205 ;  /* 0x00000001dbcd7824 */ /* 0x000fe200078e02cd */
[----:B------:R-:W-:Y:S01]  /*0b20*/  ULDC.64 UR4, c[0x0][0x290] ;  /* 0x0000a40000047ab9 */ /* 0x000fe20000000a00 */
[C---:B------:R-:W-:Y:S01]  /*0b30*/  IMAD R5, R0.reuse, UR10, R5 ;  /* 0x0000000a00057c24 */ /* 0x040fe2000f8e0205 */
[----:B------:R-:W-:Y:S01]  /*0b40*/  UIMAD UR24, UR18, UR4, URZ ;  /* 0x00000004121872a4 */ /* 0x000fe2000f8e023f */
[----:B------:R-:W-:Y:S01]  /*0b50*/  IMAD R0, R0, c[0x0][0x178], RZ ;  /* 0x00005e0000007a24 */ /* 0x000fe200078e02ff */
[----:B------:R-:W-:Y:S01]  /*0b60*/  IADD3.X R2, R205, UR8, R2, P2, P1 ;  /* 0x00000008cd027c10 */ /* 0x000fe200097e2402 */
[C---:B------:R-:W-:Y:S01]  /*0b70*/  IMAD.WIDE.U32 R14, R233.reuse, c[0x0][0x178], RZ ;  /* 0x00005e00e90e7a25 */ /* 0x040fe200078e00ff */
[----:B------:R-:W-:Y:S01]  /*0b80*/  IADD3 R32, P1, R16, UR29, RZ ;  /* 0x0000001d10207c10 */ /* 0x000fe2000ff3e0ff */
[----:B------:R-:W-:Y:S01]  /*0b90*/  UIMAD UR5, UR19, UR5, UR24 ;  /* 0x00000005130572a4 */ /* 0x000fe2000f8e0218 */
[----:B------:R-:W-:Y:S01]  /*0ba0*/  ISETP.GE.OR P2, PT, R216, c[0x0][0x1cc], !P4 ;  /* 0x00007300d8007a0c */ /* 0x000fe20006746670 */
[----:B------:R-:W-:Y:S01]  /*0bb0*/  IMAD R11, R233, c[0x0][0x17c], R0 ;  /* 0x00005f00e90b7a24 */ /* 0x000fe200078e0200 */
[----:B------:R-:W-:Y:S01]  /*0bc0*/  IADD3.X R33, R17, UR28, RZ, P1, !PT ;  /* 0x0000001c11217c10 */ /* 0x000fe20008ffe4ff */
[----:B------:R-:W-:Y:S01]  /*0bd0*/  IMAD.SHL.U32 R212, R208, 0x4, RZ ;  /* 0x00000004d0d47824 */ /* 0x000fe200078e00ff */
[C---:B------:R-:W-:Y:S01]  /*0be0*/  LEA R3, P1, R14.reuse, R3, 0x6 ;  /* 0x000000030e037211 */ /* 0x040fe200078230ff */
[----:B------:R-:W-:Y:S01]  /*0bf0*/  IMAD.IADD R11, R15, 0x1, R11 ;  /* 0x000000010f0b7824 */ /* 0x000fe200078e020b */
[----:B------:R-:W-:Y:S01]  /*0c00*/  LEA.HI R0, R23, R208, RZ, 0x4 ;  /* 0x000000d017007211 */ /* 0x000fe200078f20ff */
[----:B------:R-:W-:Y:S01]  /*0c10*/  IMAD R12, R9, c[0x0][0x270], RZ ;  /* 0x00009c00090c7a24 */ /* 0x000fe200078e02ff */
[----:B------:R-:W-:Y:S01]  /*0c20*/  SHF.R.S32.HI R213, RZ, 0x1f, R212 ;  /* 0x0000001fffd57819 */ /* 0x000fe200000114d4 */
[----:B-1----:R-:W-:Y:S01]  /*0c30*/  IMAD.SHL.U32 R25, R233, 0x40, RZ ;  /* 0x00000040e9197824 */ /* 0x002fe200078e00ff */
[----:B------:R-:W-:Y:S01]  /*0c40*/  LEA.HI.X R2, R14, R2, R11, 0x6, P1 ;  /* 0x000000020e027211 */ /* 0x000fe200008f340b */
[C---:B------:R-:W-:Y:S01]  /*0c50*/  IMAD R12, R7.reuse, c[0x0][0x274], R12 ;  /* 0x00009d00070c7a24 */ /* 0x040fe200078e020c */
[----:B------:R-:W-:Y:S01]  /*0c60*/  UIADD3 UR24, UR15, UR25, URZ ;  /* 0x000000190f187290 */ /* 0x000fe2000fffe03f */
[----:B------:R-:W-:Y:S01]  /*0c70*/  IMAD.WIDE.U32 R14, R7, c[0x0][0x270], R212 ;  /* 0x00009c00070e7a25 */ /* 0x000fe200078e00d4 */
[----:B------:R1:W-:Y:S01]  /*0c80*/  LDGSTS.E.BYPASS.LTC128B.128 [R10+0x6080], [R32.64], !P2 ;  /* 0x06080000200a7fae */ /* 0x0003e2000d101d56 */
[----:B------:R-:W-:Y:S01]  /*0c90*/  UIMAD.WIDE.U32 UR26, UR19, UR4, URZ ;  /* 0x00000004131a72a5 */ /* 0x000fe2000f8e003f */
[----:B------:R-:W-:Y:S01]  /*0ca0*/  SHF.R.S32.HI R31, RZ, 0x4, R0 ;  /* 0x00000004ff1f7819 */ /* 0x000fe20000011400 */
[----:B------:R-:W-:Y:S01]  /*0cb0*/  IMAD.IADD R12, R15, 0x1, R12 ;  /* 0x000000010f0c7824 */ /* 0x000fe200078e020c */
[----:B--2---:R-:W-:Y:S01]  /*0cc0*/  @!P0 IADD3 R17, P2, P1, R25, UR14, R14 ;  /* 0x0000000e19118c10 */ /* 0x004fe2000f95e00e */
[----:B------:R-:W-:Y:S01]  /*0cd0*/  IMAD R6, R9, c[0x0][0x288], RZ ;  /* 0x0000a20009067a24 */ /* 0x000fe200078e02ff */
[----:B------:R-:W-:Y:S01]  /*0ce0*/  SHF.R.S32.HI R15, RZ, 0x1f, R25 ;  /* 0x0000001fff0f7819 */ /* 0x000fe20000011419 */
[----:B------:R-:W-:Y:S01]  /*0cf0*/  IMAD.WIDE.U32 R34, R7, c[0x0][0x288], R212 ;  /* 0x0000a20007227a25 */ /* 0x000fe200078e00d4 */
[----:B------:R-:W-:Y:S01]  /*0d00*/  UIADD3 UR25, UR27, UR5, URZ ;  /* 0x000000051b197290 */ /* 0x000fe2000fffe03f */
[----:B------:R-:W-:-:S02]  /*0d10*/  LEA.HI R4, R0, R31, RZ, 0x1 ;  /* 0x0000001f00047211 */ /* 0x000fc400078f08ff */
[----:B------:R-:W-:Y:S01]  /*0d20*/  IMAD R6, R7, c[0x0][0x28c], R6 ;  /* 0x0000a30007067a24 */ /* 0x000fe200078e0206 */
[----:B------:R-:W-:Y:S01]  /*0d30*/  @!P0 IADD3.X R12, R15, UR24, R12, P2, P1 ;  /* 0x000000180f0c8c10 */ /* 0x000fe200097e240c */
[----:B------:R-:W-:Y:S01]  /*0d40*/  ULDC.64 UR4, c[0x0][0x1a8] ;  /* 0x00006a0000047ab9 */ /* 0x000fe20000000a00 */
[----:B------:R-:W-:Y:S01]  /*0d50*/  IADD3 R8, P2, R34, UR26, RZ ;  /* 0x0000001a22087c10 */ /* 0x000fe2000ff5e0ff */
[----:B------:R-:W-:Y:S01]  /*0d60*/  USHF.L.U32 UR32, UR4, 0x6, URZ ;  /* 0x0000000604207899 */ /* 0x000fe2000800063f */
[----:B------:R-:W-:Y:S01]  /*0d70*/  LOP3.LUT R4, R4, 0xfffffffe, RZ, 0xc0, !PT ;  /* 0xfffffffe04047812 */ /* 0x000fe200078ec0ff */
[----:B------:R-:W-:Y:S01]  /*0d80*/  IMAD.WIDE.U32 R214, R210, c[0x0][0x208], RZ ;  /* 0x00008200d2d67a25 */ /* 0x000fe200078e00ff */
[----:B------:R-:W-:Y:S02]  /*0d90*/  IADD3.X R6, R35, UR25, R6, P2, !PT ;  /* 0x0000001923067c10 */ /* 0x000fe400097fe406 */
[C---:B------:R-:W-:Y:S01]  /*0da0*/  ISETP.GE.OR P2, PT, R216.reuse, c[0x0][0x1cc], !P3 ;  /* 0x00007300d8007a0c */ /* 0x040fe20005f46670 */
[----:B------:R-:W-:Y:S01]  /*0db0*/  IMAD.IADD R4, R31, 0x1, -R4 ;  /* 0x000000011f047824 */ /* 0x000fe200078e0a04 */
[----:B------:R-:W-:Y:S01]  /*0dc0*/  ISETP.GE.OR P4, PT, R216, c[0x0][0x19c], !P4 ;  /* 0x00006700d8007a0c */ /* 0x000fe20006786670 */
[----:B------:R-:W-:Y:S01]  /*0dd0*/  IMAD.WIDE.U32 R34, R7, c[0x0][0x210], R216 ;  /* 0x0000840007227a25 */ /* 0x000fe200078e00d8 */
[----:B------:R-:W-:-:S02]  /*0de0*/  SHF.R.S32.HI R14, RZ, 0x2, R19 ;  /* 0x00000002ff0e7819 */ /* 0x000fc40000011413 */
[----:B------:R-:W-:Y:S01]  /*0df0*/  SHF.R.S32.HI R11, RZ, 0x1f, R19 ;  /* 0x0000001fff0b7819 */ /* 0x000fe20000011413 */
[----:B------:R-:W-:Y:S01]  /*0e00*/  IMAD R27, R4, 0x800, R27 ;  /* 0x00000800041b7824 */ /* 0x000fe200078e021b */
[----:B-1----:R-:W-:Y:S01]  /*0e10*/  IADD3 R32, P1, R32, UR29, RZ ;  /* 0x0000001d20207c10 */ /* 0x002fe2000ff3e0ff */
[----:B------:R-:W-:Y:S01]  /*0e20*/  USHF.L.U64.HI UR29, UR4, UR21, UR5 ;  /* 0x00000015041d7299 */ /* 0x000fe20008010205 */
[----:B------:R-:W-:Y:S01]  /*0e30*/  LEA.HI R11, R11, R14, RZ, 0x3 ;  /* 0x0000000e0b0b7211 */ /* 0x000fe200078f18ff */
[----:B------:R-:W-:Y:S01]  /*0e40*/  IMAD.MOV.U32 R192, RZ, RZ, 0x40 ;  /* 0x00000040ffc07424 */ /* 0x000fe200078e00ff */
[----:B------:R-:W-:Y:S01]  /*0e50*/  IADD3.X R33, R33, UR28, RZ, P1, !PT ;  /* 0x0000001c21217c10 */ /* 0x000fe20008ffe4ff */
[----:B------:R-:W-:Y:S01]  /*0e60*/  ULDC.64 UR4, c[0x0][0x218] ;  /* 0x0000860000047ab9 */ /* 0x000fe20000000a00 */
[----:B------:R-:W-:Y:S01]  /*0e70*/  @!P0 LEA R30, P1, R17, c[0x0][0x258], 0x2 ;  /* 0x00009600111e8a11 */ /* 0x000fe200078210ff */
[----:B------:R-:W-:Y:S01]  /*0e80*/  UIMAD.WIDE.U32 UR30, UR19, UR4, URZ ;  /* 0x00000004131e72a5 */ /* 0x000fe2000f8e003f */
[----:B------:R-:W-:Y:S01]  /*0e90*/  LOP3.LUT R11, R11, 0xfffffff8, RZ, 0xc0, !PT ;  /* 0xfffffff80b0b7812 */ /* 0x000fe200078ec0ff */
[----:B------:R1:W-:Y:S01]  /*0ea0*/  LDGSTS.E.BYPASS.LTC128B.128 [R10+0x7080], [R32.64], !P2 ;  /* 0x07080000200a7fae */ /* 0x0003e2000d101d56 */
[----:B------:R-:W-:Y:S01]  /*0eb0*/  @!P0 LEA.HI.X R31, R17, c[0x0][0x25c], R12, 0x2, P1 ;  /* 0x00009700111f8a11 */ /* 0x000fe200008f140c */
[----:B------:R-:W-:Y:S01]  /*0ec0*/  IMAD R12, R9, c[0x0][0x210], RZ ;  /* 0x00008400090c7a24 */ /* 0x000fe200078e02ff */
[----:B------:R-:W-:Y:S01]  /*0ed0*/  IADD3 R38, P1, R28, UR32, RZ ;  /* 0x000000201c267c10 */ /* 0x000fe2000ff3e0ff */
[----:B------:R-:W0:Y:S01]  /*0ee0*/  LDGDEPBAR ;  /* 0x00000000000079af */ /* 0x000e220000000000 */
[----:B------:R-:W-:Y:S01]  /*0ef0*/  UIMAD UR4, UR18, UR4, URZ ;  /* 0x00000004120472a4 */ /* 0x000fe2000f8e023f */
[----:B------:R-:W-:Y:S01]  /*0f00*/  IMAD R17, R7, c[0x0][0x214], R12 ;  /* 0x0000850007117a24 */ /* 0x000fe200078e020c */
[----:B------:R-:W-:Y:S01]  /*0f10*/  IADD3.X R39, R29, UR29, RZ, P1, !PT ;  /* 0x0000001d1d277c10 */ /* 0x000fe20008ffe4ff */
[----:B------:R2:W-:Y:S01]  /*0f20*/  LDGSTS.E.BYPASS.LTC128B.128 [R10+0x80], [R28.64], !P6 ;  /* 0x000800001c0a7fae */ /* 0x0005e2000f101d56 */
[----:B------:R-:W-:Y:S01]  /*0f30*/  IADD3 R36, P1, R38, UR32, RZ ;  /* 0x0000002026247c10 */ /* 0x000fe2000ff3e0ff */
[----:B------:R-:W-:Y:S01]  /*0f40*/  IMAD.IADD R17, R35, 0x1, R17 ;  /* 0x0000000123117824 */ /* 0x000fe200078e0211 */
[----:B------:R-:W-:Y:S01]  /*0f50*/  ISETP.GE.OR P6, PT, R216, c[0x0][0x19c], !P3 ;  /* 0x00006700d8007a0c */ /* 0x000fe20005fc6670 */
[----:B------:R3:W-:Y:S01]  /*0f60*/  LDGSTS.E.BYPASS.LTC128B.128 [R10+0x1080], [R38.64], !P5 ;  /* 0x01080000260a7fae */ /* 0x0007e2000e901d56 */
[----:B------:R-:W-:Y:S01]  /*0f70*/  IADD3.X R37, R39, UR29, RZ, P1, !PT ;  /* 0x0000001d27257c10 */ /* 0x000fe20008ffe4ff */
[----:B------:R-:W-:Y:S01]  /*0f80*/  IMAD R35, R211, c[0x0][0x208], RZ ;  /* 0x00008200d3237a24 */ /* 0x000fe200078e02ff */
[----:B------:R-:W-:Y:S01]  /*0f90*/  LEA.HI R12, R23, R208, RZ, 0x5 ;  /* 0x000000d0170c7211 */ /* 0x000fe200078f28ff */
[----:B------:R-:W-:Y:S01]  /*0fa0*/  UIMAD UR4, UR19, UR5, UR4 ;  /* 0x00000005130472a4 */ /* 0x000fe2000f8e0204 */
[C---:B------:R-:W-:Y:S01]  /*0fb0*/  LOP3.LUT P5, RZ, R20.reuse, 0x2, RZ, 0xc0, !PT ;  /* 0x0000000214ff7812 */ /* 0x040fe200078ac0ff */
[----:B------:R4:W-:Y:S01]  /*0fc0*/  LDGSTS.E.BYPASS.LTC128B.128 [R10+0x2080], [R36.64], !P4 ;  /* 0x02080000240a7fae */ /* 0x0009e2000e101d56 */
[C---:B------:R-:W-:Y:S01]  /*0fd0*/  LOP3.LUT P4, RZ, R20.reuse, 0x4, RZ, 0xc0, !PT ;  /* 0x0000000414ff7812 */ /* 0x040fe2000788c0ff */
[----:B------:R-:W-:Y:S01]  /*0fe0*/  IMAD.SHL.U32 R20, R20, 0x40, RZ ;  /* 0x0000004014147824 */ /* 0x000fe200078e00ff */
[----:B------:R-:W-:Y:S01]  /*0ff0*/  UIADD3 UR28, UR31, UR4, URZ ;  /* 0x000000041f1c7290 */ /* 0x000fe2000fffe03f */
[----:B------:R-:W-:Y:S01]  /*1000*/  IMAD R35, R210, c[0x0][0x20c], R35 ;  /* 0x00008300d2237a24 */ /* 0x000fe200078e0223 */
[----:B------:R-:W-:Y:S01]  /*1010*/  IADD3 R16, P2, P1, R214, UR30, R34 ;  /* 0x0000001ed6107c10 */ /* 0x000fe2000f95e022 */
[----:B------:R-:W-:Y:S01]  /*1020*/  IMAD.IADD R11, R14, 0x1, -R11 ;  /* 0x000000010e0b7824 */ /* 0x000fe200078e0a0b */
[----:B------:R-:W-:Y:S01]  /*1030*/  LOP3.LUT R20, R20, 0x1c0, RZ, 0xc0, !PT ;  /* 0x000001c014147812 */ /* 0x000fe200078ec0ff */
[----:B------:R-:W-:Y:S01]  /*1040*/  IMAD.IADD R206, R215, 0x1, R35 ;  /* 0x00000001d7ce7824 */ /* 0x000fe200078e0223 */
[----:B-1----:R-:W-:Y:S01]  /*1050*/  SHF.R.S32.HI R33, RZ, 0x5, R12 ;  /* 0x00000005ff217819 */ /* 0x002fe2000001140c */
[----:B------:R-:W-:Y:S01]  /*1060*/  IMAD.MOV.U32 R193, RZ, RZ, 0x20 ;  /* 0x00000020ffc17424 */ /* 0x000fe200078e00ff */
[----:B------:R-:W-:Y:S01]  /*1070*/  IADD3 R22, -R210, c[0x0][0x168], -R25 ;  /* 0x00005a00d2167a10 */ /* 0x000fe20007ffe919 */
[----:B------:R-:W-:Y:S01]  /*1080*/  ULDC.64 UR4, c[0x0][0x178] ;  /* 0x00005e0000047ab9 */ /* 0x000fe20000000a00 */
[----:B------:R-:W-:Y:S01]  /*1090*/  LEA.HI R220, R12, R33, RZ, 0x1 ;  /* 0x000000210cdc7211 */ /* 0x000fe200078f08ff */
[----:B------:R-:W-:Y:S01]  /*10a0*/  USHF.L.U64.HI UR21, UR4, UR21, UR5 ;  /* 0x0000001504157299 */ /* 0x000fe20008010205 */
[----:B------:R-:W-:Y:S01]  /*10b0*/  IADD3.X R17, R206, UR28, R17, P2, P1 ;  /* 0x0000001cce117c10 */ /* 0x000fe200097e2411 */
[----:B--2---:R-:W-:Y:S01]  /*10c0*/  IMAD.SHL.U32 R29, R33, 0x10, RZ ;  /* 0x00000010211d7824 */ /* 0x004fe200078e00ff */
[----:B------:R-:W-:-:S02]  /*10d0*/  LOP3.LUT R220, R220, 0xfffffffe, RZ, 0xc0, !PT ;  /* 0xfffffffedcdc7812 */ /* 0x000fc400078ec0ff */
[----:B------:R-:W-:Y:S02]  /*10e0*/  LEA R34, P2, R3, c[0x0][0x160], 0x1 ;  /* 0x0000580003227a11 */ /* 0x000fe400078408ff */
[C---:B------:R-:W-:Y:S01]  /*10f0*/  LOP3.LUT R18, R20.reuse, 0x30, R29, 0xf8, !PT ;  /* 0x0000003014127812 */ /* 0x040fe200078ef81d */
[----:B------:R-:W-:Y:S01]  /*1100*/  IMAD.IADD R220, R33, 0x1, -R220 ;  /* 0x0000000121dc7824 */ /* 0x000fe200078e0adc */
[----:B------:R-:W-:Y:S01]  /*1110*/  LOP3.LUT R29, R20, 0x8, R21, 0xf8, !PT ;  /* 0x00000008141d7812 */ /* 0x000fe200078ef815 */
[----:B------:R-:W-:Y:S01]  /*1120*/  IMAD.WIDE.U32 R32, R233, UR10, R16 ;  /* 0x0000000ae9207c25 */ /* 0x000fe2000f8e0010 */
[----:B------:R-:W-:Y:S02]  /*1130*/  SHF.R.U32.HI R20, RZ, 0x3, R20 ;  /* 0x00000003ff147819 */ /* 0x000fe40000011614 */
[----:B----4-:R-:W-:Y:S01]  /*1140*/  IADD3 R36, P3, R36, UR32, RZ ;  /* 0x0000002024247c10 */ /* 0x010fe2000ff7e0ff */
[----:B------:R-:W-:Y:S01]  /*1150*/  IMAD.IADD R5, R33, 0x1, R5 ;  /* 0x0000000121057824 */ /* 0x000fe200078e0205 */
[----:B------:R-:W-:-:S02]  /*1160*/  LOP3.LUT R198, R29, R20, RZ, 0x3c, !PT ;  /* 0x000000141dc67212 */ /* 0x000fc400078e3cff */
[----:B------:R-:W-:Y:S01]  /*1170*/  IADD3.X R37, R37, UR29, RZ, P3, !PT ;  /* 0x0000001d25257c10 */ /* 0x000fe20009ffe4ff */
[----:B------:R-:W-:Y:S01]  /*1180*/  USHF.L.U32 UR29, UR4, 0x6, URZ ;  /* 0x00000006041d7899 */ /* 0x000fe2000800063f */
[----:B------:R-:W-:Y:S01]  /*1190*/  LEA.HI.X R35, R3, c[0x0][0x164], R2, 0x1, P2 ;  /* 0x0000590003237a11 */ /* 0x000fe200010f0c02 */
[----:B------:R-:W-:Y:S01]  /*11a0*/  IMAD.IADD R198, R27, 0x1, R198 ;  /* 0x000000011bc67824 */ /* 0x000fe200078e02c6 */
[----:B------:R-:W-:Y:S01]  /*11b0*/  LOP3.LUT R3, R0, 0xfffffff0, RZ, 0xc0, !PT ;  /* 0xfffffff000037812 */ /* 0x000fe200078ec0ff */
[----:B------:R3:W-:Y:S01]  /*11c0*/  LDGSTS.E.BYPASS.LTC128B.128 [R10+0x3080], [R36.64], !P6 ;  /* 0x03080000240a7fae */ /* 0x0007e2000f101d56 */
[----:B------:R-:W-:Y:S01]  /*11d0*/  LEA R28, P1, R32, c[0x0][0x1f0], 0x1 ;  /* 0x00007c00201c7a11 */ /* 0x000fe200078208ff */
[----:B------:R-:W-:Y:S01]  /*11e0*/  IMAD.SHL.U32 R198, R198, 0x2, RZ ;  /* 0x00000002c6c67824 */ /* 0x000fe200078e00ff */
[----:B------:R-:W-:Y:S01]  /*11f0*/  LOP3.LUT R21, R18, 0x8, R21, 0xf8, !PT ;  /* 0x0000000812157812 */ /* 0x000fe200078ef815 */
[----:B------:R-:W0:Y:S01]  /*1200*/  LDGDEPBAR ;  /* 0x00000000000079af */ /* 0x000e220000000000 */
[----:B------:R-:W-:Y:S01]  /*1210*/  IMAD.IADD R14, R208, 0x1, -R3 ;  /* 0x00000001d00e7824 */ /* 0x000fe200078e0a03 */
[----:B------:R-:W-:Y:S01]  /*1220*/  SEL R3, R192, 0xffffffc0, !P4 ;  /* 0xffffffc0c0037807 */ /* 0x000fe20006000000 */
[----:B------:R-:W-:Y:S01]  /*1230*/  UMOV UR4, 0x5 ;  /* 0x0000000500047882 */ /* 0x000fe20000000000 */
[----:B------:R-:W-:Y:S01]  /*1240*/  LEA.HI.X R29, R32, c[0x0][0x1f4], R5, 0x1, P1 ;  /* 0x00007d00201d7a11 */ /* 0x000fe200008f0c05 */
[----:B------:R-:W-:Y:S01]  /*1250*/  USHF.L.U64.HI UR4, UR6, UR4, UR7 ;  /* 0x0000000406047299 */ /* 0x000fe20008010207 */
[----:B------:R-:W-:Y:S01]  /*1260*/  SEL R5, R193, 0xffffffe0, !P5 ;  /* 0xffffffe0c1057807 */ /* 0x000fe20006800000 */
[----:B------:R-:W-:Y:S01]  /*1270*/  IMAD.IADD R2, R198, 0x1, R3 ;  /* 0x00000001c6027824 */ /* 0x000fe200078e0203 */
[----:B------:R-:W-:Y:S01]  /*1280*/  ISETP.GE.AND P4, PT, R216, c[0x0][0x16c], PT ;  /* 0x00005b00d8007a0c */ /* 0x000fe20003f86270 */
[----:B------:R-:W-:Y:S01]  /*1290*/  USHF.L.U32 UR6, UR6, 0x5, URZ ;  /* 0x0000000506067899 */ /* 0x000fe2000800063f */
[----:B------:R-:W-:Y:S01]  /*12a0*/  SHF.R.S32.HI R27, RZ, 0x1f, R14 ;  /* 0x0000001fff1b7819 */ /* 0x000fe2000001140e */
[----:B------:R-:W-:Y:S01]  /*12b0*/  IMAD.IADD R3, R198, 0x1, R5 ;  /* 0x00000001c6037824 */ /* 0x000fe200078e0205 */
[----:B------:R-:W-:Y:S01]  /*12c0*/  ISETP.LT.OR P1, PT, R22, 0x1, P4 ;  /* 0x000000011600780c */ /* 0x000fe20002721670 */
[----:B------:R-:W-:Y:S01]  /*12d0*/  IMAD.IADD R0, R5, 0x1, R2 ;  /* 0x0000000105007824 */ /* 0x000fe200078e0202 */
[----:B------:R-:W-:Y:S01]  /*12e0*/  LEA.HI R5, R27, R14, RZ, 0x3 ;  /* 0x0000000e1b057211 */ /* 0x000fe200078f18ff */
[----:B------:R-:W-:Y:S01]  /*12f0*/  USHF.L.U32 UR5, UR6, 0x1, URZ ;  /* 0x0000000106057899 */ /* 0x000fe2000800063f */
[----:B------:R-:W-:Y:S01]  /*1300*/  LOP3.LUT R21, R21, R20, RZ, 0x3c, !PT ;  /* 0x0000001415157212 */ /* 0x000fe200078e3cff */
[----:B------:R-:W-:Y:S01]  /*1310*/  IMAD.SHL.U32 R20, R11, 0x40, RZ ;  /* 0x000000400b147824 */ /* 0x000fe200078e00ff */
[----:B------:R-:W-:Y:S01]  /*1320*/  LOP3.LUT R27, R5, 0xfffffff8, RZ, 0xc0, !PT ;  /* 0xfffffff8051b7812 */ /* 0x000fe200078ec0ff */
[----:B------:R-:W-:Y:S01]  /*1330*/  USHF.L.U64.HI UR4, UR6, 0x1, UR4 ;  /* 0x0000000106047899 */ /* 0x000fe20008010204 */
[----:B------:R-:W-:Y:S01]  /*1340*/  ISETP.GE.AND P3, PT, R216, c[0x0][0x1fc], PT ;  /* 0x00007f00d8007a0c */ /* 0x000fe20003f66270 */
[----:B------:R-:W-:Y:S01]  /*1350*/  IMAD R197, R4, 0x200, R21 ;  /* 0x0000020004c57824 */ /* 0x000fe200078e0215 */
[----:B------:R-:W-:Y:S01]  /*1360*/  LOP3.LUT R20, R20, 0x1c0, RZ, 0xc0, !PT ;  /* 0x000001c014147812 */ /* 0x000fe200078ec0ff */
[----:B------:R-:W-:Y:S01]  /*1370*/  IMAD.IADD R14, R14, 0x1, -R27 ;  /* 0x000000010e0e7824 */ /* 0x000fe200078e0a1b */
[----:B------:R-:W-:-:S04]  /*1380*/  DEPBAR.LE SB0, 0x1 ;  /* 0x000080400000791a */ /* 0x000fc80000000000 */
[----:B------:R-:W-:Y:S01]  /*1390*/  BAR.SYNC.DEFER_BLOCKING 0x0 ;  /* 0x0000000000007b1d */ /* 0x000fe20000010000 */
[----:B------:R-:W-:Y:S01]  /*13a0*/  SHF.R.U32.HI R18, RZ, 0x3, R20 ;  /* 0x00000003ff127819 */ /* 0x000fe20000011614 */
[----:B------:R-:W-:Y:S01]  /*13b0*/  IMAD.SHL.U32 R196, R5, 0x40, RZ ;  /* 0x0000004005c47824 */ /* 0x000fe200078e00ff */
[C---:B------:R-:W-:Y:S02]  /*13c0*/  ISETP.LT.OR P6, PT, R22.reuse, 0x21, P4 ;  /* 0x000000211600780c */ /* 0x040fe400027c1670 */
[C---:B------:R-:W-:Y:S02]  /*13d0*/  ISETP.LT.OR P5, PT, R22.reuse, 0x1, P3 ;  /* 0x000000011600780c */ /* 0x040fe40001fa1670 */
[----:B------:R-:W-:Y:S01]  /*13e0*/  ISETP.LT.OR P2, PT, R22, 0x21, P3 ;  /* 0x000000211600780c */ /* 0x000fe20001f41670 */
[----:B------:R-:W-:Y:S01]  /*13f0*/  IMAD.SHL.U32 R22, R4, 0x10, RZ ;  /* 0x0000001004167824 */ /* 0x000fe200078e00ff */
[----:B------:R-:W-:Y:S02]  /*1400*/  LEA.HI R23, R23, R208, RZ, 0x7 ;  /* 0x000000d017177211 */ /* 0x000fe400078f38ff */
[----:B------:R-:W-:-:S02]  /*1410*/  LOP3.LUT R196, R196, 0xfffffe00, RZ, 0xc0, !PT ;  /* 0xfffffe00c4c47812 */ /* 0x000fc400078ec0ff */
[----:B------:R-:W-:Y:S02]  /*1420*/  SHF.R.U32.HI R23, RZ, 0x4, R23 ;  /* 0x00000004ff177819 */ /* 0x000fe40000011617 */
[----:B------:R-:W-:Y:S02]  /*1430*/  LOP3.LUT R22, R22, 0x10, RZ, 0xc0, !PT ;  /* 0x0000001016167812 */ /* 0x000fe400078ec0ff */
[----:B------:R-:W-:Y:S02]  /*1440*/  IADD3 R221, R10, 0x8080, RZ ;  /* 0x000080800add7810 */ /* 0x000fe40007ffe0ff */
[----:B------:R-:W-:Y:S01]  /*1450*/  LOP3.LUT R22, R22, 0x8, R23, 0xf8, !PT ;  /* 0x0000000816167812 */ /* 0x000fe200078ef817 */
[----:B------:R-:W-:Y:S01]  /*1460*/  @!P0 IMAD.SHL.U32 R23, R208, 0x10, RZ ;  /* 0x00000010d0178824 */ /* 0x000fe200078e00ff */
[----:B------:R3:W1:Y:S04]  /*1470*/  LDSM.16.M88.4 R136, [R198+0x4080] ;  /* 0x00408000c688783b */ /* 0x0006680000000200 */
[----:B------:R3:W2:Y:S04]  /*1480*/  LDSM.16.M88.4 R144, [R198+0x6080] ;  /* 0x00608000c690783b */ /* 0x0006a80000000200 */
[----:B------:R3:W4:Y:S04]  /*1490*/  LDSM.16.M88.4 R152, [R3+0x4080] ;  /* 0x004080000398783b */ /* 0x0007280000000200 */
        /* <DEDUP_REMOVED lines=9> */
[----:B------:R1:W-:Y:S01]  /*1530*/  LDGSTS.E.BYPASS.LTC128B.128 [R10+0x4080], [R34.64], !P1 ;  /* 0x04080000220a7fae */ /* 0x0003e2000c901d56 */
[----:B------:R-:W-:-:S04]  /*1540*/  IADD3 R32, P1, R34, UR29, RZ ;  /* 0x0000001d22207c10 */ /* 0x000fc8000ff3e0ff */
[----:B------:R-:W-:Y:S02]  /*1550*/  IADD3.X R33, R35, UR21, RZ, P1, !PT ;  /* 0x0000001523217c10 */ /* 0x000fe40008ffe4ff */
[----:B------:R-:W-:-:S03]  /*1560*/  IADD3 R25, P1, R25, R8, RZ ;  /* 0x0000000819197210 */ /* 0x000fc60007f3e0ff */
[----:B------:R2:W-:Y:S02]  /*1570*/  LDGSTS.E.BYPASS.LTC128B.128 [R10+0x5080], [R32.64], !P6 ;  /* 0x05080000200a7fae */ /* 0x0005e4000f101d56 */
[----:B------:R-:W-:Y:S01]  /*1580*/  IMAD.X R24, R15, 0x1, R6, P1 ;  /* 0x000000010f187824 */ /* 0x000fe200008e0606 */
[C---:B------:R-:W-:Y:S01]  /*1590*/  LEA R26, P1, R25.reuse, c[0x0][0x280], 0x2 ;  /* 0x0000a000191a7a11 */ /* 0x040fe200078210ff */
[----:B------:R3:W-:Y:S03]  /*15a0*/  @!P0 LDGSTS.E.BYPASS.LTC128B.128 [R23+0xc080], [R30.64] ;  /* 0x0c0800001e178fae */ /* 0x0007e6000b901d56 */
[----:B------:R-:W-:Y:S01]  /*15b0*/  LEA.HI.X R27, R25, c[0x0][0x284], R24, 0x2, P1 ;  /* 0x0000a100191b7a11 */ /* 0x000fe200008f1418 */
[----:B------:R-:W-:Y:S01]  /*15c0*/  IMAD.SHL.U32 R25, R13, 0x8, RZ ;  /* 0x000000080d197824 */ /* 0x000fe200078e00ff */
[----:B------:R-:W0:Y:S01]  /*15d0*/  LDGDEPBAR ;  /* 0x00000000000079af */ /* 0x000e220000000000 */
[----:B------:R-:W-:-:S03]  /*15e0*/  IMAD.SHL.U32 R24, R4, 0x20, RZ ;  /* 0x0000002004187824 */ /* 0x000fc600078e00ff */
[----:B------:R-:W-:Y:S01]  /*15f0*/  LOP3.LUT R25, R25, 0x18, RZ, 0xc0, !PT ;  /* 0x0000001819197812 */ /* 0x000fe200078ec0ff */
[----:B------:R3:W-:Y:S03]  /*1600*/  LDGSTS.E.BYPASS.LTC128B.128 [R10+0x8080], [R28.64], !P5 ;  /* 0x080800001c0a7fae */ /* 0x0007e6000e901d56 */
[----:B------:R-:W-:Y:S01]  /*1610*/  LOP3.LUT R18, R18, R20, R25, 0x1e, !PT ;  /* 0x0000001412127212 */ /* 0x000fe200078e1e19 */
[----:B------:R-:W-:Y:S01]  /*1620*/  IMAD.SHL.U32 R20, R14, 0x40, RZ ;  /* 0x000000400e147824 */ /* 0x000fe200078e00ff */
[----:B------:R-:W-:Y:S02]  /*1630*/  LOP3.LUT R15, R25, 0x20, R24, 0xf8, !PT ;  /* 0x00000020190f7812 */ /* 0x000fe400078ef818 */
[----:B------:R-:W-:Y:S01]  /*1640*/  LOP3.LUT R25, R19, 0x7ffffffc, RZ, 0xc0, !PT ;  /* 0x7ffffffc13197812 */ /* 0x000fe200078ec0ff */
[----:B------:R-:W-:Y:S01]  /*1650*/  IMAD.SHL.U32 R19, R4, 0x8, RZ ;  /* 0x0000000804137824 */ /* 0x000fe200078e00ff */
[----:B------:R-:W-:Y:S01]  /*1660*/  LOP3.LUT R20, R20, 0x1c0, RZ, 0xc0, !PT ;  /* 0x000001c014147812 */ /* 0x000fe200078ec0ff */
[----:B------:R-:W-:Y:S01]  /*1670*/  IMAD.SHL.U32 R4, R220, 0x400, RZ ;  /* 0x00000400dc047824 */ /* 0x000fe200078e00ff */
[----:B-1----:R-:W-:Y:S01]  /*1680*/  IADD3 R34, P1, R28, UR5, RZ ;  /* 0x000000051c227c10 */ /* 0x002fe2000ff3e0ff */
[----:B------:R-:W-:Y:S01]  /*1690*/  IMAD.IADD R25, R208, 0x1, -R25 ;  /* 0x00000001d0197824 */ /* 0x000fe200078e0a19 */
[----:B------:R-:W-:Y:S01]  /*16a0*/  LOP3.LUT R24, R20, 0x8, R19, 0xf8, !PT ;  /* 0x0000000814187812 */ /* 0x000fe200078ef813 */
[----:B--2---:R-:W-:Y:S01]  /*16b0*/  @!P0 IMAD.SHL.U32 R33, R208, 0x10, RZ ;  /* 0x00000010d0218824 */ /* 0x004fe200078e00ff */
[----:B------:R-:W-:Y:S01]  /*16c0*/  IADD3 R19, R233, 0x1, RZ ;  /* 0x00000001e9137810 */ /* 0x000fe20007ffe0ff */
[----:B------:R-:W-:Y:S01]  /*16d0*/  IMAD R25, R25, 0x2, R4 ;  /* 0x0000000219197824 */ /* 0x000fe200078e0204 */
[----:B------:R-:W-:-:S02]  /*16e0*/  IADD3.X R35, R29, UR4, RZ, P1, !PT ;  /* 0x000000041d237c10 */ /* 0x000fc40008ffe4ff */
[----:B------:R-:W-:Y:S01]  /*16f0*/  ISETP.GE.AND P1, PT, R19, UR13, PT ;  /* 0x0000000d13007c0c */ /* 0x000fe2000bf26270 */
[----:B------:R-:W-:Y:S01]  /*1700*/  IMAD.IADD R18, R25, 0x1, R18 ;  /* 0x0000000119127824 */ /* 0x000fe200078e0212 */
[--C-:B------:R-:W-:Y:S01]  /*1710*/  SHF.R.U32.HI R21, RZ, 0x3, R20.reuse ;  /* 0x00000003ff157819 */ /* 0x100fe20000011614 */
[----:B------:R3:W-:Y:S03]  /*1720*/  LDGSTS.E.BYPASS.LTC128B.128 [R10+0x9080], [R34.64], !P2 ;  /* 0x09080000220a7fae */ /* 0x0007e6000d101d56 */
[----:B------:R-:W-:Y:S01]  /*1730*/  LOP3.LUT R199, R24, R21, RZ, 0x3c, !PT ;  /* 0x0000001518c77212 */ /* 0x000fe200078e3cff */
[----:B------:R3:W-:Y:S01]  /*1740*/  @!P0 LDGSTS.E.BYPASS.LTC128B.128 [R33+0xc280], [R26.64] ;  /* 0x0c2800001a218fae */ /* 0x0007e2000b901d56 */
[C-C-:B------:R-:W-:Y:S02]  /*1750*/  LOP3.LUT R5, R21.reuse, R22, R20.reuse, 0x1e, !PT ;  /* 0x0000001615057212 */ /* 0x140fe400078e1e14 */
[----:B------:R-:W-:Y:S01]  /*1760*/  LOP3.LUT R15, R21, R15, R20, 0x1e, !PT ;  /* 0x0000000f150f7212 */ /* 0x000fe200078e1e14 */
[----:B------:R-:W0:Y:S01]  /*1770*/  LDGDEPBAR ;  /* 0x00000000000079af */ /* 0x000e220000000000 */
[----:B------:R-:W-:-:S02]  /*1780*/  IADD3 R199, R199, R196, R4 ;  /* 0x000000c4c7c77210 */ /* 0x000fc40007ffe004 */
[----:B------:R-:W-:Y:S01]  /*1790*/  LOP3.LUT R200, R5, R196, RZ, 0xfc, !PT ;  /* 0x000000c405c87212 */ /* 0x000fe200078efcff */
[----:B------:R-:W0:Y:S01]  /*17a0*/  LDGDEPBAR ;  /* 0x00000000000079af */ /* 0x000e220000000000 */
[----:B------:R-:W-:Y:S01]  /*17b0*/  IMAD.IADD R196, R196, 0x1, R15 ;  /* 0x00000001c4c47824 */ /* 0x000fe200078e020f */
[----:B------:R-:W-:Y:S05]  /*17c0*/  @P1 BRA `(.L_x_218) ;  /* 0x0000018000001947 */ /* 0x000fea0003800000 */
[----:B----45:R-:W-:Y:S01]  /*17d0*/  SHF.R.S32.HI R5, RZ, 0x1f, R19 ;  /* 0x0000001fff057819 */ /* 0x030fe20000011413 */
[C---:B------:R-:W-:Y:S01]  /*17e0*/  IMAD R4, R19.reuse, UR9, RZ ;  /* 0x0000000913047c24 */ /* 0x040fe2000f8e02ff */
[----:B------:R-:W-:Y:S01]  /*17f0*/  BSSY B0, `(.L_x_218) ;  /* 0x0000015000007945 */ /* 0x000fe20003800000 */
[C---:B------:R-:W-:Y:S02]  /*1800*/  IMAD.SHL.U32 R15, R19.reuse, 0x40, RZ ;  /* 0x00000040130f7824 */ /* 0x040fe400078e00ff */
[----:B------:R-:W-:-:S04]  /*1810*/  IMAD.WIDE.U32 R16, R19, UR10, R16 ;  /* 0x0000000a13107c25 */ /* 0x000fc8000f8e0010 */
[----:B------:R-:W-:Y:S01]  /*1820*/  IMAD R4, R5, UR10, R4 ;  /* 0x0000000a05047c24 */ /* 0x000fe2000f8e0204 */
[----:B------:R-:W-:Y:S02]  /*1830*/  IADD3 R5, -R210, c[0x0][0x168], -R15 ;  /* 0x00005a00d2057a10 */ /* 0x000fe40007ffe90f */
[C---:B------:R-:W-:Y:S01]  /*1840*/  LEA R20, P1, R16.reuse, c[0x0][0x1f0], 0x1 ;  /* 0x00007c0010147a11 */ /* 0x040fe200078208ff */
[----:B------:R-:W-:Y:S01]  /*1850*/  IMAD.IADD R4, R17, 0x1, R4 ;  /* 0x0000000111047824 */ /* 0x000fe200078e0204 */
[C---:B------:R-:W-:Y:S02]  /*1860*/  ISETP.LT.OR P5, PT, R5.reuse, 0x1, P3 ;  /* 0x000000010500780c */ /* 0x040fe40001fa1670 */
[----:B------:R-:W-:Y:S02]  /*1870*/  ISETP.LT.OR P2, PT, R5, 0x21, P3 ;  /* 0x000000210500780c */ /* 0x000fe40001f41670 */
[----:B------:R-:W-:Y:S02]  /*1880*/  LEA.HI.X R21, R16, c[0x0][0x1f4], R4, 0x1, P1 ;  /* 0x00007d0010157a11 */ /* 0x000fe400008f0c04 */
[----:B------:R-:W-:-:S04]  /*1890*/  IADD3 R4, P1, R20, UR5, RZ ;  /* 0x0000000514047c10 */ /* 0x000fc8000ff3e0ff */
[----:B------:R-:W-:-:S03]  /*18a0*/  IADD3.X R5, R21, UR4, RZ, P1, !PT ;  /* 0x0000000415057c10 */ /* 0x000fc60008ffe4ff */
[----:B------:R1:W-:Y:S04]  /*18b0*/  LDGSTS.E.BYPASS.LTC128B.128 [R10+0xa080], [R20.64], !P5 ;  /* 0x0a080000140a7fae */ /* 0x0003e8000e901d56 */
[----:B------:R1:W-:Y:S01]  /*18c0*/  LDGSTS.E.BYPASS.LTC128B.128 [R10+0xb080], [R4.64], !P2 ;  /* 0x0b080000040a7fae */ /* 0x0003e2000d101d56 */
[----:B------:R-:W-:-:S04]  /*18d0*/  IADD3 R8, P2, R15, R8, RZ ;  /* 0x000000080f087210 */ /* 0x000fc80007f5e0ff */
[----:B------:R-:W-:Y:S02]  /*18e0*/  LEA R16, P1, R8, c[0x0][0x280], 0x2 ;  /* 0x0000a00008107a11 */ /* 0x000fe400078210ff */
[----:B------:R-:W-:-:S04]  /*18f0*/  LEA.HI.X.SX32 R15, R15, R6, 0x1, P2 ;  /* 0x000000060f0f7211 */ /* 0x000fc800010f0eff */
[----:B------:R-:W-:Y:S01]  /*1900*/  LEA.HI.X R17, R8, c[0x0][0x284], R15, 0x2, P1 ;  /* 0x0000a10008117a11 */ /* 0x000fe200008f140f */
[----:B------:R-:W-:Y:S05]  /*1910*/  @P0 BRA `(.L_x_219) ;  /* 0x0000002000000947 */ /* 0x000fea0003800000 */
[----:B-1----:R-:W-:-:S05]  /*1920*/  SHF.L.U32 R4, R208, 0x4, RZ ;  /* 0x00000004d0047819 */ /* 0x002fca00000006ff */
[----:B------:R1:W-:Y:S02]  /*1930*/  LDGSTS.E.BYPASS.LTC128B.128 [R4+0xc380], [R16.64] ;  /* 0x0c38000010047fae */ /* 0x0003e4000b901d56 */
.L_x_219:
[----:B------:R-:W-:Y:S05]  /*1940*/  BSYNC B0 ;  /* 0x0000000000007941 */ /* 0x000fea0003800000 */
.L_x_218:
[----:B-1--45:R-:W-:Y:S01]  /*1950*/  LOP3.LUT R5, R12, 0xffffffe0, RZ, 0xc0, !PT ;  /* 0xffffffe00c057812 */ /* 0x032fe200078ec0ff */
[----:B------:R-:W-:Y:S01]  /*1960*/  IMAD R4, R9, c[0x0][0x238], RZ ;  /* 0x00008e0009047a24 */ /* 0x000fe200078e02ff */
[----:B------:R-:W-:Y:S01]  /*1970*/  SHF.R.S32.HI R6, RZ, 0x1f, R13 ;  /* 0x0000001fff067819 */ /* 0x000fe2000001140d */
[----:B------:R-:W0:Y:S01]  /*1980*/  LDGDEPBAR ;  /* 0x00000000000079af */ /* 0x000e220000000000 */
[----:B------:R-:W-:Y:S01]  /*1990*/  SHF.R.S32.HI R209, RZ, 0x1f, R208 ;  /* 0x0000001fffd17819 */ /* 0x000fe200000114d0 */
[----:B------:R-:W-:Y:S01]  /*19a0*/  IMAD.IADD R5, R208, 0x1, -R5 ;  /* 0x00000001d0057824 */ /* 0x000fe200078e0a05 */
[----:B------:R-:W-:Y:S01]  /*19b0*/  LEA.HI R6, R6, R13, RZ, 0x2 ;  /* 0x0000000d06067211 */ /* 0x000fe200078f10ff */
[C---:B------:R-:W-:Y:S01]  /*19c0*/  IMAD R4, R7.reuse, c[0x0][0x23c], R4 ;  /* 0x00008f0007047a24 */ /* 0x040fe200078e0204 */
[----:B------:R-:W-:Y:S01]  /*19d0*/  UMOV UR33, 0x1 ;  /* 0x0000000100217882 */ /* 0x000fe20000000000 */
[----:B------:R-:W-:Y:S01]  /*19e0*/  IMAD.WIDE.U32 R16, R7, c[0x0][0x238], R208 ;  /* 0x00008e0007107a25 */ /* 0x000fe200078e00d0 */
[----:B------:R-:W-:Y:S01]  /*19f0*/  SHF.R.S32.HI R8, RZ, 0x1f, R5 ;  /* 0x0000001fff087819 */ /* 0x000fe20000011405 */
[----:B------:R-:W-:Y:S01]  /*1a00*/  ULDC UR32, c[0x0][0x198] ;  /* 0x0000660000207ab9 */ /* 0x000fe20000000800 */
[----:B------:R-:W-:Y:S01]  /*1a10*/  LOP3.LUT R6, R6, 0x1ffffffc, RZ, 0xc0, !PT ;  /* 0x1ffffffc06067812 */ /* 0x000fe200078ec0ff */
[----:B------:R-:W-:Y:S01]  /*1a20*/  ULDC.64 UR4, c[0x0][0x240] ;  /* 0x0000900000047ab9 */ /* 0x000fe20000000a00 */
[----:B------:R-:W-:Y:S01]  /*1a30*/  LEA.HI R8, R8, R5, RZ, 0x2 ;  /* 0x0000000508087211 */ /* 0x000fe200078f10ff */
[----:B------:R-:W-:Y:S01]  /*1a40*/  UIADD3 UR32, -UR12, UR32, UR33 ;  /* 0x000000200c207290 */ /* 0x000fe2000fffe121 */
[----:B------:R-:W-:Y:S01]  /*1a50*/  LOP3.LUT P5, RZ, R11, 0x4, RZ, 0xc0, !PT ;  /* 0x000000040bff7812 */ /* 0x000fe200078ac0ff */
[----:B------:R-:W-:Y:S01]  /*1a60*/  IMAD.IADD R223, R13, 0x1, -R6 ;  /* 0x000000010ddf7824 */ /* 0x000fe200078e0a06 */
[----:B------:R-:W-:Y:S01]  /*1a70*/  SHF.R.S32.HI R7, RZ, 0x2, R8 ;  /* 0x00000002ff077819 */ /* 0x000fe20000011408 */
[----:B------:R-:W-:Y:S01]  /*1a80*/  UIMAD UR4, UR18, UR4, URZ ;  /* 0x00000004120472a4 */ /* 0x000fe2000f8e023f */
[----:B------:R-:W-:Y:S01]  /*1a90*/  LOP3.LUT R8, R8, 0x7ffffffc, RZ, 0xc0, !PT ;  /* 0x7ffffffc08087812 */ /* 0x000fe200078ec0ff */
[----:B------:R-:W-:Y:S01]  /*1aa0*/  IMAD.IADD R17, R17, 0x1, R4 ;  /* 0x0000000111117824 */ /* 0x000fe200078e0204 */
[----:B------:R-:W-:Y:S01]  /*1ab0*/  R2P PR, R14, 0x6 ;  /* 0x000000060e007804 */ /* 0x000fe20000000000 */
[----:B------:R-:W-:Y:S01]  /*1ac0*/  UIMAD UR34, UR19, UR5, UR4 ;  /* 0x00000005132272a4 */ /* 0x000fe2000f8e0204 */
[----:B------:R-:W-:Y:S01]  /*1ad0*/  IMAD.U32 R228, RZ, RZ, UR32 ;  /* 0x00000020ffe47e24 */ /* 0x000fe2000f8e00ff */
[----:B------:R-:W-:Y:S01]  /*1ae0*/  LEA R207, R18, 0xc480, 0x1 ;  /* 0x0000c48012cf7811 */ /* 0x000fe200078e08ff */
[----:B------:R-:W-:Y:S01]  /*1af0*/  IMAD.IADD R8, R5, 0x1, -R8 ;  /* 0x0000000105087824 */ /* 0x000fe200078e0a08 */
[----:B------:R-:W-:Y:S01]  /*1b00*/  ULDC UR19, c[0x0][0x2a0] ;  /* 0x0000a80000137ab9 */ /* 0x000fe20000000800 */
[----:B------:R-:W-:Y:S01]  /*1b10*/  IMAD.WIDE.U32 R230, R230, c[0x0][0x240], R16 ;  /* 0x00009000e6e67a25 */ /* 0x000fe200078e0010 */
[----:B------:R-:W-:Y:S01]  /*1b20*/  ULOP3.LUT UR19, URZ, UR19, URZ, 0x33, !UPT ;  /* 0x000000133f137292 */ /* 0x000fe2000f8e333f */
[----:B------:R-:W-:Y:S01]  /*1b30*/  SEL R195, R193, 0xffffffe0, !P2 ;  /* 0xffffffe0c1c37807 */ /* 0x000fe20005000000 */
[----:B------:R-:W-:Y:S01]  /*1b40*/  ULDC UR18, c[0x0][0x2a8] ;  /* 0x0000aa0000127ab9 */ /* 0x000fe20000000800 */
[----:B------:R-:W-:Y:S01]  /*1b50*/  IMAD R223, R223, 0x4, R8 ;  /* 0x00000004dfdf7824 */ /* 0x000fe200078e0208 */
[----:B------:R-:W-:Y:S01]  /*1b60*/  IADD3 R224, R207, 0x40, RZ ;  /* 0x00000040cfe07810 */ /* 0x000fe20007ffe0ff */
[----:B------:R-:W-:Y:S01]  /*1b70*/  IMAD R220, R220, 0x10, R7 ;  /* 0x00000010dcdc7824 */ /* 0x000fe200078e0207 */
[----:B------:R-:W-:Y:S01]  /*1b80*/  ULDC UR5, c[0x0][0x2a0] ;  /* 0x0000a80000057ab9 */ /* 0x000fe20000000800 */
[----:B------:R-:W-:Y:S01]  /*1b90*/  IMAD.SHL.U32 R223, R223, 0x2, RZ ;  /* 0x00000002dfdf7824 */ /* 0x000fe200078e00ff */
[----:B------:R-:W-:Y:S01]  /*1ba0*/  LEA R196, R196, 0x80, 0x1 ;  /* 0x00000080c4c47811 */ /* 0x000fe200078e08ff */
[----:B------:R-:W-:Y:S01]  /*1bb0*/  IMAD.SHL.U32 R197, R197, 0x2, RZ ;  /* 0x00000002c5c57824 */ /* 0x000fe200078e00ff */
[----:B------:R-:W-:Y:S01]  /*1bc0*/  CS2R R126, SRZ ;  /* 0x00000000007e7805 */ /* 0x000fe2000001ff00 */
[----:B------:R-:W-:Y:S01]  /*1bd0*/  CS2R R124, SRZ ;  /* 0x00000000007c7805 */ /* 0x000fe2000001ff00 */
[----:B------:R-:W-:Y:S01]  /*1be0*/  IADD3 R228, R228, -c[0x0][0x168], -R223 ;  /* 0x80005a00e4e47a10 */ /* 0x000fe20007ffe8df */
        /* <DEDUP_REMOVED lines=32> */
[----:B------:R-:W-:Y:S01]  /*1df0*/  SEL R192, R192, 0xffffffc0, !P2 ;  /* 0xffffffc0c0c07807 */ /* 0x000fe20005000000 */
[----:B------:R-:W-:Y:S01]  /*1e00*/  ULDC UR4, c[0x0][0x2a0] ;  /* 0x0000a80000047ab9 */ /* 0x000fe20000000800 */
[----:B------:R-:W-:Y:S01]  /*1e10*/  @P5 IADD3 R224, R207, -0x40, RZ ;  /* 0xffffffc0cfe05810 */ /* 0x000fe20007ffe0ff */
[----:B------:R-:W-:Y:S01]  /*1e20*/  UISETP.LE.AND UP3, UPT, UR33, UR18, UPT ;  /* 0x000000122100728c */ /* 0x000fe2000bf63270 */
[----:B------:R-:W-:Y:S01]  /*1e30*/  IADD3 R225, R231, UR34, RZ ;  /* 0x00000022e7e17c10 */ /* 0x000fe2000fffe0ff */
[----:B------:R-:W-:Y:S01]  /*1e40*/  ULOP3.LUT UR18, URZ, UR5, URZ, 0x33, !UPT ;  /* 0x000000053f127292 */ /* 0x000fe2000f8e333f */
[----:B------:R-:W-:Y:S01]  /*1e50*/  IADD3 R229, -R223, UR20, RZ ;  /* 0x00000014dfe57c10 */ /* 0x000fe2000fffe1ff */
[----:B------:R-:W-:Y:S01]  /*1e60*/  UMOV UR7, 0x1 ;  /* 0x0000000100077882 */ /* 0x000fe20000000000 */
[C---:B------:R-:W-:Y:S01]  /*1e70*/  IADD3 R227, R228.reuse, c[0x0][0x2a4], RZ ;  /* 0x0000a900e4e37a10 */ /* 0x040fe20007ffe0ff */
[----:B------:R-:W-:Y:S01]  /*1e80*/  UMOV UR6, URZ ;  /* 0x0000003f00067c82 */ /* 0x000fe20008000000 */
[----:B------:R-:W-:Y:S01]  /*1e90*/  IADD3 R226, R228, UR19, RZ ;  /* 0x00000013e4e27c10 */ /* 0x000fe2000fffe0ff */
[----:B------:R-:W-:-:S02]  /*1ea0*/  UISETP.GT.AND UP4, UPT, UR11, -0x1, UPT ;  /* 0xffffffff0b00788c */ /* 0x000fc4000bf84270 */
[----:B------:R-:W-:Y:S02]  /*1eb0*/  ULOP3.LUT UR33, URZ, UR4, URZ, 0x33, !UPT ;  /* 0x000000043f217292 */ /* 0x000fe4000f8e333f */
[----:B------:R-:W-:Y:S02]  /*1ec0*/  UMOV UR5, URZ ;  /* 0x0000003f00057c82 */ /* 0x000fe40008000000 */
.L_x_238:
[----:B------:R-:W-:Y:S04]  /*1ed0*/  DEPBAR.LE SB0, 0x1 ;  /* 0x000080400000791a */ /* 0x000fe80000000000 */
[----:B------:R-:W-:Y:S01]  /*1ee0*/  BAR.SYNC.DEFER_BLOCKING 0x0 ;  /* 0x0000000000007b1d */ /* 0x000fe20000010000 */
[----:B------:R-:W-:Y:S01]  /*1ef0*/  USHF.L.U32 UR4, UR5, 0xc, URZ ;  /* 0x0000000c05047899 */ /* 0x000fe2000800063f */
[----:B------:R-:W-:Y:S02]  /*1f00*/  MOV R141, UR5 ;  /* 0x00000005008d7c02 */ /* 0x000fe40008000f00 */
[----:B------:R-:W-:Y:S03]  /*1f10*/  PLOP3.LUT P1, PT, PT, PT, UP3, 0x80, 0x0 ;  /* 0x000000000000781c */ /* 0x000fe60003f2f038 */
[----:B------:R-:W-:Y:S01]  /*1f20*/  IADD3 R180, R199, UR4, RZ ;  /* 0x00000004c7b47c10 */ /* 0x000fe2000fffe0ff */
[----:B------:R-:W-:Y:S01]  /*1f30*/  IMAD R184, R141, 0x40, R220 ;  /* 0x000000408db87824 */ /* 0x000fe200078e02dc */
[----:B------:R-:W-:Y:S03]  /*1f40*/  LEA R141, R233, R220, 0x6 ;  /* 0x000000dce98d7211 */ /* 0x000fe600078e30ff */
[----:B------:R-:W-:Y:S01]  /*1f50*/  IMAD.SHL.U32 R182, R180, 0x2, RZ ;  /* 0x00000002b4b67824 */ /* 0x000fe200078e00ff */
[C---:B------:R-:W-:Y:S01]  /*1f60*/  IADD3 R204, R141.reuse, R226, RZ ;  /* 0x000000e28dcc7210 */ /* 0x040fe20007ffe0ff */
[----:B------:R-:W-:Y:S02]  /*1f70*/  IMAD.IADD R202, R141, 0x1, R227 ;  /* 0x000000018dca7824 */ /* 0x000fe400078e02e3 */
[C---:B------:R-:W-:Y:S03]  /*1f80*/  IMAD.IADD R181, R182.reuse, 0x1, R193 ;  /* 0x00000001b6b57824 */ /* 0x040fe600078e02c1 */
[----:B------:R-:W-:Y:S01]  /*1f90*/  IMNMX R202, R229, R202, PT ;  /* 0x000000cae5ca7217 */ /* 0x000fe20003800200 */
[----:B------:R-:W-:Y:S05]  /*1fa0*/  LDSM.16.M88.4 R40, [R198+0x80] ;  /* 0x00008000c628783b */ /* 0x000fea0000000200 */
[----:B---3--:R-:W1:Y:S05]  /*1fb0*/  LDSM.16.M88.4 R36, [R182+0x4080] ;  /* 0x00408000b624783b */ /* 0x008e6a0000000200 */
[----:B------:R-:W2:Y:S05]  /*1fc0*/  LDSM.16.M88.4 R44, [R182+0x5080] ;  /* 0x00508000b62c783b */ /* 0x000eaa0000000200 */
[----:B------:R-:W3:Y:S05]  /*1fd0*/  LDSM.16.M88.4 R48, [R198+0x2080] ;  /* 0x00208000c630783b */ /* 0x000eea0000000200 */
[----:B------:R-:W-:Y:S05]  /*1fe0*/  LDSM.16.M88.4 R56, [R3+0x80] ;  /* 0x000080000338783b */ /* 0x000fea0000000200 */
[----:B------:R-:W4:Y:S05]  /*1ff0*/  LDSM.16.M88.4 R52, [R181+0x4080] ;  /* 0x00408000b534783b */ /* 0x000f2a0000000200 */
[----:B------:R-:W5:Y:S05]  /*2000*/  LDSM.16.M88.4 R60, [R181+0x5080] ;  /* 0x00508000b53c783b */ /* 0x000f6a0000000200 */
[----:B------:R-:W3:Y:S05]  /*2010*/  LDSM.16.M88.4 R64, [R3+0x2080] ;  /* 0x002080000340783b */ /* 0x000eea0000000200 */
[----:B------:R-:W-:Y:S01]  /*2020*/  LDS R236, [R184.X4+0xc080] ;  /* 0x00c08000b8ec7984 */ /* 0x000fe20000004800 */
[-C--:B-1----:R-:W-:Y:S04]  /*2030*/  HMMA.16816.F32 R4, R36, R40.reuse, RZ ;  /* 0x000000282404723c */ /* 0x082fe800000018ff */
[----:B------:R-:W-:Y:S05]  /*2040*/  LDS R186, [R184.X4+0xc0a0] ;  /* 0x00c0a000b8ba7984 */ /* 0x000fea0000004800 */
[----:B------:R-:W-:Y:S01]  /*2050*/  LDS R185, [R184.X4+0xc100] ;  /* 0x00c10000b8b97984 */ /* 0x000fe20000004800 */
[C---:B--2---:R-:W-:Y:S04]  /*2060*/  HMMA.16816.F32 R8, R44.reuse, R40, RZ ;  /* 0x000000282c08723c */ /* 0x044fe800000018ff */
[----:B------:R-:W-:Y:S04]  /*2070*/  LDS R183, [R184.X4+0xc120] ;  /* 0x00c12000b8b77984 */ /* 0x000fe80000004800 */
[-C--:B------:R-:W-:Y:S08]  /*2080*/  HMMA.16816.F32 R12, R44, R42.reuse, RZ ;  /* 0x0000002a2c0c723c */ /* 0x080ff000000018ff */
[C---:B------:R-:W-:Y:S08]  /*2090*/  HMMA.16816.F32 R16, R36.reuse, R42, RZ ;  /* 0x0000002a2410723c */ /* 0x040ff000000018ff */
[-C--:B---3--:R-:W-:Y:S08]  /*20a0*/  HMMA.16816.F32 R20, R36, R48.reuse, RZ ;  /* 0x000000302414723c */ /* 0x088ff000000018ff */
[C---:B------:R-:W-:Y:S07]  /*20b0*/  HMMA.16816.F32 R24, R44.reuse, R48, RZ ;  /* 0x000000302c18723c */ /* 0x040fee00000018ff */
[----:B------:R-:W-:Y:S01]  /*20c0*/  IADD3 R48, R182, R192, RZ ;  /* 0x000000c0b6307210 */ /* 0x000fe20007ffe0ff */
[-C--:B------:R-:W-:Y:S01]  /*20d0*/  HMMA.16816.F32 R28, R44, R50.reuse, RZ ;  /* 0x000000322c1c723c */ /* 0x080fe200000018ff */
[----:B------:R-:W-:Y:S05]  /*20e0*/  LDSM.16.M88.4 R44, [R2+0x80] ;  /* 0x00008000022c783b */ /* 0x000fea0000000200 */
[----:B------:R-:W1:Y:S02]  /*20f0*/  LDSM.16.M88.4 R40, [R48+0x4080] ;  /* 0x004080003028783b */ /* 0x000e640000000200 */
[----:B------:R-:W-:Y:S03]  /*2100*/  HMMA.16816.F32 R32, R36, R50, RZ ;  /* 0x000000322420723c */ /* 0x000fe600000018ff */
[----:B------:R-:W2:Y:S05]  /*2110*/  LDSM.16.M88.4 R132, [R48+0x5080] ;  /* 0x005080003084783b */ /* 0x000eaa0000000200 */
[-C--:B----4-:R-:W-:Y:S01]  /*2120*/  HMMA.16816.F32 R4, R52, R56.reuse, R4 ;  /* 0x000000383404723c */ /* 0x090fe20000001804 */
[----:B------:R-:W3:Y:S07]  /*2130*/  LDSM.16.M88.4 R36, [R2+0x2080] ;  /* 0x002080000224783b */ /* 0x000eee0000000200 */
[C---:B-----5:R-:W-:Y:S08]  /*2140*/  HMMA.16816.F32 R8, R60.reuse, R56, R8 ;  /* 0x000000383c08723c */ /* 0x060ff00000001808 */
[-C--:B------:R-:W-:Y:S08]  /*2150*/  HMMA.16816.F32 R12, R60, R58.reuse, R12 ;  /* 0x0000003a3c0c723c */ /* 0x080ff0000000180c */
[C---:B------:R-:W-:Y:S08]  /*2160*/  HMMA.16816.F32 R16, R52.reuse, R58, R16 ;  /* 0x0000003a3410723c */ /* 0x040ff00000001810 */
[-C--:B------:R-:W-:Y:S08]  /*2170*/  HMMA.16816.F32 R20, R52, R64.reuse, R20 ;  /* 0x000000403414723c */ /* 0x080ff00000001814 */
[C---:B------:R-:W-:Y:S07]  /*2180*/  HMMA.16816.F32 R24, R60.reuse, R64, R24 ;  /* 0x000000403c18723c */ /* 0x040fee0000001818 */
[----:B------:R-:W-:Y:S01]  /*2190*/  IMAD.IADD R64, R192, 0x1, R181 ;  /* 0x00000001c0407824 */ /* 0x000fe200078e02b5 */
[-C--:B------:R-:W-:Y:S01]  /*21a0*/  HMMA.16816.F32 R28, R60, R66.reuse, R28 ;  /* 0x000000423c1c723c */ /* 0x080fe2000000181c */
[----:B------:R-:W-:Y:S05]  /*21b0*/  LDSM.16.M88.4 R60, [R0+0x2080] ;  /* 0x00208000003c783b */ /* 0x000fea0000000200 */
[----:B------:R-:W-:Y:S02]  /*21c0*/  LDSM.16.M88.4 R48, [R64+0x4080] ;  /* 0x004080004030783b */ /* 0x000fe40000000200 */
[----:B------:R-:W-:Y:S03]  /*21d0*/  HMMA.16816.F32 R32, R52, R66, R32 ;  /* 0x000000423420723c */ /* 0x000fe60000001820 */
[----:B------:R-:W4:Y:S05]  /*21e0*/  LDSM.16.M88.4 R52, [R0+0x80] ;  /* 0x000080000034783b */ /* 0x000f2a0000000200 */
[-C--:B-1----:R-:W-:Y:S01]  /*21f0*/  HMMA.16816.F32 R4, R40, R44.reuse, R4 ;  /* 0x0000002c2804723c */ /* 0x082fe20000001804 */
[----:B------:R-:W1:Y:S07]  /*2200*/  LDSM.16.M88.4 R56, [R64+0x5080] ;  /* 0x005080004038783b */ /* 0x000e6e0000000200 */
[C---:B--2---:R-:W-:Y:S08]  /*2210*/  HMMA.16816.F32 R8, R132.reuse, R44, R8 ;  /* 0x0000002c8408723c */ /* 0x044ff00000001808 */
[-C--:B------:R-:W-:Y:S08]  /*2220*/  HMMA.16816.F32 R12, R132, R46.reuse, R12 ;  /* 0x0000002e840c723c */ /* 0x080ff0000000180c */
[C---:B------:R-:W-:Y:S08]  /*2230*/  HMMA.16816.F32 R16, R40.reuse, R46, R16 ;  /* 0x0000002e2810723c */ /* 0x040ff00000001810 */
[-C--:B---3--:R-:W-:Y:S08]  /*2240*/  HMMA.16816.F32 R20, R40, R36.reuse, R20 ;  /* 0x000000242814723c */ /* 0x088ff00000001814 */
[C---:B------:R-:W-:Y:S08]  /*2250*/  HMMA.16816.F32 R24, R132.reuse, R36, R24 ;  /* 0x000000248418723c */ /* 0x040ff00000001818 */
[-C--:B------:R-:W-:Y:S08]  /*2260*/  HMMA.16816.F32 R28, R132, R38.reuse, R28 ;  /* 0x00000026841c723c */ /* 0x080ff0000000181c */
[----:B------:R-:W-:Y:S08]  /*2270*/  HMMA.16816.F32 R32, R40, R38, R32 ;  /* 0x000000262820723c */ /* 0x000ff00000001820 */
[-C--:B----4-:R-:W-:Y:S08]  /*2280*/  HMMA.16816.F32 R4, R48, R52.reuse, R4 ;  /* 0x000000343004723c */ /* 0x090ff00000001804 */
[C---:B-1----:R-:W-:Y:S08]  /*2290*/  HMMA.16816.F32 R8, R56.reuse, R52, R8 ;  /* 0x000000343808723c */ /* 0x042ff00000001808 */
[-C--:B------:R-:W-:Y:S08]  /*22a0*/  HMMA.16816.F32 R12, R56, R54.reuse, R12 ;  /* 0x00000036380c723c */ /* 0x080ff0000000180c */
[C---:B------:R-:W-:Y:S08]  /*22b0*/  HMMA.16816.F32 R16, R48.reuse, R54, R16 ;  /* 0x000000363010723c */ /* 0x040ff00000001810 */
[-C--:B------:R-:W-:Y:S08]  /*22c0*/  HMMA.16816.F32 R20, R48, R60.reuse, R20 ;  /* 0x0000003c3014723c */ /* 0x080ff00000001814 */
[C---:B------:R-:W-:Y:S08]  /*22d0*/  HMMA.16816.F32 R24, R56.reuse, R60, R24 ;  /* 0x0000003c3818723c */ /* 0x040ff00000001818 */
[-C--:B------:R-:W-:Y:S08]  /*22e0*/  HMMA.16816.F32 R28, R56, R62.reuse, R28 ;  /* 0x0000003e381c723c */ /* 0x080ff0000000181c */
[----:B------:R-:W-:Y:S01]  /*22f0*/  HMMA.16816.F32 R32, R48, R62, R32 ;  /* 0x0000003e3020723c */ /* 0x000fe20000001820 */
[----:B------:R-:W-:-:S08]  /*2300*/  @!P1 BRA `(.L_x_220) ;  /* 0x000001d000009947 */ /* 0x000fd00003800000 */
[----:B------:R-:W-:Y:S01]  /*2310*/  IMAD.MOV.U32 R36, RZ, RZ, c[0x0][0x168] ;  /* 0x00005a00ff247624 */ /* 0x000fe200078e00ff */
[----:B------:R-:W-:Y:S04]  /*2320*/  BSSY B0, `(.L_x_221) ;  /* 0x0000012000007945 */ /* 0x000fe80003800000 */
[----:B------:R-:W-:Y:S04]  /*2330*/  IADD3 R37, R141, c[0x0][0x198], -R36 ;  /* 0x000066008d257a10 */ /* 0x000fe80007ffe824 */
[----:B------:R-:W-:Y:S11]  /*2340*/  ISETP.GT.AND P2, PT, R37, -0x1, PT ;  /* 0xffffffff2500780c */ /* 0x000ff60003f44270 */
[----:B------:R-:W-:Y:S02]  /*2350*/  @!UPT UIADD3 URZ, URZ, URZ, URZ ;  /* 0x0000003f3f3ff290 */ /* 0x000fe4000fffe03f */
[----:B------:R-:W-:-:S05]  /*2360*/  @P2 BRA `(.L_x_222) ;  /* 0x0000008000002947 */ /* 0x000fca0003800000 */
[----:B------:R-:W-:Y:S01]  /*2370*/  LOP3.LUT R37, RZ, R37, RZ, 0x33, !PT ;  /* 0x00000025ff257212 */ /* 0x000fe200078e33ff */
[----:B------:R-:W-:Y:S05]  /*2380*/  IMAD.MOV.U32 R36, RZ, RZ, 0x1 ;  /* 0x00000001ff247424 */ /* 0x000fea00078e00ff */
[----:B------:R-:W-:Y:S11]  /*2390*/  ISETP.NE.AND P2, PT, R36, c[0x0][0x2a8], PT ;  /* 0x0000aa0024007a0c */ /* 0x000ff60003f45270 */
[----:B------:R-:W-:Y:S02]  /*23a0*/  @!UPT UIADD3 URZ, URZ, URZ, URZ ;  /* 0x0000003f3f3ff290 */ /* 0x000fe4000fffe03f */
[----:B------:R-:W-:Y:S05]  /*23b0*/  @P2 IMAD.HI.U32 R36, R37, c[0x0][0x2ac], RZ ;  /* 0x0000ab0025242a27 */ /* 0x000fea00078e00ff */
[----:B------:R-:W-:Y:S04]  /*23c0*/  @P2 SHF.R.U32.HI R37, RZ, c[0x0][0x2b0], R36 ;  /* 0x0000ac00ff252a19 */ /* 0x000fe80000011624 */
[----:B------:R-:W-:Y:S01]  /*23d0*/  LOP3.LUT R37, RZ, R37, RZ, 0x33, !PT ;  /* 0x00000025ff257212 */ /* 0x000fe200078e33ff */
[----:B------:R-:W-:-:S05]  /*23e0*/  BRA `(.L_x_223) ;  /* 0x0000005000007947 */ /* 0x000fca0003800000 */
.L_x_222:
[----:B------:R-:W-:Y:S04]  /*23f0*/  MOV R36, 0x1 ;  /* 0x0000000100247802 */ /* 0x000fe80000000f00 */
[----:B------:R-:W-:Y:S11]  /*2400*/  ISETP.NE.AND P2, PT, R36, c[0x0][0x2a8], PT ;  /* 0x0000aa0024007a0c */ /* 0x000ff60003f45270 */
[----:B------:R-:W-:Y:S02]  /*2410*/  @!UPT UIADD3 URZ, URZ, URZ, URZ ;  /* 0x0000003f3f3ff290 */ /* 0x000fe4000fffe03f */
[----:B------:R-:W-:Y:S05]  /*2420*/  @P2 IMAD.HI.U32 R36, R37, c[0x0][0x2ac], RZ ;  /* 0x0000ab0025242a27 */ /* 0x000fea00078e00ff */
[----:B------:R-:W-:Y:S02]  /*2430*/  @P2 SHF.R.U32.HI R37, RZ, c[0x0][0x2b0], R36 ;  /* 0x0000ac00ff252a19 */ /* 0x000fe40000011624 */
.L_x_223:
[----:B------:R-:W-:Y:S05]  /*2440*/  BSYNC B0 ;  /* 0x0000000000007941 */ /* 0x000fea0003800000 */
.L_x_221:
[--C-:B------:R-:W-:Y:S01]  /*2450*/  IADD3 R39, R141, UR18, R228.reuse ;  /* 0x000000128d277c10 */ /* 0x100fe2000fffe0e4 */
[----:B------:R-:W-:Y:S04]  /*2460*/  IMAD.MOV.U32 R36, RZ, RZ, c[0x0][0x2a8] ;  /* 0x0000aa00ff247624 */ /* 0x000fe800078e00ff */
[----:B------:R-:W-:Y:S01]  /*2470*/  IMAD R204, R37, R36, -UR12 ;  /* 0x8000000c25cc7e24 */ /* 0x000fe2000f8e0224 */
[----:B------:R-:W-:Y:S03]  /*2480*/  IADD3 R36, R141, c[0x0][0x2a4], R228 ;  /* 0x0000a9008d247a10 */ /* 0x000fe60007ffe0e4 */
[----:B------:R-:W-:Y:S01]  /*2490*/  IMAD.IADD R204, R204, 0x1, -R223 ;  /* 0x00000001cccc7824 */ /* 0x000fe200078e0adf */
[----:B------:R-:W-:Y:S04]  /*24a0*/  IMNMX R37, R229, R36, PT ;  /* 0x00000024e5257217 */ /* 0x000fe80003800200 */
[----:B------:R-:W-:Y:S02]  /*24b0*/  IADD3 R202, R204, c[0x0][0x2a8], RZ ;  /* 0x0000aa00ccca7a10 */ /* 0x000fe40007ffe0ff */
[----:B------:R-:W-:Y:S02]  /*24c0*/  IMNMX R204, R39, R204, !PT ;  /* 0x000000cc27cc7217 */ /* 0x000fe40007800200 */
[----:B------:R-:W-:Y:S02]  /*24d0*/  IMNMX R202, R37, R202, PT ;  /* 0x000000ca25ca7217 */ /* 0x000fe40003800200 */
.L_x_220:
[----:B------:R-:W-:Y:S04]  /*24e0*/  IADD3 R37, R141, 0x8, RZ ;  /* 0x000000088d257810 */ /* 0x000fe80007ffe0ff */
[C-C-:B------:R-:W-:Y:S02]  /*24f0*/  IADD3 R36, R37.reuse, c[0x0][0x2a4], R228.reuse ;  /* 0x0000a90025247a10 */ /* 0x140fe40007ffe0e4 */
[----:B------:R-:W-:Y:S02]  /*2500*/  IADD3 R238, R37, UR33, R228 ;  /* 0x0000002125ee7c10 */ /* 0x000fe4000fffe0e4 */
[----:B------:R-:W-:Y:S01]  /*2510*/  IMNMX R237, R229, R36, PT ;  /* 0x00000024e5ed7217 */ /* 0x000fe20003800200 */
[----:B------:R-:W-:-:S06]  /*2520*/  @!P1 BRA `(.L_x_224) ;  /* 0x000001a000009947 */ /* 0x000fcc0003800000 */
[----:B------:R-:W-:Y:S01]  /*2530*/  IADD3 R37, R37, c[0x0][0x198], RZ ;  /* 0x0000660025257a10 */ /* 0x000fe20007ffe0ff */
[----:B------:R-:W-:Y:S03]  /*2540*/  BSSY B0, `(.L_x_225) ;  /* 0x0000012000007945 */ /* 0x000fe60003800000 */
[----:B------:R-:W-:Y:S04]  /*2550*/  IADD3 R37, R37, -c[0x0][0x168], RZ ;  /* 0x80005a0025257a10 */ /* 0x000fe80007ffe0ff */
        /* <DEDUP_REMOVED lines=11> */
.L_x_226:
[----:B------:R-:W-:Y:S04]  /*2610*/  MOV R36, 0x1 ;  /* 0x0000000100247802 */ /* 0x000fe80000000f00 */
[----:B------:R-:W-:Y:S11]  /*2620*/  ISETP.NE.AND P2, PT, R36, c[0x0][0x2a8], PT ;  /* 0x0000aa0024007a0c */ /* 0x000ff60003f45270 */
[----:B------:R-:W-:Y:S02]  /*2630*/  @!UPT UIADD3 URZ, URZ, URZ, URZ ;  /* 0x0000003f3f3ff290 */ /* 0x000fe4000fffe03f */
[----:B------:R-:W-:Y:S05]  /*2640*/  @P2 IMAD.HI.U32 R36, R37, c[0x0][0x2ac], RZ ;  /* 0x0000ab0025242a27 */ /* 0x000fea00078e00ff */
[----:B------:R-:W-:Y:S02]  /*2650*/  @P2 SHF.R.U32.HI R37, RZ, c[0x0][0x2b0], R36 ;  /* 0x0000ac00ff252a19 */ /* 0x000fe40000011624 */
.L_x_227:
[----:B------:R-:W-:Y:S05]  /*2660*/  BSYNC B0 ;  /* 0x0000000000007941 */ /* 0x000fea0003800000 */
.L_x_225:
[----:B------:R-:W-:Y:S04]  /*2670*/  IMAD.MOV.U32 R36, RZ, RZ, c[0x0][0x2a8] ;  /* 0x0000aa00ff247624 */ /* 0x000fe800078e00ff */
[----:B------:R-:W-:Y:S04]  /*2680*/  IMAD R36, R37, R36, -UR12 ;  /* 0x8000000c25247e24 */ /* 0x000fe8000f8e0224 */
[----:B------:R-:W-:Y:S05]  /*2690*/  IMAD.IADD R37, R36, 0x1, -R223 ;  /* 0x0000000124257824 */ /* 0x000fea00078e0adf */
[----:B------:R-:W-:Y:S02]  /*26a0*/  IADD3 R36, R37, c[0x0][0x2a8], RZ ;  /* 0x0000aa0025247a10 */ /* 0x000fe40007ffe0ff */
[----:B------:R-:W-:Y:S02]  /*26b0*/  IMNMX R238, R238, R37, !PT ;  /* 0x00000025eeee7217 */ /* 0x000fe40007800200 */
[----:B------:R-:W-:Y:S02]  /*26c0*/  IMNMX R237, R237, R36, PT ;  /* 0x00000024eded7217 */ /* 0x000fe40003800200 */
.L_x_224:
[----:B------:R-:W-:Y:S04]  /*26d0*/  IADD3 R37, R141, 0x20, RZ ;  /* 0x000000208d257810 */ /* 0x000fe80007ffe0ff */
[C-C-:B------:R-:W-:Y:S02]  /*26e0*/  IADD3 R36, R37.reuse, c[0x0][0x2a4], R228.reuse ;  /* 0x0000a90025247a10 */ /* 0x140fe40007ffe0e4 */
[----:B------:R-:W-:Y:S02]  /*26f0*/  IADD3 R234, R37, UR33, R228 ;  /* 0x0000002125ea7c10 */ /* 0x000fe4000fffe0e4 */
[----:B------:R-:W-:Y:S01]  /*2700*/  IMNMX R203, R229, R36, PT ;  /* 0x00000024e5cb7217 */ /* 0x000fe20003800200 */
[----:B------:R-:W-:-:S05]  /*2710*/  @!P1 BRA `(.L_x_228) ;  /* 0x000001a000009947 */ /* 0x000fca0003800000 */
        /* <DEDUP_REMOVED lines=14> */
.L_x_230:
[----:B------:R-:W-:Y:S04]  /*2800*/  MOV R36, 0x1 ;  /* 0x0000000100247802 */ /* 0x000fe80000000f00 */
[----:B------:R-:W-:Y:S11]  /*2810*/  ISETP.NE.AND P2, PT, R36, c[0x0][0x2a8], PT ;  /* 0x0000aa0024007a0c */ /* 0x000ff60003f45270 */
[----:B------:R-:W-:Y:S02]  /*2820*/  @!UPT UIADD3 URZ, URZ, URZ, URZ ;  /* 0x0000003f3f3ff290 */ /* 0x000fe4000fffe03f */
[----:B------:R-:W-:Y:S05]  /*2830*/  @P2 IMAD.HI.U32 R36, R37, c[0x0][0x2ac], RZ ;  /* 0x0000ab0025242a27 */ /* 0x000fea00078e00ff */
[----:B------:R-:W-:Y:S02]  /*2840*/  @P2 SHF.R.U32.HI R37, RZ, c[0x0][0x2b0], R36 ;  /* 0x0000ac00ff252a19 */ /* 0x000fe40000011624 */
.L_x_231:
[----:B------:R-:W-:Y:S05]  /*2850*/  BSYNC B0 ;  /* 0x0000000000007941 */ /* 0x000fea0003800000 */
.L_x_229:
[----:B------:R-:W-:Y:S04]  /*2860*/  IMAD.MOV.U32 R36, RZ, RZ, c[0x0][0x2a8] ;  /* 0x0000aa00ff247624 */ /* 0x000fe800078e00ff */
[----:B------:R-:W-:Y:S04]  /*2870*/  IMAD R36, R37, R36, -UR12 ;  /* 0x8000000c25247e24 */ /* 0x000fe8000f8e0224 */
[----:B------:R-:W-:Y:S05]  /*2880*/  IMAD.IADD R37, R36, 0x1, -R223 ;  /* 0x0000000124257824 */ /* 0x000fea00078e0adf */
[----:B------:R-:W-:Y:S02]  /*2890*/  IADD3 R36, R37, c[0x0][0x2a8], RZ ;  /* 0x0000aa0025247a10 */ /* 0x000fe40007ffe0ff */
[----:B------:R-:W-:Y:S02]  /*28a0*/  IMNMX R234, R234, R37, !PT ;  /* 0x00000025eaea7217 */ /* 0x000fe40007800200 */
[----:B------:R-:W-:Y:S02]  /*28b0*/  IMNMX R203, R203, R36, PT ;  /* 0x00000024cbcb7217 */ /* 0x000fe40003800200 */
.L_x_228:
        /* <DEDUP_REMOVED lines=19> */
.L_x_234:
[----:B------:R-:W-:Y:S04]  /*29f0*/  MOV R36, 0x1 ;  /* 0x0000000100247802 */ /* 0x000fe80000000f00 */
[----:B------:R-:W-:Y:S11]  /*2a00*/  ISETP.NE.AND P1, PT, R36, c[0x0][0x2a8], PT ;  /* 0x0000aa0024007a0c */ /* 0x000ff60003f25270 */
[----:B------:R-:W-:Y:S02]  /*2a10*/  @!UPT UIADD3 URZ, URZ, URZ, URZ ;  /* 0x0000003f3f3ff290 */ /* 0x000fe4000fffe03f */
[----:B------:R-:W-:Y:S05]  /*2a20*/  @P1 IMAD.HI.U32 R36, R37, c[0x0][0x2ac], RZ ;  /* 0x0000ab0025241a27 */ /* 0x000fea00078e00ff */
[----:B------:R-:W-:Y:S02]  /*2a30*/  @P1 SHF.R.U32.HI R37, RZ, c[0x0][0x2b0], R36 ;  /* 0x0000ac00ff251a19 */ /* 0x000fe40000011624 */
.L_x_235:
[----:B------:R-:W-:Y:S05]  /*2a40*/  BSYNC B0 ;  /* 0x0000000000007941 */ /* 0x000fea0003800000 */
.L_x_233:
[----:B------:R-:W-:Y:S04]  /*2a50*/  IMAD.MOV.U32 R36, RZ, RZ, c[0x0][0x2a8] ;  /* 0x0000aa00ff247624 */ /* 0x000fe800078e00ff */
[----:B------:R-:W-:Y:S04]  /*2a60*/  IMAD R36, R37, R36, -UR12 ;  /* 0x8000000c25247e24 */ /* 0x000fe8000f8e0224 */
[----:B------:R-:W-:Y:S05]  /*2a70*/  IMAD.IADD R36, R36, 0x1, -R223 ;  /* 0x0000000124247824 */ /* 0x000fea00078e0adf */
[----:B------:R-:W-:Y:S02]  /*2a80*/  IADD3 R37, R36, c[0x0][0x2a8], RZ ;  /* 0x0000aa0024257a10 */ /* 0x000fe40007ffe0ff */
[----:B------:R-:W-:Y:S02]  /*2a90*/  IMNMX R191, R191, R36, !PT ;  /* 0x00000024bfbf7217 */ /* 0x000fe40007800200 */
[----:B------:R-:W-:Y:S02]  /*2aa0*/  IMNMX R188, R188, R37, PT ;  /* 0x00000025bcbc7217 */ /* 0x000fe40003800200 */
.L_x_232:
[----:B------:R-:W-:Y:S04]  /*2ab0*/  DEPBAR.LE SB0, 0x1 ;  /* 0x000080400000791a */ /* 0x000fe80000000000 */
[----:B------:R-:W-:Y:S01]  /*2ac0*/  BAR.SYNC.DEFER_BLOCKING 0x0 ;  /* 0x0000000000007b1d */ /* 0x000fe20000010000 */
[----:B------:R-:W-:Y:S04]  /*2ad0*/  IADD3 R232, R233, 0x1, RZ ;  /* 0x00000001e9e87810 */ /* 0x000fe80007ffe0ff */
[----:B------:R-:W-:Y:S01]  /*2ae0*/  ISETP.GE.AND P1, PT, R232, UR13, PT ;  /* 0x0000000de8007c0c */ /* 0x000fe2000bf26270 */
[----:B------:R1:W2:Y:S04]  /*2af0*/  LDSM.16.M88.4 R132, [R182+0x8080] ;  /* 0x00808000b684783b */ /* 0x0002a80000000200 */
[----:B------:R1:W3:Y:S04]  /*2b00*/  LDSM.16.M88.4 R140, [R182+0x9080] ;  /* 0x00908000b68c783b */ /* 0x0002e80000000200 */
[----:B------:R1:W4:Y:S04]  /*2b10*/  LDSM.16.M88.4 R148, [R181+0x8080] ;  /* 0x00808000b594783b */ /* 0x0003280000000200 */
[----:B------:R1:W5:Y:S01]  /*2b20*/  LDSM.16.M88.4 R156, [R181+0x9080] ;  /* 0x00908000b59c783b */ /* 0x0003620000000200 */
[----:B------:R-:W-:-:S05]  /*2b30*/  @P1 BRA `(.L_x_236) ;  /* 0x000002d000001947 */ /* 0x000fca0003800000 */
[----:B------:R-:W-:Y:S01]  /*2b40*/  IMAD.MOV.U32 R43, RZ, RZ, c[0x0][0x168] ;  /* 0x00005a00ff2b7624 */ /* 0x000fe200078e00ff */
[----:B------:R-:W-:Y:S01]  /*2b50*/  SHF.R.S32.HI R38, RZ, 0x1f, R232 ;  /* 0x0000001fff267819 */ /* 0x000fe200000114e8 */
[C---:B------:R-:W-:Y:S01]  /*2b60*/  IMAD.WIDE.U32 R44, R232.reuse, c[0x0][0x178], RZ ;  /* 0x00005e00e82c7a25 */ /* 0x040fe200078e00ff */
[----:B------:R-:W-:Y:S01]  /*2b70*/  @!P0 LEA R41, R233, 0x40, 0x6 ;  /* 0x00000040e9298811 */ /* 0x000fe200078e30ff */
[----:B------:R-:W1:Y:S02]  /*2b80*/  S2R R37, SR_CTAID.Y ;  /* 0x0000000000257919 */ /* 0x000e640000002600 */
[----:B------:R-:W-:Y:S02]  /*2b90*/  IMAD R43, R232, -0x40, R43 ;  /* 0xffffffc0e82b7824 */ /* 0x000fe400078e022b */
[----:B------:R-:W-:Y:S02]  /*2ba0*/  IMAD R38, R38, c[0x0][0x178], RZ ;  /* 0x00005e0026267a24 */ /* 0x000fe400078e02ff */
[----:B------:R-:W-:Y:S02]  /*2bb0*/  IMAD.IADD R43, R43, 0x1, -R210 ;  /* 0x000000012b2b7824 */ /* 0x000fe400078e0ad2 */
[----:B------:R-:W-:Y:S04]  /*2bc0*/  IMAD R38, R232, c[0x0][0x17c], R38 ;  /* 0x00005f00e8267a24 */ /* 0x000fe800078e0226 */
[----:B------:R-:W-:Y:S01]  /*2bd0*/  IMAD.IADD R38, R45, 0x1, R38 ;  /* 0x000000012d267824 */ /* 0x000fe200078e0226 */
[----:B-1----:R-:W-:Y:S01]  /*2be0*/  SHF.R.S32.HI R36, RZ, 0x1f, R37 ;  /* 0x0000001fff247819 */ /* 0x002fe20000011425 */
[C---:B------:R-:W-:Y:S04]  /*2bf0*/  IMAD.WIDE.U32 R48, R37.reuse, c[0x0][0x180], R216 ;  /* 0x0000600025307a25 */ /* 0x040fe800078e00d8 */
[----:B------:R-:W-:Y:S01]  /*2c00*/  IMAD R42, R36, c[0x0][0x180], RZ ;  /* 0x00006000242a7a24 */ /* 0x000fe200078e02ff */
[----:B------:R-:W-:Y:S01]  /*2c10*/  IADD3 R39, P2, P1, R218, UR16, R48 ;  /* 0x00000010da277c10 */ /* 0x000fe2000f95e030 */
[----:B------:R-:W-:Y:S02]  /*2c20*/  @!P0 IMAD R36, R36, c[0x0][0x270], RZ ;  /* 0x00009c0024248a24 */ /* 0x000fe400078e02ff */
[C---:B------:R-:W-:Y:S02]  /*2c30*/  IMAD R42, R37.reuse, c[0x0][0x184], R42 ;  /* 0x00006100252a7a24 */ /* 0x040fe400078e022a */
[----:B------:R-:W-:Y:S04]  /*2c40*/  @!P0 IMAD.WIDE.U32 R46, R37, c[0x0][0x270], R212 ;  /* 0x00009c00252e8a25 */ /* 0x000fe800078e00d4 */
[----:B------:R-:W-:Y:S01]  /*2c50*/  IMAD.IADD R42, R49, 0x1, R42 ;  /* 0x00000001312a7824 */ /* 0x000fe200078e022a */
[----:B------:R-:W-:Y:S01]  /*2c60*/  @!P0 IADD3 R40, P6, P5, R41, UR14, R46 ;  /* 0x0000000e29288c10 */ /* 0x000fe2000fdde02e */
[----:B------:R-:W-:Y:S01]  /*2c70*/  @!P0 IMAD R36, R37, c[0x0][0x274], R36 ;  /* 0x00009d0025248a24 */ /* 0x000fe200078e0224 */
[----:B------:R-:W-:Y:S02]  /*2c80*/  @!P0 SHF.R.S32.HI R41, RZ, 0x1f, R41 ;  /* 0x0000001fff298819 */ /* 0x000fe40000011429 */
[----:B------:R-:W-:Y:S01]  /*2c90*/  IADD3.X R37, R205, UR8, R42, P2, P1 ;  /* 0x00000008cd257c10 */ /* 0x000fe200097e242a */
[----:B------:R-:W-:Y:S01]  /*2ca0*/  @!P0 IMAD.IADD R36, R47, 0x1, R36 ;  /* 0x000000012f248824 */ /* 0x000fe200078e0224 */
[C---:B------:R-:W-:Y:S02]  /*2cb0*/  LEA R39, P1, R44.reuse, R39, 0x6 ;  /* 0x000000272c277211 */ /* 0x040fe400078230ff */
[----:B------:R-:W-:Y:S02]  /*2cc0*/  ISETP.LT.OR P2, PT, R43, 0x21, P4 ;  /* 0x000000212b00780c */ /* 0x000fe40002741670 */
[----:B------:R-:W-:Y:S02]  /*2cd0*/  LEA.HI.X R38, R44, R37, R38, 0x6, P1 ;  /* 0x000000252c267211 */ /* 0x000fe400008f3426 */
[----:B------:R-:W-:Y:S02]  /*2ce0*/  LEA R42, P1, R39, c[0x0][0x160], 0x1 ;  /* 0x00005800272a7a11 */ /* 0x000fe400078208ff */
[----:B------:R-:W-:Y:S02]  /*2cf0*/  @!P0 IADD3.X R41, R41, UR24, R36, P6, P5 ;  /* 0x0000001829298c10 */ /* 0x000fe4000b7ea424 */
[----:B------:R-:W-:Y:S02]  /*2d00*/  ISETP.LT.OR P5, PT, R43, 0x1, P4 ;  /* 0x000000012b00780c */ /* 0x000fe400027a1670 */
[----:B------:R-:W-:Y:S01]  /*2d10*/  LEA.HI.X R43, R39, c[0x0][0x164], R38, 0x1, P1 ;  /* 0x00005900272b7a11 */ /* 0x000fe200008f0c26 */
[----:B------:R-:W-:Y:S01]  /*2d20*/  IMAD.U32 R39, RZ, RZ, UR7 ;  /* 0x00000007ff277e24 */ /* 0x000fe2000f8e00ff */
[----:B------:R-:W-:Y:S02]  /*2d30*/  IADD3 R46, P6, R42, UR29, RZ ;  /* 0x0000001d2a2e7c10 */ /* 0x000fe4000ffde0ff */
[----:B------:R-:W-:Y:S02]  /*2d40*/  MOV R37, UR7 ;  /* 0x0000000700257c02 */ /* 0x000fe40008000f00 */
[----:B------:R-:W-:Y:S02]  /*2d50*/  LEA R36, R39, R222, 0xd ;  /* 0x000000de27247211 */ /* 0x000fe400078e68ff */
[----:B------:R-:W-:Y:S01]  /*2d60*/  IADD3.X R47, R43, UR21, RZ, P6, !PT ;  /* 0x000000152b2f7c10 */ /* 0x000fe2000b7fe4ff */
[----:B------:R-:W-:Y:S01]  /*2d70*/  @!P0 IMAD R37, R37, 0x40, R212 ;  /* 0x0000004025258824 */ /* 0x000fe200078e02d4 */
[C---:B------:R-:W-:Y:S01]  /*2d80*/  @!P0 LEA R44, P1, R40.reuse, c[0x0][0x258], 0x2 ;  /* 0x00009600282c8a11 */ /* 0x040fe200078210ff */
[----:B------:R-:W-:Y:S01]  /*2d90*/  @!PT LDS RZ, [RZ] ;  /* 0x00000000fffff984 */ /* 0x000fe20000000800 */
[----:B------:R-:W-:Y:S01]  /*2da0*/  @!PT LDS RZ, [RZ] ;  /* 0x00000000fffff984 */ /* 0x000fe20000000800 */
[----:B------:R-:W-:Y:S01]  /*2db0*/  @!PT LDS RZ, [RZ] ;  /* 0x00000000fffff984 */ /* 0x000fe20000000800 */
[----:B------:R1:W-:Y:S02]  /*2dc0*/  LDGSTS.E.BYPASS.LTC128B.128 [R36], [R42.64], !P5 ;  /* 0x000000002a247fae */ /* 0x0003e4000e901d56 */
[----:B------:R-:W-:Y:S01]  /*2dd0*/  @!P0 IMAD.SHL.U32 R38, R37, 0x4, RZ ;  /* 0x0000000425268824 */ /* 0x000fe200078e00ff */
[----:B------:R-:W-:Y:S05]  /*2de0*/  @!P0 LEA.HI.X R45, R40, c[0x0][0x25c], R41, 0x2, P1 ;  /* 0x00009700282d8a11 */ /* 0x000fea00008f1429 */
[----:B------:R1:W-:Y:S08]  /*2df0*/  LDGSTS.E.BYPASS.LTC128B.128 [R36+0x1000], [R46.64], !P2 ;  /* 0x010000002e247fae */ /* 0x0003f0000d101d56 */
[----:B------:R1:W-:Y:S02]  /*2e00*/  @!P0 LDGSTS.E.BYPASS.LTC128B.128 [R38+0xc080], [R44.64] ;  /* 0x0c0800002c268fae */ /* 0x0003e4000b901d56 */
.L_x_236:
[-C--:B-12---:R-:W-:Y:S01]  /*2e10*/  HMMA.16816.F32 R36, R132, R136.reuse, RZ ;  /* 0x000000888424723c */ /* 0x086fe200000018ff */
[----:B------:R-:W0:Y:S01]  /*2e20*/  LDGDEPBAR ;  /* 0x00000000000079af */ /* 0x000e220000000000 */
[----:B------:R-:W-:Y:S02]  /*2e30*/  PLOP3.LUT P1, PT, PT, PT, UP4, 0x80, 0x0 ;  /* 0x000000000000781c */ /* 0x000fe40003f2f048 */
[----:B------:R-:W-:Y:S02]  /*2e40*/  LEA R181, R180, 0x8080, 0x1 ;  /* 0x00008080b4b57811 */ /* 0x000fe400078e08ff */
[----:B------:R-:W-:Y:S02]  /*2e50*/  ISETP.GT.AND P2, PT, R204, RZ, P1 ;  /* 0x000000ffcc00720c */ /* 0x000fe40000f44270 */
[C---:B---3--:R-:W-:Y:S02]  /*2e60*/  HMMA.16816.F32 R40, R140.reuse, R136, RZ ;  /* 0x000000888c28723c */ /* 0x048fe400000018ff */
[----:B------:R-:W-:Y:S02]  /*2e70*/  ISETP.LT.OR P2, PT, R202, 0x1, P2 ;  /* 0x00000001ca00780c */ /* 0x000fe40001741670 */
[----:B------:R-:W-:Y:S02]  /*2e80*/  ISETP.GT.AND P5, PT, R204, 0x40, P1 ;  /* 0x00000040cc00780c */ /* 0x000fe40000fa4270 */
[----:B------:R-:W-:Y:S02]  /*2e90*/  ISETP.GT.AND P6, PT, R234, 0x40, P1 ;  /* 0x00000040ea00780c */ /* 0x000fe40000fc4270 */
[-C--:B------:R-:W-:Y:S01]  /*2ea0*/  HMMA.16816.F32 R44, R140, R138.reuse, RZ ;  /* 0x0000008a8c2c723c */ /* 0x080fe200000018ff */
[----:B------:R-:W-:Y:S02]  /*2eb0*/  ISETP.LT.OR P5, PT, R202, 0x41, P5 ;  /* 0x00000041ca00780c */ /* 0x000fe40002fa1670 */
[----:B------:R-:W-:Y:S02]  /*2ec0*/  ISETP.LT.OR P6, PT, R203, 0x41, P6 ;  /* 0x00000041cb00780c */ /* 0x000fe400037c1670 */
[----:B------:R-:W-:Y:S02]  /*2ed0*/  FSEL R187, R4, -INF , !P2 ;  /* 0xff80000004bb7808 */ /* 0x000fe40005000000 */
[----:B------:R-:W-:Y:S01]  /*2ee0*/  ISETP.GT.AND P2, PT, R204, 0x1, P1 ;  /* 0x00000001cc00780c */ /* 0x000fe20000f44270 */
[C---:B------:R-:W-:Y:S03]  /*2ef0*/  HMMA.16816.F32 R48, R132.reuse, R138, RZ ;  /* 0x0000008a8430723c */ /* 0x040fe600000018ff */
[----:B------:R-:W-:Y:S01]  /*2f00*/  ISETP.LT.OR P2, PT, R202, 0x2, P2 ;  /* 0x00000002ca00780c */ /* 0x000fe20001741670 */
[--C-:B------:R-:W-:Y:S01]  /*2f10*/  FFMA.FTZ R182, R187, c[0x0][0x29c], -R236.reuse ;  /* 0x0000a700bbb67a23 */ /* 0x100fe200000108ec */
[----:B------:R-:W-:Y:S02]  /*2f20*/  FSEL R235, R20, -INF , !P5 ;  /* 0xff80000014eb7808 */ /* 0x000fe40006800000 */
[C---:B------:R-:W-:Y:S01]  /*2f30*/  ISETP.GT.AND P5, PT, R204.reuse, 0x60, P1 ;  /* 0x00000060cc00780c */ /* 0x040fe20000fa4270 */
[-C--:B------:R-:W-:Y:S01]  /*2f40*/  HMMA.16816.F32 R52, R132, R144.reuse, RZ ;  /* 0x000000908434723c */ /* 0x080fe200000018ff */
[----:B------:R-:W-:Y:S01]  /*2f50*/  FSEL R189, R5, -INF , !P2 ;  /* 0xff80000005bd7808 */ /* 0x000fe20005000000 */
[----:B------:R-:W-:Y:S01]  /*2f60*/  MUFU.EX2 R182, R182 ;  /* 0x000000b600b67308 */ /* 0x000fe20000000800 */
[----:B------:R-:W-:Y:S02]  /*2f70*/  ISETP.GT.AND P2, PT, R204, 0x20, P1 ;  /* 0x00000020cc00780c */ /* 0x000fe40000f44270 */
[C---:B------:R-:W-:Y:S01]  /*2f80*/  ISETP.LT.OR P5, PT, R202.reuse, 0x61, P5 ;  /* 0x00000061ca00780c */ /* 0x040fe20002fa1670 */
[--C-:B------:R-:W-:Y:S01]  /*2f90*/  FFMA.FTZ R187, R189, c[0x0][0x29c], -R236.reuse ;  /* 0x0000a700bdbb7a23 */ /* 0x100fe200000108ec */
[----:B------:R-:W-:Y:S01]  /*2fa0*/  ISETP.LT.OR P2, PT, R202, 0x21, P2 ;  /* 0x00000021ca00780c */ /* 0x000fe20001741670 */
[C---:B------:R-:W-:Y:S04]  /*2fb0*/  HMMA.16816.F32 R56, R140.reuse, R144, RZ ;  /* 0x000000908c38723c */ /* 0x040fe800000018ff */
[----:B------:R-:W1:Y:S01]  /*2fc0*/  MUFU.EX2 R187, R187 ;  /* 0x000000bb00bb7308 */ /* 0x000e620000000800 */
[----:B------:R-:W-:Y:S02]  /*2fd0*/  FSEL R201, R16, -INF , !P2 ;  /* 0xff80000010c97808 */ /* 0x000fe40005000000 */
[----:B------:R-:W-:Y:S01]  /*2fe0*/  ISETP.GT.AND P2, PT, R204, 0x21, P1 ;  /* 0x00000021cc00780c */ /* 0x000fe20000f44270 */
[-C--:B------:R-:W-:Y:S03]  /*2ff0*/  HMMA.16816.F32 R60, R140, R146.reuse, RZ ;  /* 0x000000928c3c723c */ /* 0x080fe600000018ff */
[----:B------:R-:W-:Y:S01]  /*3000*/  ISETP.LT.OR P2, PT, R202, 0x22, P2 ;  /* 0x00000022ca00780c */ /* 0x000fe20001741670 */
[--C-:B------:R-:W-:Y:S03]  /*3010*/  FFMA.FTZ R189, R201, c[0x0][0x29c], -R236.reuse ;  /* 0x0000a700c9bd7a23 */ /* 0x100fe600000108ec */
[----:B------:R-:W-:Y:S01]  /*3020*/  FSEL R201, R17, -INF , !P2 ;  /* 0xff80000011c97808 */ /* 0x000fe20005000000 */
[----:B------:R-:W-:Y:S02]  /*3030*/  HMMA.16816.F32 R64, R132, R146, RZ ;  /* 0x000000928440723c */ /* 0x000fe400000018ff */
[----:B------:R-:W-:Y:S01]  /*3040*/  MUFU.EX2 R189, R189 ;  /* 0x000000bd00bd7308 */ /* 0x000fe20000000800 */
[----:B------:R-:W-:Y:S01]  /*3050*/  ISETP.GT.AND P2, PT, R204, 0x41, P1 ;  /* 0x00000041cc00780c */ /* 0x000fe20000f44270 */
[--C-:B------:R-:W-:Y:S02]  /*3060*/  FFMA.FTZ R190, R201, c[0x0][0x29c], -R236.reuse ;  /* 0x0000a700c9be7a23 */ /* 0x100fe400000108ec */
[--C-:B------:R-:W-:Y:S01]  /*3070*/  FFMA.FTZ R201, R235, c[0x0][0x29c], -R236.reuse ;  /* 0x0000a700ebc97a23 */ /* 0x100fe200000108ec */
[----:B------:R-:W-:Y:S01]  /*3080*/  ISETP.LT.OR P2, PT, R202, 0x42, P2 ;  /* 0x00000042ca00780c */ /* 0x000fe20001741670 */
[-C--:B----4-:R-:W-:Y:S04]  /*3090*/  HMMA.16816.F32 R36, R148, R152.reuse, R36 ;  /* 0x000000989424723c */ /* 0x090fe80000001824 */
[----:B------:R-:W-:Y:S01]  /*30a0*/  MUFU.EX2 R190, R190 ;  /* 0x000000be00be7308 */ /* 0x000fe20000000800 */
[----:B------:R-:W-:Y:S02]  /*30b0*/  FSEL R235, R21, -INF , !P2 ;  /* 0xff80000015eb7808 */ /* 0x000fe40005000000 */
[----:B------:R-:W-:Y:S01]  /*30c0*/  ISETP.GT.AND P2, PT, R204, 0x61, P1 ;  /* 0x00000061cc00780c */ /* 0x000fe20000f44270 */
[C---:B-----5:R-:W-:Y:S04]  /*30d0*/  HMMA.16816.F32 R40, R156.reuse, R152, R40 ;  /* 0x000000989c28723c */ /* 0x060fe80000001828 */
[----:B------:R-:W-:Y:S01]  /*30e0*/  ISETP.LT.OR P2, PT, R202, 0x62, P2 ;  /* 0x00000062ca00780c */ /* 0x000fe20001741670 */
[----:B------:R-:W-:Y:S01]  /*30f0*/  IMAD.SHL.U32 R202, R195, 0x2, RZ ;  /* 0x00000002c3ca7824 */ /* 0x000fe200078e00ff */
[----:B------:R-:W-:Y:S01]  /*3100*/  MUFU.EX2 R201, R201 ;  /* 0x000000c900c97308 */ /* 0x000fe20000000800 */
[----:B------:R-:W-:Y:S01]  /*3110*/  FFMA.FTZ R239, R235, c[0x0][0x29c], -R236 ;  /* 0x0000a700ebef7a23 */ /* 0x000fe200000108ec */
[-C--:B------:R-:W-:Y:S04]  /*3120*/  HMMA.16816.F32 R44, R156, R154.reuse, R44 ;  /* 0x0000009a9c2c723c */ /* 0x080fe8000000182c */
[----:B------:R-:W-:Y:S01]  /*3130*/  IMAD.IADD R180, R181, 0x1, R202 ;  /* 0x00000001b5b47824 */ /* 0x000fe200078e02ca */
[----:B------:R-:W-:Y:S02]  /*3140*/  IADD3 R181, R202, R181, R193 ;  /* 0x000000b5cab57210 */ /* 0x000fe40007ffe0c1 */
[----:B------:R-:W-:Y:S01]  /*3150*/  FSEL R235, R32, -INF , !P5 ;  /* 0xff80000020eb7808 */ /* 0x000fe20006800000 */
[C---:B------:R-:W-:Y:S01]  /*3160*/  HMMA.16816.F32 R48, R148.reuse, R154, R48 ;  /* 0x0000009a9430723c */ /* 0x040fe20000001830 */
[----:B------:R-:W2:Y:S01]  /*3170*/  LDSM.16.M88.4 R132, [R180] ;  /* 0x00000000b484783b */ /* 0x000ea20000000200 */
[----:B------:R3:W-:Y:S02]  /*3180*/  MUFU.EX2 R204, R239 ;  /* 0x000000ef00cc7308 */ /* 0x0007e40000000800 */
[--C-:B------:R-:W-:Y:S01]  /*3190*/  FFMA.FTZ R240, R235, c[0x0][0x29c], -R236.reuse ;  /* 0x0000a700ebf07a23 */ /* 0x100fe200000108ec */
[----:B------:R-:W-:Y:S02]  /*31a0*/  FSEL R241, R33, -INF , !P2 ;  /* 0xff80000021f17808 */ /* 0x000fe40005000000 */
[C---:B------:R-:W-:Y:S01]  /*31b0*/  ISETP.GT.AND P2, PT, R238.reuse, RZ, P1 ;  /* 0x000000ffee00720c */ /* 0x040fe20000f44270 */
[-C--:B------:R-:W-:Y:S01]  /*31c0*/  HMMA.16816.F32 R52, R148, R160.reuse, R52 ;  /* 0x000000a09434723c */ /* 0x080fe20000001834 */
[----:B------:R-:W4:Y:S02]  /*31d0*/  LDSM.16.M88.4 R140, [R180+0x1000] ;  /* 0x00100000b48c783b */ /* 0x000f240000000200 */
[----:B------:R-:W-:Y:S01]  /*31e0*/  ISETP.LT.OR P2, PT, R237, 0x1, P2 ;  /* 0x00000001ed00780c */ /* 0x000fe20001741670 */
[----:B------:R5:W-:Y:S01]  /*31f0*/  MUFU.EX2 R235, R240 ;  /* 0x000000f000eb7308 */ /* 0x000be20000000800 */
[----:B------:R-:W-:Y:S01]  /*3200*/  FFMA.FTZ R236, R241, c[0x0][0x29c], -R236 ;  /* 0x0000a700f1ec7a23 */ /* 0x000fe200000108ec */
[----:B------:R-:W-:Y:S02]  /*3210*/  ISETP.GT.AND P5, PT, R238, 0x60, P1 ;  /* 0x00000060ee00780c */ /* 0x000fe40000fa4270 */
[C---:B------:R-:W-:Y:S04]  /*3220*/  HMMA.16816.F32 R56, R156.reuse, R160, R56 ;  /* 0x000000a09c38723c */ /* 0x040fe80000001838 */
[C---:B------:R-:W-:Y:S02]  /*3230*/  ISETP.LT.OR P5, PT, R237.reuse, 0x61, P5 ;  /* 0x00000061ed00780c */ /* 0x040fe40002fa1670 */
[----:B------:R-:W-:Y:S02]  /*3240*/  MUFU.EX2 R236, R236 ;  /* 0x000000ec00ec7308 */ /* 0x000fe40000000800 */
[-C--:B------:R-:W-:Y:S01]  /*3250*/  HMMA.16816.F32 R60, R156, R162.reuse, R60 ;  /* 0x000000a29c3c723c */ /* 0x080fe2000000183c */
[----:B------:R-:W-:Y:S03]  /*3260*/  LDSM.16.M88.4 R156, [R181+0x1000] ;  /* 0x00100000b59c783b */ /* 0x000fe60000000200 */
[----:B---3--:R-:W-:Y:S02]  /*3270*/  FSEL R239, R6, -INF , !P2 ;  /* 0xff80000006ef7808 */ /* 0x008fe40005000000 */
[C---:B------:R-:W-:Y:S02]  /*3280*/  ISETP.GT.AND P2, PT, R238.reuse, 0x1, P1 ;  /* 0x00000001ee00780c */ /* 0x040fe40000f44270 */
[----:B------:R-:W-:Y:S01]  /*3290*/  HMMA.16816.F32 R64, R148, R162, R64 ;  /* 0x000000a29440723c */ /* 0x000fe20000001840 */
[----:B------:R-:W3:Y:S03]  /*32a0*/  LDSM.16.M88.4 R148, [R181] ;  /* 0x00000000b594783b */ /* 0x000ee60000000200 */
[----:B------:R-:W-:Y:S01]  /*32b0*/  ISETP.LT.OR P2, PT, R237, 0x2, P2 ;  /* 0x00000002ed00780c */ /* 0x000fe20001741670 */
[--C-:B------:R-:W-:Y:S03]  /*32c0*/  FFMA.FTZ R6, R239, c[0x0][0x29c], -R186.reuse ;  /* 0x0000a700ef067a23 */ /* 0x100fe600000108ba */
[----:B------:R-:W-:Y:S01]  /*32d0*/  FSEL R239, R7, -INF , !P2 ;  /* 0xff80000007ef7808 */ /* 0x000fe20005000000 */
[-C--:B--2---:R-:W-:Y:S02]  /*32e0*/  HMMA.16816.F32 R36, R132, R164.reuse, R36 ;  /* 0x000000a48424723c */ /* 0x084fe40000001824 */
[----:B------:R-:W-:Y:S03]  /*32f0*/  MUFU.EX2 R6, R6 ;  /* 0x0000000600067308 */ /* 0x000fe60000000800 */
[----:B------:R-:W-:Y:S01]  /*3300*/  ISETP.GT.AND P2, PT, R238, 0x20, P1 ;  /* 0x00000020ee00780c */ /* 0x000fe20000f44270 */
[--C-:B------:R-:W-:Y:S02]  /*3310*/  FFMA.FTZ R7, R239, c[0x0][0x29c], -R186.reuse ;  /* 0x0000a700ef077a23 */ /* 0x100fe400000108ba */
[C---:B----4-:R-:W-:Y:S04]  /*3320*/  HMMA.16816.F32 R40, R140.reuse, R164, R40 ;  /* 0x000000a48c28723c */ /* 0x050fe80000001828 */
[C---:B------:R-:W-:Y:S01]  /*3330*/  ISETP.LT.OR P2, PT, R237.reuse, 0x21, P2 ;  /* 0x00000021ed00780c */ /* 0x040fe20001741670 */
[----:B------:R-:W-:Y:S03]  /*3340*/  MUFU.EX2 R7, R7 ;  /* 0x0000000700077308 */ /* 0x000fe60000000800 */
[-C--:B------:R-:W-:Y:S04]  /*3350*/  HMMA.16816.F32 R44, R140, R166.reuse, R44 ;  /* 0x000000a68c2c723c */ /* 0x080fe8000000182c */
[----:B------:R-:W-:Y:S02]  /*3360*/  FSEL R239, R18, -INF , !P2 ;  /* 0xff80000012ef7808 */ /* 0x000fe40005000000 */
[C---:B------:R-:W-:Y:S02]  /*3370*/  ISETP.GT.AND P2, PT, R238.reuse, 0x21, P1 ;  /* 0x00000021ee00780c */ /* 0x040fe40000f44270 */
[C---:B------:R-:W-:Y:S04]  /*3380*/  HMMA.16816.F32 R48, R132.reuse, R166, R48 ;  /* 0x000000a68430723c */ /* 0x040fe80000001830 */
[----:B------:R-:W-:Y:S01]  /*3390*/  ISETP.LT.OR P2, PT, R237, 0x22, P2 ;  /* 0x00000022ed00780c */ /* 0x000fe20001741670 */
[--C-:B------:R-:W-:Y:S03]  /*33a0*/  FFMA.FTZ R18, R239, c[0x0][0x29c], -R186.reuse ;  /* 0x0000a700ef127a23 */ /* 0x100fe600000108ba */
[-C--:B------:R-:W-:Y:S03]  /*33b0*/  HMMA.16816.F32 R52, R132, R168.reuse, R52 ;  /* 0x000000a88434723c */ /* 0x080fe60000001834 */
[----:B------:R-:W-:Y:S01]  /*33c0*/  MUFU.EX2 R18, R18 ;  /* 0x0000001200127308 */ /* 0x000fe20000000800 */
[----:B------:R-:W-:Y:S02]  /*33d0*/  FSEL R19, R19, -INF , !P2 ;  /* 0xff80000013137808 */ /* 0x000fe40005000000 */
[----:B------:R-:W-:Y:S02]  /*33e0*/  ISETP.GT.AND P2, PT, R238, 0x40, P1 ;  /* 0x00000040ee00780c */ /* 0x000fe40000f44270 */
[C---:B------:R-:W-:Y:S04]  /*33f0*/  HMMA.16816.F32 R56, R140.reuse, R168, R56 ;  /* 0x000000a88c38723c */ /* 0x040fe80000001838 */
[--C-:B-----5:R-:W-:Y:S01]  /*3400*/  FFMA.FTZ R240, R19, c[0x0][0x29c], -R186.reuse ;  /* 0x0000a70013f07a23 */ /* 0x120fe200000108ba */
[C---:B------:R-:W-:Y:S03]  /*3410*/  ISETP.LT.OR P2, PT, R237.reuse, 0x41, P2 ;  /* 0x00000041ed00780c */ /* 0x040fe60001741670 */
[-C--:B------:R-:W-:Y:S01]  /*3420*/  HMMA.16816.F32 R60, R140, R170.reuse, R60 ;  /* 0x000000aa8c3c723c */ /* 0x080fe2000000183c */
[----:B------:R2:W4:Y:S03]  /*3430*/  MUFU.EX2 R19, R240 ;  /* 0x000000f000137308 */ /* 0x0005260000000800 */
[----:B------:R-:W-:Y:S02]  /*3440*/  FSEL R239, R22, -INF , !P2 ;  /* 0xff80000016ef7808 */ /* 0x000fe40005000000 */
[----:B------:R-:W-:Y:S02]  /*3450*/  ISETP.GT.AND P2, PT, R238, 0x41, P1 ;  /* 0x00000041ee00780c */ /* 0x000fe40000f44270 */
[----:B------:R-:W-:Y:S04]  /*3460*/  HMMA.16816.F32 R64, R132, R170, R64 ;  /* 0x000000aa8440723c */ /* 0x000fe80000001840 */
[----:B------:R-:W-:Y:S01]  /*3470*/  ISETP.LT.OR P2, PT, R237, 0x42, P2 ;  /* 0x00000042ed00780c */ /* 0x000fe20001741670 */
[--C-:B------:R-:W-:Y:S01]  /*3480*/  FFMA.FTZ R22, R239, c[0x0][0x29c], -R186.reuse ;  /* 0x0000a700ef167a23 */ /* 0x100fe200000108ba */
[----:B------:R-:W-:Y:S02]  /*3490*/  FSEL R239, R34, -INF , !P5 ;  /* 0xff80000022ef7808 */ /* 0x000fe40006800000 */
[----:B------:R-:W-:Y:S01]  /*34a0*/  FSEL R23, R23, -INF , !P2 ;  /* 0xff80000017177808 */ /* 0x000fe20005000000 */
[-C--:B---3--:R-:W-:Y:S02]  /*34b0*/  HMMA.16816.F32 R36, R148, R172.reuse, R36 ;  /* 0x000000ac9424723c */ /* 0x088fe40000001824 */
[----:B------:R-:W3:Y:S03]  /*34c0*/  MUFU.EX2 R22, R22 ;  /* 0x0000001600167308 */ /* 0x000ee60000000800 */
[----:B------:R-:W-:Y:S01]  /*34d0*/  ISETP.GT.AND P2, PT, R238, 0x61, P1 ;  /* 0x00000061ee00780c */ /* 0x000fe20000f44270 */
[--C-:B------:R-:W-:Y:S01]  /*34e0*/  FFMA.FTZ R34, R239, c[0x0][0x29c], -R186.reuse ;  /* 0x0000a700ef227a23 */ /* 0x100fe200000108ba */
[----:B------:R-:W-:Y:S01]  /*34f0*/  ISETP.GT.AND P5, PT, R191, RZ, P1 ;  /* 0x000000ffbf00720c */ /* 0x000fe20000fa4270 */
[--C-:B--2---:R-:W-:Y:S01]  /*3500*/  FFMA.FTZ R240, R23, c[0x0][0x29c], -R186.reuse ;  /* 0x0000a70017f07a23 */ /* 0x104fe200000108ba */
[----:B------:R-:W-:Y:S01]  /*3510*/  ISETP.LT.OR P2, PT, R237, 0x62, P2 ;  /* 0x00000062ed00780c */ /* 0x000fe20001741670 */
[C---:B------:R-:W-:Y:S02]  /*3520*/  HMMA.16816.F32 R40, R156.reuse, R172, R40 ;  /* 0x000000ac9c28723c */ /* 0x040fe40000001828 */
[----:B------:R-:W2:Y:S02]  /*3530*/  MUFU.EX2 R23, R240 ;  /* 0x000000f000177308 */ /* 0x000ea40000000800 */
[----:B------:R-:W-:Y:S02]  /*3540*/  FSEL R35, R35, -INF , !P2 ;  /* 0xff80000023237808 */ /* 0x000fe40005000000 */
[----:B------:R-:W-:Y:S02]  /*3550*/  ISETP.GT.AND P2, PT, R234, RZ, P1 ;  /* 0x000000ffea00720c */ /* 0x000fe40000f44270 */
[-C--:B------:R-:W-:Y:S03]  /*3560*/  HMMA.16816.F32 R44, R156, R174.reuse, R44 ;  /* 0x000000ae9c2c723c */ /* 0x080fe6000000182c */
[----:B------:R-:W-:Y:S01]  /*3570*/  ISETP.LT.OR P2, PT, R203, 0x1, P2 ;  /* 0x00000001cb00780c */ /* 0x000fe20001741670 */
[----:B------:R-:W-:Y:S01]  /*3580*/  FFMA.FTZ R186, R35, c[0x0][0x29c], -R186 ;  /* 0x0000a70023ba7a23 */ /* 0x000fe200000108ba */
[----:B------:R-:W-:Y:S01]  /*3590*/  ISETP.LT.OR P5, PT, R188, 0x1, P5 ;  /* 0x00000001bc00780c */ /* 0x000fe20002fa1670 */
[----:B------:R-:W-:Y:S01]  /*35a0*/  MUFU.EX2 R34, R34 ;  /* 0x0000002200227308 */ /* 0x000fe20000000800 */
[----:B------:R-:W-:Y:S01]  /*35b0*/  FSEL R8, R8, -INF , !P2 ;  /* 0xff80000008087808 */ /* 0x000fe20005000000 */
[C---:B------:R-:W-:Y:S04]  /*35c0*/  HMMA.16816.F32 R48, R148.reuse, R174, R48 ;  /* 0x000000ae9430723c */ /* 0x040fe80000001830 */
[----:B------:R-:W-:Y:S01]  /*35d0*/  ISETP.GT.AND P2, PT, R234, 0x1, P1 ;  /* 0x00000001ea00780c */ /* 0x000fe20000f44270 */
[----:B------:R-:W-:Y:S01]  /*35e0*/  FFMA.FTZ R237, R8, c[0x0][0x29c], -R185 ;  /* 0x0000a70008ed7a23 */ /* 0x000fe200000108b9 */
[----:B------:R-:W-:Y:S02]  /*35f0*/  FSEL R10, R10, -INF , !P5 ;  /* 0xff8000000a0a7808 */ /* 0x000fe40006800000 */
[----:B------:R5:W1:Y:S01]  /*3600*/  MUFU.EX2 R35, R186 ;  /* 0x000000ba00237308 */ /* 0x000a620000000800 */
[----:B------:R-:W-:Y:S01]  /*3610*/  ISETP.LT.OR P2, PT, R203, 0x2, P2 ;  /* 0x00000002cb00780c */ /* 0x000fe20001741670 */
[-C--:B------:R-:W-:Y:S03]  /*3620*/  HMMA.16816.F32 R52, R148, R176.reuse, R52 ;  /* 0x000000b09434723c */ /* 0x080fe60000001834 */
[----:B------:R-:W-:Y:S01]  /*3630*/  FSEL R238, R9, -INF , !P2 ;  /* 0xff80000009ee7808 */ /* 0x000fe20005000000 */
[----:B------:R-:W-:Y:S01]  /*3640*/  FFMA.FTZ R10, R10, c[0x0][0x29c], -R183 ;  /* 0x0000a7000a0a7a23 */ /* 0x000fe200000108b7 */
[C---:B------:R-:W-:Y:S02]  /*3650*/  ISETP.GT.AND P2, PT, R234.reuse, 0x20, P1 ;  /* 0x00000020ea00780c */ /* 0x040fe40000f44270 */
[----:B------:R-:W-:Y:S01]  /*3660*/  ISETP.GT.AND P5, PT, R234, 0x60, P1 ;  /* 0x00000060ea00780c */ /* 0x000fe20000fa4270 */
[--C-:B------:R-:W-:Y:S01]  /*3670*/  FFMA.FTZ R9, R238, c[0x0][0x29c], -R185.reuse ;  /* 0x0000a700ee097a23 */ /* 0x100fe200000108b9 */
[C---:B------:R-:W-:Y:S01]  /*3680*/  ISETP.LT.OR P2, PT, R203.reuse, 0x21, P2 ;  /* 0x00000021cb00780c */ /* 0x040fe20001741670 */
[C---:B------:R-:W-:Y:S01]  /*3690*/  HMMA.16816.F32 R56, R156.reuse, R176, R56 ;  /* 0x000000b09c38723c */ /* 0x040fe20000001838 */
[----:B------:R-:W1:Y:S03]  /*36a0*/  MUFU.EX2 R8, R237 ;  /* 0x000000ed00087308 */ /* 0x000e660000000800 */
[----:B------:R-:W-:Y:S02]  /*36b0*/  FSEL R12, R12, -INF , !P2 ;  /* 0xff8000000c0c7808 */ /* 0x000fe40005000000 */
[----:B------:R-:W-:Y:S02]  /*36c0*/  ISETP.GT.AND P2, PT, R234, 0x21, P1 ;  /* 0x00000021ea00780c */ /* 0x000fe40000f44270 */
[C---:B------:R-:W-:Y:S01]  /*36d0*/  ISETP.LT.OR P5, PT, R203.reuse, 0x61, P5 ;  /* 0x00000061cb00780c */ /* 0x040fe20002fa1670 */
[--C-:B------:R-:W-:Y:S01]  /*36e0*/  FFMA.FTZ R238, R12, c[0x0][0x29c], -R185.reuse ;  /* 0x0000a7000cee7a23 */ /* 0x100fe200000108b9 */
[----:B------:R-:W-:Y:S01]  /*36f0*/  ISETP.LT.OR P2, PT, R203, 0x22, P2 ;  /* 0x00000022cb00780c */ /* 0x000fe20001741670 */
[-C--:B------:R-:W-:Y:S01]  /*3700*/  HMMA.16816.F32 R60, R156, R178.reuse, R60 ;  /* 0x000000b29c3c723c */ /* 0x080fe2000000183c */
[----:B------:R-:W1:Y:S02]  /*3710*/  MUFU.EX2 R9, R9 ;  /* 0x0000000900097308 */ /* 0x000e640000000800 */
[----:B-----5:R-:W-:Y:S02]  /*3720*/  FSEL R186, R13, -INF , !P2 ;  /* 0xff8000000dba7808 */ /* 0x020fe40005000000 */
[----:B------:R-:W-:Y:S03]  /*3730*/  ISETP.GT.AND P2, PT, R191, 0x1, P1 ;  /* 0x00000001bf00780c */ /* 0x000fe60000f44270 */
[--C-:B------:R-:W-:Y:S01]  /*3740*/  FFMA.FTZ R13, R186, c[0x0][0x29c], -R185.reuse ;  /* 0x0000a700ba0d7a23 */ /* 0x100fe200000108b9 */
[----:B------:R-:W-:Y:S01]  /*3750*/  FSEL R186, R24, -INF , !P6 ;  /* 0xff80000018ba7808 */ /* 0x000fe20007000000 */
[----:B------:R-:W-:Y:S01]  /*3760*/  HMMA.16816.F32 R64, R148, R178, R64 ;  /* 0x000000b29440723c */ /* 0x000fe20000001840 */
[----:B------:R5:W-:Y:S03]  /*3770*/  MUFU.EX2 R12, R238 ;  /* 0x000000ee000c7308 */ /* 0x000be60000000800 */
[----:B------:R-:W-:Y:S02]  /*3780*/  ISETP.GT.AND P6, PT, R234, 0x41, P1 ;  /* 0x00000041ea00780c */ /* 0x000fe40000fc4270 */
[----:B------:R-:W-:Y:S02]  /*3790*/  ISETP.LT.OR P2, PT, R188, 0x2, P2 ;  /* 0x00000002bc00780c */ /* 0x000fe40001741670 */
[----:B------:R-:W-:Y:S03]  /*37a0*/  ISETP.LT.OR P6, PT, R203, 0x42, P6 ;  /* 0x00000042cb00780c */ /* 0x000fe600037c1670 */
[----:B------:R-:W1:Y:S01]  /*37b0*/  MUFU.EX2 R13, R13 ;  /* 0x0000000d000d7308 */ /* 0x000e620000000800 */
[----:B------:R-:W-:Y:S01]  /*37c0*/  FSEL R24, R11, -INF , !P2 ;  /* 0xff8000000b187808 */ /* 0x000fe20005000000 */
[----:B------:R-:W-:Y:S01]  /*37d0*/  FFMA.FTZ R11, R186, c[0x0][0x29c], -R185 ;  /* 0x0000a700ba0b7a23 */ /* 0x000fe200000108b9 */
[----:B------:R-:W-:Y:S02]  /*37e0*/  FSEL R186, R25, -INF , !P6 ;  /* 0xff80000019ba7808 */ /* 0x000fe40007000000 */
[----:B------:R-:W1:Y:S01]  /*37f0*/  LDS R25, [R184.X4+0xc280] ;  /* 0x00c28000b8197984 */ /* 0x000e620000004800 */
[----:B------:R-:W-:Y:S01]  /*3800*/  ISETP.GT.AND P2, PT, R234, 0x61, P1 ;  /* 0x00000061ea00780c */ /* 0x000fe20000f44270 */
[----:B------:R-:W-:Y:S01]  /*3810*/  FFMA.FTZ R24, R24, c[0x0][0x29c], -R183 ;  /* 0x0000a70018187a23 */ /* 0x000fe200000108b7 */
[----:B------:R-:W-:Y:S01]  /*3820*/  FSEL R234, R28, -INF , !P5 ;  /* 0xff8000001cea7808 */ /* 0x000fe20006800000 */
[--C-:B------:R-:W-:Y:S01]  /*3830*/  FFMA.FTZ R28, R186, c[0x0][0x29c], -R185.reuse ;  /* 0x0000a700ba1c7a23 */ /* 0x100fe200000108b9 */
[----:B------:R-:W-:Y:S01]  /*3840*/  ISETP.GT.AND P5, PT, R191, 0x21, P1 ;  /* 0x00000021bf00780c */ /* 0x000fe20000fa4270 */
[----:B------:R-:W-:Y:S01]  /*3850*/  MUFU.EX2 R11, R11 ;  /* 0x0000000b000b7308 */ /* 0x000fe20000000800 */
[----:B------:R-:W-:Y:S02]  /*3860*/  ISETP.LT.OR P2, PT, R203, 0x62, P2 ;  /* 0x00000062cb00780c */ /* 0x000fe40001741670 */
[----:B------:R-:W-:Y:S02]  /*3870*/  ISETP.LT.OR P5, PT, R188, 0x22, P5 ;  /* 0x00000022bc00780c */ /* 0x000fe40002fa1670 */
[----:B------:R-:W-:Y:S02]  /*3880*/  ISETP.GT.AND P6, PT, R191, 0x20, P1 ;  /* 0x00000020bf00780c */ /* 0x000fe40000fc4270 */
[----:B------:R-:W-:Y:S01]  /*3890*/  FSEL R186, R15, -INF , !P5 ;  /* 0xff8000000fba7808 */ /* 0x000fe20006800000 */
[----:B------:R-:W-:Y:S01]  /*38a0*/  FFMA.FTZ R15, R234, c[0x0][0x29c], -R185 ;  /* 0x0000a700ea0f7a23 */ /* 0x000fe200000108b9 */
[----:B------:R-:W-:Y:S01]  /*38b0*/  FSEL R234, R29, -INF , !P2 ;  /* 0xff8000001dea7808 */ /* 0x000fe20005000000 */
[----:B------:R-:W1:Y:S01]  /*38c0*/  MUFU.EX2 R28, R28 ;  /* 0x0000001c001c7308 */ /* 0x000e620000000800 */
[----:B------:R-:W2:Y:S01]  /*38d0*/  LDS R29, [R184.X4+0xc2a0] ;  /* 0x00c2a000b81d7984 */ /* 0x000ea20000004800 */
[----:B------:R-:W-:Y:S01]  /*38e0*/  ISETP.LT.OR P6, PT, R188, 0x21, P6 ;  /* 0x00000021bc00780c */ /* 0x000fe200037c1670 */
[----:B------:R-:W-:Y:S01]  /*38f0*/  FFMA.FTZ R186, R186, c[0x0][0x29c], -R183 ;  /* 0x0000a700baba7a23 */ /* 0x000fe200000108b7 */
[C---:B------:R-:W-:Y:S01]  /*3900*/  ISETP.GT.AND P5, PT, R191.reuse, 0x41, P1 ;  /* 0x00000041bf00780c */ /* 0x040fe20000fa4270 */
[----:B------:R-:W-:Y:S01]  /*3910*/  FFMA.FTZ R185, R234, c[0x0][0x29c], -R185 ;  /* 0x0000a700eab97a23 */ /* 0x000fe200000108b9 */
[----:B------:R-:W-:Y:S02]  /*3920*/  FSEL R14, R14, -INF , !P6 ;  /* 0xff8000000e0e7808 */ /* 0x000fe40007000000 */
[C---:B------:R-:W-:Y:S02]  /*3930*/  ISETP.GT.AND P6, PT, R191.reuse, 0x40, P1 ;  /* 0x00000040bf00780c */ /* 0x040fe40000fc4270 */
[C---:B------:R-:W-:Y:S01]  /*3940*/  ISETP.GT.AND P2, PT, R191.reuse, 0x60, P1 ;  /* 0x00000060bf00780c */ /* 0x040fe20000f44270 */
[----:B------:R-:W-:Y:S01]  /*3950*/  FFMA.FTZ R14, R14, c[0x0][0x29c], -R183 ;  /* 0x0000a7000e0e7a23 */ /* 0x000fe200000108b7 */
[----:B------:R-:W-:Y:S01]  /*3960*/  ISETP.GT.AND P1, PT, R191, 0x61, P1 ;  /* 0x00000061bf00780c */ /* 0x000fe20000f24270 */
[----:B------:R-:W-:Y:S01]  /*3970*/  MUFU.EX2 R10, R10 ;  /* 0x0000000a000a7308 */ /* 0x000fe20000000800 */
[C---:B------:R-:W-:Y:S02]  /*3980*/  ISETP.LT.OR P6, PT, R188.reuse, 0x41, P6 ;  /* 0x00000041bc00780c */ /* 0x040fe400037c1670 */
[C---:B------:R-:W-:Y:S02]  /*3990*/  ISETP.LT.OR P1, PT, R188.reuse, 0x62, P1 ;  /* 0x00000062bc00780c */ /* 0x040fe40000f21670 */
[C---:B------:R-:W-:Y:S02]  /*39a0*/  ISETP.LT.OR P5, PT, R188.reuse, 0x42, P5 ;  /* 0x00000042bc00780c */ /* 0x040fe40002fa1670 */
[----:B-----5:R-:W-:Y:S02]  /*39b0*/  FSEL R238, R31, -INF , !P1 ;  /* 0xff8000001fee7808 */ /* 0x020fe40004800000 */
[----:B------:R-:W5:Y:S01]  /*39c0*/  LDS R31, [R184.X4+0xc300] ;  /* 0x00c30000b81f7984 */ /* 0x000f620000004800 */
[----:B------:R-:W-:Y:S01]  /*39d0*/  ISETP.LT.OR P2, PT, R188, 0x61, P2 ;  /* 0x00000061bc00780c */ /* 0x000fe20001741670 */
[--C-:B-1----:R-:W-:Y:S01]  /*39e0*/  FADD.FTZ R240, R37, -R25.reuse ;  /* 0x8000001925f07221 */ /* 0x102fe20000010000 */
[----:B------:R-:W-:Y:S01]  /*39f0*/  MUFU.EX2 R188, R185 ;  /* 0x000000b900bc7308 */ /* 0x000fe20000000800 */
[----:B------:R-:W1:Y:S01]  /*3a00*/  LDS R184, [R184.X4+0xc320] ;  /* 0x00c32000b8b87984 */ /* 0x000e620000004800 */
[----:B------:R-:W-:Y:S01]  /*3a10*/  FSEL R26, R26, -INF , !P6 ;  /* 0xff8000001a1a7808 */ /* 0x000fe20007000000 */
[----:B------:R-:W-:Y:S01]  /*3a20*/  FMUL.FTZ R240, R187, R240 ;  /* 0x000000f0bbf07220 */ /* 0x000fe20000410000 */
[----:B------:R-:W-:Y:S01]  /*3a30*/  FSEL R234, R27, -INF , !P5 ;  /* 0xff8000001bea7808 */ /* 0x000fe20006800000 */
[----:B------:R-:W-:Y:S01]  /*3a40*/  FADD.FTZ R27, R36, -R25 ;  /* 0x80000019241b7221 */ /* 0x000fe20000010000 */
[----:B------:R-:W-:Y:S01]  /*3a50*/  FSEL R30, R30, -INF , !P2 ;  /* 0xff8000001e1e7808 */ /* 0x000fe20005000000 */
[--C-:B------:R-:W-:Y:S01]  /*3a60*/  FFMA.FTZ R26, R26, c[0x0][0x29c], -R183.reuse ;  /* 0x0000a7001a1a7a23 */ /* 0x100fe200000108b7 */
[----:B----4-:R-:W-:Y:S01]  /*3a70*/  F2FP.PACK_AB R203, R19, R18 ;  /* 0x0000001213cb723e */ /* 0x010fe200000000ff */
[----:B------:R-:W-:Y:S01]  /*3a80*/  FMUL.FTZ R27, R182, R27 ;  /* 0x0000001bb61b7220 */ /* 0x000fe20000410000 */
[----:B------:R4:W-:Y:S01]  /*3a90*/  MUFU.EX2 R185, R24 ;  /* 0x0000001800b97308 */ /* 0x0009e20000000800 */
[----:B------:R-:W-:Y:S01]  /*3aa0*/  F2FP.PACK_AB R182, R187, R182 ;  /* 0x000000b6bbb6723e */ /* 0x000fe200000000ff */
[--C-:B------:R-:W-:Y:S02]  /*3ab0*/  FFMA.FTZ R234, R234, c[0x0][0x29c], -R183.reuse ;  /* 0x0000a700eaea7a23 */ /* 0x100fe400000108b7 */
[--C-:B------:R-:W-:Y:S01]  /*3ac0*/  FFMA.FTZ R30, R30, c[0x0][0x29c], -R183.reuse ;  /* 0x0000a7001e1e7a23 */ /* 0x100fe200000108b7 */
[----:B------:R-:W-:Y:S01]  /*3ad0*/  F2FP.PACK_AB R240, R240, R27 ;  /* 0x0000001bf0f0723e */ /* 0x000fe200000000ff */
[----:B------:R-:W-:Y:S01]  /*3ae0*/  STS [R207], R182 ;  /* 0x000000b6cf007388 */ /* 0x000fe20000000800 */
[----:B------:R-:W-:Y:S02]  /*3af0*/  FFMA.FTZ R183, R238, c[0x0][0x29c], -R183 ;  /* 0x0000a700eeb77a23 */ /* 0x000fe400000108b7 */
[--C-:B------:R-:W-:Y:S01]  /*3b00*/  FADD.FTZ R238, R48, -R25.reuse ;  /* 0x8000001930ee7221 */ /* 0x100fe20000010000 */
[----:B------:R-:W-:Y:S01]  /*3b10*/  MUFU.EX2 R14, R14 ;  /* 0x0000000e000e7308 */ /* 0x000fe20000000800 */
[----:B------:R-:W-:Y:S02]  /*3b20*/  FADD.FTZ R187, R49, -R25 ;  /* 0x8000001931bb7221 */ /* 0x000fe40000010000 */
[----:B------:R-:W-:Y:S01]  /*3b30*/  FMUL.FTZ R238, R189, R238 ;  /* 0x000000eebdee7220 */ /* 0x000fe20000410000 */
[C---:B------:R-:W-:Y:S01]  /*3b40*/  F2FP.PACK_AB R189, R190.reuse, R189 ;  /* 0x000000bdbebd723e */ /* 0x040fe200000000ff */
[----:B------:R-:W-:Y:S02]  /*3b50*/  FMUL.FTZ R187, R190, R187 ;  /* 0x000000bbbebb7220 */ /* 0x000fe40000410000 */
[--C-:B--2---:R-:W-:Y:S02]  /*3b60*/  FADD.FTZ R27, R38, -R29.reuse ;  /* 0x8000001d261b7221 */ /* 0x104fe40000010000 */
[----:B------:R-:W-:Y:S01]  /*3b70*/  FADD.FTZ R190, R39, -R29 ;  /* 0x8000001d27be7221 */ /* 0x000fe20000010000 */
[----:B------:R-:W-:Y:S01]  /*3b80*/  F2FP.PACK_AB R187, R187, R238 ;  /* 0x000000eebbbb723e */ /* 0x000fe200000000ff */
[--C-:B------:R-:W-:Y:S01]  /*3b90*/  FADD.FTZ R242, R52, -R25.reuse ;  /* 0x8000001934f27221 */ /* 0x100fe20000010000 */
[----:B------:R-:W-:Y:S01]  /*3ba0*/  MUFU.EX2 R26, R26 ;  /* 0x0000001a001a7308 */ /* 0x000fe20000000800 */
[--C-:B------:R-:W-:Y:S02]  /*3bb0*/  FADD.FTZ R191, R53, -R25.reuse ;  /* 0x8000001935bf7221 */ /* 0x100fe40000010000 */
[--C-:B----4-:R-:W-:Y:S02]  /*3bc0*/  FADD.FTZ R24, R64, -R25.reuse ;  /* 0x8000001940187221 */ /* 0x110fe40000010000 */
[----:B------:R-:W-:Y:S02]  /*3bd0*/  FADD.FTZ R25, R65, -R25 ;  /* 0x8000001941197221 */ /* 0x000fe40000010000 */
[----:B------:R-:W-:Y:S01]  /*3be0*/  FMUL.FTZ R24, R235, R24 ;  /* 0x00000018eb187220 */ /* 0x000fe20000410000 */
[C---:B------:R-:W-:Y:S01]  /*3bf0*/  F2FP.PACK_AB R235, R236.reuse, R235 ;  /* 0x000000ebeceb723e */ /* 0x040fe200000000ff */
[----:B------:R-:W-:Y:S01]  /*3c00*/  FMUL.FTZ R25, R236, R25 ;  /* 0x00000019ec197220 */ /* 0x000fe20000410000 */
[----:B------:R-:W-:Y:S01]  /*3c10*/  MUFU.EX2 R30, R30 ;  /* 0x0000001e001e7308 */ /* 0x000fe20000000800 */
[----:B------:R-:W-:Y:S01]  /*3c20*/  FMUL.FTZ R27, R6, R27 ;  /* 0x0000001b061b7220 */ /* 0x000fe20000410000 */
[C---:B------:R-:W-:Y:S01]  /*3c30*/  F2FP.PACK_AB R6, R7.reuse, R6 ;  /* 0x000000060706723e */ /* 0x040fe200000000ff */
[----:B------:R-:W-:Y:S02]  /*3c40*/  FMUL.FTZ R190, R7, R190 ;  /* 0x000000be07be7220 */ /* 0x000fe40000410000 */
[--C-:B------:R-:W-:Y:S02]  /*3c50*/  FADD.FTZ R7, R50, -R29.reuse ;  /* 0x8000001d32077221 */ /* 0x100fe40000010000 */
[----:B------:R2:W-:Y:S01]  /*3c60*/  STS [R207+0x400], R6 ;  /* 0x00040006cf007388 */ /* 0x0005e20000000800 */
[--C-:B------:R-:W-:Y:S01]  /*3c70*/  FADD.FTZ R236, R51, -R29.reuse ;  /* 0x8000001d33ec7221 */ /* 0x100fe20000010000 */
[----:B------:R-:W-:Y:S01]  /*3c80*/  F2FP.PACK_AB R190, R190, R27 ;  /* 0x0000001bbebe723e */ /* 0x000fe200000000ff */
[----:B------:R-:W-:Y:S01]  /*3c90*/  FMUL.FTZ R242, R201, R242 ;  /* 0x000000f2c9f27220 */ /* 0x000fe20000410000 */
[----:B------:R-:W-:Y:S01]  /*3ca0*/  STS [R224], R189 ;  /* 0x000000bde0007388 */ /* 0x000fe20000000800 */
[C---:B------:R-:W-:Y:S01]  /*3cb0*/  FMUL.FTZ R191, R204.reuse, R191 ;  /* 0x000000bfccbf7220 */ /* 0x040fe20000410000 */
[----:B------:R-:W-:Y:S01]  /*3cc0*/  F2FP.PACK_AB R204, R204, R201 ;  /* 0x000000c9cccc723e */ /* 0x000fe200000000ff */
[--C-:B------:R-:W-:Y:S01]  /*3cd0*/  FADD.FTZ R201, R54, -R29.reuse ;  /* 0x8000001d36c97221 */ /* 0x100fe20000010000 */
[----:B------:R-:W-:Y:S01]  /*3ce0*/  STS [R224+0x400], R203 ;  /* 0x000400cbe0007388 */ /* 0x000fe20000000800 */
[----:B------:R-:W-:Y:S01]  /*3cf0*/  FMUL.FTZ R7, R18, R7 ;  /* 0x0000000712077220 */ /* 0x000fe20000410000 */
[----:B------:R-:W-:Y:S01]  /*3d00*/  F2FP.PACK_AB R242, R191, R242 ;  /* 0x000000f2bff2723e */ /* 0x000fe200000000ff */
[----:B------:R-:W-:Y:S01]  /*3d10*/  FMUL.FTZ R236, R19, R236 ;  /* 0x000000ec13ec7220 */ /* 0x000fe20000410000 */
[----:B------:R-:W4:Y:S01]  /*3d20*/  MUFU.EX2 R191, R186 ;  /* 0x000000ba00bf7308 */ /* 0x000f220000000800 */
[--C-:B------:R-:W-:Y:S02]  /*3d30*/  FADD.FTZ R18, R55, -R29.reuse ;  /* 0x8000001d37127221 */ /* 0x100fe40000010000 */
[--C-:B------:R-:W-:Y:S01]  /*3d40*/  FADD.FTZ R19, R66, -R29.reuse ;  /* 0x8000001d42137221 */ /* 0x100fe20000010000 */
[----:B------:R-:W-:Y:S01]  /*3d50*/  F2FP.PACK_AB R7, R236, R7 ;  /* 0x00000007ec07723e */ /* 0x000fe200000000ff */
[----:B------:R-:W-:Y:S01]  /*3d60*/  FADD.FTZ R238, R67, -R29 ;  /* 0x8000001d43ee7221 */ /* 0x000fe20000010000 */
[----:B------:R-:W-:Y:S01]  /*3d70*/  F2FP.PACK_AB R29, R25, R24 ;  /* 0x00000018191d723e */ /* 0x000fe200000000ff */
[----:B---3--:R-:W-:Y:S01]  /*3d80*/  FMUL.FTZ R201, R22, R201 ;  /* 0x000000c916c97220 */ /* 0x008fe20000410000 */
[C---:B------:R-:W-:Y:S01]  /*3d90*/  F2FP.PACK_AB R22, R23.reuse, R22 ;  /* 0x000000161716723e */ /* 0x040fe200000000ff */
[----:B------:R-:W-:Y:S01]  /*3da0*/  FMUL.FTZ R18, R23, R18 ;  /* 0x0000001217127220 */ /* 0x000fe20000410000 */
[C---:B------:R-:W-:Y:S01]  /*3db0*/  F2FP.PACK_AB R23, R35.reuse, R34 ;  /* 0x000000222317723e */ /* 0x040fe200000000ff */
[----:B------:R-:W-:Y:S01]  /*3dc0*/  FMUL.FTZ R19, R34, R19 ;  /* 0x0000001322137220 */ /* 0x000fe20000410000 */
[----:B------:R3:W2:Y:S01]  /*3dd0*/  MUFU.EX2 R27, R234 ;  /* 0x000000ea001b7308 */ /* 0x0006a20000000800 */
[----:B------:R-:W-:Y:S01]  /*3de0*/  FMUL.FTZ R238, R35, R238 ;  /* 0x000000ee23ee7220 */ /* 0x000fe20000410000 */
[----:B------:R-:W-:Y:S01]  /*3df0*/  F2FP.PACK_AB R18, R18, R201 ;  /* 0x000000c91212723e */ /* 0x000fe200000000ff */
[--C-:B-----5:R-:W-:Y:S01]  /*3e00*/  FADD.FTZ R25, R40, -R31.reuse ;  /* 0x8000001f28197221 */ /* 0x120fe20000010000 */
[----:B------:R-:W-:Y:S01]  /*3e10*/  IADD3 R201, R200, UR4, RZ ;  /* 0x00000004c8c97c10 */ /* 0x000fe2000fffe0ff */
[--C-:B------:R-:W-:Y:S01]  /*3e20*/  FADD.FTZ R24, R41, -R31.reuse ;  /* 0x8000001f29187221 */ /* 0x100fe20000010000 */
[----:B------:R-:W-:Y:S01]  /*3e30*/  F2FP.PACK_AB R19, R238, R19 ;  /* 0x00000013ee13723e */ /* 0x000fe200000000ff */
[--C-:B------:R-:W-:Y:S02]  /*3e40*/  FADD.FTZ R35, R44, -R31.reuse ;  /* 0x8000001f2c237221 */ /* 0x100fe40000010000 */
[--C-:B------:R-:W-:Y:S01]  /*3e50*/  FADD.FTZ R34, R45, -R31.reuse ;  /* 0x8000001f2d227221 */ /* 0x100fe20000010000 */
[----:B------:R-:W-:Y:S01]  /*3e60*/  MUFU.EX2 R183, R183 ;  /* 0x000000b700b77308 */ /* 0x000fe20000000800 */
[----:B------:R-:W-:Y:S01]  /*3e70*/  FMUL.FTZ R25, R8, R25 ;  /* 0x0000001908197220 */ /* 0x000fe20000410000 */
[C---:B------:R-:W-:Y:S01]  /*3e80*/  F2FP.PACK_AB R8, R9.reuse, R8 ;  /* 0x000000080908723e */ /* 0x040fe200000000ff */
[----:B------:R-:W-:Y:S01]  /*3e90*/  FMUL.FTZ R24, R9, R24 ;  /* 0x0000001809187220 */ /* 0x000fe20000410000 */
[C---:B------:R-:W-:Y:S01]  /*3ea0*/  F2FP.PACK_AB R9, R13.reuse, R12 ;  /* 0x0000000c0d09723e */ /* 0x040fe200000000ff */
[----:B------:R-:W-:Y:S02]  /*3eb0*/  FMUL.FTZ R35, R12, R35 ;  /* 0x000000230c237220 */ /* 0x000fe40000410000 */
[----:B------:R5:W-:Y:S01]  /*3ec0*/  STS [R207+0x1000], R8 ;  /* 0x00100008cf007388 */ /* 0x000be20000000800 */
[----:B------:R-:W-:Y:S01]  /*3ed0*/  FMUL.FTZ R34, R13, R34 ;  /* 0x000000220d227220 */ /* 0x000fe20000410000 */
[----:B------:R-:W-:Y:S01]  /*3ee0*/  F2FP.PACK_AB R24, R24, R25 ;  /* 0x000000191818723e */ /* 0x000fe200000000ff */
[--C-:B------:R-:W-:Y:S01]  /*3ef0*/  FADD.FTZ R13, R57, -R31.reuse ;  /* 0x8000001f390d7221 */ /* 0x100fe20000010000 */
[----:B------:R-:W5:Y:S01]  /*3f00*/  MUFU.EX2 R15, R15 ;  /* 0x0000000f000f7308 */ /* 0x000f620000000800 */
[--C-:B------:R-:W-:Y:S01]  /*3f10*/  FADD.FTZ R12, R56, -R31.reuse ;  /* 0x8000001f380c7221 */ /* 0x100fe20000010000 */
[----:B------:R-:W-:Y:S01]  /*3f20*/  F2FP.PACK_AB R35, R34, R35 ;  /* 0x000000232223723e */ /* 0x000fe200000000ff */
[C---:B------:R-:W-:Y:S01]  /*3f30*/  FMUL.FTZ R13, R28.reuse, R13 ;  /* 0x0000000d1c0d7220 */ /* 0x040fe20000410000 */
[----:B---3--:R-:W-:Y:S01]  /*3f40*/  F2FP.PACK_AB R234, R28, R11 ;  /* 0x0000000b1cea723e */ /* 0x008fe200000000ff */
[----:B------:R-:W-:Y:S01]  /*3f50*/  FMUL.FTZ R12, R11, R12 ;  /* 0x0000000c0b0c7220 */ /* 0x000fe20000410000 */
[----:B----4-:R-:W-:Y:S01]  /*3f60*/  F2FP.PACK_AB R11, R191, R14 ;  /* 0x0000000ebf0b723e */ /* 0x010fe200000000ff */
[--C-:B------:R-:W-:Y:S01]  /*3f70*/  FADD.FTZ R186, R60, -R31.reuse ;  /* 0x8000001f3cba7221 */ /* 0x100fe20000010000 */
[----:B--2---:R-:W-:Y:S01]  /*3f80*/  F2FP.PACK_AB R6, R27, R26 ;  /* 0x0000001a1b06723e */ /* 0x004fe200000000ff */
[----:B------:R-:W-:Y:S01]  /*3f90*/  FADD.FTZ R31, R61, -R31 ;  /* 0x8000001f3d1f7221 */ /* 0x000fe20000010000 */
[----:B------:R-:W-:Y:S01]  /*3fa0*/  F2FP.PACK_AB R34, R13, R12 ;  /* 0x0000000c0d22723e */ /* 0x000fe200000000ff */
[--C-:B-1----:R-:W-:Y:S01]  /*3fb0*/  FADD.FTZ R13, R42, -R184.reuse ;  /* 0x800000b82a0d7221 */ /* 0x102fe20000010000 */
[----:B------:R-:W-:Y:S01]  /*3fc0*/  F2FP.PACK_AB R12, R185, R10 ;  /* 0x0000000ab90c723e */ /* 0x000fe200000000ff */
[----:B------:R-:W-:Y:S02]  /*3fd0*/  FMUL.FTZ R31, R188, R31 ;  /* 0x0000001fbc1f7220 */ /* 0x000fe40000410000 */
[----:B------:R-:W-:Y:S02]  /*3fe0*/  IMAD.SHL.U32 R201, R201, 0x2, RZ ;  /* 0x00000002c9c97824 */ /* 0x000fe400078e00ff */
[----:B------:R-:W-:Y:S01]  /*3ff0*/  STS [R207+0x1400], R12 ;  /* 0x0014000ccf007388 */ /* 0x000fe20000000800 */
[----:B------:R-:W-:Y:S02]  /*4000*/  FMUL.FTZ R13, R10, R13 ;  /* 0x0000000d0a0d7220 */ /* 0x000fe40000410000 */
[--C-:B------:R-:W-:Y:S01]  /*4010*/  FADD.FTZ R10, R47, -R184.reuse ;  /* 0x800000b82f0a7221 */ /* 0x100fe20000010000 */
[----:B------:R1:W-:Y:S01]  /*4020*/  STS [R224+0x1000], R9 ;  /* 0x00100009e0007388 */ /* 0x0003e20000000800 */
[--C-:B-----5:R-:W-:Y:S02]  /*4030*/  FADD.FTZ R8, R43, -R184.reuse ;  /* 0x800000b82b087221 */ /* 0x120fe40000010000 */
[----:B------:R-:W-:Y:S01]  /*4040*/  FMUL.FTZ R186, R15, R186 ;  /* 0x000000ba0fba7220 */ /* 0x000fe20000410000 */
[----:B------:R2:W-:Y:S01]  /*4050*/  STS [R224+0x1400], R11 ;  /* 0x0014000be0007388 */ /* 0x0005e20000000800 */
[----:B------:R-:W-:Y:S01]  /*4060*/  F2FP.PACK_AB R15, R188, R15 ;  /* 0x0000000fbc0f723e */ /* 0x000fe200000000ff */
[----:B------:R-:W-:Y:S02]  /*4070*/  FMUL.FTZ R8, R185, R8 ;  /* 0x00000008b9087220 */ /* 0x000fe40000410000 */
[----:B------:R3:W-:Y:S01]  /*4080*/  STS [R207+0x2000], R204 ;  /* 0x002000cccf007388 */ /* 0x0007e20000000800 */
[----:B------:R-:W-:Y:S01]  /*4090*/  FMUL.FTZ R10, R191, R10 ;  /* 0x0000000abf0a7220 */ /* 0x000fe20000410000 */
[----:B------:R-:W-:Y:S02]  /*40a0*/  F2FP.PACK_AB R237, R31, R186 ;  /* 0x000000ba1fed723e */ /* 0x000fe400000000ff */
[----:B------:R-:W-:Y:S01]  /*40b0*/  STS [R207+0x2400], R22 ;  /* 0x00240016cf007388 */ /* 0x000fe20000000800 */
[----:B------:R-:W-:Y:S01]  /*40c0*/  F2FP.PACK_AB R8, R8, R13 ;  /* 0x0000000d0808723e */ /* 0x000fe200000000ff */
[--C-:B------:R-:W-:Y:S02]  /*40d0*/  FADD.FTZ R13, R58, -R184.reuse ;  /* 0x800000b83a0d7221 */ /* 0x100fe40000010000 */
[----:B------:R-:W-:Y:S02]  /*40e0*/  STS [R224+0x2000], R235 ;  /* 0x002000ebe0007388 */ /* 0x000fe40000000800 */
[----:B------:R-:W-:Y:S02]  /*40f0*/  FMUL.FTZ R13, R26, R13 ;  /* 0x0000000d1a0d7220 */ /* 0x000fe40000410000 */
[----:B------:R-:W-:Y:S04]  /*4100*/  STS [R224+0x2400], R23 ;  /* 0x00240017e0007388 */ /* 0x000fe80000000800 */
[----:B------:R-:W-:Y:S01]  /*4110*/  STS [R207+0x3000], R234 ;  /* 0x003000eacf007388 */ /* 0x000fe20000000800 */
[----:B-1----:R-:W-:Y:S03]  /*4120*/  F2FP.PACK_AB R9, R183, R30 ;  /* 0x0000001eb709723e */ /* 0x002fe600000000ff */
[----:B------:R1:W-:Y:S01]  /*4130*/  STS [R207+0x3400], R6 ;  /* 0x00340006cf007388 */ /* 0x0003e20000000800 */
[----:B--2---:R-:W-:Y:S03]  /*4140*/  FADD.FTZ R11, R46, -R184 ;  /* 0x800000b82e0b7221 */ /* 0x004fe60000010000 */
[----:B------:R2:W-:Y:S01]  /*4150*/  STS [R224+0x3000], R15 ;  /* 0x0030000fe0007388 */ /* 0x0005e20000000800 */
[----:B------:R-:W-:Y:S02]  /*4160*/  FMUL.FTZ R11, R14, R11 ;  /* 0x0000000b0e0b7220 */ /* 0x000fe40000410000 */
[----:B---3--:R-:W-:Y:S01]  /*4170*/  IMAD.SHL.U32 R204, R199, 0x2, RZ ;  /* 0x00000002c7cc7824 */ /* 0x008fe200078e00ff */
[----:B------:R-:W-:Y:S02]  /*4180*/  STS [R224+0x3400], R9 ;  /* 0x00340009e0007388 */ /* 0x000fe40000000800 */
[----:B------:R-:W-:Y:S01]  /*4190*/  F2FP.PACK_AB R11, R10, R11 ;  /* 0x0000000b0a0b723e */ /* 0x000fe200000000ff */
[----:B------:R-:W-:Y:S01]  /*41a0*/  IMAD.IADD R203, R193, 0x1, R204 ;  /* 0x00000001c1cb7824 */ /* 0x000fe200078e02cc */
[----:B------:R-:W-:Y:S01]  /*41b0*/  BAR.SYNC.DEFER_BLOCKING 0x0 ;  /* 0x0000000000007b1d */ /* 0x000fe20000010000 */
[--C-:B-1----:R-:W-:Y:S04]  /*41c0*/  FADD.FTZ R6, R59, -R184.reuse ;  /* 0x800000b83b067221 */ /* 0x102fe80000010000 */
[----:B------:R-:W-:Y:S02]  /*41d0*/  FMUL.FTZ R6, R27, R6 ;  /* 0x000000061b067220 */ /* 0x000fe40000410000 */
[--C-:B--2---:R-:W-:Y:S02]  /*41e0*/  FADD.FTZ R15, R62, -R184.reuse ;  /* 0x800000b83e0f7221 */ /* 0x104fe40000010000 */
[----:B------:R-:W-:Y:S01]  /*41f0*/  FADD.FTZ R184, R63, -R184 ;  /* 0x800000b83fb87221 */ /* 0x000fe20000010000 */
[----:B------:R-:W-:Y:S01]  /*4200*/  F2FP.PACK_AB R22, R6, R13 ;  /* 0x0000000d0616723e */ /* 0x000fe200000000ff */
[----:B------:R-:W-:Y:S01]  /*4210*/  FMUL.FTZ R15, R30, R15 ;  /* 0x0000000f1e0f7220 */ /* 0x000fe20000410000 */
[----:B------:R-:W-:Y:S01]  /*4220*/  STS [R207+0x4000], R240 ;  /* 0x004000f0cf007388 */ /* 0x000fe20000000800 */
[----:B------:R-:W-:Y:S02]  /*4230*/  FMUL.FTZ R184, R183, R184 ;  /* 0x000000b8b7b87220 */ /* 0x000fe40000410000 */
[----:B------:R-:W-:Y:S01]  /*4240*/  IMAD.IADD R6, R202, 0x1, R201 ;  /* 0x00000001ca067824 */ /* 0x000fe200078e02c9 */
[----:B------:R-:W-:Y:S02]  /*4250*/  STS [R207+0x4400], R190 ;  /* 0x004400becf007388 */ /* 0x000fe40000000800 */
[----:B------:R-:W-:Y:S02]  /*4260*/  F2FP.PACK_AB R23, R184, R15 ;  /* 0x0000000fb817723e */ /* 0x000fe400000000ff */
        /* <DEDUP_REMOVED lines=10> */
[----:B------:R-:W-:Y:S03]  /*4310*/  ISETP.GE.AND P1, PT, R7, UR13, PT ;  /* 0x0000000d07007c0c */ /* 0x000fe6000bf26270 */
[----:B------:R-:W-:Y:S04]  /*4320*/  STS [R224+0x6400], R19 ;  /* 0x00640013e0007388 */ /* 0x000fe80000000800 */
[----:B------:R-:W-:Y:S04]  /*4330*/  STS [R207+0x7000], R34 ;  /* 0x00700022cf007388 */ /* 0x000fe80000000800 */
[----:B------:R-:W-:Y:S04]  /*4340*/  STS [R207+0x7400], R22 ;  /* 0x00740016cf007388 */ /* 0x000fe80000000800 */
        /* <DEDUP_REMOVED lines=40> */
[----:B------:R3:W4:Y:S07]  /*45d0*/  LDSM.16.M88.4 R12, [R204+0x11480] ;  /* 0x01148000cc0c783b */ /* 0x00072e0000000200 */
[C---:B------:R-:W-:Y:S01]  /*45e0*/  HMMA.16816.F32 R88, R24.reuse, R28, R88 ;  /* 0x0000001c1858723c */ /* 0x040fe20000001858 */
[----:B------:R3:W5:Y:S07]  /*45f0*/  LDSM.16.M88.4 R180, [R203+0x10480] ;  /* 0x01048000cbb4783b */ /* 0x00076e0000000200 */
[-C--:B------:R-:W-:Y:S01]  /*4600*/  HMMA.16816.F32 R92, R24, R30.reuse, R92 ;  /* 0x0000001e185c723c */ /* 0x080fe2000000185c */
[----:B------:R3:W2:Y:S07]  /*4610*/  LDSM.16.M88.4 R24, [R204+0x10480] ;  /* 0x01048000cc18783b */ /* 0x0006ae0000000200 */
[----:B------:R-:W-:Y:S01]  /*4620*/  HMMA.16816.F32 R96, R8, R30, R96 ;  /* 0x0000001e0860723c */ /* 0x000fe20000001860 */
[----:B------:R3:W3:Y:S07]  /*4630*/  LDSM.16.MT88.4 R28, [R196] ;  /* 0x00000000c41c783b */ /* 0x0006ee0000004200 */
        /* <DEDUP_REMOVED lines=13> */
[C---:B------:R-:W-:Y:S01]  /*4710*/  IMAD.WIDE.U32 R16, R7.reuse, c[0x0][0x208], RZ ;  /* 0x0000820007107a25 */ /* 0x040fe200078e00ff */
[----:B------:R-:W-:Y:S02]  /*4720*/  SHF.R.S32.HI R6, RZ, 0x1f, R7 ;  /* 0x0000001fff067819 */ /* 0x000fe40000011407 */
[----:B------:R-:W-:Y:S03]  /*4730*/  IADD3 R10, -R210, c[0x0][0x168], -R11 ;  /* 0x00005a00d20a7a10 */ /* 0x000fe60007ffe90b */
[----:B------:R-:W-:Y:S04]  /*4740*/  IMAD R6, R6, c[0x0][0x208], RZ ;  /* 0x0000820006067a24 */ /* 0x000fe800078e02ff */
[----:B------:R-:W-:Y:S04]  /*4750*/  IMAD R6, R7, c[0x0][0x20c], R6 ;  /* 0x0000830007067a24 */ /* 0x000fe800078e0206 */
[----:B------:R-:W-:Y:S01]  /*4760*/  IMAD.IADD R6, R17, 0x1, R6 ;  /* 0x0000000111067824 */ /* 0x000fe200078e0206 */
[----:B-1----:R-:W-:Y:S01]  /*4770*/  SHF.R.S32.HI R4, RZ, 0x1f, R9 ;  /* 0x0000001fff047819 */ /* 0x002fe20000011409 */
[----:B------:R-:W-:Y:S04]  /*4780*/  IMAD.WIDE.U32 R18, R9, c[0x0][0x288], R212 ;  /* 0x0000a20009127a25 */ /* 0x000fe800078e00d4 */
[C---:B------:R-:W-:Y:S01]  /*4790*/  IMAD R5, R4.reuse, c[0x0][0x210], RZ ;  /* 0x0000840004057a24 */ /* 0x040fe200078e02ff */
[----:B------:R-:W-:Y:S01]  /*47a0*/  IADD3 R8, P6, P5, R11, UR26, R18 ;  /* 0x0000001a0b087c10 */ /* 0x000fe2000fdde012 */
[----:B------:R-:W-:Y:S02]  /*47b0*/  IMAD R4, R4, c[0x0][0x288], RZ ;  /* 0x0000a20004047a24 */ /* 0x000fe400078e02ff */
[C---:B------:R-:W-:Y:S04]  /*47c0*/  IMAD.WIDE.U32 R20, R9.reuse, c[0x0][0x210], R216 ;  /* 0x0000840009147a25 */ /* 0x040fe800078e00d8 */
[C---:B------:R-:W-:Y:S01]  /*47d0*/  IMAD R5, R9.reuse, c[0x0][0x214], R5 ;  /* 0x0000850009057a24 */ /* 0x040fe200078e0205 */
[----:B------:R-:W-:Y:S01]  /*47e0*/  IADD3 R7, P2, P1, R214, UR30, R20 ;  /* 0x0000001ed6077c10 */ /* 0x000fe2000f95e014 */
[----:B------:R-:W-:Y:S01]  /*47f0*/  IMAD R4, R9, c[0x0][0x28c], R4 ;  /* 0x0000a30009047a24 */ /* 0x000fe200078e0204 */
[----:B------:R-:W-:Y:S01]  /*4800*/  SHF.R.S32.HI R9, RZ, 0x1f, R11 ;  /* 0x0000001fff097819 */ /* 0x000fe2000001140b */
[----:B------:R-:W-:Y:S02]  /*4810*/  IMAD.IADD R5, R21, 0x1, R5 ;  /* 0x0000000115057824 */ /* 0x000fe400078e0205 */
[----:B------:R-:W-:Y:S03]  /*4820*/  IMAD.IADD R4, R19, 0x1, R4 ;  /* 0x0000000113047824 */ /* 0x000fe600078e0204 */
[----:B------:R-:W-:Y:S02]  /*4830*/  IADD3.X R5, R206, UR28, R5, P2, P1 ;  /* 0x0000001cce057c10 */ /* 0x000fe400097e2405 */
[----:B------:R-:W-:Y:S02]  /*4840*/  LEA R7, P1, R16, R7, 0x6 ;  /* 0x0000000710077211 */ /* 0x000fe400078230ff */
[----:B------:R-:W-:Y:S01]  /*4850*/  IADD3.X R9, R9, UR25, R4, P6, P5 ;  /* 0x0000001909097c10 */ /* 0x000fe2000b7ea404 */
[----:B------:R-:W-:Y:S01]  /*4860*/  IMAD.U32 R4, RZ, RZ, UR6 ;  /* 0x00000006ff047e24 */ /* 0x000fe2000f8e00ff */
[----:B------:R-:W-:Y:S02]  /*4870*/  ISETP.LT.OR P5, PT, R10, 0x1, P3 ;  /* 0x000000010a00780c */ /* 0x000fe40001fa1670 */
[----:B------:R-:W-:Y:S01]  /*4880*/  LEA.HI.X R6, R16, R5, R6, 0x6, P1 ;  /* 0x0000000510067211 */ /* 0x000fe200008f3406 */
[----:B------:R-:W-:Y:S01]  /*4890*/  IMAD.U32 R5, RZ, RZ, UR6 ;  /* 0x00000006ff057e24 */ /* 0x000fe2000f8e00ff */
[----:B------:R-:W-:Y:S02]  /*48a0*/  LEA R16, P1, R7, c[0x0][0x1f0], 0x1 ;  /* 0x00007c0007107a11 */ /* 0x000fe400078208ff */
[----:B------:R-:W-:Y:S01]  /*48b0*/  ISETP.LT.OR P2, PT, R10, 0x21, P3 ;  /* 0x000000210a00780c */ /* 0x000fe20001f41670 */
[----:B------:R-:W-:Y:S01]  /*48c0*/  @!P0 IMAD R5, R5, 0x40, R212 ;  /* 0x0000004005058824 */ /* 0x000fe200078e02d4 */
[----:B------:R-:W-:Y:S01]  /*48d0*/  LEA.HI.X R17, R7, c[0x0][0x1f4], R6, 0x1, P1 ;  /* 0x00007d0007117a11 */ /* 0x000fe200008f0c06 */
[----:B------:R-:W-:Y:S01]  /*48e0*/  IMAD R6, R4, 0x2000, R221 ;  /* 0x0000200004067824 */ /* 0x000fe200078e02dd */
[----:B------:R-:W-:Y:S01]  /*48f0*/  IADD3 R18, P6, R16, UR10, RZ ;  /* 0x0000000a10127c10 */ /* 0x000fe2000ffde0ff */
[----:B------:R-:W-:Y:S01]  /*4900*/  @!P0 IMAD.SHL.U32 R7, R5, 0x4, RZ ;  /* 0x0000000405078824 */ /* 0x000fe200078e00ff */
[C---:B------:R-:W-:Y:S02]  /*4910*/  LEA R10, P1, R8.reuse, c[0x0][0x280], 0x2 ;  /* 0x0000a000080a7a11 */ /* 0x040fe400078210ff */
[----:B------:R-:W-:Y:S01]  /*4920*/  @!PT LDS RZ, [RZ] ;  /* 0x00000000fffff984 */ /* 0x000fe20000000800 */
[----:B------:R-:W-:Y:S01]  /*4930*/  @!PT LDS RZ, [RZ] ;  /* 0x00000000fffff984 */ /* 0x000fe20000000800 */
[----:B------:R-:W-:Y:S01]  /*4940*/  @!PT LDS RZ, [RZ] ;  /* 0x00000000fffff984 */ /* 0x000fe20000000800 */
[----:B------:R1:W-:Y:S01]  /*4950*/  LDGSTS.E.BYPASS.LTC128B.128 [R6], [R16.64], !P5 ;  /* 0x0000000010067fae */ /* 0x0003e2000e901d56 */
[----:B------:R-:W-:Y:S02]  /*4960*/  IADD3.X R19, R17, UR9, RZ, P6, !PT ;  /* 0x0000000911137c10 */ /* 0x000fe4000b7fe4ff */
[----:B------:R-:W-:Y:S05]  /*4970*/  LEA.HI.X R11, R8, c[0x0][0x284], R9, 0x2, P1 ;  /* 0x0000a100080b7a11 */ /* 0x000fea00008f1409 */
[----:B------:R1:W-:Y:S08]  /*4980*/  LDGSTS.E.BYPASS.LTC128B.128 [R6+0x1000], [R18.64], !P2 ;  /* 0x0100000012067fae */ /* 0x0003f0000d101d56 */
[----:B------:R1:W-:Y:S02]  /*4990*/  @!P0 LDGSTS.E.BYPASS.LTC128B.128 [R7+0xc280], [R10.64] ;  /* 0x0c2800000a078fae */ /* 0x0003e4000b901d56 */
.L_x_237:
[-C--:B-1-345:R-:W-:Y:S01]  /*49a0*/  HMMA.16816.F32 R4, R24, R28.reuse, RZ ;  /* 0x0000001c1804723c */ /* 0x0bafe200000018ff */
[----:B------:R-:W-:Y:S01]  /*49b0*/  LDSM.16.MT88.4 R36, [R196+0x1800] ;  /* 0x00180000c424783b */ /* 0x000fe20000004200 */
[----:B------:R-:W-:Y:S02]  /*49c0*/  UIADD3 UR20, UR5, 0x1, URZ ;  /* 0x0000000105147890 */ /* 0x000fe4000fffe03f */
[----:B------:R-:W-:Y:S01]  /*49d0*/  IMAD.IADD R44, R192, 0x1, R204 ;  /* 0x00000001c02c7824 */ /* 0x000fe200078e02cc */
[----:B------:R-:W0:Y:S01]  /*49e0*/  LDGDEPBAR ;  /* 0x00000000000079af */ /* 0x000e220000000000 */
[--C-:B------:R-:W-:Y:S01]  /*49f0*/  IMAD.IADD R202, R202, 0x1, R203.reuse ;  /* 0x00000001caca7824 */ /* 0x100fe200078e02cb */
[----:B------:R-:W-:Y:S01]  /*4a00*/  UISETP.GE.AND UP2, UPT, UR5, 0x1, UPT ;  /* 0x000000010500788c */ /* 0x000fe2000bf46270 */
[C---:B------:R-:W-:Y:S01]  /*4a10*/  HMMA.16816.F32 R8, R12.reuse, R28, RZ ;  /* 0x0000001c0c08723c */ /* 0x040fe200000018ff */
[----:B------:R-:W-:Y:S01]  /*4a20*/  LDSM.16.M88.4 R20, [R44+0x10480] ;  /* 0x010480002c14783b */ /* 0x000fe20000000200 */
[----:B------:R-:W-:Y:S02]  /*4a30*/  UIADD3 UR19, UR7, 0x1, URZ ;  /* 0x0000000107137890 */ /* 0x000fe4000fffe03f */
[----:B------:R-:W-:Y:S01]  /*4a40*/  IMAD.SHL.U32 R233, R233, 0x1000, RZ ;  /* 0x00001000e9e97824 */ /* 0x000fe200078e00ff */
[----:B------:R-:W-:Y:S01]  /*4a50*/  LDSM.16.M88.4 R32, [R202+0x10480] ;  /* 0x01048000ca20783b */ /* 0x000fe20000000200 */
[----:B------:R-:W-:Y:S02]  /*4a60*/  UISETP.GE.AND UP1, UPT, UR7, 0x1, UPT ;  /* 0x000000010700788c */ /* 0x000fe4000bf26270 */
[-C--:B------:R-:W-:Y:S01]  /*4a70*/  HMMA.16816.F32 R12, R12, R30.reuse, RZ ;  /* 0x0000001e0c0c723c */ /* 0x080fe200000018ff */
[----:B------:R-:W-:Y:S01]  /*4a80*/  LDSM.16.M88.4 R40, [R202+0x11480] ;  /* 0x01148000ca28783b */ /* 0x000fe20000000200 */
[----:B------:R-:W-:Y:S02]  /*4a90*/  UIADD3 UR4, UR6, 0x1, URZ ;  /* 0x0000000106047890 */ /* 0x000fe4000fffe03f */
[----:B------:R-:W-:Y:S02]  /*4aa0*/  UISETP.GE.AND UP0, UPT, UR6, 0x1, UPT ;  /* 0x000000010600788c */ /* 0x000fe4000bf06270 */
[----:B------:R-:W-:Y:S02]  /*4ab0*/  USEL UR7, UR19, URZ, !UP1 ;  /* 0x0000003f13077287 */ /* 0x000fe4000c800000 */
[----:B------:R-:W-:Y:S01]  /*4ac0*/  HMMA.16816.F32 R16, R24, R30, RZ ;  /* 0x0000001e1810723c */ /* 0x000fe200000018ff */
[----:B------:R-:W1:Y:S01]  /*4ad0*/  LDSM.16.MT88.4 R24, [R196+0x1000] ;  /* 0x00100000c418783b */ /* 0x000e620000004200 */
[----:B------:R-:W-:Y:S03]  /*4ae0*/  USEL UR6, UR4, URZ, !UP0 ;  /* 0x0000003f04067287 */ /* 0x000fe6000c000000 */
        /* <DEDUP_REMOVED lines=30> */
[----:B------:R-:W-:Y:S01]  /*4cd0*/  IADD3 R40, R193, R44, RZ ;  /* 0x0000002cc1287210 */ /* 0x000fe20007ffe0ff */
[----:B------:R-:W-:Y:S01]  /*4ce0*/  HMMA.16816.F32 R16, R32, R38, R16 ;  /* 0x000000262010723c */ /* 0x000fe20000001810 */
[----:B------:R-:W-:Y:S04]  /*4cf0*/  LDSM.16.MT88.4 R36, [R196+0x3800] ;  /* 0x00380000c424783b */ /* 0x000fe80000004200 */
[----:B------:R-:W2:Y:S04]  /*4d00*/  LDSM.16.M88.4 R32, [R203+0x12480] ;  /* 0x01248000cb20783b */ /* 0x000ea80000000200 */
[----:B------:R-:W3:Y:S01]  /*4d10*/  LDSM.16.M88.4 R40, [R40+0x13480] ;  /* 0x013480002828783b */ /* 0x000ee20000000200 */
[-C--:B-1----:R-:W-:Y:S08]  /*4d20*/  HMMA.16816.F32 R4, R20, R24.reuse, R4 ;  /* 0x000000181404723c */ /* 0x082ff00000001804 */
[C---:B------:R-:W-:Y:S08]  /*4d30*/  HMMA.16816.F32 R8, R28.reuse, R24, R8 ;  /* 0x000000181c08723c */ /* 0x040ff00000001808 */
[-C--:B------:R-:W-:Y:S01]  /*4d40*/  HMMA.16816.F32 R12, R28, R26.reuse, R12 ;  /* 0x0000001a1c0c723c */ /* 0x080fe2000000180c */
[----:B------:R-:W-:Y:S07]  /*4d50*/  LDSM.16.MT88.4 R28, [R197+0x10c80] ;  /* 0x010c8000c51c783b */ /* 0x000fee0000004200 */
[----:B------:R-:W-:Y:S01]  /*4d60*/  HMMA.16816.F32 R16, R20, R26, R16 ;  /* 0x0000001a1410723c */ /* 0x000fe20000001810 */
[----:B------:R-:W-:Y:S06]  /*4d70*/  LDSM.16.MT88.4 R24, [R197+0x12480] ;  /* 0x01248000c518783b */ /* 0x000fec0000004200 */
[C---:B------:R-:W-:Y:S01]  /*4d80*/  IADD3 R20, P1, R233.reuse, R230, RZ ;  /* 0x000000e6e9147210 */ /* 0x040fe20007f3e0ff */
[-C--:B--2---:R-:W-:Y:S05]  /*4d90*/  HMMA.16816.F32 R4, R32, R36.reuse, R4 ;  /* 0x000000242004723c */ /* 0x084fea0000001804 */
[----:B------:R-:W-:Y:S03]  /*4da0*/  LEA.HI.X.SX32 R233, R233, R225, 0x1, P1 ;  /* 0x000000e1e9e97211 */ /* 0x000fe600008f0eff */
[C---:B---3--:R-:W-:Y:S08]  /*4db0*/  HMMA.16816.F32 R8, R40.reuse, R36, R8 ;  /* 0x000000242808723c */ /* 0x048ff00000001808 */
[-C--:B------:R-:W-:Y:S07]  /*4dc0*/  HMMA.16816.F32 R12, R40, R38.reuse, R12 ;  /* 0x00000026280c723c */ /* 0x080fee000000180c */
[C---:B------:R-:W-:Y:S01]  /*4dd0*/  LEA R42, P1, R20.reuse, c[0x0][0x220], 0x2 ;  /* 0x00008800142a7a11 */ /* 0x040fe200078210ff */
[----:B------:R-:W-:Y:S01]  /*4de0*/  HMMA.16816.F32 R16, R32, R38, R16 ;  /* 0x000000262010723c */ /* 0x000fe20000001810 */
[----:B------:R-:W-:Y:S03]  /*4df0*/  LDSM.16.MT88.4 R32, [R201+0x4880] ;  /* 0x00488000c920783b */ /* 0x000fe60000004200 */
[----:B------:R-:W-:Y:S01]  /*4e00*/  LEA.HI.X R43, R20, c[0x0][0x224], R233, 0x2, P1 ;  /* 0x00008900142b7a11 */ /* 0x000fe200008f14e9 */
[----:B------:R-:W-:Y:S01]  /*4e10*/  LDSM.16.MT88.4 R36, [R197+0x12c80] ;  /* 0x012c8000c524783b */ /* 0x000fe20000004200 */
[----:B------:R-:W-:Y:S02]  /*4e20*/  ISETP.GE.AND P1, PT, R232, UR13, PT ;  /* 0x0000000de8007c0c */ /* 0x000fe4000bf26270 */
[----:B------:R-:W-:Y:S01]  /*4e30*/  MOV R233, R232 ;  /* 0x000000e800e97202 */ /* 0x000fe20000000f00 */
[----:B------:R-:W-:Y:S04]  /*4e40*/  RED.E.ADD.F32.FTZ.RN.STRONG.GPU [R42.64], R4 ;  /* 0x000000042a00798e */ /* 0x000fe8000c10e796 */
[----:B------:R-:W-:Y:S04]  /*4e50*/  RED.E.ADD.F32.FTZ.RN.STRONG.GPU [R42.64+0x400], R5 ;  /* 0x000400052a00798e */ /* 0x000fe8000c10e796 */
        /* <DEDUP_REMOVED lines=10> */
[----:B-1----:R-:W-:Y:S03]  /*4f00*/  IMAD.U32 R9, RZ, RZ, UR5 ;  /* 0x00000005ff097e24 */ /* 0x002fe6000f8e00ff */
[----:B------:R-:W-:Y:S01]  /*4f10*/  RED.E.ADD.F32.FTZ.RN.STRONG.GPU [R42.64+0x3000], R12 ;  /* 0x0030000c2a00798e */ /* 0x000fe2000c10e796 */
[----:B------:R-:W-:Y:S01]  /*4f20*/  USEL UR5, UR20, URZ, !UP2 ;  /* 0x0000003f14057287 */ /* 0x000fe2000d000000 */
[----:B------:R-:W-:Y:S02]  /*4f30*/  LEA R20, R9, R194, 0xc ;  /* 0x000000c209147211 */ /* 0x000fe400078e60ff */
[----:B------:R-:W-:Y:S03]  /*4f40*/  RED.E.ADD.F32.FTZ.RN.STRONG.GPU [R42.64+0x3400], R13 ;  /* 0x0034000d2a00798e */ /* 0x000fe6000c10e796 */
[----:B------:R-:W-:Y:S01]  /*4f50*/  IMAD.SHL.U32 R40, R20, 0x2, RZ ;  /* 0x0000000214287824 */ /* 0x000fe200078e00ff */
[----:B------:R-:W-:Y:S04]  /*4f60*/  LDSM.16.MT88.4 R8, [R197+0x10480] ;  /* 0x01048000c508783b */ /* 0x000fe80000004200 */
[----:B------:R-:W1:Y:S04]  /*4f70*/  LDSM.16.MT88.4 R20, [R201+0x4080] ;  /* 0x00408000c914783b */ /* 0x000e680000004200 */
[----:B------:R-:W-:Y:S04]  /*4f80*/  RED.E.ADD.F32.FTZ.RN.STRONG.GPU [R42.64+0x3800], R14 ;  /* 0x0038000e2a00798e */ /* 0x000fe8000c10e796 */
[----:B------:R-:W-:Y:S04]  /*4f90*/  RED.E.ADD.F32.FTZ.RN.STRONG.GPU [R42.64+0x3c00], R15 ;  /* 0x003c000f2a00798e */ /* 0x000fe8000c10e796 */
[----:B------:R-:W2:Y:S04]  /*4fa0*/  LDSM.16.MT88.4 R16, [R40+0x4080] ;  /* 0x004080002810783b */ /* 0x000ea80000004200 */
[----:B------:R-:W3:Y:S01]  /*4fb0*/  LDSM.16.MT88.4 R12, [R40+0x4880] ;  /* 0x00488000280c783b */ /* 0x000ee20000004200 */
[-C--:B-1----:R-:W-:Y:S08]  /*4fc0*/  HMMA.16816.F32 R100, R8, R20.reuse, R100 ;  /* 0x000000140864723c */ /* 0x082ff00000001864 */
[C---:B------:R-:W-:Y:S08]  /*4fd0*/  HMMA.16816.F32 R104, R24.reuse, R20, R104 ;  /* 0x000000141868723c */ /* 0x040ff00000001868 */
        /* <DEDUP_REMOVED lines=8> */
[----:B------:R-:W-:Y:S04]  /*5060*/  LDSM.16.MT88.4 R8, [R197+0x11480] ;  /* 0x01148000c508783b */ /* 0x000fe80000004200 */
[----:B------:R-:W1:Y:S03]  /*5070*/  LDSM.16.MT88.4 R16, [R201+0x5080] ;  /* 0x00508000c910783b */ /* 0x000e660000004200 */
[-C--:B------:R-:W-:Y:S08]  /*5080*/  HMMA.16816.F32 R100, R28, R32.reuse, R100 ;  /* 0x000000201c64723c */ /* 0x080ff00000001864 */
[C---:B------:R-:W-:Y:S08]  /*5090*/  HMMA.16816.F32 R104, R36.reuse, R32, R104 ;  /* 0x000000202468723c */ /* 0x040ff00000001868 */
        /* <DEDUP_REMOVED lines=8> */
[----:B------:R-:W-:Y:S04]  /*5120*/  LDSM.16.MT88.4 R28, [R201+0x5880] ;  /* 0x00588000c91c783b */ /* 0x000fe80000004200 */
[----:B------:R-:W2:Y:S03]  /*5130*/  LDSM.16.MT88.4 R12, [R197+0x11c80] ;  /* 0x011c8000c50c783b */ /* 0x000ea60000004200 */
[-C--:B-1----:R-:W-:Y:S08]  /*5140*/  HMMA.16816.F32 R100, R8, R16.reuse, R100 ;  /* 0x000000100864723c */ /* 0x082ff00000001864 */
[C---:B------:R-:W-:Y:S08]  /*5150*/  HMMA.16816.F32 R104, R20.reuse, R16, R104 ;  /* 0x000000101468723c */ /* 0x040ff00000001868 */
[-C--:B------:R-:W-:Y:S08]  /*5160*/  HMMA.16816.F32 R108, R20, R18.reuse, R108 ;  /* 0x00000012146c723c */ /* 0x080ff0000000186c */
[C---:B------:R-:W-:Y:S08]  /*5170*/  HMMA.16816.F32 R112, R8.reuse, R18, R112 ;  /* 0x000000120870723c */ /* 0x040ff00000001870 */
[-C--:B------:R-:W-:Y:S08]  /*5180*/  HMMA.16816.F32 R116, R8, R24.reuse, R116 ;  /* 0x000000180874723c */ /* 0x080ff00000001874 */
[C---:B------:R-:W-:Y:S08]  /*5190*/  HMMA.16816.F32 R120, R20.reuse, R24, R120 ;  /* 0x000000181478723c */ /* 0x040ff00000001878 */
[-C--:B------:R-:W-:Y:S08]  /*51a0*/  HMMA.16816.F32 R124, R20, R26.reuse, R124 ;  /* 0x0000001a147c723c */ /* 0x080ff0000000187c */
[----:B------:R-:W-:Y:S08]  /*51b0*/  HMMA.16816.F32 R128, R8, R26, R128 ;  /* 0x0000001a0880723c */ /* 0x000ff00000001880 */
[-C--:B--2---:R-:W-:Y:S08]  /*51c0*/  HMMA.16816.F32 R100, R12, R28.reuse, R100 ;  /* 0x0000001c0c64723c */ /* 0x084ff00000001864 */
        /* <DEDUP_REMOVED lines=41> */
.L_x_217:
[----:B------:R-:W-:Y:S05]  /*5460*/  @P1 BRA `(.L_x_239) ;  /* 0x000010b000001947 */ /* 0x000fea0003800000 */
[----:B------:R-:W-:Y:S01]  /*5470*/  SHF.R.S32.HI R3, RZ, 0x1f, R208 ;  /* 0x0000001fff037819 */ /* 0x000fe200000114d0 */
[----:B------:R-:W-:Y:S01]  /*5480*/  BAR.SYNC.DEFER_BLOCKING 0x1, 0x100 ;  /* 0x0044000000007b1d */ /* 0x000fe20000010000 */
[----:B------:R-:W-:-:S02]  /*5490*/  F2FP.PACK_AB R68, R69, R68 ;  /* 0x000000444544723e */ /* 0x000fc400000000ff */
[CC--:B------:R-:W-:Y:S02]  /*54a0*/  LEA.HI R0, R3.reuse, R208.reuse, RZ, 0x2 ;  /* 0x000000d003007211 */ /* 0x0c0fe400078f10ff */
[----:B------:R-:W-:Y:S01]  /*54b0*/  LEA.HI R2, R3, R208, RZ, 0x5 ;  /* 0x000000d003027211 */ /* 0x000fe200078f28ff */
[----:B------:R-:W1:Y:S01]  /*54c0*/  S2R R13, SR_CTAID.Y ;  /* 0x00000000000d7919 */ /* 0x000e620000002600 */
[--C-:B------:R-:W-:Y:S01]  /*54d0*/  SHF.R.S32.HI R6, RZ, 0x2, R0.reuse ;  /* 0x00000002ff067819 */ /* 0x100fe20000011400 */
[----:B------:R-:W-:Y:S01]  /*54e0*/  ULDC UR4, c[0x0][0x2f0] ;  /* 0x0000bc0000047ab9 */ /* 0x000fe20000000800 */
[----:B------:R-:W-:Y:S01]  /*54f0*/  SHF.R.S32.HI R5, RZ, 0x1f, R0 ;  /* 0x0000001fff057819 */ /* 0x000fe20000011400 */
[----:B------:R-:W2:Y:S01]  /*5500*/  S2R R12, SR_CTAID.Z ;  /* 0x00000000000c7919 */ /* 0x000ea20000002700 */
[--C-:B------:R-:W-:Y:S01]  /*5510*/  SHF.R.S32.HI R4, RZ, 0x5, R2.reuse ;  /* 0x00000005ff047819 */ /* 0x100fe20000011402 */
[----:B------:R-:W-:Y:S01]  /*5520*/  UIADD3 UR4, -UR12, UR4, URZ ;  /* 0x000000040c047290 */ /* 0x000fe2000fffe13f */
[----:B------:R-:W-:Y:S01]  /*5530*/  SHF.R.S32.HI R7, RZ, 0x1f, R2 ;  /* 0x0000001fff077819 */ /* 0x000fe20000011402 */
[----:B------:R-:W-:Y:S01]  /*5540*/  BSSY B0, `(.L_x_240) ;  /* 0x000008b000007945 */ /* 0x000fe20003800000 */
[----:B------:R-:W-:Y:S01]  /*5550*/  LEA.HI R5, R5, R6, RZ, 0x3 ;  /* 0x0000000605057211 */ /* 0x000fe200078f18ff */
[----:B------:R-:W-:Y:S01]  /*5560*/  UISETP.LT.AND UP0, UPT, UR4, 0x80, UPT ;  /* 0x000000800400788c */ /* 0x000fe2000bf01270 */
[----:B------:R-:W-:-:S02]  /*5570*/  LEA.HI R7, R7, R4, RZ, 0x2 ;  /* 0x0000000407077211 */ /* 0x000fc400078f10ff */
[----:B------:R-:W-:Y:S01]  /*5580*/  LOP3.LUT R5, R5, 0xfffffff8, RZ, 0xc0, !PT ;  /* 0xfffffff805057812 */ /* 0x000fe200078ec0ff */
[----:B------:R-:W-:Y:S01]  /*5590*/  USEL UR4, UR4, 0x80, UP0 ;  /* 0x0000008004047887 */ /* 0x000fe20008000000 */
[----:B------:R-:W-:Y:S02]  /*55a0*/  LOP3.LUT R7, R7, 0x1ffffc, RZ, 0xc0, !PT ;  /* 0x001ffffc07077812 */ /* 0x000fe400078ec0ff */
[CC--:B------:R-:W-:Y:S01]  /*55b0*/  LEA.HI R10, R3.reuse, R208.reuse, RZ, 0x3 ;  /* 0x000000d0030a7211 */ /* 0x0c0fe200078f18ff */
[----:B------:R-:W-:Y:S01]  /*55c0*/  IMAD.IADD R6, R6, 0x1, -R5 ;  /* 0x0000000106067824 */ /* 0x000fe200078e0a05 */
[----:B------:R-:W-:Y:S01]  /*55d0*/  LOP3.LUT R5, R0, 0x3ffffffc, RZ, 0xc0, !PT ;  /* 0x3ffffffc00057812 */ /* 0x000fe200078ec0ff */
[----:B------:R-:W-:Y:S01]  /*55e0*/  IMAD.IADD R4, R4, 0x1, -R7 ;  /* 0x0000000104047824 */ /* 0x000fe200078e0a07 */
[----:B------:R-:W-:Y:S01]  /*55f0*/  LEA.HI R7, R3, R208, RZ, 0x7 ;  /* 0x000000d003077211 */ /* 0x000fe200078f38ff */
[----:B------:R-:W-:Y:S01]  /*5600*/  IMAD.SHL.U32 R2, R6, 0x40, RZ ;  /* 0x0000004006027824 */ /* 0x000fe200078e00ff */
[----:B------:R-:W-:Y:S01]  /*5610*/  LOP3.LUT R9, R10, 0x1ffffff8, RZ, 0xc0, !PT ;  /* 0x1ffffff80a097812 */ /* 0x000fe200078ec0ff */
[----:B------:R-:W-:Y:S01]  /*5620*/  IMAD.IADD R5, R208, 0x1, -R5 ;  /* 0x00000001d0057824 */ /* 0x000fe200078e0a05 */
[----:B------:R-:W-:-:S02]  /*5630*/  SHF.R.S32.HI R10, RZ, 0x3, R10 ;  /* 0x00000003ff0a7819 */ /* 0x000fc4000001140a */
[----:B------:R-:W-:Y:S01]  /*5640*/  SHF.R.U32.HI R7, RZ, 0x4, R7 ;  /* 0x00000004ff077819 */ /* 0x000fe20000011607 */
[----:B------:R-:W-:Y:S01]  /*5650*/  IMAD.IADD R8, R208, 0x1, -R9 ;  /* 0x00000001d0087824 */ /* 0x000fe200078e0a09 */
[----:B------:R-:W-:Y:S01]  /*5660*/  LOP3.LUT R2, R2, 0x1c0, RZ, 0xc0, !PT ;  /* 0x000001c002027812 */ /* 0x000fe200078ec0ff */
[----:B------:R-:W-:Y:S01]  /*5670*/  IMAD.SHL.U32 R0, R10, 0x40, RZ ;  /* 0x000000400a007824 */ /* 0x000fe200078e00ff */
[----:B------:R-:W-:Y:S01]  /*5680*/  R2P PR, R6, 0x6 ;  /* 0x0000000606007804 */ /* 0x000fe20000000000 */
[----:B------:R-:W-:Y:S01]  /*5690*/  IMAD.SHL.U32 R8, R8, 0x8, RZ ;  /* 0x0000000808087824 */ /* 0x000fe200078e00ff */
[----:B------:R-:W-:Y:S01]  /*56a0*/  LOP3.LUT R7, R2, 0x8, R7, 0xf8, !PT ;  /* 0x0000000802077812 */ /* 0x000fe200078ef807 */
[----:B------:R-:W-:Y:S01]  /*56b0*/  IMAD R4, R4, 0x200, R5 ;  /* 0x0000020004047824 */ /* 0x000fe200078e0205 */
[----:B------:R-:W-:Y:S02]  /*56c0*/  SHF.R.U32.HI R2, RZ, 0x3, R2 ;  /* 0x00000003ff027819 */ /* 0x000fe40000011602 */
[----:B------:R-:W-:-:S02]  /*56d0*/  LOP3.LUT R0, R0, 0x1c0, RZ, 0xc0, !PT ;  /* 0x000001c000007812 */ /* 0x000fc400078ec0ff */
[----:B------:R-:W-:Y:S02]  /*56e0*/  LOP3.LUT R7, R7, R2, RZ, 0x3c, !PT ;  /* 0x0000000207077212 */ /* 0x000fe400078e3cff */
[----:B------:R-:W-:Y:S02]  /*56f0*/  LEA.HI R3, R3, R208, RZ, 0x6 ;  /* 0x000000d003037211 */ /* 0x000fe400078f30ff */
[----:B------:R-:W-:Y:S01]  /*5700*/  LOP3.LUT R2, R0, 0x38, R8, 0xf8, !PT ;  /* 0x0000003800027812 */ /* 0x000fe200078ef808 */
[----:B------:R-:W-:Y:S01]  /*5710*/  IMAD.U32 R4, R4, 0x2, R7 ;  /* 0x0000000204047824 */ /* 0x000fe200078e0007 */
[----:B------:R-:W-:Y:S01]  /*5720*/  SHF.R.U32.HI R5, RZ, 0x3, R0 ;  /* 0x00000003ff057819 */ /* 0x000fe20000011600 */
[----:B------:R-:W-:Y:S01]  /*5730*/  IMAD.MOV.U32 R0, RZ, RZ, 0x20 ;  /* 0x00000020ff007424 */ /* 0x000fe200078e00ff */
[----:B------:R-:W-:Y:S01]  /*5740*/  F2FP.PACK_AB R70, R71, R70 ;  /* 0x000000464746723e */ /* 0x000fe200000000ff */
[----:B------:R-:W-:Y:S01]  /*5750*/  IMAD.SHL.U32 R3, R3, 0x8, RZ ;  /* 0x0000000803037824 */ /* 0x000fe200078e00ff */
[----:B------:R-:W-:Y:S01]  /*5760*/  LOP3.LUT R2, R2, R5, RZ, 0x3c, !PT ;  /* 0x0000000502027212 */ /* 0x000fe200078e3cff */
[----:B------:R-:W-:Y:S01]  /*5770*/  IMAD.SHL.U32 R5, R4, 0x2, RZ ;  /* 0x0000000204057824 */ /* 0x000fe200078e00ff */
[----:B------:R-:W-:-:S02]  /*5780*/  SEL R0, R0, 0xffffffe0, !P1 ;  /* 0xffffffe000007807 */ /* 0x000fc40004800000 */
[----:B------:R-:W-:Y:S02]  /*5790*/  LOP3.LUT R2, R2, 0x7ffffe00, R3, 0xf8, !PT ;  /* 0x7ffffe0002027812 */ /* 0x000fe400078ef803 */
[C---:B------:R-:W-:Y:S01]  /*57a0*/  IADD3 R3, R5.reuse, 0x40, RZ ;  /* 0x0000004005037810 */ /* 0x040fe20007ffe0ff */
[C---:B------:R-:W-:Y:S01]  /*57b0*/  IMAD.IADD R7, R5.reuse, 0x1, R0 ;  /* 0x0000000105077824 */ /* 0x040fe200078e0200 */
[----:B------:R-:W-:Y:S01]  /*57c0*/  @P2 IADD3 R3, R5, -0x40, RZ ;  /* 0xffffffc005032810 */ /* 0x000fe20007ffe0ff */
[----:B------:R-:W-:Y:S01]  /*57d0*/  STS [R5+0x4080], R68 ;  /* 0x0040804405007388 */ /* 0x000fe20000000800 */
[----:B------:R-:W-:Y:S01]  /*57e0*/  F2FP.PACK_AB R80, R81, R80 ;  /* 0x000000505150723e */ /* 0x000fe200000000ff */
[----:B------:R-:W-:Y:S01]  /*57f0*/  IMAD.SHL.U32 R4, R2, 0x2, RZ ;  /* 0x0000000202047824 */ /* 0x000fe200078e00ff */
[----:B------:R-:W-:Y:S01]  /*5800*/  F2FP.PACK_AB R82, R83, R82 ;  /* 0x000000525352723e */ /* 0x000fe200000000ff */
[----:B------:R-:W-:Y:S01]  /*5810*/  STS [R5+0x4480], R70 ;  /* 0x0044804605007388 */ /* 0x000fe20000000800 */
[----:B------:R-:W-:Y:S01]  /*5820*/  F2FP.PACK_AB R72, R73, R72 ;  /* 0x000000484948723e */ /* 0x000fe200000000ff */
[----:B------:R-:W-:Y:S01]  /*5830*/  IMAD.IADD R9, R0, 0x1, R3 ;  /* 0x0000000100097824 */ /* 0x000fe200078e0203 */
        /* <DEDUP_REMOVED lines=41> */
[----:B-1----:R-:W-:Y:S02]  /*5ad0*/  SHF.R.S32.HI R2, RZ, 0x1f, R13 ;  /* 0x0000001fff027819 */ /* 0x002fe4000001140d */
[----:B------:R-:W-:Y:S01]  /*5ae0*/  ISETP.GE.AND P4, PT, R10, UR4, PT ;  /* 0x000000040a007c0c */ /* 0x000fe2000bf86270 */
[----:B------:R-:W-:Y:S01]  /*5af0*/  STS [R5+0x80], R100 ;  /* 0x0000806405007388 */ /* 0x000fe20000000800 */
[----:B------:R-:W-:Y:S01]  /*5b00*/  SHF.R.S32.HI R11, RZ, 0x1f, R10 ;  /* 0x0000001fff0b7819 */ /* 0x000fe2000001140a */
[----:B------:R-:W-:Y:S01]  /*5b10*/  IMAD R0, R2, c[0x0][0x338], RZ ;  /* 0x0000ce0002007a24 */ /* 0x000fe200078e02ff */
[----:B------:R-:W-:Y:S01]  /*5b20*/  ISETP.GE.OR P0, PT, R8, c[0x0][0x324], P4 ;  /* 0x0000c90008007a0c */ /* 0x000fe20002706670 */
        /* <DEDUP_REMOVED lines=15> */
[----:B------:R-:W-:Y:S01]  /*5c20*/  BAR.SYNC.DEFER_BLOCKING 0x1, 0x100 ;  /* 0x0044000000007b1d */ /* 0x000fe20000010000 */
[----:B-1----:R-:W-:Y:S01]  /*5c30*/  IMAD R3, R13, c[0x0][0x33c], R0 ;  /* 0x0000cf000d037a24 */ /* 0x002fe200078e0200 */
[----:B--2---:R-:W-:-:S05]  /*5c40*/  SHF.R.S32.HI R0, RZ, 0x1f, R12 ;  /* 0x0000001fff007819 */ /* 0x004fca000001140c */
[----:B------:R-:W-:Y:S01]  /*5c50*/  IMAD R5, R0, c[0x0][0x340], RZ ;  /* 0x0000d00000057a24 */ /* 0x000fe200078e02ff */
[----:B---3--:R-:W-:-:S03]  /*5c60*/  SHF.R.S32.HI R9, RZ, 0x1f, R8 ;  /* 0x0000001fff097819 */ /* 0x008fc60000011408 */
[----:B------:R-:W-:Y:S01]  /*5c70*/  IMAD R5, R12, c[0x0][0x344], R5 ;  /* 0x0000d1000c057a24 */ /* 0x000fe200078e0205 */
[----:B------:R1:W2:Y:S01]  /*5c80*/  LDS.128 R40, [R4+0x5080] ;  /* 0x0050800004287984 */ /* 0x0002a20000000c00 */
[----:B------:R-:W-:-:S03]  /*5c90*/  IMAD.WIDE.U32 R14, R13, c[0x0][0x338], R8 ;  /* 0x0000ce000d0e7a25 */ /* 0x000fc600078e0008 */
[----:B------:R1:W3:Y:S01]  /*5ca0*/  LDS.128 R36, [R4+0x6080] ;  /* 0x0060800004247984 */ /* 0x0002e20000000c00 */
[----:B------:R-:W-:-:S03]  /*5cb0*/  IMAD.IADD R15, R15, 0x1, R3 ;  /* 0x000000010f0f7824 */ /* 0x000fc600078e0203 */
[----:B------:R1:W4:Y:S01]  /*5cc0*/  LDS.128 R32, [R4+0x7080] ;  /* 0x0070800004207984 */ /* 0x0003220000000c00 */
[----:B------:R-:W-:Y:S02]  /*5cd0*/  IMAD.U32 R3, RZ, RZ, UR11 ;  /* 0x0000000bff037e24 */ /* 0x000fe4000f8e00ff */
[----:B------:R-:W-:Y:S01]  /*5ce0*/  IMAD.WIDE.U32 R14, R12, c[0x0][0x340], R14 ;  /* 0x0000d0000c0e7a25 */ /* 0x000fe200078e000e */
[----:B------:R1:W5:Y:S03]  /*5cf0*/  LDS.128 R28, [R4+0x80] ;  /* 0x00008000041c7984 */ /* 0x0003660000000c00 */
[----:B------:R-:W-:Y:S01]  /*5d00*/  IMAD.WIDE R44, R3, 0x80, R10 ;  /* 0x00000080032c7825 */ /* 0x000fe200078e020a */
[----:B------:R1:W1:Y:S03]  /*5d10*/  LDS.128 R24, [R4+0x1080] ;  /* 0x0010800004187984 */ /* 0x0002660000000c00 */
[----:B------:R-:W-:Y:S01]  /*5d20*/  IMAD.IADD R47, R15, 0x1, R5 ;  /* 0x000000010f2f7824 */ /* 0x000fe200078e0205 */
[----:B------:R1:W1:Y:S04]  /*5d30*/  LDS.128 R20, [R4+0x2080] ;  /* 0x0020800004147984 */ /* 0x0002680000000c00 */
[----:B------:R1:W1:Y:S01]  /*5d40*/  LDS.128 R16, [R4+0x3080] ;  /* 0x0030800004107984 */ /* 0x0002620000000c00 */
[----:B------:R-:W-:Y:S05]  /*5d50*/  @P0 BRA `(.L_x_241) ;  /* 0x0000009000000947 */ /* 0x000fea0003800000 */
[----:B-1----:R-:W1:Y:S01]  /*5d60*/  LDS.128 R4, [R4+0x4080] ;  /* 0x0040800004047984 */ /* 0x002e620000000c00 */
[----:B------:R-:W-:Y:S01]  /*5d70*/  MOV R46, R14 ;  /* 0x0000000e002e7202 */ /* 0x000fe20000000f00 */
[----:B------:R-:W-:-:S04]  /*5d80*/  IMAD R3, R45, c[0x0][0x330], RZ ;  /* 0x0000cc002d037a24 */ /* 0x000fc800078e02ff */
[----:B------:R-:W-:-:S04]  /*5d90*/  IMAD.WIDE.U32 R48, R44, c[0x0][0x330], R46 ;  /* 0x0000cc002c307a25 */ /* 0x000fc800078e002e */
[----:B------:R-:W-:Y:S01]  /*5da0*/  IMAD R3, R44, c[0x0][0x334], R3 ;  /* 0x0000cd002c037a24 */ /* 0x000fe200078e0203 */
[----:B------:R-:W-:-:S04]  /*5db0*/  LEA R50, P0, R48, c[0x0][0x318], 0x1 ;  /* 0x0000c60030327a11 */ /* 0x000fc800078008ff */
[----:B------:R-:W-:-:S04]  /*5dc0*/  IADD3 R3, R49, R3, RZ ;  /* 0x0000000331037210 */ /* 0x000fc80007ffe0ff */
[----:B------:R-:W-:-:S05]  /*5dd0*/  LEA.HI.X R51, R48, c[0x0][0x31c], R3, 0x1, P0 ;  /* 0x0000c70030337a11 */ /* 0x000fca00000f0c03 */
[----:B-1----:R1:W-:Y:S02]  /*5de0*/  STG.E.128 [R50.64], R4 ;  /* 0x0000000432007986 */ /* 0x0023e4000c101d16 */
.L_x_241:
[----:B------:R-:W-:Y:S05]  /*5df0*/  BSYNC B0 ;  /* 0x0000000000007941 */ /* 0x000fea0003800000 */
.L_x_240:
[----:B------:R-:W-:Y:S01]  /*5e00*/  IADD3 R3, R10, 0x20, RZ ;  /* 0x000000200a037810 */ /* 0x000fe20007ffe0ff */
[----:B------:R-:W-:Y:S03]  /*5e10*/  BSSY B0, `(.L_x_242) ;  /* 0x000000f000007945 */ /* 0x000fe60003800000 */
[----:B------:R-:W-:-:S04]  /*5e20*/  ISETP.GE.AND P3, PT, R3, UR4, PT ;  /* 0x0000000403007c0c */ /* 0x000fc8000bf66270 */
        /* <DEDUP_REMOVED lines=13> */
.L_x_243:
[----:B------:R-:W-:Y:S05]  /*5f00*/  BSYNC B0 ;  /* 0x0000000000007941 */ /* 0x000fea0003800000 */
.L_x_242:
        /* <DEDUP_REMOVED lines=15> */
[----:B---3--:R1:W-:Y:S02]  /*6000*/  STG.E.128 [R4.64], R36 ;  /* 0x0000002404007986 */ /* 0x0083e4000c101d16 */
.L_x_245:
[----:B------:R-:W-:Y:S05]  /*6010*/  BSYNC B0 ;  /* 0x0000000000007941 */ /* 0x000fea0003800000 */
.L_x_244:
        /* <DEDUP_REMOVED lines=15> */
[----:B----4-:R1:W-:Y:S02]  /*6110*/  STG.E.128 [R4.64], R32 ;  /* 0x0000002004007986 */ /* 0x0103e4000c101d16 */
.L_x_247:
[----:B------:R-:W-:Y:S05]  /*6120*/  BSYNC B0 ;  /* 0x0000000000007941 */ /* 0x000fea0003800000 */
.L_x_246:
        /* <DEDUP_REMOVED lines=18> */
[----:B-----5:R1:W-:Y:S02]  /*6250*/  STG.E.128 [R2.64], R28 ;  /* 0x0000001c02007986 */ /* 0x0203e4000c101d16 */
.L_x_249:
[----:B------:R-:W-:Y:S05]  /*6260*/  BSYNC B0 ;  /* 0x0000000000007941 */ /* 0x000fea0003800000 */
.L_x_248:
        /* <DEDUP_REMOVED lines=14> */
.L_x_251:
[----:B------:R-:W-:Y:S05]  /*6350*/  BSYNC B0 ;  /* 0x0000000000007941 */ /* 0x000fea0003800000 */
.L_x_250:
        /* <DEDUP_REMOVED lines=14> */
.L_x_253:
[----:B------:R-:W-:Y:S05]  /*6440*/  BSYNC B0 ;  /* 0x0000000000007941 */ /* 0x000fea0003800000 */
.L_x_252:
        /* <DEDUP_REMOVED lines=11> */
[----:B------:R-:W-:Y:S01]  /*6500*/  STG.E.128 [R2.64], R16 ;  /* 0x0000001002007986 */ /* 0x000fe2000c101d16 */
[----:B------:R-:W-:Y:S05]  /*6510*/  EXIT ;  /* 0x000000000000794d */ /* 0x000fea0003800000 */
.L_x_239:
[----:B------:R-:W1:Y:S01]  /*6520*/  S2R R0, SR_CTAID.Y ;  /* 0x0000000000007919 */ /* 0x000e620000002600 */
[----:B------:R-:W-:Y:S01]  /*6530*/  SHF.R.S32.HI R3, RZ, 0x1f, R208 ;  /* 0x0000001fff037819 */ /* 0x000fe200000114d0 */
[----:B------:R-:W-:Y:S01]  /*6540*/  ULDC UR4, c[0x0][0x2f0] ;  /* 0x0000bc0000047ab9 */ /* 0x000fe20000000800 */
[----:B------:R-:W-:Y:S01]  /*6550*/  MOV R15, UR11 ;  /* 0x0000000b000f7c02 */ /* 0x000fe20008000f00 */
[----:B------:R-:W2:Y:S01]  /*6560*/  S2R R2, SR_CTAID.Z ;  /* 0x0000000000027919 */ /* 0x000ea20000002700 */
[----:B------:R-:W-:Y:S01]  /*6570*/  LEA.HI R16, R3, R208, RZ, 0x3 ;  /* 0x000000d003107211 */ /* 0x000fe200078f18ff */
[----:B------:R-:W-:Y:S01]  /*6580*/  UIADD3 UR4, -UR12, UR4, URZ ;  /* 0x000000040c047290 */ /* 0x000fe2000fffe13f */
[----:B------:R-:W-:Y:S02]  /*6590*/  BSSY B0, `(.L_x_254) ;  /* 0x000001e000007945 */ /* 0x000fe40003800000 */
[----:B------:R-:W-:-:S02]  /*65a0*/  LOP3.LUT R3, R16, 0x1ffffff8, RZ, 0xc0, !PT ;  /* 0x1ffffff810037812 */ /* 0x000fc400078ec0ff */
[----:B------:R-:W-:-:S03]  /*65b0*/  SHF.R.S32.HI R16, RZ, 0x3, R16 ;  /* 0x00000003ff107819 */ /* 0x000fc60000011410 */
[----:B------:R-:W-:Y:S01]  /*65c0*/  IMAD.IADD R3, R208, 0x1, -R3 ;  /* 0x00000001d0037824 */ /* 0x000fe200078e0a03 */
[----:B------:R-:W-:Y:S02]  /*65d0*/  ISETP.GE.AND P4, PT, R16, UR4, PT ;  /* 0x0000000410007c0c */ /* 0x000fe4000bf86270 */
[----:B------:R-:W-:Y:S01]  /*65e0*/  SHF.R.S32.HI R17, RZ, 0x1f, R16 ;  /* 0x0000001fff117819 */ /* 0x000fe20000011410 */
[----:B------:R-:W-:-:S04]  /*65f0*/  IMAD.SHL.U32 R12, R3, 0x8, RZ ;  /* 0x00000008030c7824 */ /* 0x000fc800078e00ff */
[----:B------:R-:W-:Y:S01]  /*6600*/  IMAD.WIDE R14, R15, 0x80, R16 ;  /* 0x000000800f0e7825 */ /* 0x000fe200078e0210 */
[----:B------:R-:W-:Y:S02]  /*6610*/  SHF.R.S32.HI R13, RZ, 0x1f, R12 ;  /* 0x0000001fff0d7819 */ /* 0x000fe4000001140c */
[----:B-1----:R-:W-:Y:S02]  /*6620*/  SHF.R.S32.HI R6, RZ, 0x1f, R0 ;  /* 0x0000001fff067819 */ /* 0x002fe40000011400 */
[----:B------:R-:W-:Y:S01]  /*6630*/  ISETP.GE.OR P0, PT, R12, c[0x0][0x2f4], P4 ;  /* 0x0000bd000c007a0c */ /* 0x000fe20002706670 */
[----:B------:R-:W-:Y:S01]  /*6640*/  IMAD.WIDE.U32 R8, R0, c[0x0][0x308], R12 ;  /* 0x0000c20000087a25 */ /* 0x000fe200078e000c */
[----:B--2---:R-:W-:-:S03]  /*6650*/  SHF.R.S32.HI R5, RZ, 0x1f, R2 ;  /* 0x0000001fff057819 */ /* 0x004fc60000011402 */
[----:B------:R-:W-:-:S04]  /*6660*/  IMAD R3, R6, c[0x0][0x308], RZ ;  /* 0x0000c20006037a24 */ /* 0x000fc800078e02ff */
[----:B------:R-:W-:-:S05]  /*6670*/  IMAD R10, R0, c[0x0][0x30c], R3 ;  /* 0x0000c300000a7a24 */ /* 0x000fca00078e0203 */
[----:B------:R-:W-:Y:S01]  /*6680*/  IADD3 R11, R9, R10, RZ ;  /* 0x0000000a090b7210 */ /* 0x000fe20007ffe0ff */
        /* <DEDUP_REMOVED lines=14> */
.L_x_255:
[----:B------:R-:W-:Y:S05]  /*6770*/  BSYNC B0 ;  /* 0x0000000000007941 */ /* 0x000fea0003800000 */
.L_x_254:
[----:B------:R-:W-:Y:S01]  /*6780*/  IADD3 R3, R16, 0x20, RZ ;  /* 0x0000002010037810 */ /* 0x000fe20007ffe0ff */
[----:B------:R-:W-:Y:S03]  /*6790*/  BSSY B0, `(.L_x_256) ;  /* 0x000000f000007945 */ /* 0x000fe60003800000 */
[----:B------:R-:W-:-:S04]  /*67a0*/  ISETP.GE.AND P3, PT, R3, UR4, PT ;  /* 0x0000000403007c0c */ /* 0x000fc8000bf66270 */
        /* <DEDUP_REMOVED lines=8> */
[----:B-1----:R-:W-:-:S03]  /*6830*/  LEA R20, P0, R18, c[0x0][0x2e8], 0x1 ;  /* 0x0000ba0012147a11 */ /* 0x002fc600078008ff */
[----:B------:R-:W-:-:S05]  /*6840*/  IMAD R3, R4, c[0x0][0x304], R3 ;  /* 0x0000c10004037a24 */ /* 0x000fca00078e0203 */
[----:B------:R-:W-:-:S04]  /*6850*/  IADD3 R3, R19, R3, RZ ;  /* 0x0000000313037210 */ /* 0x000fc80007ffe0ff */
[----:B------:R-:W-:-:S05]  /*6860*/  LEA.HI.X R21, R18, c[0x0][0x2ec], R3, 0x1, P0 ;  /* 0x0000bb0012157a11 */ /* 0x000fca00000f0c03 */
[----:B------:R1:W-:Y:S02]  /*6870*/  STG.E.128 [R20.64], RZ ;  /* 0x000000ff14007986 */ /* 0x0003e4000c101d16 */
.L_x_257:
[----:B------:R-:W-:Y:S05]  /*6880*/  BSYNC B0 ;  /* 0x0000000000007941 */ /* 0x000fea0003800000 */
.L_x_256:
        /* <DEDUP_REMOVED lines=16> */
.L_x_259:
[----:B------:R-:W-:Y:S05]  /*6990*/  BSYNC B0 ;  /* 0x0000000000007941 */ /* 0x000fea0003800000 */
.L_x_258:
[----:B------:R-:W-:Y:S01]  /*69a0*/  IADD3 R16, R16, 0x60, RZ ;  /* 0x0000006010107810 */ /* 0x000fe20007ffe0ff */
[----:B------:R-:W-:Y:S03]  /*69b0*/  BSSY B0, `(.L_x_260) ;  /* 0x000000e000007945 */ /* 0x000fe60003800000 */
[----:B------:R-:W-:-:S04]  /*69c0*/  ISETP.GE.AND P1, PT, R16, UR4, PT ;  /* 0x0000000410007c0c */ /* 0x000fc8000bf26270 */
[----:B------:R-:W-:-:S13]  /*69d0*/  ISETP.GE.OR P0, PT, R12, c[0x0][0x2f4], P1 ;  /* 0x0000bd000c007a0c */ /* 0x000fda0000f06670 */
[----:B------:R-:W-:Y:S05]  /*69e0*/  @P0 BRA `(.L_x_261) ;  /* 0x000000a000000947 */ /* 0x000fea0003800000 */
[----:B------:R-:W-:Y:S02]  /*69f0*/  IADD3 R4, P0, R14, 0x60, RZ ;  /* 0x000000600e047810 */ /* 0x000fe40007f1e0ff */
[----:B------:R-:W-:Y:S02]  /*6a00*/  MOV R8, R10 ;  /* 0x0000000a00087202 */ /* 0x000fe40000000f00 */
[----:B------:R-:W-:-:S03]  /*6a10*/  IADD3.X R3, RZ, R15, RZ, P0, !PT ;  /* 0x0000000fff037210 */ /* 0x000fc600007fe4ff */
[----:B------:R-:W-:-:S04]  /*6a20*/  IMAD.WIDE.U32 R8, R4, c[0x0][0x300], R8 ;  /* 0x0000c00004087a25 */ /* 0x000fc800078e0008 */
[----:B------:R-:W-:Y:S01]  /*6a30*/  IMAD R3, R3, c[0x0][0x300], RZ ;  /* 0x0000c00003037a24 */ /* 0x000fe200078e02ff */
[----:B------:R-:W-:-:S03]  /*6a40*/  LEA R10, P0, R8, c[0x0][0x2e8], 0x1 ;  /* 0x0000ba00080a7a11 */ /* 0x000fc600078008ff */
[----:B------:R-:W-:-:S05]  /*6a50*/  IMAD R3, R4, c[0x0][0x304], R3 ;  /* 0x0000c10004037a24 */ /* 0x000fca00078e0203 */
[----:B------:R-:W-:-:S04]  /*6a60*/  IADD3 R3, R9, R3, RZ ;  /* 0x0000000309037210 */ /* 0x000fc80007ffe0ff */
[----:B------:R-:W-:-:S05]  /*6a70*/  LEA.HI.X R11, R8, c[0x0][0x2ec], R3, 0x1, P0 ;  /* 0x0000bb00080b7a11 */ /* 0x000fca00000f0c03 */
[----:B------:R2:W-:Y:S02]  /*6a80*/  STG.E.128 [R10.64], RZ ;  /* 0x000000ff0a007986 */ /* 0x0005e4000c101d16 */
.L_x_261:
[----:B------:R-:W-:Y:S05]  /*6a90*/  BSYNC B0 ;  /* 0x0000000000007941 */ /* 0x000fea0003800000 */
.L_x_260:
[----:B------:R-:W-:Y:S01]  /*6aa0*/  IMAD R3, R6, c[0x0][0x338], RZ ;  /* 0x0000ce0006037a24 */ /* 0x000fe200078e02ff */
[----:B------:R-:W-:Y:S01]  /*6ab0*/  ISETP.GE.OR P4, PT, R12, c[0x0][0x324], P4 ;  /* 0x0000c9000c007a0c */ /* 0x000fe20002786670 */
[C---:B------:R-:W-:Y:S01]  /*6ac0*/  IMAD.WIDE.U32 R6, R0.reuse, c[0x0][0x338], R12 ;  /* 0x0000ce0000067a25 */ /* 0x040fe200078e000c */
        /* <DEDUP_REMOVED lines=16> */
.L_x_263:
[----:B------:R-:W-:Y:S05]  /*6bd0*/  BSYNC B0 ;  /* 0x0000000000007941 */ /* 0x000fea0003800000 */
.L_x_262:
[----:B------:R-:W-:Y:S01]  /*6be0*/  ISETP.GE.OR P3, PT, R12, c[0x0][0x324], P3 ;  /* 0x0000c9000c007a0c */ /* 0x000fe20001f66670 */
[----:B------:R-:W-:-:S12]  /*6bf0*/  BSSY B0, `(.L_x_264) ;  /* 0x000000d000007945 */ /* 0x000fd80003800000 */
[----:B------:R-:W-:Y:S05]  /*6c00*/  @P3 BRA `(.L_x_265) ;  /* 0x000000b000003947 */ /* 0x000fea0003800000 */
[----:B---3--:R-:W-:Y:S01]  /*6c10*/  IADD3 R3, P0, R14, 0x20, RZ ;  /* 0x000000200e037810 */ /* 0x008fe20007f1e0ff */
        /* <DEDUP_REMOVED lines=9> */
[----:B------:R3:W-:Y:S02]  /*6cb0*/  STG.E.128 [R2.64], RZ ;  /* 0x000000ff02007986 */ /* 0x0007e4000c101d16 */
.L_x_265:
[----:B------:R-:W-:Y:S05]  /*6cc0*/  BSYNC B0 ;  /* 0x0000000000007941 */ /* 0x000fea0003800000 */
.L_x_264:
        /* <DEDUP_REMOVED lines=14> */
.L_x_267:
[----:B------:R-:W-:Y:S05]  /*6db0*/  BSYNC B0 ;  /* 0x0000000000007941 */ /* 0x000fea0003800000 */
.L_x_266:
[----:B------:R-:W-:-:S13]  /*6dc0*/  ISETP.GE.OR P1, PT, R12, c[0x0][0x324], P1 ;  /* 0x0000c9000c007a0c */ /* 0x000fda0000f26670 */
[----:B------:R-:W-:Y:S05]  /*6dd0*/  @P1 EXIT ;  /* 0x000000000000194d */ /* 0x000fea0003800000 */
[----:B------:R-:W-:Y:S02]  /*6de0*/  IADD3 R0, P0, R14, 0x60, RZ ;  /* 0x000000600e007810 */ /* 0x000fe40007f1e0ff */
[----:B------:R-:W-:Y:S02]  /*6df0*/  MOV R4, R6 ;  /* 0x0000000600047202 */ /* 0x000fe40000000f00 */
[----:B---3--:R-:W-:-:S03]  /*6e00*/  IADD3.X R3, RZ, R15, RZ, P0, !PT ;  /* 0x0000000fff037210 */ /* 0x008fc600007fe4ff */
[----:B------:R-:W-:-:S04]  /*6e10*/  IMAD.WIDE.U32 R4, R0, c[0x0][0x330], R4 ;  /* 0x0000cc0000047a25 */ /* 0x000fc800078e0004 */
[----:B------:R-:W-:Y:S01]  /*6e20*/  IMAD R3, R3, c[0x0][0x330], RZ ;  /* 0x0000cc0003037a24 */ /* 0x000fe200078e02ff */
[----:B------:R-:W-:-:S03]  /*6e30*/  LEA R2, P0, R4, c[0x0][0x318], 0x1 ;  /* 0x0000c60004027a11 */ /* 0x000fc600078008ff */
[----:B------:R-:W-:-:S05]  /*6e40*/  IMAD R3, R0, c[0x0][0x334], R3 ;  /* 0x0000cd0000037a24 */ /* 0x000fca00078e0203 */
[----:B------:R-:W-:-:S04]  /*6e50*/  IADD3 R3, R5, R3, RZ ;  /* 0x0000000305037210 */ /* 0x000fc80007ffe0ff */
[----:B------:R-:W-:-:S05]  /*6e60*/  LEA.HI.X R3, R4, c[0x0][0x31c], R3, 0x1, P0 ;  /* 0x0000c70004037a11 */ /* 0x000fca00000f0c03 */
[----:B------:R-:W-:Y:S01]  /*6e70*/  STG.E.128 [R2.64], RZ ;  /* 0x000000ff02007986 */ /* 0x000fe2000c101d16 */
[----:B------:R-:W-:Y:S05]  /*6e80*/  EXIT ;  /* 0x000000000000794d */ /* 0x000fea0003800000 */
.L_x_268:
        /* <DEDUP_REMOVED lines=15> */
.L_x_1802:


//--------------------- .text._ZN7cutlass13device_kernelIN5flash19enable_sm80_to_sm89INS1_16FlashAttnBwdSm80INS1_25CollectiveMainloopBwdSm80ILi2ELi2EN4cute5tupleIJNS5_1CILi64EEENS7_ILi128EEES8_EEENS_6half_tEfNS_4arch4Sm80ELb0ELb1ELb0ELb0ELb1ELb0ELb0ELb0ELi2ELi2ELi4ELi2ELb1EEENS1_21CollectiveEpilogueBwdISA_SB_SD_Li256ELb0ELb0ELi2EEENS1_19SingleTileSchedulerILb0ELb0ELb0ELi128EEEEEEEEEvNT_6ParamsE --------------------------
	.section	.text._ZN7cutlass13device_kernelIN5flash19enable_sm80_to_sm89INS1_16FlashAttnBwdSm80INS1_25CollectiveMainloopBwdSm80ILi2ELi2EN4cute5tupleIJNS5_1CILi64EEENS7_ILi128EEES8_EEENS_6half_tEfNS_4arch4Sm80ELb0ELb1ELb0ELb0ELb1ELb0ELb0ELb0ELi2ELi2ELi4ELi2ELb1EEENS1_21CollectiveEpilogueBwdISA_SB_SD_Li256ELb0ELb0ELi2EEENS1_19SingleTileSchedulerILb0ELb0ELb0ELi128EEEEEEEEEvNT_6ParamsE,"ax",@progbits
	.sectioninfo	@"SHI_REGISTERS=245"
	.align	128
.text._ZN7cutlass13device_kernelIN5flash19enable_sm80_to_sm89INS1_16FlashAttnBwdSm80INS1_25CollectiveMainloopBwdSm80ILi2ELi2EN4cute5tupleIJNS5_1CILi64EEENS7_ILi128EEES8_EEENS_6half_tEfNS_4arch4Sm80ELb0ELb1ELb0ELb0ELb1ELb0ELb0ELb0ELi2ELi2ELi4ELi2ELb1EEENS1_21CollectiveEpilogueBwdISA_SB_SD_Li256ELb0ELb0ELi2EEENS1_19SingleTileSchedulerILb0ELb0ELb0ELi128EEEEEEEEEvNT_6ParamsE:
        .type           _ZN7cutlass13device_kernelIN5flash19enable_sm80_to_sm89INS1_16FlashAttnBwdSm80INS1_25CollectiveMainloopBwdSm80ILi2ELi2EN4cute5tupleIJNS5_1CILi64EEENS7_ILi128EEES8_EEENS_6half_tEfNS_4arch4Sm80ELb0ELb1ELb0ELb0ELb1ELb0ELb0ELb0ELi2ELi2ELi4ELi2ELb1EEENS1_21CollectiveEpilogueBwdISA_SB_SD_Li256ELb0ELb0ELi2EEENS1_19SingleTileSchedulerILb0ELb0ELb0ELi128EEEEEEEEEvNT_6ParamsE,@function
        .size           _ZN7cutlass13device_kernelIN5flash19enable_sm80_to_sm89INS1_16FlashAttnBwdSm80INS1_25CollectiveMainloopBwdSm80ILi2ELi2EN4cute5tupleIJNS5_1CILi64EEENS7_ILi128EEES8_EEENS_6half_tEfNS_4arch4Sm80ELb0ELb1ELb0ELb0ELb1ELb0ELb0ELb0ELi2ELi2ELi4ELi2ELb1EEENS1_21CollectiveEpilogueBwdISA_SB_SD_Li256ELb0ELb0ELi2EEENS1_19SingleTileSchedulerILb0ELb0ELb0ELi128EEEEEEEEEvNT_6ParamsE,(.L_x_1803 - _ZN7cutlass13device_kernelIN5flash19enable_sm80_to_sm89INS1_16FlashAttnBwdSm80INS1_25CollectiveMainloopBwdSm80ILi2ELi2EN4cute5tupleIJNS5_1CILi64EEENS7_ILi128EEES8_EEENS_6half_tEfNS_4arch4Sm80ELb0ELb1ELb0ELb0ELb1ELb0ELb0ELb0ELi2ELi2ELi4ELi2ELb1EEENS1_21CollectiveEpilogueBwdISA_SB_SD_Li256ELb0ELb0ELi2EEENS1_19SingleTileSchedulerILb0ELb0ELb0ELi128EEEEEEEEEvNT_6ParamsE)
        .other          _ZN7cutlass13device_kernelIN5flash19enable_sm80_to_sm89INS1_16FlashAttnBwdSm80INS1_25CollectiveMainloopBwdSm80ILi2ELi2EN4cute5tupleIJNS5_1CILi64EEENS7_ILi128EEES8_EEENS_6half_tEfNS_4arch4Sm80ELb0ELb1ELb0ELb0ELb1ELb0ELb0ELb0ELi2ELi2ELi4ELi2ELb1EEENS1_21CollectiveEpilogueBwdISA_SB_SD_Li256ELb0ELb0ELi2EEENS1_19SingleTileSchedulerILb0ELb0ELb0ELi128EEEEEEEEEvNT_6ParamsE,@"STO_CUDA_ENTRY STV_DEFAULT"
_ZN7cutlass13device_kernelIN5flash19enable_sm80_to_sm89INS1_16FlashAttnBwdSm80INS1_25CollectiveMainloopBwdSm80ILi2ELi2EN4cute5tupleIJNS5_1CILi64EEENS7_ILi128EEES8_EEENS_6half_tEfNS_4arch4Sm80ELb0ELb1ELb0ELb0ELb1ELb0ELb0ELb0ELi2ELi2ELi4ELi2ELb1EEENS1_21CollectiveEpilogueBwdISA_SB_SD_Li256ELb0ELb0ELi2EEENS1_19SingleTileSchedulerILb0ELb0ELb0ELi128EEEEEEEEEvNT_6ParamsE:
        /* <DEDUP_REMOVED lines=25> */
.L_x_269:
        /* <DEDUP_REMOVED lines=379> */
.L_x_272:
[----:B------:R-:W-:Y:S05]  /*1940*/  BSYNC B0 ;  /* 0x0000000000007941 */ /* 0x000fea0003800000 */
.L_x_271:
        /* <DEDUP_REMOVED lines=88> */
.L_x_291:
        /* <DEDUP_REMOVED lines=82> */
.L_x_275:
[----:B------:R-:W-:Y:S04]  /*23f0*/  MOV R36, 0x1 ;  /* 0x0000000100247802 */ /* 0x000fe80000000f00 */
[----:B------:R-:W-:Y:S11]  /*2400*/  ISETP.NE.AND P2, PT, R36, c[0x0][0x2a8], PT ;  /* 0x0000aa0024007a0c */ /* 0x000ff60003f45270 */
[----:B------:R-:W-:Y:S02]  /*2410*/  @!UPT UIADD3 URZ, URZ, URZ, URZ ;  /* 0x0000003f3f3ff290 */ /* 0x000fe4000fffe03f */
[----:B------:R-:W-:Y:S05]  /*2420*/  @P2 IMAD.HI.U32 R36, R37, c[0x0][0x2ac], RZ ;  /* 0x0000ab0025242a27 */ /* 0x000fea00078e00ff */
[----:B------:R-:W-:Y:S02]  /*2430*/  @P2 SHF.R.U32.HI R37, RZ, c[0x0][0x2b0], R36 ;  /* 0x0000ac00ff252a19 */ /* 0x000fe40000011624 */
.L_x_276:
[----:B------:R-:W-:Y:S05]  /*2440*/  BSYNC B0 ;  /* 0x0000000000007941 */ /* 0x000fea0003800000 */
.L_x_274:
        /* <DEDUP_REMOVED lines=9> */
.L_x_273:
        /* <DEDUP_REMOVED lines=19> */
.L_x_279:
[----:B------:R-:W-:Y:S04]  /*2610*/  MOV R36, 0x1 ;  /* 0x0000000100247802 */ /* 0x000fe80000000f00 */
[----:B------:R-:W-:Y:S11]  /*2620*/  ISETP.NE.AND P2, PT, R36, c[0x0][0x2a8], PT ;  /* 0x0000aa0024007a0c */ /* 0x000ff60003f45270 */
[----:B------:R-:W-:Y:S02]  /*2630*/  @!UPT UIADD3 URZ, URZ, URZ, URZ ;  /* 0x0000003f3f3ff290 */ /* 0x000fe4000fffe03f */
[----:B------:R-:W-:Y:S05]  /*2640*/  @P2 IMAD.HI.U32 R36, R37, c[0x0][0x2ac], RZ ;  /* 0x0000ab0025242a27 */ /* 0x000fea00078e00ff */
[----:B------:R-:W-:Y:S02]  /*2650*/  @P2 SHF.R.U32.HI R37, RZ, c[0x0][0x2b0], R36 ;  /* 0x0000ac00ff252a19 */ /* 0x000fe40000011624 */
.L_x_280:
[----:B------:R-:W-:Y:S05]  /*2660*/  BSYNC B0 ;  /* 0x0000000000007941 */ /* 0x000fea0003800000 */
.L_x_278:
[----:B------:R-:W-:Y:S04]  /*2670*/  IMAD.MOV.U32 R36, RZ, RZ, c[0x0][0x2a8] ;  /* 0x0000aa00ff247624 */ /* 0x000fe800078e00ff */
[----:B------:R-:W-:Y:S04]  /*2680*/  IMAD R36, R37, R36, -UR12 ;  /* 0x8000000c25247e24 */ /* 0x000fe8000f8e0224 */
[----:B------:R-:W-:Y:S05]  /*2690*/  IMAD.IADD R37, R36, 0x1, -R223 ;  /* 0x0000000124257824 */ /* 0x000fea00078e0adf */
[----:B------:R-:W-:Y:S02]  /*26a0*/  IADD3 R36, R37, c[0x0][0x2a8], RZ ;  /* 0x0000aa0025247a10 */ /* 0x000fe40007ffe0ff */
[----:B------:R-:W-:Y:S02]  /*26b0*/  IMNMX R238, R238, R37, !PT ;  /* 0x00000025eeee7217 */ /* 0x000fe40007800200 */
[----:B------:R-:W-:Y:S02]  /*26c0*/  IMNMX R237, R237, R36, PT ;  /* 0x00000024eded7217 */ /* 0x000fe40003800200 */
.L_x_277:
        /* <DEDUP_REMOVED lines=19> */
.L_x_283:
[----:B------:R-:W-:Y:S04]  /*2800*/  MOV R36, 0x1 ;  /* 0x0000000100247802 */ /* 0x000fe80000000f00 */
[----:B------:R-:W-:Y:S11]  /*2810*/  ISETP.NE.AND P2, PT, R36, c[0x0][0x2a8], PT ;  /* 0x0000aa0024007a0c */ /* 0x000ff60003f45270 */
[----:B------:R-:W-:Y:S02]  /*2820*/  @!UPT UIADD3 URZ, URZ, URZ, URZ ;  /* 0x0000003f3f3ff290 */ /* 0x000fe4000fffe03f */
[----:B------:R-:W-:Y:S05]  /*2830*/  @P2 IMAD.HI.U32 R36, R37, c[0x0][0x2ac], RZ ;  /* 0x0000ab0025242a27 */ /* 0x000fea00078e00ff */
[----:B------:R-:W-:Y:S02]  /*2840*/  @P2 SHF.R.U32.HI R37, RZ, c[0x0][0x2b0], R36 ;  /* 0x0000ac00ff252a19 */ /* 0x000fe40000011624 */
.L_x_284:
[----:B------:R-:W-:Y:S05]  /*2850*/  BSYNC B0 ;  /* 0x0000000000007941 */ /* 0x000fea0003800000 */
.L_x_282:
[----:B------:R-:W-:Y:S04]  /*2860*/  IMAD.MOV.U32 R36, RZ, RZ, c[0x0][0x2a8] ;  /* 0x0000aa00ff247624 */ /* 0x000fe800078e00ff */
[----:B------:R-:W-:Y:S04]  /*2870*/  IMAD R36, R37, R36, -UR12 ;  /* 0x8000000c25247e24 */ /* 0x000fe8000f8e0224 */
[----:B------:R-:W-:Y:S05]  /*2880*/  IMAD.IADD R37, R36, 0x1, -R223 ;  /* 0x0000000124257824 */ /* 0x000fea00078e0adf */
[----:B------:R-:W-:Y:S02]  /*2890*/  IADD3 R36, R37, c[0x0][0x2a8], RZ ;  /* 0x0000aa0025247a10 */ /* 0x000fe40007ffe0ff */
[----:B------:R-:W-:Y:S02]  /*28a0*/  IMNMX R234, R234, R37, !PT ;  /* 0x00000025eaea7217 */ /* 0x000fe40007800200 */
[----:B------:R-:W-:Y:S02]  /*28b0*/  IMNMX R203, R203, R36, PT ;  /* 0x00000024cbcb7217 */ /* 0x000fe40003800200 */
.L_x_281:
        /* <DEDUP_REMOVED lines=19> */
.L_x_287:
[----:B------:R-:W-:Y:S04]  /*29f0*/  MOV R36, 0x1 ;  /* 0x0000000100247802 */ /* 0x000fe80000000f00 */
[----:B------:R-:W-:Y:S11]  /*2a00*/  ISETP.NE.AND P1, PT, R36, c[0x0][0x2a8], PT ;  /* 0x0000aa0024007a0c */ /* 0x000ff60003f25270 */
[----:B------:R-:W-:Y:S02]  /*2a10*/  @!UPT UIADD3 URZ, URZ, URZ, URZ ;  /* 0x0000003f3f3ff290 */ /* 0x000fe4000fffe03f */
[----:B------:R-:W-:Y:S05]  /*2a20*/  @P1 IMAD.HI.U32 R36, R37, c[0x0][0x2ac], RZ ;  /* 0x0000ab0025241a27 */ /* 0x000fea00078e00ff */
[----:B------:R-:W-:Y:S02]  /*2a30*/  @P1 SHF.R.U32.HI R37, RZ, c[0x0][0x2b0], R36 ;  /* 0x0000ac00ff251a19 */ /* 0x000fe40000011624 */
.L_x_288:
[----:B------:R-:W-:Y:S05]  /*2a40*/  BSYNC B0 ;  /* 0x0000000000007941 */ /* 0x000fea0003800000 */
.L_x_286:
[----:B------:R-:W-:Y:S04]  /*2a50*/  IMAD.MOV.U32 R36, RZ, RZ, c[0x0][0x2a8] ;  /* 0x0000aa00ff247624 */ /* 0x000fe800078e00ff */
[----:B------:R-:W-:Y:S04]  /*2a60*/  IMAD R36, R37, R36, -UR12 ;  /* 0x8000000c25247e24 */ /* 0x000fe8000f8e0224 */
[----:B------:R-:W-:Y:S05]  /*2a70*/  IMAD.IADD R36, R36, 0x1, -R223 ;  /* 0x0000000124247824 */ /* 0x000fea00078e0adf */
[----:B------:R-:W-:Y:S02]  /*2a80*/  IADD3 R37, R36, c[0x0][0x2a8], RZ ;  /* 0x0000aa0024257a10 */ /* 0x000fe40007ffe0ff */
[----:B------:R-:W-:Y:S02]  /*2a90*/  IMNMX R191, R191, R36, !PT ;  /* 0x00000024bfbf7217 */ /* 0x000fe40007800200 */
[----:B------:R-:W-:Y:S02]  /*2aa0*/  IMNMX R188, R188, R37, PT ;  /* 0x00000025bcbc7217 */ /* 0x000fe40003800200 */
.L_x_285:
        /* <DEDUP_REMOVED lines=54> */
.L_x_289:
        /* <DEDUP_REMOVED lines=441> */
.L_x_290:
        /* <DEDUP_REMOVED lines=172> */
.L_x_270:
        /* <DEDUP_REMOVED lines=153> */
.L_x_294:
[----:B------:R-:W-:Y:S05]  /*5df0*/  BSYNC B0 ;  /* 0x0000000000007941 */ /* 0x000fea0003800000 */
.L_x_293:
        /* <DEDUP_REMOVED lines=16> */
.L_x_296:
[----:B------:R-:W-:Y:S05]  /*5f00*/  BSYNC B0 ;  /* 0x0000000000007941 */ /* 0x000fea0003800000 */
.L_x_295:
        /* <DEDUP_REMOVED lines=16> */
.L_x_298:
[----:B------:R-:W-:Y:S05]  /*6010*/  BSYNC B0 ;  /* 0x0000000000007941 */ /* 0x000fea0003800000 */
.L_x_297:
        /* <DEDUP_REMOVED lines=16> */
.L_x_300:
[----:B------:R-:W-:Y:S05]  /*6120*/  BSYNC B0 ;  /* 0x0000000000007941 */ /* 0x000fea0003800000 */
.L_x_299:
        /* <DEDUP_REMOVED lines=19> */
.L_x_302:
[----:B------:R-:W-:Y:S05]  /*6260*/  BSYNC B0 ;  /* 0x0000000000007941 */ /* 0x000fea0003800000 */
.L_x_301:
        /* <DEDUP_REMOVED lines=14> */
.L_x_304:
[----:B------:R-:W-:Y:S05]  /*6350*/  BSYNC B0 ;  /* 0x0000000000007941 */ /* 0x000fea0003800000 */
.L_x_303:
        /* <DEDUP_REMOVED lines=14> */
.L_x_306:
[----:B------:R-:W-:Y:S05]  /*6440*/  BSYNC B0 ;  /* 0x0000000000007941 */ /* 0x000fea0003800000 */
.L_x_305:
        /* <DEDUP_REMOVED lines=13> */
.L_x_292:
        /* <DEDUP_REMOVED lines=37> */
.L_x_308:
[----:B------:R-:W-:Y:S05]  /*6770*/  BSYNC B0 ;  /* 0x0000000000007941 */ /* 0x000fea0003800000 */
.L_x_307:
        /* <DEDUP_REMOVED lines=16> */
.L_x_310:
[----:B------:R-:W-:Y:S05]  /*6880*/  BSYNC B0 ;  /* 0x0000000000007941 */ /* 0x000fea0003800000 */
.L_x_309:
        /* <DEDUP_REMOVED lines=16> */
.L_x_312:
[----:B------:R-:W-:Y:S05]  /*6990*/  BSYNC B0 ;  /* 0x0000000000007941 */ /* 0x000fea0003800000 */
.L_x_311:
        /* <DEDUP_REMOVED lines=15> */
.L_x_314:
[----:B------:R-:W-:Y:S05]  /*6a90*/  BSYNC B0 ;  /* 0x0000000000007941 */ /* 0x000fea0003800000 */
.L_x_313:
        /* <DEDUP_REMOVED lines=19> */
.L_x_316:
[----:B------:R-:W-:Y:S05]  /*6bd0*/  BSYNC B0 ;  /* 0x0000000000007941 */ /* 0x000fea0003800000 */
.L_x_315:
        /* <DEDUP_REMOVED lines=14> */
.L_x_318:
[----:B------:R-:W-:Y:S05]  /*6cc0*/  BSYNC B0 ;  /* 0x0000000000007941 */ /* 0x000fea0003800000 */
.L_x_317:
        /* <DEDUP_REMOVED lines=14> */
.L_x_320:
[----:B------:R-:W-:Y:S05]  /*6db0*/  BSYNC B0 ;  /* 0x0000000000007941 */ /* 0x000fea0003800000 */
.L_x_319:
        /* <DEDUP_REMOVED lines=13> */
.L_x_321:
        /* <DEDUP_REMOVED lines=15> */
.L_x_1803:


//--------------------- .text._ZN7cutlass13device_kernelIN5flash19enable_sm80_to_sm89INS1_16FlashAttnBwdSm80INS1_25CollectiveMainloopBwdSm80ILi2ELi2EN4cute5tupleIJNS5_1CILi64EEENS7_ILi128EEES8_EEENS_6half_tEfNS_4arch4Sm80ELb0ELb1ELb0ELb0ELb0ELb0ELb0ELb0ELi2ELi2ELi4ELi2ELb1EEENS1_24CollectiveEpilogueBwdGQAISA_fSD_Li256ELb0ELb0EEENS1_19SingleTileSchedulerILb0ELb0ELb0ELi128EEEEEEEEEvNT_6ParamsE --------------------------
	.section	.text._ZN7cutlass13device_kernelIN5flash19enable_sm80_to_sm89INS1_16FlashAttnBwdSm80INS1_25CollectiveMainloopBwdSm80ILi2ELi2EN4cute5tupleIJNS5_1CILi64EEENS7_ILi128EEES8_EEENS_6half_tEfNS_4arch4Sm80ELb0ELb1ELb0ELb0ELb0ELb0ELb0ELb0ELi2ELi2ELi4ELi2ELb1EEENS1_24CollectiveEpilogueBwdGQAISA_fSD_Li256ELb0ELb0EEENS1_19SingleTileSchedulerILb0ELb0ELb0ELi128EEEEEEEEEvNT_6ParamsE,"ax",@progbits
	.sectioninfo	@"SHI_REGISTERS=245"
	.align	128
.text._ZN7cutlass13device_kernelIN5flash19enable_sm80_to_sm89INS1_16FlashAttnBwdSm80INS1_25CollectiveMainloopBwdSm80ILi2ELi2EN4cute5tupleIJNS5_1CILi64EEENS7_ILi128EEES8_EEENS_6half_tEfNS_4arch4Sm80ELb0ELb1ELb0ELb0ELb0ELb0ELb0ELb0ELi2ELi2ELi4ELi2ELb1EEENS1_24CollectiveEpilogueBwdGQAISA_fSD_Li256ELb0ELb0EEENS1_19SingleTileSchedulerILb0ELb0ELb0ELi128EEEEEEEEEvNT_6ParamsE:
        .type           _ZN7cutlass13device_kernelIN5flash19enable_sm80_to_sm89INS1_16FlashAttnBwdSm80INS1_25CollectiveMainloopBwdSm80ILi2ELi2EN4cute5tupleIJNS5_1CILi64EEENS7_ILi128EEES8_EEENS_6half_tEfNS_4arch4Sm80ELb0ELb1ELb0ELb0ELb0ELb0ELb0ELb0ELi2ELi2ELi4ELi2ELb1EEENS1_24CollectiveEpilogueBwdGQAISA_fSD_Li256ELb0ELb0EEENS1_19SingleTileSchedulerILb0ELb0ELb0ELi128EEEEEEEEEvNT_6ParamsE,@function
        .size           _ZN7cutlass13device_kernelIN5flash19enable_sm80_to_sm89INS1_16FlashAttnBwdSm80INS1_25CollectiveMainloopBwdSm80ILi2ELi2EN4cute5tupleIJNS5_1CILi64EEENS7_ILi128EEES8_EEENS_6half_tEfNS_4arch4Sm80ELb0ELb1ELb0ELb0ELb0ELb0ELb0ELb0ELi2ELi2ELi4ELi2ELb1EEENS1_24CollectiveEpilogueBwdGQAISA_fSD_Li256ELb0ELb0EEENS1_19SingleTileSchedulerILb0ELb0ELb0ELi128EEEEEEEEEvNT_6ParamsE,(.L_x_1804 - _ZN7cutlass13device_kernelIN5flash19enable_sm80_to_sm89INS1_16FlashAttnBwdSm80INS1_25CollectiveMainloopBwdSm80ILi2ELi2EN4cute5tupleIJNS5_1CILi64EEENS7_ILi128EEES8_EEENS_6half_tEfNS_4arch4Sm80ELb0ELb1ELb0ELb0ELb0ELb0ELb0ELb0ELi2ELi2ELi4ELi2ELb1EEENS1_24CollectiveEpilogueBwdGQAISA_fSD_Li256ELb0ELb0EEENS1_19SingleTileSchedulerILb0ELb0ELb0ELi128EEEEEEEEEvNT_6ParamsE)
        .other          _ZN7cutlass13device_kernelIN5flash19enable_sm80_to_sm89INS1_16FlashAttnBwdSm80INS1_25CollectiveMainloopBwdSm80ILi2ELi2EN4cute5tupleIJNS5_1CILi64EEENS7_ILi128EEES8_EEENS_6half_tEfNS_4arch4Sm80ELb0ELb1ELb0ELb0ELb0ELb0ELb0ELb0ELi2ELi2ELi4ELi2ELb1EEENS1_24CollectiveEpilogueBwdGQAISA_fSD_Li256ELb0ELb0EEENS1_19SingleTileSchedulerILb0ELb0ELb0ELi128EEEEEEEEEvNT_6ParamsE,@"STO_CUDA_ENTRY STV_DEFAULT"
_ZN7cutlass13device_kernelIN5flash19enable_sm80_to_sm89INS1_16FlashAttnBwdSm80INS1_25CollectiveMainloopBwdSm80ILi2ELi2EN4cute5tupleIJNS5_1CILi64EEENS7_ILi128EEES8_EEENS_6half_tEfNS_4arch4Sm80ELb0ELb1ELb0ELb0ELb0ELb0ELb0ELb0ELi2ELi2ELi4ELi2ELb1EEENS1_24CollectiveEpilogueBwdGQAISA_fSD_Li256ELb0ELb0EEENS1_19SingleTileSchedulerILb0ELb0ELb0ELi128EEEEEEEEEvNT_6ParamsE:
        /* <DEDUP_REMOVED lines=25> */
.L_x_322:
        /* <DEDUP_REMOVED lines=379> */
.L_x_325:
[----:B------:R-:W-:Y:S05]  /*1940*/  BSYNC B0 ;  /* 0x0000000000007941 */ /* 0x000fea0003800000 */
.L_x_324:
[----:B-1--45:R-:W-:Y:S01]  /*1950*/  LOP3.LUT R5, R12, 0xffffffe0, RZ, 0xc0, !PT ;  /* 0xffffffe00c057812 */ /* 0x032fe200078ec0ff */
[----:B------:R-:W-:Y:S01]  /*1960*/  IMAD R6, R9, c[0x0][0x238], RZ ;  /* 0x00008e0009067a24 */ /* 0x000fe200078e02ff */
[----:B------:R-:W-:Y:S01]  /*1970*/  SHF.R.S32.HI R8, RZ, 0x1f, R13 ;  /* 0x0000001fff087819 */ /* 0x000fe2000001140d */
[----:B------:R-:W-:Y:S01]  /*1980*/  ULDC.64 UR4, c[0x0][0x240] ;  /* 0x0000900000047ab9 */ /* 0x000fe20000000a00 */
[----:B------:R-:W-:Y:S01]  /*1990*/  SHF.R.S32.HI R209, RZ, 0x1f, R208 ;  /* 0x0000001fffd17819 */ /* 0x000fe200000114d0 */
[----:B------:R-:W-:Y:S01]  /*19a0*/  IMAD.IADD R4, R208, 0x1, -R5 ;  /* 0x00000001d0047824 */ /* 0x000fe200078e0a05 */
[----:B------:R-:W-:Y:S01]  /*19b0*/  LEA.HI R8, R8, R13, RZ, 0x2 ;  /* 0x0000000d08087211 */ /* 0x000fe200078f10ff */
[C---:B------:R-:W-:Y:S01]  /*19c0*/  IMAD R6, R7.reuse, c[0x0][0x23c], R6 ;  /* 0x00008f0007067a24 */ /* 0x040fe200078e0206 */
[----:B------:R-:W0:Y:S01]  /*19d0*/  LDGDEPBAR ;  /* 0x00000000000079af */ /* 0x000e220000000000 */
[----:B------:R-:W-:Y:S01]  /*19e0*/  IMAD.WIDE.U32 R16, R7, c[0x0][0x238], R208 ;  /* 0x00008e0007107a25 */ /* 0x000fe200078e00d0 */
[----:B------:R-:W-:Y:S01]  /*19f0*/  SHF.R.S32.HI R5, RZ, 0x1f, R4 ;  /* 0x0000001fff057819 */ /* 0x000fe20000011404 */
[----:B------:R-:W-:Y:S01]  /*1a00*/  UIMAD UR4, UR15, UR4, URZ ;  /* 0x000000040f0472a4 */ /* 0x000fe2000f8e023f */
[----:B------:R-:W-:Y:S01]  /*1a10*/  LOP3.LUT R8, R8, 0x1ffffffc, RZ, 0xc0, !PT ;  /* 0x1ffffffc08087812 */ /* 0x000fe200078ec0ff */
[----:B------:R-:W-:Y:S01]  /*1a20*/  UMOV UR32, 0x1 ;  /* 0x0000000100207882 */ /* 0x000fe20000000000 */
[----:B------:R-:W-:Y:S01]  /*1a30*/  LEA.HI R5, R5, R4, RZ, 0x2 ;  /* 0x0000000405057211 */ /* 0x000fe200078f10ff */
[----:B------:R-:W-:Y:S01]  /*1a40*/  ULDC UR15, c[0x0][0x198] ;  /* 0x00006600000f7ab9 */ /* 0x000fe20000000800 */
[----:B------:R-:W-:Y:S01]  /*1a50*/  LOP3.LUT P5, RZ, R11, 0x4, RZ, 0xc0, !PT ;  /* 0x000000040bff7812 */ /* 0x000fe200078ac0ff */
[----:B------:R-:W-:Y:S01]  /*1a60*/  IMAD.IADD R8, R13, 0x1, -R8 ;  /* 0x000000010d087824 */ /* 0x000fe200078e0a08 */
[----:B------:R-:W-:Y:S01]  /*1a70*/  SHF.R.S32.HI R7, RZ, 0x2, R5 ;  /* 0x00000002ff077819 */ /* 0x000fe20000011405 */
[----:B------:R-:W-:Y:S01]  /*1a80*/  UIADD3 UR15, -UR13, UR15, UR32 ;  /* 0x0000000f0d0f7290 */ /* 0x000fe2000fffe120 */
[----:B------:R-:W-:Y:S01]  /*1a90*/  LOP3.LUT R5, R5, 0x7ffffffc, RZ, 0xc0, !PT ;  /* 0x7ffffffc05057812 */ /* 0x000fe200078ec0ff */
[----:B------:R-:W-:Y:S01]  /*1aa0*/  IMAD.IADD R17, R17, 0x1, R6 ;  /* 0x0000000111117824 */ /* 0x000fe200078e0206 */
[----:B------:R-:W-:Y:S01]  /*1ab0*/  R2P PR, R14, 0x6 ;  /* 0x000000060e007804 */ /* 0x000fe20000000000 */
[----:B------:R-:W-:Y:S01]  /*1ac0*/  UIMAD UR33, UR12, UR5, UR4 ;  /* 0x000000050c2172a4 */ /* 0x000fe2000f8e0204 */
[----:B------:R-:W-:Y:S01]  /*1ad0*/  LEA R207, R18, 0xc480, 0x1 ;  /* 0x0000c48012cf7811 */ /* 0x000fe200078e08ff */
[----:B------:R-:W-:Y:S01]  /*1ae0*/  IMAD.IADD R5, R4, 0x1, -R5 ;  /* 0x0000000104057824 */ /* 0x000fe200078e0a05 */
[----:B------:R-:W-:Y:S01]  /*1af0*/  ULDC UR5, c[0x0][0x2a0] ;  /* 0x0000a80000057ab9 */ /* 0x000fe20000000800 */
[----:B------:R-:W-:Y:S01]  /*1b00*/  IMAD.U32 R228, RZ, RZ, UR15 ;  /* 0x0000000fffe47e24 */ /* 0x000fe2000f8e00ff */
[----:B------:R-:W-:Y:S01]  /*1b10*/  SEL R195, R193, 0xffffffe0, !P2 ;  /* 0xffffffe0c1c37807 */ /* 0x000fe20005000000 */
[----:B------:R-:W-:Y:S01]  /*1b20*/  IMAD R223, R8, 0x4, R5 ;  /* 0x0000000408df7824 */ /* 0x000fe200078e0205 */
[----:B------:R-:W-:Y:S01]  /*1b30*/  ULOP3.LUT UR5, URZ, UR5, URZ, 0x33, !UPT ;  /* 0x000000053f057292 */ /* 0x000fe2000f8e333f */
[----:B------:R-:W-:Y:S01]  /*1b40*/  IMAD.WIDE.U32 R230, R230, c[0x0][0x240], R16 ;  /* 0x00009000e6e67a25 */ /* 0x000fe200078e0010 */
[----:B------:R-:W-:Y:S01]  /*1b50*/  IADD3 R224, R207, 0x40, RZ ;  /* 0x00000040cfe07810 */ /* 0x000fe20007ffe0ff */
[----:B------:R-:W-:Y:S01]  /*1b60*/  CS2R R126, SRZ ;  /* 0x00000000007e7805 */ /* 0x000fe2000001ff00 */
[----:B------:R-:W-:Y:S01]  /*1b70*/  LEA R196, R196, 0x80, 0x1 ;  /* 0x00000080c4c47811 */ /* 0x000fe200078e08ff */
[----:B------:R-:W-:Y:S01]  /*1b80*/  IMAD.SHL.U32 R223, R223, 0x2, RZ ;  /* 0x00000002dfdf7824 */ /* 0x000fe200078e00ff */
[----:B------:R-:W-:Y:S01]  /*1b90*/  CS2R R124, SRZ ;  /* 0x00000000007c7805 */ /* 0x000fe2000001ff00 */
[----:B------:R-:W-:Y:S01]  /*1ba0*/  IMAD R220, R220, 0x10, R7 ;  /* 0x00000010dcdc7824 */ /* 0x000fe200078e0207 */
[----:B------:R-:W-:Y:S01]  /*1bb0*/  CS2R R130, SRZ ;  /* 0x0000000000827805 */ /* 0x000fe2000001ff00 */
[----:B------:R-:W-:Y:S01]  /*1bc0*/  IMAD.SHL.U32 R197, R197, 0x2, RZ ;  /* 0x00000002c5c57824 */ /* 0x000fe200078e00ff */
        /* <DEDUP_REMOVED lines=35> */
[----:B------:R-:W-:Y:S01]  /*1e00*/  UMOV UR7, 0x1 ;  /* 0x0000000100077882 */ /* 0x000fe20000000000 */
[----:B------:R-:W-:Y:S01]  /*1e10*/  IADD3 R225, R231, UR33, RZ ;  /* 0x00000021e7e17c10 */ /* 0x000fe2000fffe0ff */
[----:B------:R-:W-:Y:S01]  /*1e20*/  UMOV UR6, URZ ;  /* 0x0000003f00067c82 */ /* 0x000fe20008000000 */
[----:B------:R-:W-:Y:S01]  /*1e30*/  IADD3 R229, -R223, UR20, RZ ;  /* 0x00000014dfe57c10 */ /* 0x000fe2000fffe1ff */
[----:B------:R-:W-:Y:S01]  /*1e40*/  UISETP.GT.AND UP4, UPT, UR11, -0x1, UPT ;  /* 0xffffffff0b00788c */ /* 0x000fe2000bf84270 */
[C---:B------:R-:W-:Y:S01]  /*1e50*/  IADD3 R227, R228.reuse, c[0x0][0x2a4], RZ ;  /* 0x0000a900e4e37a10 */ /* 0x040fe20007ffe0ff */
[----:B------:R-:W-:Y:S01]  /*1e60*/  UISETP.LE.AND UP3, UPT, UR32, UR4, UPT ;  /* 0x000000042000728c */ /* 0x000fe2000bf63270 */
[----:B------:R-:W-:Y:S01]  /*1e70*/  IADD3 R226, R228, UR5, RZ ;  /* 0x00000005e4e27c10 */ /* 0x000fe2000fffe0ff */
[----:B------:R-:W-:-:S02]  /*1e80*/  UMOV UR5, URZ ;  /* 0x0000003f00057c82 */ /* 0x000fc40008000000 */
.L_x_344:
        /* <DEDUP_REMOVED lines=82> */
.L_x_328:
[----:B------:R-:W-:Y:S04]  /*23b0*/  MOV R36, 0x1 ;  /* 0x0000000100247802 */ /* 0x000fe80000000f00 */
[----:B------:R-:W-:Y:S11]  /*23c0*/  ISETP.NE.AND P2, PT, R36, c[0x0][0x2a8], PT ;  /* 0x0000aa0024007a0c */ /* 0x000ff60003f45270 */
[----:B------:R-:W-:Y:S02]  /*23d0*/  @!UPT UIADD3 URZ, URZ, URZ, URZ ;  /* 0x0000003f3f3ff290 */ /* 0x000fe4000fffe03f */
[----:B------:R-:W-:Y:S05]  /*23e0*/  @P2 IMAD.HI.U32 R36, R37, c[0x0][0x2ac], RZ ;  /* 0x0000ab0025242a27 */ /* 0x000fea00078e00ff */
[----:B------:R-:W-:Y:S02]  /*23f0*/  @P2 SHF.R.U32.HI R37, RZ, c[0x0][0x2b0], R36 ;  /* 0x0000ac00ff252a19 */ /* 0x000fe40000011624 */
.L_x_329:
[----:B------:R-:W-:Y:S05]  /*2400*/  BSYNC B0 ;  /* 0x0000000000007941 */ /* 0x000fea0003800000 */
.L_x_327:
        /* <DEDUP_REMOVED lines=8> */
.L_x_326:
[----:B------:R-:W-:Y:S04]  /*2490*/  IADD3 R37, R141, 0x8, RZ ;  /* 0x000000088d257810 */ /* 0x000fe80007ffe0ff */
[----:B------:R-:W-:Y:S01]  /*24a0*/  IADD3 R36, R37, c[0x0][0x2a4], R228 ;  /* 0x0000a90025247a10 */ /* 0x000fe20007ffe0e4 */
[----:B------:R-:W-:Y:S03]  /*24b0*/  IMAD.IADD R238, R226, 0x1, R37 ;  /* 0x00000001e2ee7824 */ /* 0x000fe600078e0225 */
        /* <DEDUP_REMOVED lines=16> */
.L_x_332:
[----:B------:R-:W-:Y:S04]  /*25c0*/  MOV R36, 0x1 ;  /* 0x0000000100247802 */ /* 0x000fe80000000f00 */
[----:B------:R-:W-:Y:S11]  /*25d0*/  ISETP.NE.AND P2, PT, R36, c[0x0][0x2a8], PT ;  /* 0x0000aa0024007a0c */ /* 0x000ff60003f45270 */
[----:B------:R-:W-:Y:S02]  /*25e0*/  @!UPT UIADD3 URZ, URZ, URZ, URZ ;  /* 0x0000003f3f3ff290 */ /* 0x000fe4000fffe03f */
[----:B------:R-:W-:Y:S05]  /*25f0*/  @P2 IMAD.HI.U32 R36, R37, c[0x0][0x2ac], RZ ;  /* 0x0000ab0025242a27 */ /* 0x000fea00078e00ff */
[----:B------:R-:W-:Y:S02]  /*2600*/  @P2 SHF.R.U32.HI R37, RZ, c[0x0][0x2b0], R36 ;  /* 0x0000ac00ff252a19 */ /* 0x000fe40000011624 */
.L_x_333:
[----:B------:R-:W-:Y:S05]  /*2610*/  BSYNC B0 ;  /* 0x0000000000007941 */ /* 0x000fea0003800000 */
.L_x_331:
[----:B------:R-:W-:Y:S04]  /*2620*/  IMAD.MOV.U32 R36, RZ, RZ, c[0x0][0x2a8] ;  /* 0x0000aa00ff247624 */ /* 0x000fe800078e00ff */
[----:B------:R-:W-:Y:S04]  /*2630*/  IMAD R36, R37, R36, -UR13 ;  /* 0x8000000d25247e24 */ /* 0x000fe8000f8e0224 */
[----:B------:R-:W-:Y:S05]  /*2640*/  IMAD.IADD R37, R36, 0x1, -R223 ;  /* 0x0000000124257824 */ /* 0x000fea00078e0adf */
[----:B------:R-:W-:Y:S02]  /*2650*/  IADD3 R36, R37, c[0x0][0x2a8], RZ ;  /* 0x0000aa0025247a10 */ /* 0x000fe40007ffe0ff */
[----:B------:R-:W-:Y:S02]  /*2660*/  IMNMX R238, R238, R37, !PT ;  /* 0x00000025eeee7217 */ /* 0x000fe40007800200 */
[----:B------:R-:W-:Y:S02]  /*2670*/  IMNMX R237, R237, R36, PT ;  /* 0x00000024eded7217 */ /* 0x000fe40003800200 */
.L_x_330:
[----:B------:R-:W-:Y:S04]  /*2680*/  IADD3 R37, R141, 0x20, RZ ;  /* 0x000000208d257810 */ /* 0x000fe80007ffe0ff */
[----:B------:R-:W-:Y:S01]  /*2690*/  IADD3 R36, R37, c[0x0][0x2a4], R228 ;  /* 0x0000a90025247a10 */ /* 0x000fe20007ffe0e4 */
[----:B------:R-:W-:Y:S03]  /*26a0*/  IMAD.IADD R234, R226, 0x1, R37 ;  /* 0x00000001e2ea7824 */ /* 0x000fe600078e0225 */
        /* <DEDUP_REMOVED lines=16> */
.L_x_336:
[----:B------:R-:W-:Y:S04]  /*27b0*/  MOV R36, 0x1 ;  /* 0x0000000100247802 */ /* 0x000fe80000000f00 */
[----:B------:R-:W-:Y:S11]  /*27c0*/  ISETP.NE.AND P2, PT, R36, c[0x0][0x2a8], PT ;  /* 0x0000aa0024007a0c */ /* 0x000ff60003f45270 */
[----:B------:R-:W-:Y:S02]  /*27d0*/  @!UPT UIADD3 URZ, URZ, URZ, URZ ;  /* 0x0000003f3f3ff290 */ /* 0x000fe4000fffe03f */
[----:B------:R-:W-:Y:S05]  /*27e0*/  @P2 IMAD.HI.U32 R36, R37, c[0x0][0x2ac], RZ ;  /* 0x0000ab0025242a27 */ /* 0x000fea00078e00ff */
[----:B------:R-:W-:Y:S02]  /*27f0*/  @P2 SHF.R.U32.HI R37, RZ, c[0x0][0x2b0], R36 ;  /* 0x0000ac00ff252a19 */ /* 0x000fe40000011624 */
.L_x_337:
[----:B------:R-:W-:Y:S05]  /*2800*/  BSYNC B0 ;  /* 0x0000000000007941 */ /* 0x000fea0003800000 */
.L_x_335:
[----:B------:R-:W-:Y:S04]  /*2810*/  IMAD.MOV.U32 R36, RZ, RZ, c[0x0][0x2a8] ;  /* 0x0000aa00ff247624 */ /* 0x000fe800078e00ff */
[----:B------:R-:W-:Y:S04]  /*2820*/  IMAD R36, R37, R36, -UR13 ;  /* 0x8000000d25247e24 */ /* 0x000fe8000f8e0224 */
[----:B------:R-:W-:Y:S05]  /*2830*/  IMAD.IADD R37, R36, 0x1, -R223 ;  /* 0x0000000124257824 */ /* 0x000fea00078e0adf */
[----:B------:R-:W-:Y:S02]  /*2840*/  IADD3 R36, R37, c[0x0][0x2a8], RZ ;  /* 0x0000aa0025247a10 */ /* 0x000fe40007ffe0ff */
[----:B------:R-:W-:Y:S02]  /*2850*/  IMNMX R234, R234, R37, !PT ;  /* 0x00000025eaea7217 */ /* 0x000fe40007800200 */
[----:B------:R-:W-:Y:S02]  /*2860*/  IMNMX R203, R203, R36, PT ;  /* 0x00000024cbcb7217 */ /* 0x000fe40003800200 */
.L_x_334:
        /* <DEDUP_REMOVED lines=19> */
.L_x_340:
[----:B------:R-:W-:Y:S04]  /*29a0*/  MOV R36, 0x1 ;  /* 0x0000000100247802 */ /* 0x000fe80000000f00 */
[----:B------:R-:W-:Y:S11]  /*29b0*/  ISETP.NE.AND P1, PT, R36, c[0x0][0x2a8], PT ;  /* 0x0000aa0024007a0c */ /* 0x000ff60003f25270 */
[----:B------:R-:W-:Y:S02]  /*29c0*/  @!UPT UIADD3 URZ, URZ, URZ, URZ ;  /* 0x0000003f3f3ff290 */ /* 0x000fe4000fffe03f */
[----:B------:R-:W-:Y:S05]  /*29d0*/  @P1 IMAD.HI.U32 R36, R37, c[0x0][0x2ac], RZ ;  /* 0x0000ab0025241a27 */ /* 0x000fea00078e00ff */
[----:B------:R-:W-:Y:S02]  /*29e0*/  @P1 SHF.R.U32.HI R37, RZ, c[0x0][0x2b0], R36 ;  /* 0x0000ac00ff251a19 */ /* 0x000fe40000011624 */
.L_x_341:
[----:B------:R-:W-:Y:S05]  /*29f0*/  BSYNC B0 ;  /* 0x0000000000007941 */ /* 0x000fea0003800000 */
.L_x_339:
[----:B------:R-:W-:Y:S04]  /*2a00*/  IMAD.MOV.U32 R36, RZ, RZ, c[0x0][0x2a8] ;  /* 0x0000aa00ff247624 */ /* 0x000fe800078e00ff */
[----:B------:R-:W-:Y:S04]  /*2a10*/  IMAD R36, R37, R36, -UR13 ;  /* 0x8000000d25247e24 */ /* 0x000fe8000f8e0224 */
[----:B------:R-:W-:Y:S05]  /*2a20*/  IMAD.IADD R36, R36, 0x1, -R223 ;  /* 0x0000000124247824 */ /* 0x000fea00078e0adf */
[----:B------:R-:W-:Y:S02]  /*2a30*/  IADD3 R37, R36, c[0x0][0x2a8], RZ ;  /* 0x0000aa0024257a10 */ /* 0x000fe40007ffe0ff */
[----:B------:R-:W-:Y:S02]  /*2a40*/  IMNMX R191, R191, R36, !PT ;  /* 0x00000024bfbf7217 */ /* 0x000fe40007800200 */
[----:B------:R-:W-:Y:S02]  /*2a50*/  IMNMX R188, R188, R37, PT ;  /* 0x00000025bcbc7217 */ /* 0x000fe40003800200 */
.L_x_338:
        /* <DEDUP_REMOVED lines=54> */
.L_x_342:
        /* <DEDUP_REMOVED lines=441> */
.L_x_343:
        /* <DEDUP_REMOVED lines=172> */
.L_x_323:
[----:B------:R-:W-:Y:S05]  /*5410*/  @P1 EXIT ;  /* 0x000000000000194d */ /* 0x000fea0003800000 */
[----:B------:R-:W1:Y:S01]  /*5420*/  S2R R2, SR_CTAID.Y ;  /* 0x0000000000027919 */ /* 0x000e620000002600 */
[----:B------:R-:W-:Y:S01]  /*5430*/  MOV R0, 0x1 ;  /* 0x0000000100007802 */ /* 0x000fe20000000f00 */
[----:B------:R-:W-:-:S02]  /*5440*/  USHF.L.U32 UR5, UR11, 0xd, URZ ;  /* 0x0000000d0b057899 */ /* 0x000fc4000800063f */
[----:B------:R-:W-:Y:S01]  /*5450*/  BAR.SYNC.DEFER_BLOCKING 0x1, 0x100 ;  /* 0x0044000000007b1d */ /* 0x000fe20000010000 */
[----:B------:R-:W-:Y:S01]  /*5460*/  ISETP.NE.AND P1, PT, R0, c[0x0][0x338], PT ;  /* 0x0000ce0000007a0c */ /* 0x000fe20003f25270 */
[----:B------:R-:W-:Y:S02]  /*5470*/  USHF.R.S32.HI UR4, URZ, 0x1f, UR5 ;  /* 0x0000001f3f047899 */ /* 0x000fe40008011405 */
[C---:B------:R-:W-:Y:S02]  /*5480*/  IADD3 R6, P0, R208.reuse, UR5, RZ ;  /* 0x00000005d0067c10 */ /* 0x040fe4000ff1e0ff */
[----:B------:R-:W2:Y:S02]  /*5490*/  S2R R0, SR_CTAID.Z ;  /* 0x0000000000007919 */ /* 0x000ea40000002700 */
[----:B------:R-:W-:-:S06]  /*54a0*/  LEA.HI.X.SX32 R7, R208, UR4, 0x1, P0 ;  /* 0x00000004d0077c11 */ /* 0x000fcc00080f0eff */
[----:B-1----:R-:W-:-:S05]  /*54b0*/  @P1 IMAD.HI.U32 R3, R2, c[0x0][0x33c], RZ ;  /* 0x0000cf0002031a27 */ /* 0x002fca00078e00ff */
[----:B------:R-:W-:-:S04]  /*54c0*/  @P1 SHF.R.U32.HI R2, RZ, c[0x0][0x340], R3 ;  /* 0x0000d000ff021a19 */ /* 0x000fc80000011603 */
[----:B------:R-:W-:Y:S01]  /*54d0*/  SHF.R.S32.HI R5, RZ, 0x1f, R2 ;  /* 0x0000001fff057819 */ /* 0x000fe20000011402 */
[----:B------:R-:W-:-:S04]  /*54e0*/  IMAD.WIDE.U32 R8, R2, c[0x0][0x328], R6 ;  /* 0x0000ca0002087a25 */ /* 0x000fc800078e0006 */
[C---:B------:R-:W-:Y:S02]  /*54f0*/  IMAD R3, R5.reuse, c[0x0][0x328], RZ ;  /* 0x0000ca0005037a24 */ /* 0x040fe400078e02ff */
[----:B------:R-:W-:Y:S02]  /*5500*/  IMAD R5, R5, c[0x0][0x300], RZ ;  /* 0x0000c00005057a24 */ /* 0x000fe400078e02ff */
[----:B------:R-:W-:-:S04]  /*5510*/  IMAD.WIDE.U32 R6, R2, c[0x0][0x300], R6 ;  /* 0x0000c00002067a25 */ /* 0x000fc800078e0006 */
[C---:B------:R-:W-:Y:S02]  /*5520*/  IMAD R3, R2.reuse, c[0x0][0x32c], R3 ;  /* 0x0000cb0002037a24 */ /* 0x040fe400078e0203 */
[----:B------:R-:W-:Y:S01]  /*5530*/  IMAD R4, R2, c[0x0][0x304], R5 ;  /* 0x0000c10002047a24 */ /* 0x000fe200078e0205 */
[----:B--2---:R-:W-:Y:S02]  /*5540*/  SHF.R.S32.HI R2, RZ, 0x1f, R0 ;  /* 0x0000001fff027819 */ /* 0x004fe40000011400 */
[----:B------:R-:W-:Y:S02]  /*5550*/  IADD3 R9, R9, R3, RZ ;  /* 0x0000000309097210 */ /* 0x000fe40007ffe0ff */
[----:B------:R-:W-:Y:S01]  /*5560*/  IADD3 R7, R7, R4, RZ ;  /* 0x0000000407077210 */ /* 0x000fe20007ffe0ff */
[----:B------:R-:W-:Y:S02]  /*5570*/  IMAD R3, R2, c[0x0][0x330], RZ ;  /* 0x0000cc0002037a24 */ /* 0x000fe400078e02ff */
[----:B------:R-:W-:-:S04]  /*5580*/  IMAD.WIDE.U32 R8, R0, c[0x0][0x330], R8 ;  /* 0x0000cc0000087a25 */ /* 0x000fc800078e0008 */
[----:B------:R-:W-:Y:S01]  /*5590*/  IMAD R3, R0, c[0x0][0x334], R3 ;  /* 0x0000cd0000037a24 */ /* 0x000fe200078e0203 */
[----:B------:R-:W-:Y:S01]  /*55a0*/  LEA R10, P1, R8, c[0x0][0x310], 0x2 ;  /* 0x0000c400080a7a11 */ /* 0x000fe200078210ff */
[----:B------:R-:W-:Y:S02]  /*55b0*/  IMAD R5, R2, c[0x0][0x308], RZ ;  /* 0x0000c20002057a24 */ /* 0x000fe400078e02ff */
[----:B------:R-:W-:Y:S01]  /*55c0*/  IMAD.WIDE.U32 R6, R0, c[0x0][0x308], R6 ;  /* 0x0000c20000067a25 */ /* 0x000fe200078e0006 */
[----:B------:R-:W-:-:S03]  /*55d0*/  IADD3 R3, R9, R3, RZ ;  /* 0x0000000309037210 */ /* 0x000fc60007ffe0ff */
[----:B------:R-:W-:Y:S01]  /*55e0*/  IMAD R5, R0, c[0x0][0x30c], R5 ;  /* 0x0000c30000057a24 */ /* 0x000fe200078e0205 */
[----:B------:R-:W-:Y:S02]  /*55f0*/  LEA.HI.X R11, R8, c[0x0][0x314], R3, 0x2, P1 ;  /* 0x0000c500080b7a11 */ /* 0x000fe400008f1403 */
[C---:B------:R-:W-:Y:S02]  /*5600*/  LEA R2, P0, R6.reuse, c[0x0][0x2e8], 0x2 ;  /* 0x0000ba0006027a11 */ /* 0x040fe400078010ff */
[----:B------:R-:W-:Y:S01]  /*5610*/  IADD3 R5, R7, R5, RZ ;  /* 0x0000000507057210 */ /* 0x000fe20007ffe0ff */
[----:B------:R-:W-:Y:S03]  /*5620*/  RED.E.ADD.F32.FTZ.RN.STRONG.GPU [R10.64], R68 ;  /* 0x000000440a00798e */ /* 0x000fe6000c10e796 */
[----:B------:R-:W-:Y:S01]  /*5630*/  LEA.HI.X R3, R6, c[0x0][0x2ec], R5, 0x2, P0 ;  /* 0x0000bb0006037a11 */ /* 0x000fe200000f1405 */
        /* <DEDUP_REMOVED lines=64> */
.L_x_345:
        /* <DEDUP_REMOVED lines=12> */
.L_x_1804:


//--------------------- .text._ZN7cutlass13device_kernelIN5flash19enable_sm80_to_sm89INS1_16FlashAttnBwdSm80INS1_25CollectiveMainloopBwdSm80ILi2ELi2EN4cute5tupleIJNS5_1CILi64EEENS7_ILi128EEES8_EEENS_6half_tEfNS_4arch4Sm80ELb0ELb1ELb0ELb0ELb1ELb0ELb0ELb0ELi2ELi2ELi4ELi2ELb1EEENS1_24CollectiveEpilogueBwdGQAISA_fSD_Li256ELb0ELb1EEENS1_19SingleTileSchedulerILb0ELb0ELb0ELi128EEEEEEEEEvNT_6ParamsE --------------------------
	.section	.text._ZN7cutlass13device_kernelIN5flash19enable_sm80_to_sm89INS1_16FlashAttnBwdSm80INS1_25CollectiveMainloopBwdSm80ILi2ELi2EN4cute5tupleIJNS5_1CILi64EEENS7_ILi128EEES8_EEENS_6half_tEfNS_4arch4Sm80ELb0ELb1ELb0ELb0ELb1ELb0ELb0ELb0ELi2ELi2ELi4ELi2ELb1EEENS1_24CollectiveEpilogueBwdGQAISA_fSD_Li256ELb0ELb1EEENS1_19SingleTileSchedulerILb0ELb0ELb0ELi128EEEEEEEEEvNT_6ParamsE,"ax",@progbits
	.sectioninfo	@"SHI_REGISTERS=245"
	.align	128
.text._ZN7cutlass13device_kernelIN5flash19enable_sm80_to_sm89INS1_16FlashAttnBwdSm80INS1_25CollectiveMainloopBwdSm80ILi2ELi2EN4cute5tupleIJNS5_1CILi64EEENS7_ILi128EEES8_EEENS_6half_tEfNS_4arch4Sm80ELb0ELb1ELb0ELb0ELb1ELb0ELb0ELb0ELi2ELi2ELi4ELi2ELb1EEENS1_24CollectiveEpilogueBwdGQAISA_fSD_Li256ELb0ELb1EEENS1_19SingleTileSchedulerILb0ELb0ELb0ELi128EEEEEEEEEvNT_6ParamsE:
        .type           _ZN7cutlass13device_kernelIN5flash19enable_sm80_to_sm89INS1_16FlashAttnBwdSm80INS1_25CollectiveMainloopBwdSm80ILi2ELi2EN4cute5tupleIJNS5_1CILi64EEENS7_ILi128EEES8_EEENS_6half_tEfNS_4arch4Sm80ELb0ELb1ELb0ELb0ELb1ELb0ELb0ELb0ELi2ELi2ELi4ELi2ELb1EEENS1_24CollectiveEpilogueBwdGQAISA_fSD_Li256ELb0ELb1EEENS1_19SingleTileSchedulerILb0ELb0ELb0ELi128EEEEEEEEEvNT_6ParamsE,@function
        .size           _ZN7cutlass13device_kernelIN5flash19enable_sm80_to_sm89INS1_16FlashAttnBwdSm80INS1_25CollectiveMainloopBwdSm80ILi2ELi2EN4cute5tupleIJNS5_1CILi64EEENS7_ILi128EEES8_EEENS_6half_tEfNS_4arch4Sm80ELb0ELb1ELb0ELb0ELb1ELb0ELb0ELb0ELi2ELi2ELi4ELi2ELb1EEENS1_24CollectiveEpilogueBwdGQAISA_fSD_Li256ELb0ELb1EEENS1_19SingleTileSchedulerILb0ELb0ELb0ELi128EEEEEEEEEvNT_6ParamsE,(.L_x_1805 - _ZN7cutlass13device_kernelIN5flash19enable_sm80_to_sm89INS1_16FlashAttnBwdSm80INS1_25CollectiveMainloopBwdSm80ILi2ELi2EN4cute5tupleIJNS5_1CILi64EEENS7_ILi128EEES8_EEENS_6half_tEfNS_4arch4Sm80ELb0ELb1ELb0ELb0ELb1ELb0ELb0ELb0ELi2ELi2ELi4ELi2ELb1EEENS1_24CollectiveEpilogueBwdGQAISA_fSD_Li256ELb0ELb1EEENS1_19SingleTileSchedulerILb0ELb0ELb0ELi128EEEEEEEEEvNT_6ParamsE)
        .other          _ZN7cutlass13device_kernelIN5flash19enable_sm80_to_sm89INS1_16FlashAttnBwdSm80INS1_25CollectiveMainloopBwdSm80ILi2ELi2EN4cute5tupleIJNS5_1CILi64EEENS7_ILi128EEES8_EEENS_6half_tEfNS_4arch4Sm80ELb0ELb1ELb0ELb0ELb1ELb0ELb0ELb0ELi2ELi2ELi4ELi2ELb1EEENS1_24CollectiveEpilogueBwdGQAISA_fSD_Li256ELb0ELb1EEENS1_19SingleTileSchedulerILb0ELb0ELb0ELi128EEEEEEEEEvNT_6ParamsE,@"STO_CUDA_ENTRY STV_DEFAULT"
_ZN7cutlass13device_kernelIN5flash19enable_sm80_to_sm89INS1_16FlashAttnBwdSm80INS1_25CollectiveMainloopBwdSm80ILi2ELi2EN4cute5tupleIJNS5_1CILi64EEENS7_ILi128EEES8_EEENS_6half_tEfNS_4arch4Sm80ELb0ELb1ELb0ELb0ELb1ELb0ELb0ELb0ELi2ELi2ELi4ELi2ELb1EEENS1_24CollectiveEpilogueBwdGQAISA_fSD_Li256ELb0ELb1EEENS1_19SingleTileSchedulerILb0ELb0ELb0ELi128EEEEEEEEEvNT_6ParamsE:
        /* <DEDUP_REMOVED lines=25> */
.L_x_346:
        /* <DEDUP_REMOVED lines=335> */
[----:B-----5:R-:W-:Y:S01]  /*1680*/  IADD3 R34, P1, R28, UR5, RZ ;  /* 0x000000051c227c10 */ /* 0x020fe2000ff3e0ff */
[----:B------:R-:W-:Y:S01]  /*1690*/  IMAD.IADD R25, R208, 0x1, -R25 ;  /* 0x00000001d0197824 */ /* 0x000fe200078e0a19 */
[----:B------:R-:W-:Y:S01]  /*16a0*/  LOP3.LUT R24, R20, 0x8, R19, 0xf8, !PT ;  /* 0x0000000814187812 */ /* 0x000fe200078ef813 */
[----:B-1----:R-:W-:Y:S01]  /*16b0*/  @!P0 IMAD.SHL.U32 R33, R208, 0x10, RZ ;  /* 0x00000010d0218824 */ /* 0x002fe200078e00ff */
        /* <DEDUP_REMOVED lines=17> */
[----:B--2-4-:R-:W-:Y:S01]  /*17d0*/  SHF.R.S32.HI R5, RZ, 0x1f, R19 ;  /* 0x0000001fff057819 */ /* 0x014fe20000011413 */
        /* <DEDUP_REMOVED lines=22> */
.L_x_349:
[----:B------:R-:W-:Y:S05]  /*1940*/  BSYNC B0 ;  /* 0x0000000000007941 */ /* 0x000fea0003800000 */
.L_x_348:
[----:B-12-4-:R-:W-:Y:S01]  /*1950*/  LOP3.LUT R5, R12, 0xffffffe0, RZ, 0xc0, !PT ;  /* 0xffffffe00c057812 */ /* 0x016fe200078ec0ff */
        /* <DEDUP_REMOVED lines=12> */
[----:B------:R-:W-:Y:S01]  /*1a20*/  UIADD3 UR33, -UR13, UR33, UR34 ;  /* 0x000000210d217290 */ /* 0x000fe2000fffe122 */
[----:B------:R-:W-:Y:S01]  /*1a30*/  LEA.HI R8, R8, R5, RZ, 0x2 ;  /* 0x0000000508087211 */ /* 0x000fe200078f10ff */
[----:B------:R-:W-:Y:S01]  /*1a40*/  ULDC.64 UR4, c[0x0][0x240] ;  /* 0x0000900000047ab9 */ /* 0x000fe20000000a00 */
[----:B------:R-:W-:Y:S01]  /*1a50*/  LOP3.LUT P5, RZ, R11, 0x4, RZ, 0xc0, !PT ;  /* 0x000000040bff7812 */ /* 0x000fe200078ac0ff */
[----:B------:R-:W-:Y:S01]  /*1a60*/  IMAD.IADD R223, R13, 0x1, -R6 ;  /* 0x000000010ddf7824 */ /* 0x000fe200078e0a06 */
[----:B------:R-:W-:Y:S01]  /*1a70*/  SHF.R.S32.HI R7, RZ, 0x2, R8 ;  /* 0x00000002ff077819 */ /* 0x000fe20000011408 */
[----:B------:R-:W-:Y:S01]  /*1a80*/  UIMAD UR4, UR15, UR4, URZ ;  /* 0x000000040f0472a4 */ /* 0x000fe2000f8e023f */
[----:B------:R-:W-:Y:S01]  /*1a90*/  LOP3.LUT R8, R8, 0x7ffffffc, RZ, 0xc0, !PT ;  /* 0x7ffffffc08087812 */ /* 0x000fe200078ec0ff */
[----:B------:R-:W-:Y:S01]  /*1aa0*/  IMAD.IADD R17, R17, 0x1, R4 ;  /* 0x0000000111117824 */ /* 0x000fe200078e0204 */
[----:B------:R-:W-:Y:S01]  /*1ab0*/  R2P PR, R14, 0x6 ;  /* 0x000000060e007804 */ /* 0x000fe20000000000 */
[----:B------:R-:W-:Y:S01]  /*1ac0*/  IMAD.U32 R228, RZ, RZ, UR33 ;  /* 0x00000021ffe47e24 */ /* 0x000fe2000f8e00ff */
[----:B------:R-:W-:Y:S01]  /*1ad0*/  ULDC UR32, c[0x0][0x2a0] ;  /* 0x0000a80000207ab9 */ /* 0x000fe20000000800 */
[----:B------:R-:W-:Y:S01]  /*1ae0*/  IMAD.IADD R8, R5, 0x1, -R8 ;  /* 0x0000000105087824 */ /* 0x000fe200078e0a08 */
[----:B------:R-:W-:Y:S01]  /*1af0*/  UIMAD UR35, UR12, UR5, UR4 ;  /* 0x000000050c2372a4 */ /* 0x000fe2000f8e0204 */
[----:B------:R-:W-:Y:S01]  /*1b00*/  IMAD.WIDE.U32 R230, R230, c[0x0][0x240], R16 ;  /* 0x00009000e6e67a25 */ /* 0x000fe200078e0010 */
[----:B------:R-:W-:Y:S01]  /*1b10*/  ULOP3.LUT UR32, URZ, UR32, URZ, 0x33, !UPT ;  /* 0x000000203f207292 */ /* 0x000fe2000f8e333f */
[----:B------:R-:W-:Y:S01]  /*1b20*/  LEA R207, R18, 0xc480, 0x1 ;  /* 0x0000c48012cf7811 */ /* 0x000fe200078e08ff */
[----:B------:R-:W-:Y:S01]  /*1b30*/  ULDC UR15, c[0x0][0x2a8] ;  /* 0x0000aa00000f7ab9 */ /* 0x000fe20000000800 */
[----:B------:R-:W-:Y:S01]  /*1b40*/  IMAD R223, R223, 0x4, R8 ;  /* 0x00000004dfdf7824 */ /* 0x000fe200078e0208 */
[----:B------:R-:W-:Y:S01]  /*1b50*/  SEL R195, R193, 0xffffffe0, !P2 ;  /* 0xffffffe0c1c37807 */ /* 0x000fe20005000000 */
[----:B------:R-:W-:Y:S01]  /*1b60*/  IMAD R220, R220, 0x10, R7 ;  /* 0x00000010dcdc7824 */ /* 0x000fe200078e0207 */
[----:B------:R-:W-:Y:S01]  /*1b70*/  IADD3 R224, R207, 0x40, RZ ;  /* 0x00000040cfe07810 */ /* 0x000fe20007ffe0ff */
[----:B------:R-:W-:Y:S01]  /*1b80*/  IMAD.SHL.U32 R223, R223, 0x2, RZ ;  /* 0x00000002dfdf7824 */ /* 0x000fe200078e00ff */
[----:B------:R-:W-:Y:S01]  /*1b90*/  ULDC UR5, c[0x0][0x2a0] ;  /* 0x0000a80000057ab9 */ /* 0x000fe20000000800 */
[----:B------:R-:W-:Y:S01]  /*1ba0*/  IMAD.SHL.U32 R197, R197, 0x2, RZ ;  /* 0x00000002c5c57824 */ /* 0x000fe200078e00ff */
[----:B------:R-:W-:Y:S01]  /*1bb0*/  LEA R196, R196, 0x80, 0x1 ;  /* 0x00000080c4c47811 */ /* 0x000fe200078e08ff */
        /* <DEDUP_REMOVED lines=49> */
.L_x_368:
        /* <DEDUP_REMOVED lines=82> */
.L_x_352:
[----:B------:R-:W-:Y:S04]  /*23f0*/  MOV R36, 0x1 ;  /* 0x0000000100247802 */ /* 0x000fe80000000f00 */
[----:B------:R-:W-:Y:S11]  /*2400*/  ISETP.NE.AND P2, PT, R36, c[0x0][0x2a8], PT ;  /* 0x0000aa0024007a0c */ /* 0x000ff60003f45270 */
[----:B------:R-:W-:Y:S02]  /*2410*/  @!UPT UIADD3 URZ, URZ, URZ, URZ ;  /* 0x0000003f3f3ff290 */ /* 0x000fe4000fffe03f */
[----:B------:R-:W-:Y:S05]  /*2420*/  @P2 IMAD.HI.U32 R36, R37, c[0x0][0x2ac], RZ ;  /* 0x0000ab0025242a27 */ /* 0x000fea00078e00ff */
[----:B------:R-:W-:Y:S02]  /*2430*/  @P2 SHF.R.U32.HI R37, RZ, c[0x0][0x2b0], R36 ;  /* 0x0000ac00ff252a19 */ /* 0x000fe40000011624 */
.L_x_353:
[----:B------:R-:W-:Y:S05]  /*2440*/  BSYNC B0 ;  /* 0x0000000000007941 */ /* 0x000fea0003800000 */
.L_x_351:
        /* <DEDUP_REMOVED lines=9> */
.L_x_350:
        /* <DEDUP_REMOVED lines=19> */
.L_x_356:
[----:B------:R-:W-:Y:S04]  /*2610*/  MOV R36, 0x1 ;  /* 0x0000000100247802 */ /* 0x000fe80000000f00 */
[----:B------:R-:W-:Y:S11]  /*2620*/  ISETP.NE.AND P2, PT, R36, c[0x0][0x2a8], PT ;  /* 0x0000aa0024007a0c */ /* 0x000ff60003f45270 */
[----:B------:R-:W-:Y:S02]  /*2630*/  @!UPT UIADD3 URZ, URZ, URZ, URZ ;  /* 0x0000003f3f3ff290 */ /* 0x000fe4000fffe03f */
[----:B------:R-:W-:Y:S05]  /*2640*/  @P2 IMAD.HI.U32 R36, R37, c[0x0][0x2ac], RZ ;  /* 0x0000ab0025242a27 */ /* 0x000fea00078e00ff */
[----:B------:R-:W-:Y:S02]  /*2650*/  @P2 SHF.R.U32.HI R37, RZ, c[0x0][0x2b0], R36 ;  /* 0x0000ac00ff252a19 */ /* 0x000fe40000011624 */
.L_x_357:
[----:B------:R-:W-:Y:S05]  /*2660*/  BSYNC B0 ;  /* 0x0000000000007941 */ /* 0x000fea0003800000 */
.L_x_355:
[----:B------:R-:W-:Y:S04]  /*2670*/  IMAD.MOV.U32 R36, RZ, RZ, c[0x0][0x2a8] ;  /* 0x0000aa00ff247624 */ /* 0x000fe800078e00ff */
[----:B------:R-:W-:Y:S04]  /*2680*/  IMAD R36, R37, R36, -UR13 ;  /* 0x8000000d25247e24 */ /* 0x000fe8000f8e0224 */
[----:B------:R-:W-:Y:S05]  /*2690*/  IMAD.IADD R37, R36, 0x1, -R223 ;  /* 0x0000000124257824 */ /* 0x000fea00078e0adf */
[----:B------:R-:W-:Y:S02]  /*26a0*/  IADD3 R36, R37, c[0x0][0x2a8], RZ ;  /* 0x0000aa0025247a10 */ /* 0x000fe40007ffe0ff */
[----:B------:R-:W-:Y:S02]  /*26b0*/  IMNMX R238, R238, R37, !PT ;  /* 0x00000025eeee7217 */ /* 0x000fe40007800200 */
[----:B------:R-:W-:Y:S02]  /*26c0*/  IMNMX R237, R237, R36, PT ;  /* 0x00000024eded7217 */ /* 0x000fe40003800200 */
.L_x_354:
        /* <DEDUP_REMOVED lines=19> */
.L_x_360:
[----:B------:R-:W-:Y:S04]  /*2800*/  MOV R36, 0x1 ;  /* 0x0000000100247802 */ /* 0x000fe80000000f00 */
[----:B------:R-:W-:Y:S11]  /*2810*/  ISETP.NE.AND P2, PT, R36, c[0x0][0x2a8], PT ;  /* 0x0000aa0024007a0c */ /* 0x000ff60003f45270 */
[----:B------:R-:W-:Y:S02]  /*2820*/  @!UPT UIADD3 URZ, URZ, URZ, URZ ;  /* 0x0000003f3f3ff290 */ /* 0x000fe4000fffe03f */
[----:B------:R-:W-:Y:S05]  /*2830*/  @P2 IMAD.HI.U32 R36, R37, c[0x0][0x2ac], RZ ;  /* 0x0000ab0025242a27 */ /* 0x000fea00078e00ff */
[----:B------:R-:W-:Y:S02]  /*2840*/  @P2 SHF.R.U32.HI R37, RZ, c[0x0][0x2b0], R36 ;  /* 0x0000ac00ff252a19 */ /* 0x000fe40000011624 */
.L_x_361:
[----:B------:R-:W-:Y:S05]  /*2850*/  BSYNC B0 ;  /* 0x0000000000007941 */ /* 0x000fea0003800000 */
.L_x_359:
[----:B------:R-:W-:Y:S04]  /*2860*/  IMAD.MOV.U32 R36, RZ, RZ, c[0x0][0x2a8] ;  /* 0x0000aa00ff247624 */ /* 0x000fe800078e00ff */
[----:B------:R-:W-:Y:S04]  /*2870*/  IMAD R36, R37, R36, -UR13 ;  /* 0x8000000d25247e24 */ /* 0x000fe8000f8e0224 */
[----:B------:R-:W-:Y:S05]  /*2880*/  IMAD.IADD R37, R36, 0x1, -R223 ;  /* 0x0000000124257824 */ /* 0x000fea00078e0adf */
[----:B------:R-:W-:Y:S02]  /*2890*/  IADD3 R36, R37, c[0x0][0x2a8], RZ ;  /* 0x0000aa0025247a10 */ /* 0x000fe40007ffe0ff */
[----:B------:R-:W-:Y:S02]  /*28a0*/  IMNMX R234, R234, R37, !PT ;  /* 0x00000025eaea7217 */ /* 0x000fe40007800200 */
[----:B------:R-:W-:Y:S02]  /*28b0*/  IMNMX R203, R203, R36, PT ;  /* 0x00000024cbcb7217 */ /* 0x000fe40003800200 */
.L_x_358:
        /* <DEDUP_REMOVED lines=19> */
.L_x_364:
[----:B------:R-:W-:Y:S04]  /*29f0*/  MOV R36, 0x1 ;  /* 0x0000000100247802 */ /* 0x000fe80000000f00 */
[----:B------:R-:W-:Y:S11]  /*2a00*/  ISETP.NE.AND P1, PT, R36, c[0x0][0x2a8], PT ;  /* 0x0000aa0024007a0c */ /* 0x000ff60003f25270 */
[----:B------:R-:W-:Y:S02]  /*2a10*/  @!UPT UIADD3 URZ, URZ, URZ, URZ ;  /* 0x0000003f3f3ff290 */ /* 0x000fe4000fffe03f */
[----:B------:R-:W-:Y:S05]  /*2a20*/  @P1 IMAD.HI.U32 R36, R37, c[0x0][0x2ac], RZ ;  /* 0x0000ab0025241a27 */ /* 0x000fea00078e00ff */
[----:B------:R-:W-:Y:S02]  /*2a30*/  @P1 SHF.R.U32.HI R37, RZ, c[0x0][0x2b0], R36 ;  /* 0x0000ac00ff251a19 */ /* 0x000fe40000011624 */
.L_x_365:
[----:B------:R-:W-:Y:S05]  /*2a40*/  BSYNC B0 ;  /* 0x0000000000007941 */ /* 0x000fea0003800000 */
.L_x_363:
[----:B------:R-:W-:Y:S04]  /*2a50*/  IMAD.MOV.U32 R36, RZ, RZ, c[0x0][0x2a8] ;  /* 0x0000aa00ff247624 */ /* 0x000fe800078e00ff */
[----:B------:R-:W-:Y:S04]  /*2a60*/  IMAD R36, R37, R36, -UR13 ;  /* 0x8000000d25247e24 */ /* 0x000fe8000f8e0224 */
[----:B------:R-:W-:Y:S05]  /*2a70*/  IMAD.IADD R36, R36, 0x1, -R223 ;  /* 0x0000000124247824 */ /* 0x000fea00078e0adf */
[----:B------:R-:W-:Y:S02]  /*2a80*/  IADD3 R37, R36, c[0x0][0x2a8], RZ ;  /* 0x0000aa0024257a10 */ /* 0x000fe40007ffe0ff */
[----:B------:R-:W-:Y:S02]  /*2a90*/  IMNMX R191, R191, R36, !PT ;  /* 0x00000024bfbf7217 */ /* 0x000fe40007800200 */
[----:B------:R-:W-:Y:S02]  /*2aa0*/  IMNMX R188, R188, R37, PT ;  /* 0x00000025bcbc7217 */ /* 0x000fe40003800200 */
.L_x_362:
[----:B------:R-:W-:Y:S04]  /*2ab0*/  DEPBAR.LE SB0, 0x1 ;  /* 0x000080400000791a */ /* 0x000fe80000000000 */
[----:B------:R-:W-:Y:S01]  /*2ac0*/  BAR.SYNC.DEFER_BLOCKING 0x0 ;  /* 0x0000000000007b1d */ /* 0x000fe20000010000 */
[----:B------:R-:W-:Y:S04]  /*2ad0*/  IADD3 R232, R233, 0x1, RZ ;  /* 0x00000001e9e87810 */ /* 0x000fe80007ffe0ff */
[----:B------:R-:W-:Y:S01]  /*2ae0*/  ISETP.GE.AND P1, PT, R232, UR14, PT ;  /* 0x0000000ee8007c0c */ /* 0x000fe2000bf26270 */
[----:B------:R1:W2:Y:S04]  /*2af0*/  LDSM.16.M88.4 R132, [R182+0x8080] ;  /* 0x00808000b684783b */ /* 0x0002a80000000200 */
[----:B------:R1:W3:Y:S04]  /*2b00*/  LDSM.16.M88.4 R140, [R182+0x9080] ;  /* 0x00908000b68c783b */ /* 0x0002e80000000200 */
[----:B------:R1:W4:Y:S04]  /*2b10*/  LDSM.16.M88.4 R148, [R181+0x8080] ;  /* 0x00808000b594783b */ /* 0x0003280000000200 */
[----:B------:R1:W1:Y:S01]  /*2b20*/  LDSM.16.M88.4 R156, [R181+0x9080] ;  /* 0x00908000b59c783b */ /* 0x0002620000000200 */
[----:B------:R-:W-:-:S05]  /*2b30*/  @P1 BRA `(.L_x_366) ;  /* 0x000002d000001947 */ /* 0x000fca0003800000 */
[----:B------:R-:W-:Y:S01]  /*2b40*/  IMAD.MOV.U32 R43, RZ, RZ, c[0x0][0x168] ;  /* 0x00005a00ff2b7624 */ /* 0x000fe200078e00ff */
[----:B------:R-:W-:Y:S01]  /*2b50*/  SHF.R.S32.HI R38, RZ, 0x1f, R232 ;  /* 0x0000001fff267819 */ /* 0x000fe200000114e8 */
[C---:B------:R-:W-:Y:S01]  /*2b60*/  IMAD.WIDE.U32 R44, R232.reuse, c[0x0][0x178], RZ ;  /* 0x00005e00e82c7a25 */ /* 0x040fe200078e00ff */
[----:B------:R-:W-:Y:S01]  /*2b70*/  @!P0 LEA R41, R233, 0x40, 0x6 ;  /* 0x00000040e9298811 */ /* 0x000fe200078e30ff */
[----:B------:R-:W5:Y:S02]  /*2b80*/  S2R R37, SR_CTAID.Y ;  /* 0x0000000000257919 */ /* 0x000f640000002600 */
[----:B------:R-:W-:Y:S02]  /*2b90*/  IMAD R43, R232, -0x40, R43 ;  /* 0xffffffc0e82b7824 */ /* 0x000fe400078e022b */
[----:B------:R-:W-:Y:S02]  /*2ba0*/  IMAD R38, R38, c[0x0][0x178], RZ ;  /* 0x00005e0026267a24 */ /* 0x000fe400078e02ff */
[----:B------:R-:W-:Y:S02]  /*2bb0*/  IMAD.IADD R43, R43, 0x1, -R210 ;  /* 0x000000012b2b7824 */ /* 0x000fe400078e0ad2 */
[----:B------:R-:W-:Y:S04]  /*2bc0*/  IMAD R38, R232, c[0x0][0x17c], R38 ;  /* 0x00005f00e8267a24 */ /* 0x000fe800078e0226 */
[----:B------:R-:W-:Y:S01]  /*2bd0*/  IMAD.IADD R38, R45, 0x1, R38 ;  /* 0x000000012d267824 */ /* 0x000fe200078e0226 */
[----:B-----5:R-:W-:Y:S01]  /*2be0*/  SHF.R.S32.HI R36, RZ, 0x1f, R37 ;  /* 0x0000001fff247819 */ /* 0x020fe20000011425 */
        /* <DEDUP_REMOVED lines=34> */
.L_x_366:
[-C--:B--2-4-:R-:W-:Y:S01]  /*2e10*/  HMMA.16816.F32 R36, R132, R136.reuse, RZ ;  /* 0x000000888424723c */ /* 0x094fe200000018ff */
[----:B------:R-:W0:Y:S01]  /*2e20*/  LDGDEPBAR ;  /* 0x00000000000079af */ /* 0x000e220000000000 */
[----:B------:R-:W-:Y:S02]  /*2e30*/  PLOP3.LUT P1, PT, PT, PT, UP4, 0x80, 0x0 ;  /* 0x000000000000781c */ /* 0x000fe40003f2f048 */
[----:B-1----:R-:W-:Y:S02]  /*2e40*/  LEA R181, R180, 0x8080, 0x1 ;  /* 0x00008080b4b57811 */ /* 0x002fe400078e08ff */
        /* <DEDUP_REMOVED lines=36> */
[-C--:B------:R-:W-:Y:S04]  /*3090*/  HMMA.16816.F32 R36, R148, R152.reuse, R36 ;  /* 0x000000989424723c */ /* 0x080fe80000001824 */
[----:B------:R-:W-:Y:S01]  /*30a0*/  MUFU.EX2 R190, R190 ;  /* 0x000000be00be7308 */ /* 0x000fe20000000800 */
[----:B------:R-:W-:Y:S02]  /*30b0*/  FSEL R235, R21, -INF , !P2 ;  /* 0xff80000015eb7808 */ /* 0x000fe40005000000 */
[----:B------:R-:W-:Y:S01]  /*30c0*/  ISETP.GT.AND P2, PT, R204, 0x61, P1 ;  /* 0x00000061cc00780c */ /* 0x000fe20000f44270 */
[C---:B------:R-:W-:Y:S04]  /*30d0*/  HMMA.16816.F32 R40, R156.reuse, R152, R40 ;  /* 0x000000989c28723c */ /* 0x040fe80000001828 */
        /* <DEDUP_REMOVED lines=337> */
[----:B------:R3:W2:Y:S07]  /*45f0*/  LDSM.16.M88.4 R180, [R203+0x10480] ;  /* 0x01048000cbb4783b */ /* 0x0006ae0000000200 */
        /* <DEDUP_REMOVED lines=58> */
.L_x_367:
[-C--:B-1-34-:R-:W-:Y:S01]  /*49a0*/  HMMA.16816.F32 R4, R24, R28.reuse, RZ ;  /* 0x0000001c1804723c */ /* 0x09afe200000018ff */
        /* <DEDUP_REMOVED lines=171> */
.L_x_347:
[----:B------:R-:W-:Y:S05]  /*5460*/  @P1 EXIT ;  /* 0x000000000000194d */ /* 0x000fea0003800000 */
[----:B------:R-:W1:Y:S01]  /*5470*/  S2R R0, SR_CTAID.Y ;  /* 0x0000000000007919 */ /* 0x000e620000002600 */
[----:B------:R-:W-:Y:S01]  /*5480*/  IMAD.MOV.U32 R3, RZ, RZ, 0x1 ;  /* 0x00000001ff037424 */ /* 0x000fe200078e00ff */
[----:B------:R-:W-:Y:S01]  /*5490*/  ULDC UR5, c[0x0][0x358] ;  /* 0x0000d60000057ab9 */ /* 0x000fe20000000800 */
[----:B------:R-:W-:Y:S01]  /*54a0*/  BSSY B0, `(.L_x_369) ;  /* 0x000001e000007945 */ /* 0x000fe20003800000 */
[----:B------:R-:W2:Y:S01]  /*54b0*/  S2R R2, SR_CTAID.Z ;  /* 0x0000000000027919 */ /* 0x000ea20000002700 */
[----:B------:R-:W-:-:S03]  /*54c0*/  UIMAD UR5, UR11, UR5, URZ ;  /* 0x000000050b0572a4 */ /* 0x000fc6000f8e023f */
[----:B------:R-:W-:Y:S01]  /*54d0*/  BAR.SYNC.DEFER_BLOCKING 0x1, 0x100 ;  /* 0x0044000000007b1d */ /* 0x000fe20000010000 */
[----:B------:R-:W-:-:S05]  /*54e0*/  ISETP.NE.AND P0, PT, R3, c[0x0][0x338], PT ;  /* 0x0000ce0003007a0c */ /* 0x000fca0003f05270 */
[----:B------:R-:W-:Y:S02]  /*54f0*/  ULDC UR4, c[0x0][0x2f4] ;  /* 0x0000bd0000047ab9 */ /* 0x000fe40000000800 */
[----:B------:R-:W-:-:S04]  /*5500*/  UIMAD UR5, UR5, UR4, URZ ;  /* 0x00000004050572a4 */ /* 0x000fc8000f8e023f */
[----:B------:R-:W-:Y:S02]  /*5510*/  USHF.R.S32.HI UR4, URZ, 0x1f, UR5 ;  /* 0x0000001f3f047899 */ /* 0x000fe40008011405 */
[----:B-1----:R-:W-:-:S04]  /*5520*/  @P0 IMAD.HI.U32 R3, R0, c[0x0][0x33c], RZ ;  /* 0x0000cf0000030a27 */ /* 0x002fc800078e00ff */
[----:B--2---:R-:W-:Y:S02]  /*5530*/  IMAD R7, R2, c[0x0][0x2f4], RZ ;  /* 0x0000bd0002077a24 */ /* 0x004fe400078e02ff */
[----:B------:R-:W-:Y:S01]  /*5540*/  IMAD.MOV.U32 R10, RZ, RZ, R0 ;  /* 0x000000ffff0a7224 */ /* 0x000fe200078e0000 */
[----:B------:R-:W-:Y:S02]  /*5550*/  @P0 SHF.R.U32.HI R10, RZ, c[0x0][0x340], R3 ;  /* 0x0000d000ff0a0a19 */ /* 0x000fe40000011603 */
[----:B------:R-:W-:Y:S02]  /*5560*/  SHF.R.S32.HI R4, RZ, 0x1f, R7 ;  /* 0x0000001fff047819 */ /* 0x000fe40000011407 */
[--C-:B------:R-:W-:Y:S02]  /*5570*/  IADD3 R7, P1, P0, R7, UR5, R10.reuse ;  /* 0x0000000507077c10 */ /* 0x100fe4000f83e00a */
[----:B------:R-:W-:-:S03]  /*5580*/  SHF.R.S32.HI R5, RZ, 0x1f, R10 ;  /* 0x0000001fff057819 */ /* 0x000fc6000001140a */
[C---:B------:R-:W-:Y:S01]  /*5590*/  IMAD.SHL.U32 R3, R7.reuse, 0x4, RZ ;  /* 0x0000000407037824 */ /* 0x040fe200078e00ff */
[----:B------:R-:W-:Y:S02]  /*55a0*/  IADD3.X R4, R4, UR4, R5, P1, P0 ;  /* 0x0000000404047c10 */ /* 0x000fe40008fe0405 */
[----:B------:R-:W-:Y:S02]  /*55b0*/  ISETP.NE.AND P1, PT, R208, RZ, PT ;  /* 0x000000ffd000720c */ /* 0x000fe40003f25270 */
[----:B------:R-:W-:Y:S01]  /*55c0*/  SHF.L.U64.HI R4, R7, 0x2, R4 ;  /* 0x0000000207047819 */ /* 0x000fe20000010204 */
[----:B------:R-:W-:Y:S01]  /*55d0*/  IMAD.MOV R7, RZ, RZ, -R10 ;  /* 0x000000ffff077224 */ /* 0x000fe200078e0a0a */
[----:B------:R-:W-:-:S03]  /*55e0*/  IADD3 R14, P0, R3, c[0x0][0x350], RZ ;  /* 0x0000d400030e7a10 */ /* 0x000fc60007f1e0ff */
[----:B------:R-:W-:Y:S01]  /*55f0*/  IMAD R6, R7, c[0x0][0x338], R0 ;  /* 0x0000ce0007067a24 */ /* 0x000fe200078e0200 */
[----:B------:R-:W-:Y:S02]  /*5600*/  IADD3.X R15, R4, c[0x0][0x354], RZ, P0, !PT ;  /* 0x0000d500040f7a10 */ /* 0x000fe400007fe4ff */
[----:B------:R-:W-:-:S03]  /*5610*/  SHF.R.S32.HI R0, RZ, 0x1f, R2 ;  /* 0x0000001fff007819 */ /* 0x000fc60000011402 */
[----:B------:R-:W-:Y:S05]  /*5620*/  @P1 BRA `(.L_x_370) ;  /* 0x0000005000001947 */ /* 0x000fea0003800000 */
.L_x_371:
[----:B------:R-:W2:Y:S01]  /*5630*/  LDG.E.STRONG.GPU R7, [R14.64] ;  /* 0x000000160e077981 */ /* 0x000ea2000c1ef900 */
[----:B------:R-:W-:Y:S01]  /*5640*/  YIELD ;  /* 0x0000000000007946 */ /* 0x000fe20003800000 */
[----:B--2---:R-:W-:Y:S01]  /*5650*/  ISETP.NE.AND P0, PT, R7, R6, PT ;  /* 0x000000060700720c */ /* 0x004fe20003f05270 */
[----:B------:R-:W-:-:S12]  /*5660*/  CCTL.IVALL ;  /* 0x00000000ff00798f */ /* 0x000fd80002000000 */
[----:B------:R-:W-:Y:S05]  /*5670*/  @P0 BRA `(.L_x_371) ;  /* 0xffffffb000000947 */ /* 0x000fea000383ffff */
.L_x_370:
[----:B------:R-:W-:Y:S05]  /*5680*/  BSYNC B0 ;  /* 0x0000000000007941 */ /* 0x000fea0003800000 */
.L_x_369:
[----:B------:R-:W-:Y:S01]  /*5690*/  MOV R8, 0xffffffff ;  /* 0xffffffff00087802 */ /* 0x000fe20000000f00 */
[----:B------:R-:W-:Y:S05]  /*56a0*/  BRA.CONV ~URZ, `(.L_x_372) ;  /* 0x000000237f007947 */ /* 0x000fea000b800000 */
[----:B------:R-:W-:Y:S02]  /*56b0*/  MOV R12, 0x56d0 ;  /* 0x000056d0000c7802 */ /* 0x000fe40000000f00 */
[----:B------:R-:W-:Y:S05]  /*56c0*/  CALL.REL.NOINC `($__internal_2_$__cuda_sm70_warpsync) ;  /* 0x0000088000007944 */ /* 0x000fea0003c00000 */
.L_x_372:
[----:B------:R-:W-:Y:S01]  /*56d0*/  USHF.L.U32 UR5, UR11, 0xd, URZ ;  /* 0x0000000d0b057899 */ /* 0x000fe2000800063f */
[----:B------:R-:W-:Y:S01]  /*56e0*/  IMAD R7, R5, c[0x0][0x328], RZ ;  /* 0x0000ca0005077a24 */ /* 0x000fe200078e02ff */
[----:B------:R-:W-:-:S06]  /*56f0*/  NOP ;  /* 0x0000000000007918 */ /* 0x000fcc0000000000 */
[----:B------:R-:W-:Y:S01]  /*5700*/  USHF.R.S32.HI UR4, URZ, 0x1f, UR5 ;  /* 0x0000001f3f047899 */ /* 0x000fe20008011405 */
[----:B------:R-:W-:Y:S01]  /*5710*/  IADD3 R16, P0, R208, UR5, RZ ;  /* 0x00000005d0107c10 */ /* 0x000fe2000ff1e0ff */
[----:B------:R-:W-:Y:S02]  /*5720*/  IMAD R9, R10, c[0x0][0x32c], R7 ;  /* 0x0000cb000a097a24 */ /* 0x000fe400078e0207 */
[----:B------:R-:W-:Y:S02]  /*5730*/  IMAD R7, R0, c[0x0][0x330], RZ ;  /* 0x0000cc0000077a24 */ /* 0x000fe400078e02ff */
[----:B------:R-:W-:Y:S02]  /*5740*/  LEA.HI.X.SX32 R17, R208, UR4, 0x1, P0 ;  /* 0x00000004d0117c11 */ /* 0x000fe400080f0eff */
[----:B------:R-:W-:-:S03]  /*5750*/  IMAD R7, R2, c[0x0][0x334], R7 ;  /* 0x0000cd0002077a24 */ /* 0x000fc600078e0207 */
[----:B------:R-:W-:-:S05]  /*5760*/  IMAD.WIDE.U32 R12, R10, c[0x0][0x328], R16 ;  /* 0x0000ca000a0c7a25 */ /* 0x000fca00078e0010 */
        /* <DEDUP_REMOVED lines=39> */
[----:B-1----:R-:W-:Y:S05]  /*59e0*/  CALL.REL.NOINC `($__internal_2_$__cuda_sm70_warpsync) ;  /* 0x0000056000007944 */ /* 0x002fea0003c00000 */
.L_x_373:
        /* <DEDUP_REMOVED lines=12> */
.L_x_375:
[----:B------:R-:W-:Y:S05]  /*5ab0*/  BSYNC B0 ;  /* 0x0000000000007941 */ /* 0x000fea0003800000 */
.L_x_374:
[----:B--2---:R-:W-:Y:S01]  /*5ac0*/  IADD3 R14, P0, R3, c[0x0][0x348], RZ ;  /* 0x0000d200030e7a10 */ /* 0x004fe20007f1e0ff */
[----:B------:R-:W-:Y:S03]  /*5ad0*/  BSSY B0, `(.L_x_376) ;  /* 0x0000008000007945 */ /* 0x000fe60003800000 */
[----:B------:R-:W-:Y:S01]  /*5ae0*/  IADD3.X R15, R4, c[0x0][0x34c], RZ, P0, !PT ;  /* 0x0000d300040f7a10 */ /* 0x000fe200007fe4ff */
[----:B------:R-:W-:Y:S05]  /*5af0*/  @P1 BRA `(.L_x_377) ;  /* 0x0000005000001947 */ /* 0x000fea0003800000 */
.L_x_378:
[----:B------:R-:W2:Y:S01]  /*5b00*/  LDG.E.STRONG.GPU R3, [R14.64] ;  /* 0x000000160e037981 */ /* 0x000ea2000c1ef900 */
[----:B------:R-:W-:Y:S01]  /*5b10*/  YIELD ;  /* 0x0000000000007946 */ /* 0x000fe20003800000 */
[----:B--2---:R-:W-:Y:S01]  /*5b20*/  ISETP.NE.AND P0, PT, R3, R6, PT ;  /* 0x000000060300720c */ /* 0x004fe20003f05270 */
[----:B------:R-:W-:-:S12]  /*5b30*/  CCTL.IVALL ;  /* 0x00000000ff00798f */ /* 0x000fd80002000000 */
[----:B------:R-:W-:Y:S05]  /*5b40*/  @P0 BRA `(.L_x_378) ;  /* 0xffffffb000000947 */ /* 0x000fea000383ffff */
.L_x_377:
[----:B------:R-:W-:Y:S05]  /*5b50*/  BSYNC B0 ;  /* 0x0000000000007941 */ /* 0x000fea0003800000 */
.L_x_376:
[----:B------:R-:W-:Y:S05]  /*5b60*/  BRA.CONV ~URZ, `(.L_x_379) ;  /* 0x000000237f007947 */ /* 0x000fea000b800000 */
[----:B------:R-:W-:Y:S02]  /*5b70*/  MOV R12, 0x5b90 ;  /* 0x00005b90000c7802 */ /* 0x000fe40000000f00 */
[----:B-1----:R-:W-:Y:S05]  /*5b80*/  CALL.REL.NOINC `($__internal_2_$__cuda_sm70_warpsync) ;  /* 0x000003c000007944 */ /* 0x002fea0003c00000 */
.L_x_379:
[----:B------:R-:W-:Y:S01]  /*5b90*/  MOV R6, R16 ;  /* 0x0000001000067202 */ /* 0x000fe20000000f00 */
[----:B------:R-:W-:Y:S01]  /*5ba0*/  IMAD R5, R5, c[0x0][0x300], RZ ;  /* 0x0000c00005057a24 */ /* 0x000fe200078e02ff */
[----:B------:R-:W-:Y:S01]  /*5bb0*/  MOV R7, R17 ;  /* 0x0000001100077202 */ /* 0x000fe20000000f00 */
[----:B------:R-:W-:Y:S01]  /*5bc0*/  IMAD R3, R0, c[0x0][0x308], RZ ;  /* 0x0000c20000037a24 */ /* 0x000fe200078e02ff */
[----:B------:R-:W-:-:S06]  /*5bd0*/  NOP ;  /* 0x0000000000007918 */ /* 0x000fcc0000000000 */
[----:B------:R-:W-:-:S04]  /*5be0*/  IMAD.WIDE.U32 R6, R10, c[0x0][0x300], R6 ;  /* 0x0000c0000a067a25 */ /* 0x000fc800078e0006 */
[----:B------:R-:W-:Y:S02]  /*5bf0*/  IMAD R5, R10, c[0x0][0x304], R5 ;  /* 0x0000c1000a057a24 */ /* 0x000fe400078e0205 */
[----:B------:R-:W-:-:S03]  /*5c00*/  IMAD R3, R2, c[0x0][0x30c], R3 ;  /* 0x0000c30002037a24 */ /* 0x000fc600078e0203 */
        /* <DEDUP_REMOVED lines=39> */
[----:B-12---:R-:W-:Y:S05]  /*5e80*/  CALL.REL.NOINC `($__internal_2_$__cuda_sm70_warpsync) ;  /* 0x000000c000007944 */ /* 0x006fea0003c00000 */
.L_x_380:
[----:B------:R-:W-:-:S06]  /*5e90*/  NOP ;  /* 0x0000000000007918 */ /* 0x000fcc0000000000 */
[----:B------:R-:W-:Y:S05]  /*5ea0*/  @P1 EXIT ;  /* 0x000000000000194d */ /* 0x000fea0003800000 */
[----:B------:R-:W-:Y:S01]  /*5eb0*/  @!PT LDS RZ, [RZ] ;  /* 0x00000000fffff984 */ /* 0x000fe20000000800 */
[----:B------:R-:W-:Y:S01]  /*5ec0*/  @!PT LDS RZ, [RZ] ;  /* 0x00000000fffff984 */ /* 0x000fe20000000800 */
[----:B------:R-:W-:Y:S01]  /*5ed0*/  @!PT LDS RZ, [RZ] ;  /* 0x00000000fffff984 */ /* 0x000fe20000000800 */
[----:B------:R-:W-:Y:S01]  /*5ee0*/  @!PT LDS RZ, [RZ] ;  /* 0x00000000fffff984 */ /* 0x000fe20000000800 */
[----:B------:R-:W-:Y:S06]  /*5ef0*/  MEMBAR.ALL.GPU ;  /* 0x0000000000007992 */ /* 0x000fec000000a000 */
[----:B--2---:R-:W-:Y:S01]  /*5f00*/  MOV R3, 0x1 ;  /* 0x0000000100037802 */ /* 0x004fe20000000f00 */
[----:B------:R-:W-:-:S00]  /*5f10*/  ERRBAR ;  /* 0x00000000000079ab */ /* 0x000fc00000000000 */
[----:B012345:R-:W-:-:S05]  /*5f20*/  CCTL.IVALL ;  /* 0x00000000ff00798f */ /* 0x03ffca0002000000 */
[----:B------:R-:W-:Y:S01]  /*5f30*/  RED.E.ADD.S32.STRONG.GPU [R14.64], R3 ;  /* 0x000000030e00798e */ /* 0x000fe2000c10e396 */
[----:B------:R-:W-:Y:S05]  /*5f40*/  EXIT ;  /* 0x000000000000794d */ /* 0x000fea0003800000 */
        .weak           $__internal_2_$__cuda_sm70_warpsync
        .type           $__internal_2_$__cuda_sm70_warpsync,@function
        .size           $__internal_2_$__cuda_sm70_warpsync,(.L_x_1805 - $__internal_2_$__cuda_sm70_warpsync)
$__internal_2_$__cuda_sm70_warpsync:
[----:B------:R-:W-:Y:S01]  /*5f50*/  MOV R13, 0x0 ;  /* 0x00000000000d7802 */ /* 0x000fe20000000f00 */
[----:B------:R-:W-:Y:S04]  /*5f60*/  WARPSYNC R8 ;  /* 0x0000000800007348 */ /* 0x000fe80003800000 */
[----:B------:R-:W-:Y:S05]  /*5f70*/  RET.REL.NODEC R12 `(_ZN7cutlass13device_kernelIN5flash19enable_sm80_to_sm89INS1_16FlashAttnBwdSm80INS1_25CollectiveMainloopBwdSm80ILi2ELi2EN4cute5tupleIJNS5_1CILi64EEENS7_ILi128EEES8_EEENS_6half_tEfNS_4arch4Sm80ELb0ELb1ELb0ELb0ELb1ELb0ELb0ELb0ELi2ELi2ELi4ELi2ELb1EEENS1_24CollectiveEpilogueBwdGQAISA_fSD_Li256ELb0ELb1EEENS1_19SingleTileSchedulerILb0ELb0ELb0ELi128EEEEEEEEEvNT_6ParamsE) ;  /* 0xffffa0800c007950 */ /* 0x000fea0003c3ffff */
.L_x_381:
        /* <DEDUP_REMOVED lines=16> */
.L_x_1805:


//--------------------- .text._ZN7cutlass13device_kernelIN5flash19enable_sm80_to_sm89INS1_16FlashAttnBwdSm80INS1_25CollectiveMainloopBwdSm80ILi2ELi2EN4cute5tupleIJNS5_1CILi64EEENS7_ILi128EEES8_EEENS_6half_tEfNS_4arch4Sm80ELb0ELb1ELb0ELb1ELb0ELb0ELb0ELb0ELi2ELi2ELi4ELi2ELb1EEENS1_21CollectiveEpilogueBwdISA_SB_SD_Li256ELb1ELb0ELi2EEENS1_19SingleTileSchedulerILb1ELb0ELb0ELi128EEEEEEEEEvNT_6ParamsE --------------------------
	.section	.text._ZN7cutlass13device_kernelIN5flash19enable_sm80_to_sm89INS1_16FlashAttnBwdSm80INS1_25CollectiveMainloopBwdSm80ILi2ELi2EN4cute5tupleIJNS5_1CILi64EEENS7_ILi128EEES8_EEENS_6half_tEfNS_4arch4Sm80ELb0ELb1ELb0ELb1ELb0ELb0ELb0ELb0ELi2ELi2ELi4ELi2ELb1EEENS1_21CollectiveEpilogueBwdISA_SB_SD_Li256ELb1ELb0ELi2EEENS1_19SingleTileSchedulerILb1ELb0ELb0ELi128EEEEEEEEEvNT_6ParamsE,"ax",@progbits
	.sectioninfo	@"SHI_REGISTERS=255"
	.align	128
.text._ZN7cutlass13device_kernelIN5flash19enable_sm80_to_sm89INS1_16FlashAttnBwdSm80INS1_25CollectiveMainloopBwdSm80ILi2ELi2EN4cute5tupleIJNS5_1CILi64EEENS7_ILi128EEES8_EEENS_6half_tEfNS_4arch4Sm80ELb0ELb1ELb0ELb1ELb0ELb0ELb0ELb0ELi2ELi2ELi4ELi2ELb1EEENS1_21CollectiveEpilogueBwdISA_SB_SD_Li256ELb1ELb0ELi2EEENS1_19SingleTileSchedulerILb1ELb0ELb0ELi128EEEEEEEEEvNT_6ParamsE:
        .type           _ZN7cutlass13device_kernelIN5flash19enable_sm80_to_sm89INS1_16FlashAttnBwdSm80INS1_25CollectiveMainloopBwdSm80ILi2ELi2EN4cute5tupleIJNS5_1CILi64EEENS7_ILi128EEES8_EEENS_6half_tEfNS_4arch4Sm80ELb0ELb1ELb0ELb1ELb0ELb0ELb0ELb0ELi2ELi2ELi4ELi2ELb1EEENS1_21CollectiveEpilogueBwdISA_SB_SD_Li256ELb1ELb0ELi2EEENS1_19SingleTileSchedulerILb1ELb0ELb0ELi128EEEEEEEEEvNT_6ParamsE,@function
        .size           _ZN7cutlass13device_kernelIN5flash19enable_sm80_to_sm89INS1_16FlashAttnBwdSm80INS1_25CollectiveMainloopBwdSm80ILi2ELi2EN4cute5tupleIJNS5_1CILi64EEENS7_ILi128EEES8_EEENS_6half_tEfNS_4arch4Sm80ELb0ELb1ELb0ELb1ELb0ELb0ELb0ELb0ELi2ELi2ELi4ELi2ELb1EEENS1_21CollectiveEpilogueBwdISA_SB_SD_Li256ELb1ELb0ELi2EEENS1_19SingleTileSchedulerILb1ELb0ELb0ELi128EEEEEEEEEvNT_6ParamsE,(.L_x_1807 - _ZN7cutlass13device_kernelIN5flash19enable_sm80_to_sm89INS1_16FlashAttnBwdSm80INS1_25CollectiveMainloopBwdSm80ILi2ELi2EN4cute5tupleIJNS5_1CILi64EEENS7_ILi128EEES8_EEENS_6half_tEfNS_4arch4Sm80ELb0ELb1ELb0ELb1ELb0ELb0ELb0ELb0ELi2ELi2ELi4ELi2ELb1EEENS1_21CollectiveEpilogueBwdISA_SB_SD_Li256ELb1ELb0ELi2EEENS1_19SingleTileSchedulerILb1ELb0ELb0ELi128EEEEEEEEEvNT_6ParamsE)
        .other          _ZN7cutlass13device_kernelIN5flash19enable_sm80_to_sm89INS1_16FlashAttnBwdSm80INS1_25CollectiveMainloopBwdSm80ILi2ELi2EN4cute5tupleIJNS5_1CILi64EEENS7_ILi128EEES8_EEENS_6half_tEfNS_4arch4Sm80ELb0ELb1ELb0ELb1ELb0ELb0ELb0ELb0ELi2ELi2ELi4ELi2ELb1EEENS1_21CollectiveEpilogueBwdISA_SB_SD_Li256ELb1ELb0ELi2EEENS1_19SingleTileSchedulerILb1ELb0ELb0ELi128EEEEEEEEEvNT_6ParamsE,@"STO_CUDA_ENTRY STV_DEFAULT"
_ZN7cutlass13device_kernelIN5flash19enable_sm80_to_sm89INS1_16FlashAttnBwdSm80INS1_25CollectiveMainloopBwdSm80ILi2ELi2EN4cute5tupleIJNS5_1CILi64EEENS7_ILi128EEES8_EEENS_6half_tEfNS_4arch4Sm80ELb0ELb1ELb0ELb1ELb0ELb0ELb0ELb0ELi2ELi2ELi4ELi2ELb1EEENS1_21CollectiveEpilogueBwdISA_SB_SD_Li256ELb1ELb0ELi2EEENS1_19SingleTileSchedulerILb1ELb0ELb0ELi128EEEEEEEEEvNT_6ParamsE:
        /* <DEDUP_REMOVED lines=17> */
.L_x_383:
        /* <DEDUP_REMOVED lines=8> */
.L_x_385:
[----:B------:R-:W-:Y:S02]  /*0190*/  MOV R0, c[0x0][0x3a4] ;  /* 0x0000e90000007a02 */ /* 0x000fe40000000f00 */
.L_x_384:
[----:B------:R-:W-:-:S05]  /*01a0*/  IMAD.SHL.U32 R217, R211, 0x80, RZ ;  /* 0x00000080d3d97824 */ /* 0x000fca00078e00ff */
[----:B-----5:R-:W-:-:S04]  /*01b0*/  ISETP.GE.AND P0, PT, R217, R0, PT ;  /* 0x00000000d900720c */ /* 0x020fc80003f06270 */
[----:B------:R-:W-:Y:S01]  /*01c0*/  SEL R216, R216, 0xffffffff, !P0 ;  /* 0xffffffffd8d87807 */ /* 0x000fe20004000000 */
[----:B------:R-:W-:Y:S05]  /*01d0*/  BRA `(.L_x_386) ;  /* 0x0000011000007947 */ /* 0x000fea0003800000 */
.L_x_382:
[----:B---34-:R-:W-:-:S04]  /*01e0*/  ISETP.NE.U32.AND P0, PT, RZ, c[0x0][0x3c0], PT ;  /* 0x0000f000ff007a0c */ /* 0x018fc80003f05070 */
[----:B------:R-:W-:-:S13]  /*01f0*/  ISETP.NE.AND.EX P0, PT, RZ, c[0x0][0x3c4], PT, P0 ;  /* 0x0000f100ff007a0c */ /* 0x000fda0003f05300 */
[----:B------:R-:W-:Y:S05]  /*0200*/  @!P0 BRA `(.L_x_387) ;  /* 0x0000002000008947 */ /* 0x000fea0003800000 */
[----:B------:R1:W5:Y:S01]  /*0210*/  LDG.E R0, [R4.64] ;  /* 0x0000000a04007981 */ /* 0x000362000c1e1900 */
[----:B------:R-:W-:Y:S05]  /*0220*/  BRA `(.L_x_388) ;  /* 0x0000009000007947 */ /* 0x000fea0003800000 */
.L_x_387:
        /* <DEDUP_REMOVED lines=8> */
.L_x_389:
[----:B------:R-:W-:Y:S02]  /*02b0*/  MOV R0, c[0x0][0x3a4] ;  /* 0x0000e90000007a02 */ /* 0x000fe40000000f00 */
.L_x_388:
[----:B------:R-:W-:-:S05]  /*02c0*/  IMAD.SHL.U32 R217, R211, 0x80, RZ ;  /* 0x00000080d3d97824 */ /* 0x000fca00078e00ff */
[----:B-----5:R-:W-:-:S04]  /*02d0*/  ISETP.GE.AND P0, PT, R217, R0, PT ;  /* 0x00000000d900720c */ /* 0x020fc80003f06270 */
[----:B------:R-:W-:-:S04]  /*02e0*/  SEL R216, R216, 0xffffffff, !P0 ;  /* 0xffffffffd8d87807 */ /* 0x000fc80004000000 */
.L_x_386:
        /* <DEDUP_REMOVED lines=11> */
[----:B-1----:R-:W-:Y:S02]  /*03a0*/  IMAD.MOV.U32 R5, RZ, RZ, RZ ;  /* 0x000000ffff057224 */ /* 0x002fe400078e00ff */
[----:B------:R-:W-:Y:S02]  /*03b0*/  IMAD.MOV.U32 R9, RZ, RZ, RZ ;  /* 0x000000ffff097224 */ /* 0x000fe400078e00ff */
[CC--:B------:R-:W-:Y:S02]  /*03c0*/  @P0 IMAD.WIDE R18, R216.reuse, R11.reuse, c[0x0][0x2d8] ;  /* 0x0000b600d8120625 */ /* 0x0c0fe400078e020b */
[----:B------:R1:W5:Y:S02]  /*03d0*/  @P3 LDG.E R5, [R14.64] ;  /* 0x0000000a0e053981 */ /* 0x000364000c1e1900 */
[----:B------:R-:W-:-:S02]  /*03e0*/  IMAD.WIDE R12, R216, R11, c[0x0][0x2d0] ;  /* 0x0000b400d80c7625 */ /* 0x000fc400078e020b */
[----:B------:R1:W5:Y:S04]  /*03f0*/  @P0 LDG.E R215, [R18.64] ;  /* 0x0000000a12d70981 */ /* 0x000368000c1e1900 */
[----:B------:R1:W5:Y:S01]  /*0400*/  @P4 LDG.E R9, [R12.64] ;  /* 0x0000000a0c094981 */ /* 0x000362000c1e1900 */
[----:B------:R-:W-:Y:S02]  /*0410*/  IMAD.MOV.U32 R208, RZ, RZ, RZ ;  /* 0x000000ffffd07224 */ /* 0x000fe400078e00ff */
[----:B------:R-:W-:Y:S02]  /*0420*/  IMAD.MOV.U32 R214, RZ, RZ, c[0x0][0x198] ;  /* 0x00006600ffd67624 */ /* 0x000fe400078e00ff */
[----:B--2---:R-:W-:-:S05]  /*0430*/  @P3 IMAD R17, R216, 0x40, R17 ;  /* 0x00000040d8113824 */ /* 0x004fca00078e0211 */
[----:B------:R-:W-:-:S04]  /*0440*/  @P3 SHF.R.S32.HI R0, RZ, 0x1f, R17 ;  /* 0x0000001fff003819 */ /* 0x000fc80000011411 */
[----:B------:R-:W-:-:S04]  /*0450*/  @P3 LEA.HI R0, R0, R17, RZ, 0x6 ;  /* 0x0000001100003211 */ /* 0x000fc800078f30ff */
[----:B------:R-:W-:Y:S01]  /*0460*/  @P3 LOP3.LUT R208, R0, 0xffffffc0, RZ, 0xc0, !PT ;  /* 0xffffffc000d03812 */ /* 0x000fe200078ec0ff */
[----:B------:R-:W-:Y:S05]  /*0470*/  @P0 BRA `(.L_x_390) ;  /* 0x0000004000000947 */ /* 0x000fea0003800000 */
[----:B-1----:R-:W-:Y:S05]  /*0480*/  @!P3 BRA `(.L_x_390) ;  /* 0x000000300000b947 */ /* 0x002fea0003800000 */
[----:B-----5:R-:W2:Y:S04]  /*0490*/  LDG.E R215, [R14.64] ;  /* 0x0000000a0ed77981 */ /* 0x020ea8000c1e1900 */
[----:B------:R-:W2:Y:S02]  /*04a0*/  LDG.E R0, [R14.64+0x4] ;  /* 0x0000040a0e007981 */ /* 0x000ea4000c1e1900 */
[----:B--2---:R-:W-:Y:S02]  /*04b0*/  IADD3 R215, -R215, R0, RZ ;  /* 0x00000000d7d77210 */ /* 0x004fe40007ffe1ff */
.L_x_390:
[----:B-1----:R-:W-:-:S04]  /*04c0*/  ISETP.NE.U32.AND P0, PT, RZ, c[0x0][0x2e0], PT ;  /* 0x0000b800ff007a0c */ /* 0x002fc80003f05070 */
[----:B------:R-:W-:-:S13]  /*04d0*/  ISETP.NE.AND.EX P0, PT, RZ, c[0x0][0x2e4], PT, P0 ;  /* 0x0000b900ff007a0c */ /* 0x000fda0003f05300 */
[----:B------:R-:W-:Y:S05]  /*04e0*/  @!P0 BRA `(.L_x_391) ;  /* 0x0000003000008947 */ /* 0x000fea0003800000 */
[----:B------:R-:W-:-:S05]  /*04f0*/  IMAD.WIDE R10, R216, R11, c[0x0][0x2e0] ;  /* 0x0000b800d80a7625 */ /* 0x000fca00078e020b */
[----:B------:R1:W5:Y:S01]  /*0500*/  LDG.E R214, [R10.64] ;  /* 0x0000000a0ad67981 */ /* 0x000362000c1e1900 */
[----:B------:R-:W-:Y:S05]  /*0510*/  BRA `(.L_x_392) ;  /* 0x0000004000007947 */ /* 0x000fea0003800000 */
.L_x_391:
[----:B------:R-:W-:Y:S05]  /*0520*/  @!P4 BRA `(.L_x_392) ;  /* 0x000000300000c947 */ /* 0x000fea0003800000 */
[----:B------:R-:W2:Y:S04]  /*0530*/  LDG.E R214, [R12.64] ;  /* 0x0000000a0cd67981 */ /* 0x000ea8000c1e1900 */
[----:B------:R-:W2:Y:S02]  /*0540*/  LDG.E R11, [R12.64+0x4] ;  /* 0x0000040a0c0b7981 */ /* 0x000ea4000c1e1900 */
[----:B--2---:R-:W-:Y:S02]  /*0550*/  IADD3 R214, -R214, R11, RZ ;  /* 0x0000000bd6d67210 */ /* 0x004fe40007ffe1ff */
.L_x_392:
[----:B------:R-:W-:Y:S02]  /*0560*/  ISETP.GE.AND P0, PT, R211, RZ, PT ;  /* 0x000000ffd300720c */ /* 0x000fe40003f06270 */
[----:B-1---5:R-:W-:-:S04]  /*0570*/  IADD3 R11, R215, 0x3f, RZ ;  /* 0x0000003fd70b7810 */ /* 0x022fc80007ffe0ff */
[----:B------:R-:W-:-:S04]  /*0580*/  SHF.R.S32.HI R0, RZ, 0x1f, R11 ;  /* 0x0000001fff007819 */ /* 0x000fc8000001140b */
[----:B------:R-:W-:-:S04]  /*0590*/  LEA.HI R0, R0, R11, RZ, 0x6 ;  /* 0x0000000b00007211 */ /* 0x000fc800078f30ff */
[----:B------:R-:W-:Y:S01]  /*05a0*/  SHF.R.S32.HI R213, RZ, 0x6, R0 ;  /* 0x00000006ffd57819 */ /* 0x000fe20000011400 */
[----:B------:R-:W-:Y:S05]  /*05b0*/  @!P0 BRA `(.L_x_393) ;  /* 0x0000007000008947 */ /* 0x000fea0003800000 */
[----:B------:R-:W-:-:S05]  /*05c0*/  IADD3 R0, -R214, 0xbf, RZ ;  /* 0x000000bfd6007810 */ /* 0x000fca0007ffe1ff */
[----:B------:R-:W-:-:S05]  /*05d0*/  IMAD R0, R211, 0x80, R0 ;  /* 0x00000080d3007824 */ /* 0x000fca00078e0200 */
[----:B------:R-:W-:-:S04]  /*05e0*/  IADD3 R11, R0, c[0x0][0x2a0], R215 ;  /* 0x0000a800000b7a10 */ /* 0x000fc80007ffe0d7 */
[----:B------:R-:W-:-:S04]  /*05f0*/  SHF.R.S32.HI R0, RZ, 0x1f, R11 ;  /* 0x0000001fff007819 */ /* 0x000fc8000001140b */
[----:B------:R-:W-:-:S04]  /*0600*/  LEA.HI R0, R0, R11, RZ, 0x6 ;  /* 0x0000000b00007211 */ /* 0x000fc800078f30ff */
[----:B------:R-:W-:-:S04]  /*0610*/  SHF.R.S32.HI R0, RZ, 0x6, R0 ;  /* 0x00000006ff007819 */ /* 0x000fc80000011400 */
[----:B------:R-:W-:Y:S02]  /*0620*/  IMNMX R213, R213, R0, PT ;  /* 0x00000000d5d57217 */ /* 0x000fe40003800200 */
.L_x_393:
[----:B------:R-:W-:Y:S01]  /*0630*/  IADD3 R0, R217, -c[0x0][0x2a4], -R214 ;  /* 0x8000a900d9007a10 */ /* 0x000fe20007ffe8d6 */
[----:B------:R-:W-:Y:S01]  /*0640*/  CS2R R126, SRZ ;  /* 0x00000000007e7805 */ /* 0x000fe2000001ff00 */
[----:B------:R-:W-:Y:S01]  /*0650*/  PLOP3.LUT P1, PT, PT, PT, PT, 0x80, 0x0 ;  /* 0x000000000000781c */ /* 0x000fe20003f2f070 */
[----:B------:R-:W-:Y:S01]  /*0660*/  CS2R R124, SRZ ;  /* 0x00000000007c7805 */ /* 0x000fe2000001ff00 */
[----:B------:R-:W-:Y:S01]  /*0670*/  CS2R R130, SRZ ;  /* 0x0000000000827805 */ /* 0x000fe2000001ff00 */
[----:B------:R-:W-:Y:S01]  /*0680*/  IMAD.IADD R0, R0, 0x1, R215 ;  /* 0x0000000100007824 */ /* 0x000fe200078e02d7 */
[----:B------:R-:W-:Y:S01]  /*0690*/  CS2R R128, SRZ ;  /* 0x0000000000807805 */ /* 0x000fe2000001ff00 */
[----:B------:R-:W-:Y:S01]  /*06a0*/  CS2R R122, SRZ ;  /* 0x00000000007a7805 */ /* 0x000fe2000001ff00 */
[----:B------:R-:W-:Y:S01]  /*06b0*/  CS2R R120, SRZ ;  /* 0x0000000000787805 */ /* 0x000fe2000001ff00 */
[----:B------:R-:W-:Y:S01]  /*06c0*/  CS2R R118, SRZ ;  /* 0x0000000000767805 */ /* 0x000fe2000001ff00 */
[----:B------:R-:W-:Y:S01]  /*06d0*/  SHF.R.S32.HI R239, RZ, 0x1f, R0 ;  /* 0x0000001fffef7819 */ /* 0x000fe20000011400 */
[----:B------:R-:W-:Y:S01]  /*06e0*/  CS2R R116, SRZ ;  /* 0x0000000000747805 */ /* 0x000fe2000001ff00 */
[----:B------:R-:W-:Y:S01]  /*06f0*/  CS2R R110, SRZ ;  /* 0x00000000006e7805 */ /* 0x000fe2000001ff00 */
[----:B------:R-:W-:Y:S01]  /*0700*/  CS2R R108, SRZ ;  /* 0x00000000006c7805 */ /* 0x000fe2000001ff00 */
[----:B------:R-:W-:Y:S01]  /*0710*/  LEA.HI R239, R239, R0, RZ, 0x6 ;  /* 0x00000000efef7211 */ /* 0x000fe200078f30ff */
[----:B------:R-:W-:Y:S01]  /*0720*/  CS2R R114, SRZ ;  /* 0x0000000000727805 */ /* 0x000fe2000001ff00 */
[----:B------:R-:W-:Y:S01]  /*0730*/  CS2R R112, SRZ ;  /* 0x0000000000707805 */ /* 0x000fe2000001ff00 */
[----:B------:R-:W-:Y:S01]  /*0740*/  CS2R R106, SRZ ;  /* 0x00000000006a7805 */ /* 0x000fe2000001ff00 */
[----:B------:R-:W-:Y:S01]  /*0750*/  SHF.R.S32.HI R239, RZ, 0x6, R239 ;  /* 0x00000006ffef7819 */ /* 0x000fe200000114ef */
[----:B------:R-:W-:Y:S01]  /*0760*/  CS2R R104, SRZ ;  /* 0x0000000000687805 */ /* 0x000fe2000001ff00 */
[----:B------:R-:W-:Y:S01]  /*0770*/  CS2R R102, SRZ ;  /* 0x0000000000667805 */ /* 0x000fe2000001ff00 */
[----:B------:R-:W-:Y:S01]  /*0780*/  CS2R R100, SRZ ;  /* 0x0000000000647805 */ /* 0x000fe2000001ff00 */
[----:B------:R-:W-:Y:S01]  /*0790*/  IMNMX R239, RZ, R239, !PT ;  /* 0x000000efffef7217 */ /* 0x000fe20007800200 */
[----:B------:R-:W-:Y:S01]  /*07a0*/  CS2R R94, SRZ ;  /* 0x00000000005e7805 */ /* 0x000fe2000001ff00 */
[----:B------:R-:W-:Y:S01]  /*07b0*/  CS2R R92, SRZ ;  /* 0x00000000005c7805 */ /* 0x000fe2000001ff00 */
[----:B------:R-:W-:Y:S01]  /*07c0*/  CS2R R98, SRZ ;  /* 0x0000000000627805 */ /* 0x000fe2000001ff00 */
[----:B------:R-:W-:Y:S01]  /*07d0*/  ISETP.GT.AND P0, PT, R213, R239, PT ;  /* 0x000000efd500720c */ /* 0x000fe20003f04270 */
        /* <DEDUP_REMOVED lines=16> */
[--C-:B------:R-:W-:Y:S01]  /*08e0*/  IMAD.MOV.U32 R8, RZ, RZ, R3.reuse ;  /* 0x000000ffff087224 */ /* 0x100fe200078e0003 */
[----:B------:R-:W-:Y:S01]  /*08f0*/  SHF.R.S32.HI R10, RZ, 0x1f, R3 ;  /* 0x0000001fff0a7819 */ /* 0x000fe20000011403 */
[----:B------:R-:W-:Y:S01]  /*0900*/  IMAD.SHL.U32 R222, R6, 0x4, RZ ;  /* 0x0000000406de7824 */ /* 0x000fe200078e00ff */
[----:B------:R-:W-:Y:S01]  /*0910*/  ISETP.NE.AND P2, PT, R0, 0x1, PT ;  /* 0x000000010000780c */ /* 0x000fe20003f45270 */
[----:B------:R-:W-:Y:S01]  /*0920*/  IMAD.SHL.U32 R205, R208, 0x40, RZ ;  /* 0x00000040d0cd7824 */ /* 0x000fe200078e00ff */
[----:B------:R-:W-:Y:S01]  /*0930*/  LEA.HI R15, R13, R6, RZ, 0x3 ;  /* 0x000000060d0f7211 */ /* 0x000fe200078f18ff */
[C---:B------:R-:W-:Y:S01]  /*0940*/  IMAD R0, R10.reuse, c[0x0][0x238], RZ ;  /* 0x00008e000a007a24 */ /* 0x040fe200078e02ff */
[----:B------:R-:W-:Y:S01]  /*0950*/  SHF.R.S32.HI R19, RZ, 0x1f, R216 ;  /* 0x0000001fff137819 */ /* 0x000fe200000114d8 */
[C---:B------:R-:W-:Y:S01]  /*0960*/  IMAD R30, R10.reuse, c[0x0][0x270], RZ ;  /* 0x00009c000a1e7a24 */ /* 0x040fe200078e02ff */
[----:B------:R-:W-:Y:S01]  /*0970*/  SHF.R.S32.HI R212, RZ, 0x3, R15 ;  /* 0x00000003ffd47819 */ /* 0x000fe2000001140f */
[----:B------:R-:W-:Y:S01]  /*0980*/  IMAD R11, R3, c[0x0][0x23c], R0 ;  /* 0x00008f00030b7a24 */ /* 0x000fe200078e0200 */
[----:B------:R-:W-:Y:S01]  /*0990*/  SEL R12, R19, RZ, !P3 ;  /* 0x000000ff130c7207 */ /* 0x000fe20005800000 */
[----:B------:R-:W-:Y:S01]  /*09a0*/  IMAD R28, R10, c[0x0][0x288], RZ ;  /* 0x0000a2000a1c7a24 */ /* 0x000fe200078e02ff */
[----:B------:R-:W-:Y:S01]  /*09b0*/  SHF.R.S32.HI R2, RZ, 0x1f, R212 ;  /* 0x0000001fff027819 */ /* 0x000fe200000114d4 */
[C---:B------:R-:W-:Y:S01]  /*09c0*/  IMAD R30, R3.reuse, c[0x0][0x274], R30 ;  /* 0x00009d00031e7a24 */ /* 0x040fe200078e021e */
[C---:B------:R-:W-:Y:S01]  /*09d0*/  IADD3 R26, P0, R212.reuse, R9, RZ ;  /* 0x00000009d41a7210 */ /* 0x040fe20007f1e0ff */
[----:B------:R-:W-:Y:S01]  /*09e0*/  @P2 IMAD.HI.U32 R0, R3, c[0x0][0x24c], RZ ;  /* 0x0000930003002a27 */ /* 0x000fe200078e00ff */
[----:B------:R-:W-:Y:S01]  /*09f0*/  IADD3 R220, P1, R212, R5, RZ ;  /* 0x00000005d4dc7210 */ /* 0x000fe20007f3e0ff */
[----:B------:R-:W-:Y:S01]  /*0a00*/  ULDC.64 UR4, c[0x0][0x1d8] ;  /* 0x0000760000047ab9 */ /* 0x000fe20000000a00 */
[-C--:B------:R-:W-:Y:S01]  /*0a10*/  LEA.HI.X.SX32 R27, R9, R2.reuse, 0x1, P0 ;  /* 0x00000002091b7211 */ /* 0x080fe200000f0eff */
[----:B------:R-:W-:Y:S01]  /*0a20*/  IMAD R28, R3, c[0x0][0x28c], R28 ;  /* 0x0000a300031c7a24 */ /* 0x000fe200078e021c */
[----:B------:R-:W-:Y:S01]  /*0a30*/  LOP3.LUT R9, R15, 0xfffffff8, RZ, 0xc0, !PT ;  /* 0xfffffff80f097812 */ /* 0x000fe200078ec0ff */
[----:B------:R-:W-:Y:S01]  /*0a40*/  IMAD.IADD R237, R214, 0x1, -R217 ;  /* 0x00000001d6ed7824 */ /* 0x000fe200078e0ad9 */
[----:B------:R-:W-:Y:S01]  /*0a50*/  @P2 SHF.R.U32.HI R8, RZ, c[0x0][0x250], R0 ;  /* 0x00009400ff082a19 */ /* 0x000fe20000011600 */
[----:B------:R-:W-:Y:S01]  /*0a60*/  IMAD R207, R12, c[0x0][0x290], RZ ;  /* 0x0000a4000ccf7a24 */ /* 0x000fe200078e02ff */
[--C-:B------:R-:W-:Y:S01]  /*0a70*/  SHF.R.S32.HI R7, RZ, 0x1f, R6.reuse ;  /* 0x0000001fff077819 */ /* 0x100fe20000011406 */
[----:B------:R-:W-:Y:S01]  /*0a80*/  IMAD.IADD R16, R6, 0x1, -R9 ;  /* 0x0000000106107824 */ /* 0x000fe200078e0a09 */
[----:B------:R-:W-:Y:S01]  /*0a90*/  LEA.HI.X.SX32 R0, R5, R2, 0x1, P1 ;  /* 0x0000000205007211 */ /* 0x000fe200008f0eff */
[----:B------:R-:W-:Y:S01]  /*0aa0*/  IMAD R9, R12, c[0x0][0x240], RZ ;  /* 0x000090000c097a24 */ /* 0x000fe200078e02ff */
[----:B------:R-:W-:Y:S01]  /*0ab0*/  SEL R2, R216, RZ, !P3 ;  /* 0x000000ffd8027207 */ /* 0x000fe20005800000 */
[----:B------:R-:W-:Y:S01]  /*0ac0*/  IMAD.WIDE.U32 R24, R3, c[0x0][0x238], R6 ;  /* 0x00008e0003187a25 */ /* 0x000fe200078e0006 */
[----:B------:R-:W-:Y:S01]  /*0ad0*/  SHF.R.S32.HI R223, RZ, 0x1f, R222 ;  /* 0x0000001fffdf7819 */ /* 0x000fe200000114de */
[----:B------:R-:W-:Y:S01]  /*0ae0*/  USHF.L.U32 UR6, UR4, 0x6, URZ ;  /* 0x0000000604067899 */ /* 0x000fe2000800063f */
[----:B------:R-:W-:Y:S01]  /*0af0*/  SHF.R.S32.HI R20, RZ, 0x1f, R8 ;  /* 0x0000001fff147819 */ /* 0x000fe20000011408 */
[----:B------:R-:W-:Y:S01]  /*0b00*/  IMAD R204, R2, c[0x0][0x244], R9 ;  /* 0x0000910002cc7a24 */ /* 0x000fe200078e0209 */
[-C--:B------:R-:W-:Y:S01]  /*0b10*/  LEA.HI R18, R13, R6.reuse, RZ, 0x4 ;  /* 0x000000060d127211 */ /* 0x080fe200078f20ff */
[----:B------:R-:W-:Y:S01]  /*0b20*/  IMAD.WIDE.U32 R36, R3, c[0x0][0x270], R222 ;  /* 0x00009c0003247a25 */ /* 0x000fe200078e00de */
[----:B------:R-:W-:Y:S01]  /*0b30*/  SHF.R.S32.HI R5, RZ, 0x1f, R205 ;  /* 0x0000001fff057819 */ /* 0x000fe200000114cd */
[----:B------:R-:W-:Y:S01]  /*0b40*/  UMOV UR8, 0x6 ;  /* 0x0000000600087882 */ /* 0x000fe20000000000 */
[----:B------:R-:W-:Y:S01]  /*0b50*/  SEL R19, R19, RZ, !P4 ;  /* 0x000000ff13137207 */ /* 0x000fe20006000000 */
[----:B------:R-:W-:Y:S01]  /*0b60*/  IMAD.SHL.U32 R22, R16, 0x8, RZ ;  /* 0x0000000810167824 */ /* 0x000fe200078e00ff */
[----:B------:R-:W-:Y:S01]  /*0b70*/  SEL R17, R216, RZ, !P4 ;  /* 0x000000ffd8117207 */ /* 0x000fe20006000000 */
[----:B------:R-:W-:Y:S01]  /*0b80*/  IMAD R9, R20, c[0x0][0x1e0], RZ ;  /* 0x0000780014097a24 */ /* 0x000fe200078e02ff */
[----:B------:R-:W-:Y:S01]  /*0b90*/  USHF.L.U64.HI UR5, UR4, UR8, UR5 ;  /* 0x0000000804057299 */ /* 0x000fe20008010205 */
[----:B------:R-:W-:Y:S01]  /*0ba0*/  IMAD.IADD R25, R25, 0x1, R11 ;  /* 0x0000000119197824 */ /* 0x000fe200078e020b */
[----:B------:R-:W-:Y:S01]  /*0bb0*/  SHF.R.S32.HI R23, RZ, 0x1f, R22 ;  /* 0x0000001fff177819 */ /* 0x000fe20000011416 */
[----:B------:R-:W-:Y:S01]  /*0bc0*/  IMAD.WIDE.U32 R34, R3, c[0x0][0x288], R222 ;  /* 0x0000a20003227a25 */ /* 0x000fe200078e00de */
[----:B------:R-:W-:-:S03]  /*0bd0*/  LEA.HI R198, R13, R6, RZ, 0x7 ;  /* 0x000000060dc67211 */ /* 0x000fc600078f38ff */
[----:B------:R-:W-:Y:S01]  /*0be0*/  IMAD.IADD R31, R37, 0x1, R30 ;  /* 0x00000001251f7824 */ /* 0x000fe200078e021e */
[----:B------:R-:W-:Y:S01]  /*0bf0*/  SHF.R.U32.HI R198, RZ, 0x4, R198 ;  /* 0x00000004ffc67819 */ /* 0x000fe200000116c6 */
[----:B------:R-:W-:Y:S01]  /*0c00*/  IMAD R32, R8, c[0x0][0x1e4], R9 ;  /* 0x0000790008207a24 */ /* 0x000fe200078e0209 */
[----:B------:R-:W-:Y:S01]  /*0c10*/  SHF.R.S32.HI R9, RZ, 0x4, R18 ;  /* 0x00000004ff097819 */ /* 0x000fe20000011412 */
[----:B------:R-:W-:Y:S02]  /*0c20*/  IMAD.IADD R29, R35, 0x1, R28 ;  /* 0x00000001231d7824 */ /* 0x000fe400078e021c */
[----:B------:R-:W-:Y:S01]  /*0c30*/  IMAD.WIDE.U32 R24, R2, c[0x0][0x240], R24 ;  /* 0x0000900002187a25 */ /* 0x000fe200078e0018 */
[----:B------:R-:W-:-:S03]  /*0c40*/  LEA.HI R14, R18, R9, RZ, 0x1 ;  /* 0x00000009120e7211 */ /* 0x000fc600078f08ff */
[----:B------:R-:W-:Y:S01]  /*0c50*/  IMAD.MOV.U32 R30, RZ, RZ, R36 ;  /* 0x000000ffff1e7224 */ /* 0x000fe200078e0024 */
[----:B------:R-:W-:Y:S01]  /*0c60*/  IADD3 R205, P1, R205, R24, RZ ;  /* 0x00000018cdcd7210 */ /* 0x000fe20007f3e0ff */
[----:B------:R-:W-:Y:S01]  /*0c70*/  IMAD.MOV.U32 R28, RZ, RZ, R34 ;  /* 0x000000ffff1c7224 */ /* 0x000fe200078e0022 */
[----:B------:R-:W-:Y:S01]  /*0c80*/  LOP3.LUT R14, R14, 0xfffffffe, RZ, 0xc0, !PT ;  /* 0xfffffffe0e0e7812 */ /* 0x000fe200078ec0ff */
[----:B------:R-:W-:Y:S01]  /*0c90*/  IMAD.IADD R4, R237, 0x1, -R212 ;  /* 0x00000001ed047824 */ /* 0x000fe200078e0ad4 */
[----:B------:R-:W-:Y:S01]  /*0ca0*/  IADD3.X R204, R5, R25, R204, P1, !PT ;  /* 0x0000001905cc7210 */ /* 0x000fe20000ffe4cc */
[----:B------:R-:W-:-:S03]  /*0cb0*/  IMAD.WIDE.U32 R30, R2, c[0x0][0x278], R30 ;  /* 0x00009e00021e7a25 */ /* 0x000fc600078e001e */
[----:B------:R-:W-:Y:S01]  /*0cc0*/  ISETP.GE.AND P2, PT, R4, 0x1, PT ;  /* 0x000000010400780c */ /* 0x000fe20003f46270 */
[----:B------:R-:W-:Y:S01]  /*0cd0*/  IMAD.WIDE.U32 R38, R8, c[0x0][0x1e0], R22 ;  /* 0x0000780008267a25 */ /* 0x000fe200078e0016 */
[C---:B------:R-:W-:Y:S02]  /*0ce0*/  ISETP.GE.AND P0, PT, R4.reuse, 0x21, PT ;  /* 0x000000210400780c */ /* 0x040fe40003f06270 */
[----:B------:R-:W-:Y:S01]  /*0cf0*/  ISETP.GE.AND P6, PT, R4, 0x41, PT ;  /* 0x000000410400780c */ /* 0x000fe20003fc6270 */
[----:B------:R-:W-:Y:S01]  /*0d00*/  IMAD.WIDE.U32 R28, R2, c[0x0][0x290], R28 ;  /* 0x0000a400021c7a25 */ /* 0x000fe200078e001c */
[----:B------:R-:W-:Y:S02]  /*0d10*/  ISETP.GE.AND P3, PT, R4, 0x61, PT ;  /* 0x000000610400780c */ /* 0x000fe40003f66270 */
[----:B------:R-:W-:Y:S01]  /*0d20*/  SHF.R.S32.HI R4, RZ, 0x1f, R208 ;  /* 0x0000001fff047819 */ /* 0x000fe200000114d0 */
[----:B------:R-:W-:Y:S01]  /*0d30*/  IMAD.IADD R33, R39, 0x1, R32 ;  /* 0x0000000127217824 */ /* 0x000fe200078e0220 */
[C---:B------:R-:W-:Y:S01]  /*0d40*/  IADD3 R210, P4, R208.reuse, R30, RZ ;  /* 0x0000001ed0d27210 */ /* 0x040fe20007f9e0ff */
[----:B------:R-:W-:Y:S01]  /*0d50*/  IMAD R24, R19, c[0x0][0x1e8], RZ ;  /* 0x00007a0013187a24 */ /* 0x000fe200078e02ff */
[----:B------:R-:W-:Y:S01]  /*0d60*/  IADD3 R208, P1, R208, R28, RZ ;  /* 0x0000001cd0d07210 */ /* 0x000fe20007f3e0ff */
[----:B------:R-:W-:Y:S01]  /*0d70*/  IMAD R207, R2, c[0x0][0x294], R207 ;  /* 0x0000a50002cf7a24 */ /* 0x000fe200078e02cf */
[C---:B------:R-:W-:Y:S01]  /*0d80*/  ISETP.GE.OR P5, PT, R22.reuse, c[0x0][0x1cc], !P0 ;  /* 0x0000730016007a0c */ /* 0x040fe200047a6670 */
[----:B------:R-:W-:Y:S01]  /*0d90*/  IMAD.MOV.U32 R32, RZ, RZ, R38 ;  /* 0x000000ffff207224 */ /* 0x000fe200078e0026 */
[----:B------:R-:W-:Y:S01]  /*0da0*/  ISETP.GE.OR P0, PT, R22, c[0x0][0x19c], !P0 ;  /* 0x0000670016007a0c */ /* 0x000fe20004706670 */
[----:B------:R-:W-:Y:S01]  /*0db0*/  IMAD R5, R17, c[0x0][0x1ec], R24 ;  /* 0x00007b0011057a24 */ /* 0x000fe200078e0218 */
[----:B------:R-:W-:Y:S01]  /*0dc0*/  IADD3.X R207, R4, R29, R207, P1, !PT ;  /* 0x0000001d04cf7210 */ /* 0x000fe20000ffe4cf */
[----:B------:R-:W-:Y:S01]  /*0dd0*/  IMAD.IADD R14, R9, 0x1, -R14 ;  /* 0x00000001090e7824 */ /* 0x000fe200078e0a0e */
[----:B------:R-:W-:Y:S01]  /*0de0*/  LEA.HI R9, R13, R6, RZ, 0x6 ;  /* 0x000000060d097211 */ /* 0x000fe200078f30ff */
[----:B------:R-:W-:-:S02]  /*0df0*/  IMAD R209, R12, c[0x0][0x278], RZ ;  /* 0x00009e000cd17a24 */ /* 0x000fc400078e02ff */
[----:B------:R-:W-:Y:S01]  /*0e00*/  IMAD.WIDE.U32 R24, R17, c[0x0][0x1e8], R32 ;  /* 0x00007a0011187a25 */ /* 0x000fe200078e0020 */
[----:B------:R-:W-:-:S03]  /*0e10*/  SHF.R.S32.HI R9, RZ, 0x6, R9 ;  /* 0x00000006ff097819 */ /* 0x000fc60000011409 */
[----:B------:R-:W-:-:S04]  /*0e20*/  IMAD.WIDE R26, R211, 0x80, R26 ;  /* 0x00000080d31a7825 */ /* 0x000fc800078e021a */
[----:B------:R-:W-:Y:S02]  /*0e30*/  IMAD.SHL.U32 R29, R212, 0x40, RZ ;  /* 0x00000040d41d7824 */ /* 0x000fe400078e00ff */
[----:B------:R-:W-:Y:S02]  /*0e40*/  IMAD R209, R2, c[0x0][0x27c], R209 ;  /* 0x00009f0002d17a24 */ /* 0x000fe400078e02d1 */
[----:B------:R-:W-:Y:S01]  /*0e50*/  IMAD.IADD R25, R25, 0x1, R5 ;  /* 0x0000000119197824 */ /* 0x000fe200078e0205 */
[----:B------:R-:W-:Y:S01]  /*0e60*/  LOP3.LUT R29, R29, 0x1c0, RZ, 0xc0, !PT ;  /* 0x000001c01d1d7812 */ /* 0x000fe200078ec0ff */
[----:B------:R-:W-:Y:S01]  /*0e70*/  IMAD R5, R27, c[0x0][0x1d8], RZ ;  /* 0x000076001b057a24 */ /* 0x000fe200078e02ff */
[----:B------:R-:W-:Y:S01]  /*0e80*/  IADD3.X R209, R4, R31, R209, P4, !PT ;  /* 0x0000001f04d17210 */ /* 0x000fe200027fe4d1 */
[C---:B------:R-:W-:Y:S01]  /*0e90*/  IMAD.WIDE.U32 R24, R26.reuse, c[0x0][0x1d8], R24 ;  /* 0x000076001a187a25 */ /* 0x040fe200078e0018 */
[----:B------:R-:W-:Y:S02]  /*0ea0*/  LOP3.LUT R21, R29, 0x38, R22, 0xf8, !PT ;  /* 0x000000381d157812 */ /* 0x000fe400078ef816 */
[----:B------:R-:W-:Y:S01]  /*0eb0*/  SHF.R.U32.HI R4, RZ, 0x3, R29 ;  /* 0x00000003ff047819 */ /* 0x000fe2000001161d */
[----:B------:R-:W-:Y:S01]  /*0ec0*/  IMAD R5, R26, c[0x0][0x1dc], R5 ;  /* 0x000077001a057a24 */ /* 0x000fe200078e0205 */
[----:B------:R-:W-:Y:S01]  /*0ed0*/  ISETP.GE.OR P4, PT, R22, c[0x0][0x1cc], !P2 ;  /* 0x0000730016007a0c */ /* 0x000fe20005786670 */
[----:B------:R-:W-:Y:S01]  /*0ee0*/  IMAD.SHL.U32 R11, R9, 0x200, RZ ;  /* 0x00000200090b7824 */ /* 0x000fe200078e00ff */
[----:B------:R-:W-:Y:S01]  /*0ef0*/  LEA R28, P1, R24, c[0x0][0x1c0], 0x1 ;  /* 0x00007000181c7a11 */ /* 0x000fe200078208ff */
[----:B------:R-:W-:Y:S01]  /*0f00*/  IMAD.IADD R5, R25, 0x1, R5 ;  /* 0x0000000119057824 */ /* 0x000fe200078e0205 */
[----:B------:R-:W-:Y:S01]  /*0f10*/  ISETP.GE.OR P2, PT, R22, c[0x0][0x19c], !P2 ;  /* 0x0000670016007a0c */ /* 0x000fe20005746670 */
[----:B------:R-:W-:Y:S01]  /*0f20*/  IMAD R25, R20, c[0x0][0x1b0], RZ ;  /* 0x00006c0014197a24 */ /* 0x000fe200078e02ff */
[----:B------:R-:W-:Y:S01]  /*0f30*/  LOP3.LUT R21, R11, R21, R4, 0xf6, !PT ;  /* 0x000000150b157212 */ /* 0x000fe200078ef604 */
[----:B------:R-:W-:Y:S01]  /*0f40*/  IMAD.WIDE.U32 R30, R8, c[0x0][0x1b0], R22 ;  /* 0x00006c00081e7a25 */ /* 0x000fe200078e0016 */
[----:B------:R-:W-:-:S02]  /*0f50*/  LEA.HI R4, R13, R6, RZ, 0x2 ;  /* 0x000000060d047211 */ /* 0x000fc400078f10ff */
[----:B------:R-:W-:Y:S01]  /*0f60*/  LEA.HI.X R29, R24, c[0x0][0x1c4], R5, 0x1, P1 ;  /* 0x00007100181d7a11 */ /* 0x000fe200008f0c05 */
[----:B------:R-:W-:Y:S01]  /*0f70*/  IMAD.SHL.U32 R5, R21, 0x2, RZ ;  /* 0x0000000215057824 */ /* 0x000fe200078e00ff */
[--C-:B------:R-:W-:Y:S01]  /*0f80*/  SHF.R.S32.HI R24, RZ, 0x2, R4.reuse ;  /* 0x00000002ff187819 */ /* 0x100fe20000011404 */
[----:B------:R-:W-:Y:S01]  /*0f90*/  IMAD R25, R8, c[0x0][0x1b4], R25 ;  /* 0x00006d0008197a24 */ /* 0x000fe200078e0219 */
[----:B------:R-:W-:Y:S01]  /*0fa0*/  SHF.R.S32.HI R21, RZ, 0x1f, R4 ;  /* 0x0000001fff157819 */ /* 0x000fe20000011404 */
[----:B------:R-:W-:Y:S01]  /*0fb0*/  IMAD R20, R19, c[0x0][0x1b8], RZ ;  /* 0x00006e0013147a24 */ /* 0x000fe200078e02ff */
[----:B------:R-:W-:Y:S01]  /*0fc0*/  @!PT LDS RZ, [RZ] ;  /* 0x00000000fffff984 */ /* 0x000fe20000000800 */
[----:B------:R-:W-:Y:S01]  /*0fd0*/  @!PT LDS RZ, [RZ] ;  /* 0x00000000fffff984 */ /* 0x000fe20000000800 */
[----:B------:R-:W-:Y:S01]  /*0fe0*/  @!PT LDS RZ, [RZ] ;  /* 0x00000000fffff984 */ /* 0x000fe20000000800 */
[----:B------:R1:W-:Y:S01]  /*0ff0*/  LDGSTS.E.BYPASS.LTC128B.128 [R5+0x4080], [R28.64], !P4 ;  /* 0x040800001c057fae */ /* 0x0003e2000e101d4a */
[----:B------:R-:W-:Y:S01]  /*1000*/  IADD3 R32, P1, R28, UR6, RZ ;  /* 0x000000061c207c10 */ /* 0x000fe2000ff3e0ff */
[----:B------:R-:W-:Y:S01]  /*1010*/  IMAD.IADD R31, R31, 0x1, R25 ;  /* 0x000000011f1f7824 */ /* 0x000fe200078e0219 */
[----:B------:R-:W-:Y:S01]  /*1020*/  ISETP.GE.OR P4, PT, R22, c[0x0][0x1cc], !P6 ;  /* 0x0000730016007a0c */ /* 0x000fe20007786670 */
[----:B------:R-:W-:Y:S01]  /*1030*/  IMAD R20, R17, c[0x0][0x1bc], R20 ;  /* 0x00006f0011147a24 */ /* 0x000fe200078e0214 */
[----:B------:R-:W-:Y:S01]  /*1040*/  LEA.HI R21, R21, R24, RZ, 0x3 ;  /* 0x0000001815157211 */ /* 0x000fe200078f18ff */
[----:B------:R-:W-:Y:S01]  /*1050*/  IMAD R197, R14, 0x800, R11 ;  /* 0x000008000ec57824 */ /* 0x000fe200078e020b */
[----:B------:R-:W-:Y:S01]  /*1060*/  IADD3.X R33, R29, UR5, RZ, P1, !PT ;  /* 0x000000051d217c10 */ /* 0x000fe20008ffe4ff */
[----:B------:R-:W-:Y:S01]  /*1070*/  IMAD R11, R0, c[0x0][0x178], RZ ;  /* 0x00005e00000b7a24 */ /* 0x000fe200078e02ff */
[----:B------:R-:W-:Y:S01]  /*1080*/  LOP3.LUT R21, R21, 0xfffffff8, RZ, 0xc0, !PT ;  /* 0xfffffff815157812 */ /* 0x000fe200078ec0ff */
[----:B------:R-:W-:Y:S01]  /*1090*/  IMAD.MOV.U32 R201, RZ, RZ, 0x40 ;  /* 0x00000040ffc97424 */ /* 0x000fe200078e00ff */
[C---:B------:R-:W-:Y:S01]  /*10a0*/  ISETP.GE.OR P6, PT, R22.reuse, c[0x0][0x19c], !P6 ;  /* 0x0000670016007a0c */ /* 0x040fe200077c6670 */
[----:B------:R2:W-:Y:S01]  /*10b0*/  LDGSTS.E.BYPASS.LTC128B.128 [R5+0x5080], [R32.64], !P5 ;  /* 0x0508000020057fae */ /* 0x0005e2000e901d4a */
[----:B------:R-:W-:Y:S01]  /*10c0*/  ISETP.GE.AND P5, PT, R22, c[0x0][0x16c], PT ;  /* 0x00005b0016007a0c */ /* 0x000fe20003fa6270 */
[----:B------:R-:W-:Y:S01]  /*10d0*/  IMAD.IADD R8, R24, 0x1, -R21 ;  /* 0x0000000118087824 */ /* 0x000fe200078e0a15 */
[----:B------:R-:W-:Y:S01]  /*10e0*/  LOP3.LUT R21, R18, 0xfffffff0, RZ, 0xc0, !PT ;  /* 0xfffffff012157812 */ /* 0x000fe200078ec0ff */
[----:B------:R-:W-:Y:S01]  /*10f0*/  IMAD.WIDE.U32 R24, R17, c[0x0][0x1b8], R30 ;  /* 0x00006e0011187a25 */ /* 0x000fe200078e001e */
[----:B------:R-:W-:-:S02]  /*1100*/  IADD3 R229, R5, 0x4080, RZ ;  /* 0x0000408005e57810 */ /* 0x000fc40007ffe0ff */
[----:B------:R-:W-:Y:S01]  /*1110*/  IADD3 R228, R5, 0x8080, RZ ;  /* 0x0000808005e47810 */ /* 0x000fe20007ffe0ff */
[----:B------:R-:W-:Y:S02]  /*1120*/  IMAD R17, R27, c[0x0][0x1a8], RZ ;  /* 0x00006a001b117a24 */ /* 0x000fe400078e02ff */
[----:B------:R-:W-:Y:S02]  /*1130*/  IMAD.IADD R25, R25, 0x1, R20 ;  /* 0x0000000119197824 */ /* 0x000fe400078e0214 */
[C---:B------:R-:W-:Y:S02]  /*1140*/  IMAD R17, R26.reuse, c[0x0][0x1ac], R17 ;  /* 0x00006b001a117a24 */ /* 0x040fe400078e0211 */
[----:B------:R-:W-:Y:S01]  /*1150*/  IMAD.WIDE.U32 R26, R26, c[0x0][0x1a8], R24 ;  /* 0x00006a001a1a7a25 */ /* 0x000fe200078e0018 */
[----:B-1----:R-:W-:-:S03]  /*1160*/  IADD3 R28, P1, R32, UR6, RZ ;  /* 0x00000006201c7c10 */ /* 0x002fc6000ff3e0ff */
[----:B------:R-:W-:Y:S01]  /*1170*/  IMAD.IADD R19, R27, 0x1, R17 ;  /* 0x000000011b137824 */ /* 0x000fe200078e0211 */
[----:B------:R-:W-:Y:S01]  /*1180*/  IADD3.X R29, R33, UR5, RZ, P1, !PT ;  /* 0x00000005211d7c10 */ /* 0x000fe20008ffe4ff */
[C-C-:B------:R-:W-:Y:S01]  /*1190*/  IMAD.WIDE.U32 R24, R3.reuse, c[0x0][0x180], R22.reuse ;  /* 0x0000600003187a25 */ /* 0x140fe200078e0016 */
[C---:B------:R-:W-:Y:S02]  /*11a0*/  ISETP.GE.OR P1, PT, R22.reuse, c[0x0][0x1cc], !P3 ;  /* 0x0000730016007a0c */ /* 0x040fe40005f26670 */
[----:B------:R-:W-:Y:S01]  /*11b0*/  ISETP.GE.OR P3, PT, R22, c[0x0][0x19c], !P3 ;  /* 0x0000670016007a0c */ /* 0x000fe20005f66670 */
[----:B------:R1:W-:Y:S01]  /*11c0*/  LDGSTS.E.BYPASS.LTC128B.128 [R5+0x6080], [R28.64], !P4 ;  /* 0x060800001c057fae */ /* 0x0003e2000e101d4a */
[----:B------:R-:W-:Y:S01]  /*11d0*/  IADD3 R34, P4, R28, UR6, RZ ;  /* 0x000000061c227c10 */ /* 0x000fe2000ff9e0ff */
[----:B------:R-:W-:Y:S01]  /*11e0*/  IMAD.WIDE.U32 R30, R3, c[0x0][0x210], R22 ;  /* 0x00008400031e7a25 */ /* 0x000fe200078e0016 */
[----:B------:R-:W-:Y:S02]  /*11f0*/  ULDC.64 UR6, c[0x0][0x208] ;  /* 0x0000820000067ab9 */ /* 0x000fe40000000a00 */
[----:B------:R-:W-:Y:S01]  /*1200*/  IADD3.X R35, R29, UR5, RZ, P4, !PT ;  /* 0x000000051d237c10 */ /* 0x000fe2000a7fe4ff */
[----:B------:R-:W-:Y:S01]  /*1210*/  ULDC.64 UR4, c[0x0][0x1a8] ;  /* 0x00006a0000047ab9 */ /* 0x000fe20000000a00 */
[----:B------:R-:W-:Y:S01]  /*1220*/  ISETP.GE.AND P4, PT, R22, c[0x0][0x1fc], PT ;  /* 0x00007f0016007a0c */ /* 0x000fe20003f86270 */
[----:B------:R-:W-:Y:S01]  /*1230*/  USHF.L.U32 UR13, UR4, 0x6, URZ ;  /* 0x00000006040d7899 */ /* 0x000fe2000800063f */
[----:B------:R-:W-:Y:S01]  /*1240*/  IMAD R20, R10, c[0x0][0x180], RZ ;  /* 0x000060000a147a24 */ /* 0x000fe200078e02ff */
[----:B------:R3:W-:Y:S01]  /*1250*/  LDGSTS.E.BYPASS.LTC128B.128 [R5+0x7080], [R34.64], !P1 ;  /* 0x0708000022057fae */ /* 0x0007e2000c901d4a */
[C---:B--2---:R-:W-:Y:S01]  /*1260*/  LEA R32, P1, R26.reuse, c[0x0][0x190], 0x1 ;  /* 0x000064001a207a11 */ /* 0x044fe200078208ff */
[----:B------:R-:W-:Y:S01]  /*1270*/  USHF.L.U64.HI UR5, UR4, UR8, UR5 ;  /* 0x0000000804057299 */ /* 0x000fe20008010205 */
[----:B------:R-:W-:Y:S01]  /*1280*/  IMAD R20, R3, c[0x0][0x184], R20 ;  /* 0x0000610003147a24 */ /* 0x000fe200078e0214 */
[----:B------:R-:W0:Y:S01]  /*1290*/  LDGDEPBAR ;  /* 0x00000000000079af */ /* 0x000e220000000000 */
[----:B------:R-:W-:Y:S01]  /*12a0*/  LEA.HI.X R33, R26, c[0x0][0x194], R19, 0x1, P1 ;  /* 0x000065001a217a11 */ /* 0x000fe200008f0c13 */
[----:B------:R-:W-:Y:S01]  /*12b0*/  IMAD R19, R12, c[0x0][0x218], RZ ;  /* 0x000086000c137a24 */ /* 0x000fe200078e02ff */
[----:B------:R-:W-:Y:S01]  /*12c0*/  IADD3 R22, P1, R32, UR13, RZ ;  /* 0x0000000d20167c10 */ /* 0x000fe2000ff3e0ff */
[----:B------:R-:W-:Y:S01]  /*12d0*/  IMAD.IADD R25, R25, 0x1, R20 ;  /* 0x0000000119197824 */ /* 0x000fe200078e0214 */
[----:B------:R-:W-:Y:S01]  /*12e0*/  USHF.L.U64.HI UR9, UR6, UR8, UR7 ;  /* 0x0000000806097299 */ /* 0x000fe20008010207 */
[----:B------:R3:W-:Y:S01]  /*12f0*/  LDGSTS.E.BYPASS.LTC128B.128 [R5+0x80], [R32.64], !P2 ;  /* 0x0008000020057fae */ /* 0x0007e2000d101d4a */
[----:B------:R-:W-:Y:S01]  /*1300*/  IADD3.X R23, R33, UR5, RZ, P1, !PT ;  /* 0x0000000521177c10 */ /* 0x000fe20008ffe4ff */
[----:B------:R-:W-:Y:S01]  /*1310*/  IMAD.WIDE.U32 R218, R2, c[0x0][0x188], R24 ;  /* 0x0000620002da7a25 */ /* 0x000fe200078e0018 */
[C---:B------:R-:W-:Y:S01]  /*1320*/  LOP3.LUT P2, RZ, R16.reuse, 0x4, RZ, 0xc0, !PT ;  /* 0x0000000410ff7812 */ /* 0x040fe2000784c0ff */
[----:B------:R-:W-:Y:S01]  /*1330*/  USHF.L.U32 UR12, UR6, 0x6, URZ ;  /* 0x00000006060c7899 */ /* 0x000fe2000800063f */
[----:B------:R-:W-:Y:S01]  /*1340*/  LOP3.LUT P1, RZ, R16, 0x2, RZ, 0xc0, !PT ;  /* 0x0000000210ff7812 */ /* 0x000fe2000782c0ff */
[----:B------:R2:W-:Y:S01]  /*1350*/  LDGSTS.E.BYPASS.LTC128B.128 [R5+0x1080], [R22.64], !P0 ;  /* 0x0108000016057fae */ /* 0x0005e2000c101d4a */
[----:B-1----:R-:W-:Y:S01]  /*1360*/  IMAD R28, R10, c[0x0][0x210], RZ ;  /* 0x000084000a1c7a24 */ /* 0x002fe200078e02ff */
[----:B------:R-:W-:Y:S01]  /*1370*/  LEA.HI R10, R13, R6, RZ, 0x5 ;  /* 0x000000060d0a7211 */ /* 0x000fe200078f28ff */
[----:B------:R-:W-:-:S02]  /*1380*/  IMAD.SHL.U32 R26, R16, 0x40, RZ ;  /* 0x00000040101a7824 */ /* 0x000fc400078e00ff */
[----:B------:R-:W-:Y:S01]  /*1390*/  IMAD R28, R3, c[0x0][0x214], R28 ;  /* 0x00008500031c7a24 */ /* 0x000fe200078e021c */
[----:B------:R-:W-:Y:S01]  /*13a0*/  SHF.R.S32.HI R17, RZ, 0x5, R10 ;  /* 0x00000005ff117819 */ /* 0x000fe2000001140a */
[----:B------:R-:W-:Y:S01]  /*13b0*/  IMAD R3, R12, c[0x0][0x188], RZ ;  /* 0x000062000c037a24 */ /* 0x000fe200078e02ff */
[----:B------:R-:W-:Y:S01]  /*13c0*/  LOP3.LUT R26, R26, 0x1c0, RZ, 0xc0, !PT ;  /* 0x000001c01a1a7812 */ /* 0x000fe200078ec0ff */
[----:B------:R-:W-:Y:S01]  /*13d0*/  IMAD.IADD R29, R31, 0x1, R28 ;  /* 0x000000011f1d7824 */ /* 0x000fe200078e021c */
[----:B------:R-:W-:Y:S01]  /*13e0*/  LEA.HI R20, R10, R17, RZ, 0x1 ;  /* 0x000000110a147211 */ /* 0x000fe200078f08ff */
[----:B------:R-:W-:Y:S01]  /*13f0*/  IMAD.MOV.U32 R28, RZ, RZ, R30 ;  /* 0x000000ffff1c7224 */ /* 0x000fe200078e001e */
[----:B------:R-:W-:Y:S01]  /*1400*/  IADD3 R30, P0, R22, UR13, RZ ;  /* 0x0000000d161e7c10 */ /* 0x000fe2000ff1e0ff */
[----:B------:R-:W-:Y:S01]  /*1410*/  IMAD R12, R2, c[0x0][0x21c], R19 ;  /* 0x00008700020c7a24 */ /* 0x000fe200078e0213 */
[----:B------:R-:W-:Y:S01]  /*1420*/  LOP3.LUT R20, R20, 0xfffffffe, RZ, 0xc0, !PT ;  /* 0xfffffffe14147812 */ /* 0x000fe200078ec0ff */
[----:B------:R-:W-:Y:S01]  /*1430*/  IMAD.WIDE.U32 R28, R2, c[0x0][0x218], R28 ;  /* 0x00008600021c7a25 */ /* 0x000fe200078e001c */
[----:B------:R-:W-:-:S02]  /*1440*/  IADD3.X R31, R23, UR5, RZ, P0, !PT ;  /* 0x00000005171f7c10 */ /* 0x000fc400087fe4ff */
[----:B------:R-:W-:Y:S01]  /*1450*/  LOP3.LUT R16, R26, 0x8, R15, 0xf8, !PT ;  /* 0x000000081a107812 */ /* 0x000fe200078ef80f */
[----:B------:R-:W-:Y:S01]  /*1460*/  IMAD.MOV.U32 R24, RZ, RZ, R28 ;  /* 0x000000ffff187224 */ /* 0x000fe200078e001c */
[----:B------:R-:W-:Y:S01]  /*1470*/  IADD3 R28, P0, R30, UR13, RZ ;  /* 0x0000000d1e1c7c10 */ /* 0x000fe2000ff1e0ff */
[----:B------:R-:W-:Y:S01]  /*1480*/  IMAD.IADD R25, R29, 0x1, R12 ;  /* 0x000000011d197824 */ /* 0x000fe200078e020c */
[----:B------:R1:W-:Y:S01]  /*1490*/  LDGSTS.E.BYPASS.LTC128B.128 [R5+0x2080], [R30.64], !P6 ;  /* 0x020800001e057fae */ /* 0x0003e2000f101d4a */
[----:B------:R-:W-:Y:S01]  /*14a0*/  IMAD.IADD R199, R17, 0x1, -R20 ;  /* 0x0000000111c77824 */ /* 0x000fe200078e0a14 */
[----:B------:R-:W-:Y:S01]  /*14b0*/  IADD3.X R29, R31, UR5, RZ, P0, !PT ;  /* 0x000000051f1d7c10 */ /* 0x000fe200087fe4ff */
[----:B------:R-:W-:Y:S01]  /*14c0*/  IMAD.SHL.U32 R17, R17, 0x10, RZ ;  /* 0x0000001011117824 */ /* 0x000fe200078e00ff */
[----:B------:R-:W-:Y:S01]  /*14d0*/  ULDC.64 UR4, c[0x0][0x178] ;  /* 0x00005e0000047ab9 */ /* 0x000fe20000000a00 */
[----:B------:R-:W-:Y:S01]  /*14e0*/  IMAD R3, R2, c[0x0][0x18c], R3 ;  /* 0x0000630002037a24 */ /* 0x000fe200078e0203 */
[----:B------:R-:W-:Y:S01]  /*14f0*/  SHF.R.S32.HI R2, RZ, 0x1f, R239 ;  /* 0x0000001fff027819 */ /* 0x000fe200000114ef */
[----:B------:R4:W-:Y:S01]  /*1500*/  LDGSTS.E.BYPASS.LTC128B.128 [R5+0x3080], [R28.64], !P3 ;  /* 0x030800001c057fae */ /* 0x0009e2000d901d4a */
[----:B------:R-:W-:Y:S01]  /*1510*/  LOP3.LUT R20, R26, 0x30, R17, 0xf8, !PT ;  /* 0x000000301a147812 */ /* 0x000fe200078ef811 */
[----:B------:R-:W-:Y:S01]  /*1520*/  IMAD.IADD R219, R219, 0x1, R3 ;  /* 0x00000001dbdb7824 */ /* 0x000fe200078e0203 */
[----:B------:R-:W-:Y:S01]  /*1530*/  SHF.R.U32.HI R17, RZ, 0x3, R26 ;  /* 0x00000003ff117819 */ /* 0x000fe2000001161a */
[----:B------:R-:W0:Y:S01]  /*1540*/  LDGDEPBAR ;  /* 0x00000000000079af */ /* 0x000e220000000000 */
[C---:B------:R-:W-:Y:S01]  /*1550*/  IMAD R3, R239.reuse, UR9, RZ ;  /* 0x00000009ef037c24 */ /* 0x040fe2000f8e02ff */
[----:B------:R-:W-:Y:S01]  /*1560*/  USHF.L.U32 UR13, UR4, 0x6, URZ ;  /* 0x00000006040d7899 */ /* 0x000fe2000800063f */
[-C--:B------:R-:W-:Y:S01]  /*1570*/  LOP3.LUT R16, R16, R17.reuse, RZ, 0x3c, !PT ;  /* 0x0000001110107212 */ /* 0x080fe200078e3cff */
[----:B------:R-:W-:Y:S01]  /*1580*/  IMAD.WIDE.U32 R26, R239, c[0x0][0x178], RZ ;  /* 0x00005e00ef1a7a25 */ /* 0x000fe200078e00ff */
[----:B------:R-:W-:Y:S01]  /*1590*/  USHF.L.U64.HI UR8, UR4, UR8, UR5 ;  /* 0x0000000804087299 */ /* 0x000fe20008010205 */
[----:B------:R-:W-:Y:S01]  /*15a0*/  LOP3.LUT R20, R20, 0x8, R15, 0xf8, !PT ;  /* 0x0000000814147812 */ /* 0x000fe200078ef80f */
[----:B------:R-:W-:Y:S01]  /*15b0*/  USHF.L.U32 UR5, UR6, 0x5, URZ ;  /* 0x0000000506057899 */ /* 0x000fe2000800063f */
[----:B------:R-:W-:Y:S01]  /*15c0*/  IMAD.IADD R197, R197, 0x1, R16 ;  /* 0x00000001c5c57824 */ /* 0x000fe200078e0210 */
[----:B------:R-:W-:Y:S01]  /*15d0*/  UMOV UR4, 0x5 ;  /* 0x0000000500047882 */ /* 0x000fe20000000000 */
[----:B------:R-:W-:Y:S01]  /*15e0*/  IMAD R16, R2, UR12, R3 ;  /* 0x0000000c02107c24 */ /* 0x000fe2000f8e0203 */
[----:B------:R-:W-:Y:S01]  /*15f0*/  LOP3.LUT R17, R20, R17, RZ, 0x3c, !PT ;  /* 0x0000001114117212 */ /* 0x000fe200078e3cff */
[----:B------:R-:W-:Y:S01]  /*1600*/  IMAD R2, R2, c[0x0][0x178], RZ ;  /* 0x00005e0002027a24 */ /* 0x000fe200078e02ff */
[----:B------:R-:W-:Y:S01]  /*1610*/  USHF.L.U64.HI UR4, UR6, UR4, UR7 ;  /* 0x0000000406047299 */ /* 0x000fe20008010207 */
[C---:B------:R-:W-:Y:S01]  /*1620*/  IMAD R11, R220.reuse, c[0x0][0x17c], R11 ;  /* 0x00005f00dc0b7a24 */ /* 0x040fe200078e020b */
[----:B------:R-:W-:Y:S01]  /*1630*/  USHF.L.U32 UR6, UR5, 0x1, URZ ;  /* 0x0000000105067899 */ /* 0x000fe2000800063f */
[----:B------:R-:W-:Y:S01]  /*1640*/  IMAD R3, R239, c[0x0][0x17c], R2 ;  /* 0x00005f00ef037a24 */ /* 0x000fe200078e0202 */
[----:B------:R-:W-:Y:S01]  /*1650*/  USHF.L.U64.HI UR4, UR5, 0x1, UR4 ;  /* 0x0000000105047899 */ /* 0x000fe20008010204 */
[----:B------:R-:W-:-:S04]  /*1660*/  IMAD.WIDE.U32 R218, R220, c[0x0][0x178], R218 ;  /* 0x00005e00dcda7a25 */ /* 0x000fc800078e00da */
[----:B------:R-:W-:Y:S01]  /*1670*/  IMAD.IADD R3, R27, 0x1, R3 ;  /* 0x000000011b037824 */ /* 0x000fe200078e0203 */
[----:B------:R-:W-:Y:S01]  /*1680*/  LEA R2, P0, R26, R218, 0x6 ;  /* 0x000000da1a027211 */ /* 0x000fe200078030ff */
[----:B------:R-:W-:Y:S01]  /*1690*/  IMAD.IADD R206, R219, 0x1, R11 ;  /* 0x00000001dbce7824 */ /* 0x000fe200078e020b */
[----:B------:R-:W-:-:S04]  /*16a0*/  DEPBAR.LE SB0, 0x1 ;  /* 0x000080400000791a */ /* 0x000fc80000000000 */
[----:B------:R-:W-:Y:S01]  /*16b0*/  LEA.HI.X R3, R26, R206, R3, 0x6, P0 ;  /* 0x000000ce1a037211 */ /* 0x000fe200000f3403 */
[----:B------:R-:W-:Y:S01]  /*16c0*/  IMAD.MOV.U32 R192, RZ, RZ, 0x20 ;  /* 0x00000020ffc07424 */ /* 0x000fe200078e00ff */
[----:B------:R-:W-:Y:S01]  /*16d0*/  BAR.SYNC.DEFER_BLOCKING 0x0 ;  /* 0x0000000000007b1d */ /* 0x000fe20000010000 */
[----:B--2---:R-:W-:Y:S01]  /*16e0*/  LEA R22, P0, R2, c[0x0][0x160], 0x1 ;  /* 0x0000580002167a11 */ /* 0x004fe200078008ff */
[----:B------:R-:W-:Y:S02]  /*16f0*/  IMAD.SHL.U32 R197, R197, 0x2, RZ ;  /* 0x00000002c5c57824 */ /* 0x000fe400078e00ff */
[----:B------:R-:W-:Y:S01]  /*1700*/  IMAD R227, R0, c[0x0][0x208], RZ ;  /* 0x0000820000e37a24 */ /* 0x000fe200078e02ff */
[----:B------:R-:W-:Y:S01]  /*1710*/  LEA.HI.X R23, R2, c[0x0][0x164], R3, 0x1, P0 ;  /* 0x0000590002177a11 */ /* 0x000fe200000f0c03 */
[----:B------:R-:W-:Y:S01]  /*1720*/  IMAD.SHL.U32 R11, R239, 0x40, RZ ;  /* 0x00000040ef0b7824 */ /* 0x000fe200078e00ff */
[----:B------:R-:W-:Y:S01]  /*1730*/  SEL R2, R201, 0xffffffc0, !P2 ;  /* 0xffffffc0c9027807 */ /* 0x000fe20005000000 */
[----:B------:R-:W-:Y:S01]  /*1740*/  IMAD R227, R220, c[0x0][0x20c], R227 ;  /* 0x00008300dce37a24 */ /* 0x000fe200078e02e3 */
[----:B------:R-:W-:Y:S01]  /*1750*/  SEL R0, R192, 0xffffffe0, !P1 ;  /* 0xffffffe0c0007807 */ /* 0x000fe20004800000 */
[----:B------:R-:W-:Y:S01]  /*1760*/  IMAD.WIDE.U32 R220, R220, c[0x0][0x208], R24 ;  /* 0x00008200dcdc7a25 */ /* 0x000fe200078e0018 */
[----:B------:R-:W-:-:S02]  /*1770*/  IADD3 R12, -R212, R215, -R11 ;  /* 0x000000d7d40c7210 */ /* 0x000fc40007ffe90b */
[----:B------:R-:W-:Y:S01]  /*1780*/  ISETP.GT.AND P1, PT, R6, 0xf, PT ;  /* 0x0000000f0600780c */ /* 0x000fe20003f24270 */
[C---:B------:R-:W-:Y:S01]  /*1790*/  IMAD.IADD R2, R197.reuse, 0x1, R2 ;  /* 0x00000001c5027824 */ /* 0x040fe200078e0202 */
[C---:B------:R-:W-:Y:S01]  /*17a0*/  ISETP.LT.OR P0, PT, R12.reuse, 0x1, P5 ;  /* 0x000000010c00780c */ /* 0x040fe20002f01670 */
[----:B------:R-:W-:Y:S01]  /*17b0*/  IMAD.IADD R3, R197, 0x1, R0 ;  /* 0x00000001c5037824 */ /* 0x000fe200078e0200 */
[----:B------:R-:W-:Y:S01]  /*17c0*/  ISETP.LT.OR P6, PT, R12, 0x21, P5 ;  /* 0x000000210c00780c */ /* 0x000fe20002fc1670 */
[----:B------:R-:W-:Y:S01]  /*17d0*/  IMAD.IADD R0, R0, 0x1, R2 ;  /* 0x0000000100007824 */ /* 0x000fe200078e0202 */
[C---:B------:R-:W-:Y:S01]  /*17e0*/  ISETP.LT.OR P3, PT, R12.reuse, 0x1, P4 ;  /* 0x000000010c00780c */ /* 0x040fe20002761670 */
[----:B------:R-:W-:Y:S01]  /*17f0*/  IMAD.IADD R227, R221, 0x1, R227 ;  /* 0x00000001dde37824 */ /* 0x000fe200078e02e3 */
[----:B------:R-:W-:Y:S01]  /*1800*/  ISETP.LT.OR P2, PT, R12, 0x21, P4 ;  /* 0x000000210c00780c */ /* 0x000fe20002741670 */
[----:B------:R-:W-:Y:S01]  /*1810*/  IMAD.MOV.U32 R226, RZ, RZ, R220 ;  /* 0x000000ffffe27224 */ /* 0x000fe200078e00dc */
[----:B------:R3:W2:Y:S01]  /*1820*/  LDSM.16.M88.4 R136, [R197+0x4080] ;  /* 0x00408000c588783b */ /* 0x0006a20000000200 */
[----:B------:R-:W-:-:S02]  /*1830*/  IMAD.IADD R21, R6, 0x1, -R21 ;  /* 0x0000000106157824 */ /* 0x000fc400078e0a15 */
[----:B------:R-:W-:Y:S01]  /*1840*/  IMAD.WIDE.U32 R18, R239, UR12, R226 ;  /* 0x0000000cef127c25 */ /* 0x000fe2000f8e00e2 */
[----:B------:R3:W1:Y:S02]  /*1850*/  LDSM.16.M88.4 R144, [R197+0x6080] ;  /* 0x00608000c590783b */ /* 0x0006640000000200 */
[----:B------:R-:W-:Y:S01]  /*1860*/  SHF.R.S32.HI R12, RZ, 0x1f, R21 ;  /* 0x0000001fff0c7819 */ /* 0x000fe20000011415 */
[----:B------:R-:W-:Y:S01]  /*1870*/  IMAD.IADD R16, R19, 0x1, R16 ;  /* 0x0000000113107824 */ /* 0x000fe200078e0210 */
[----:B------:R3:W1:Y:S01]  /*1880*/  LDSM.16.M88.4 R152, [R3+0x4080] ;  /* 0x004080000398783b */ /* 0x0006620000000200 */
[----:B------:R-:W-:Y:S01]  /*1890*/  IMAD.SHL.U32 R19, R14, 0x10, RZ ;  /* 0x000000100e137824 */ /* 0x000fe200078e00ff */
[----:B------:R-:W-:Y:S01]  /*18a0*/  LEA.HI R15, R12, R21, RZ, 0x3 ;  /* 0x000000150c0f7211 */ /* 0x000fe200078f18ff */
[----:B------:R-:W-:Y:S01]  /*18b0*/  IMAD.SHL.U32 R20, R9, 0x8, RZ ;  /* 0x0000000809147824 */ /* 0x000fe200078e00ff */
[----:B------:R3:W1:Y:S01]  /*18c0*/  LDSM.16.M88.4 R160, [R3+0x6080] ;  /* 0x0060800003a0783b */ /* 0x0006620000000200 */
[----:B------:R-:W-:Y:S01]  /*18d0*/  IMAD R196, R14, 0x200, R17 ;  /* 0x000002000ec47824 */ /* 0x000fe200078e0211 */
[----:B------:R-:W-:Y:S01]  /*18e0*/  LOP3.LUT R19, R19, 0x10, RZ, 0xc0, !PT ;  /* 0x0000001013137812 */ /* 0x000fe200078ec0ff */
[C---:B------:R-:W-:Y:S01]  /*18f0*/  IMAD.SHL.U32 R195, R15.reuse, 0x40, RZ ;  /* 0x000000400fc37824 */ /* 0x040fe200078e00ff */
[----:B------:R3:W1:Y:S01]  /*1900*/  LDSM.16.M88.4 R164, [R2+0x4080] ;  /* 0x0040800002a4783b */ /* 0x0006620000000200 */
[----:B------:R-:W-:-:S02]  /*1910*/  LOP3.LUT R12, R15, 0xfffffff8, RZ, 0xc0, !PT ;  /* 0xfffffff80f0c7812 */ /* 0x000fc400078ec0ff */
[----:B------:R-:W-:Y:S01]  /*1920*/  LOP3.LUT R198, R19, 0x8, R198, 0xf8, !PT ;  /* 0x0000000813c67812 */ /* 0x000fe200078ef8c6 */
[----:B------:R3:W1:Y:S01]  /*1930*/  LDSM.16.M88.4 R168, [R2+0x6080] ;  /* 0x0060800002a8783b */ /* 0x0006620000000200 */
[----:B------:R-:W-:Y:S01]  /*1940*/  IMAD.SHL.U32 R19, R8, 0x40, RZ ;  /* 0x0000004008137824 */ /* 0x000fe200078e00ff */
[----:B------:R-:W-:Y:S01]  /*1950*/  LOP3.LUT R20, R20, 0x18, RZ, 0xc0, !PT ;  /* 0x0000001814147812 */ /* 0x000fe200078ec0ff */
[----:B------:R-:W-:Y:S01]  /*1960*/  IMAD.IADD R12, R21, 0x1, -R12 ;  /* 0x00000001150c7824 */ /* 0x000fe200078e0a0c */
[----:B------:R3:W1:Y:S01]  /*1970*/  LDSM.16.M88.4 R172, [R0+0x4080] ;  /* 0x0040800000ac783b */ /* 0x0006620000000200 */
[----:B------:R-:W-:Y:S01]  /*1980*/  IMAD.SHL.U32 R21, R14, 0x20, RZ ;  /* 0x000000200e157824 */ /* 0x000fe200078e00ff */
[----:B------:R-:W-:Y:S02]  /*1990*/  LOP3.LUT R19, R19, 0x1c0, RZ, 0xc0, !PT ;  /* 0x000001c013137812 */ /* 0x000fe400078ec0ff */
[----:B------:R3:W1:Y:S01]  /*19a0*/  LDSM.16.M88.4 R176, [R0+0x6080] ;  /* 0x0060800000b0783b */ /* 0x0006620000000200 */
[----:B------:R-:W-:-:S03]  /*19b0*/  LOP3.LUT R195, R195, 0xfffffe00, RZ, 0xc0, !PT ;  /* 0xfffffe00c3c37812 */ /* 0x000fc600078ec0ff */
[----:B------:R-:W-:Y:S06]  /*19c0*/  BAR.SYNC.DEFER_BLOCKING 0x0 ;  /* 0x0000000000007b1d */ /* 0x000fec0000010000 */
[----:B------:R-:W-:Y:S01]  /*19d0*/  @!PT LDS RZ, [RZ] ;  /* 0x00000000fffff984 */ /* 0x000fe20000000800 */
[----:B------:R-:W-:Y:S01]  /*19e0*/  @!PT LDS RZ, [RZ] ;  /* 0x00000000fffff984 */ /* 0x000fe20000000800 */
[----:B------:R-:W-:Y:S01]  /*19f0*/  @!PT LDS RZ, [RZ] ;  /* 0x00000000fffff984 */ /* 0x000fe20000000800 */
[----:B------:R5:W-:Y:S01]  /*1a00*/  LDGSTS.E.BYPASS.LTC128B.128 [R5+0x4080], [R22.64], !P0 ;  /* 0x0408000016057fae */ /* 0x000be2000c101d4a */
[----:B------:R-:W-:-:S04]  /*1a10*/  IADD3 R26, P0, R22, UR13, RZ ;  /* 0x0000000d161a7c10 */ /* 0x000fc8000ff1e0ff */
[----:B------:R-:W-:-:S05]  /*1a20*/  IADD3.X R27, R23, UR8, RZ, P0, !PT ;  /* 0x00000008171b7c10 */ /* 0x000fca00087fe4ff */
[----:B------:R3:W-:Y:S01]  /*1a30*/  LDGSTS.E.BYPASS.LTC128B.128 [R5+0x5080], [R26.64], !P6 ;  /* 0x050800001a057fae */ /* 0x0007e2000f101d4a */
[----:B-----5:R-:W-:-:S04]  /*1a40*/  LEA R22, P0, R18, c[0x0][0x1f0], 0x1 ;  /* 0x00007c0012167a11 */ /* 0x020fc800078008ff */
[----:B------:R-:W-:Y:S02]  /*1a50*/  LEA.HI.X R23, R18, c[0x0][0x1f4], R16, 0x1, P0 ;  /* 0x00007d0012177a11 */ /* 0x000fe400000f0c10 */
[----:B------:R-:W-:Y:S02]  /*1a60*/  SHF.R.S32.HI R16, RZ, 0x1f, R11 ;  /* 0x0000001fff107819 */ /* 0x000fe4000001140b */
[----:B------:R-:W-:-:S05]  /*1a70*/  @!P1 IADD3 R18, P0, R11, R210, RZ ;  /* 0x000000d20b129210 */ /* 0x000fca0007f1e0ff */
[----:B------:R-:W-:Y:S01]  /*1a80*/  @!P1 IMAD.X R13, R16, 0x1, R209, P0 ;  /* 0x00000001100d9824 */ /* 0x000fe200000e06d1 */
[----:B------:R-:W-:-:S04]  /*1a90*/  @!P1 LEA R24, P0, R18, c[0x0][0x258], 0x2 ;  /* 0x0000960012189a11 */ /* 0x000fc800078010ff */
[----:B------:R-:W-:Y:S02]  /*1aa0*/  @!P1 LEA.HI.X R25, R18, c[0x0][0x25c], R13, 0x2, P0 ;  /* 0x0000970012199a11 */ /* 0x000fe400000f140d */
[----:B------:R-:W-:Y:S02]  /*1ab0*/  IADD3 R18, P0, R11, R208, RZ ;  /* 0x000000d00b127210 */ /* 0x000fe40007f1e0ff */
[----:B------:R-:W-:-:S03]  /*1ac0*/  SHF.R.U32.HI R13, RZ, 0x3, R19 ;  /* 0x00000003ff0d7819 */ /* 0x000fc60000011613 */
[----:B------:R-:W-:Y:S01]  /*1ad0*/  IMAD.X R11, R16, 0x1, R207, P0 ;  /* 0x00000001100b7824 */ /* 0x000fe200000e06cf */
[----:B----4-:R-:W-:Y:S02]  /*1ae0*/  LEA R28, P0, R18, c[0x0][0x280], 0x2 ;  /* 0x0000a000121c7a11 */ /* 0x010fe400078010ff */
[----:B------:R-:W-:Y:S01]  /*1af0*/  LOP3.LUT R13, R13, R19, R20, 0x1e, !PT ;  /* 0x000000130d0d7212 */ /* 0x000fe200078e1e14 */
[----:B------:R-:W-:Y:S01]  /*1b00*/  @!P1 IMAD.SHL.U32 R19, R6, 0x10, RZ ;  /* 0x0000001006139824 */ /* 0x000fe200078e00ff */
[----:B------:R-:W-:Y:S01]  /*1b10*/  LEA.HI.X R29, R18, c[0x0][0x284], R11, 0x2, P0 ;  /* 0x0000a100121d7a11 */ /* 0x000fe200000f140b */
[----:B------:R-:W-:Y:S01]  /*1b20*/  IMAD.SHL.U32 R18, R12, 0x40, RZ ;  /* 0x000000400c127824 */ /* 0x000fe200078e00ff */
[----:B------:R-:W-:Y:S02]  /*1b30*/  LOP3.LUT R11, R10, 0xffffffe0, RZ, 0xc0, !PT ;  /* 0xffffffe00a0b7812 */ /* 0x000fe400078ec0ff */
[----:B------:R4:W-:Y:S01]  /*1b40*/  @!P1 LDGSTS.E.BYPASS.LTC128B.128 [R19+0xc080], [R24.64] ;  /* 0x0c08000018139fae */ /* 0x0009e2000b901d4a */
[----:B-1----:R-:W-:-:S02]  /*1b50*/  IADD3 R30, P0, R22, UR6, RZ ;  /* 0x00000006161e7c10 */ /* 0x002fc4000ff1e0ff */
[----:B------:R-:W-:Y:S01]  /*1b60*/  IMAD.IADD R11, R6, 0x1, -R11 ;  /* 0x00000001060b7824 */ /* 0x000fe200078e0a0b */
[----:B------:R-:W-:Y:S01]  /*1b70*/  LOP3.LUT R18, R18, 0x1c0, RZ, 0xc0, !PT ;  /* 0x000001c012127812 */ /* 0x000fe200078ec0ff */
[----:B------:R-:W0:Y:S01]  /*1b80*/  LDGDEPBAR ;  /* 0x00000000000079af */ /* 0x000e220000000000 */
[----:B------:R-:W-:Y:S02]  /*1b90*/  IADD3.X R31, R23, UR4, RZ, P0, !PT ;  /* 0x00000004171f7c10 */ /* 0x000fe400087fe4ff */
[----:B------:R-:W-:Y:S01]  /*1ba0*/  SHF.R.S32.HI R10, RZ, 0x1f, R11 ;  /* 0x0000001fff0a7819 */ /* 0x000fe2000001140b */
[----:B------:R3:W-:Y:S01]  /*1bb0*/  LDGSTS.E.BYPASS.LTC128B.128 [R5+0x8080], [R22.64], !P3 ;  /* 0x0808000016057fae */ /* 0x0007e2000d901d4a */
[----:B------:R-:W-:Y:S01]  /*1bc0*/  LOP3.LUT R16, R20, 0x20, R21, 0xf8, !PT ;  /* 0x0000002014107812 */ /* 0x000fe200078ef815 */
[----:B------:R-:W-:Y:S01]  /*1bd0*/  @!P1 IMAD.SHL.U32 R21, R6, 0x10, RZ ;  /* 0x0000001006159824 */ /* 0x000fe200078e00ff */
[----:B------:R-:W-:Y:S01]  /*1be0*/  LEA.HI R10, R10, R11, RZ, 0x2 ;  /* 0x0000000b0a0a7211 */ /* 0x000fe200078f10ff */
[----:B------:R3:W-:Y:S01]  /*1bf0*/  LDGSTS.E.BYPASS.LTC128B.128 [R5+0x9080], [R30.64], !P2 ;  /* 0x090800001e057fae */ /* 0x0007e2000d101d4a */
[----:B------:R-:W-:-:S02]  /*1c00*/  SHF.R.U32.HI R17, RZ, 0x3, R18 ;  /* 0x00000003ff117819 */ /* 0x000fc40000011612 */
[----:B------:R-:W-:Y:S01]  /*1c10*/  SHF.R.S32.HI R224, RZ, 0x2, R10 ;  /* 0x00000002ffe07819 */ /* 0x000fe2000001140a */
[----:B------:R3:W-:Y:S01]  /*1c20*/  @!P1 LDGSTS.E.BYPASS.LTC128B.128 [R21+0xc280], [R28.64] ;  /* 0x0c2800001c159fae */ /* 0x0007e2000b901d4a */
[C-C-:B------:R-:W-:Y:S02]  /*1c30*/  LOP3.LUT R198, R17.reuse, R198, R18.reuse, 0x1e, !PT ;  /* 0x000000c611c67212 */ /* 0x140fe400078e1e12 */
[----:B------:R-:W-:Y:S01]  /*1c40*/  LOP3.LUT R16, R17, R16, R18, 0x1e, !PT ;  /* 0x0000001011107212 */ /* 0x000fe200078e1e12 */
[C---:B------:R-:W-:Y:S01]  /*1c50*/  IMAD R224, R199.reuse, 0x10, R224 ;  /* 0x00000010c7e07824 */ /* 0x040fe200078e02e0 */
[----:B------:R-:W0:Y:S01]  /*1c60*/  LDGDEPBAR ;  /* 0x00000000000079af */ /* 0x000e220000000000 */
[----:B------:R-:W-:Y:S01]  /*1c70*/  IMAD.SHL.U32 R199, R199, 0x400, RZ ;  /* 0x00000400c7c77824 */ /* 0x000fe200078e00ff */
[----:B------:R-:W-:Y:S02]  /*1c80*/  LOP3.LUT R198, R198, R195, RZ, 0xfc, !PT ;  /* 0x000000c3c6c67212 */ /* 0x000fe400078efcff */
[----:B------:R-:W0:Y:S01]  /*1c90*/  LDGDEPBAR ;  /* 0x00000000000079af */ /* 0x000e220000000000 */
[----:B----4-:R-:W-:Y:S01]  /*1ca0*/  IMAD.SHL.U32 R25, R14, 0x8, RZ ;  /* 0x000000080e197824 */ /* 0x010fe200078e00ff */
[----:B------:R-:W-:-:S02]  /*1cb0*/  IADD3 R14, R239, 0x1, RZ ;  /* 0x00000001ef0e7810 */ /* 0x000fc40007ffe0ff */
[----:B------:R-:W-:Y:S02]  /*1cc0*/  LOP3.LUT R19, R4, 0x7ffffffc, RZ, 0xc0, !PT ;  /* 0x7ffffffc04137812 */ /* 0x000fe400078ec0ff */
[----:B------:R-:W-:Y:S02]  /*1cd0*/  ISETP.GE.AND P0, PT, R14, R213, PT ;  /* 0x000000d50e00720c */ /* 0x000fe40003f06270 */
[----:B------:R-:W-:Y:S01]  /*1ce0*/  LOP3.LUT R4, R18, 0x8, R25, 0xf8, !PT ;  /* 0x0000000812047812 */ /* 0x000fe200078ef819 */
[----:B------:R-:W-:Y:S01]  /*1cf0*/  IMAD.IADD R18, R6, 0x1, -R19 ;  /* 0x0000000106127824 */ /* 0x000fe200078e0a13 */
[----:B------:R-:W-:Y:S02]  /*1d00*/  LOP3.LUT P3, RZ, R12, 0x4, RZ, 0xc0, !PT ;  /* 0x000000040cff7812 */ /* 0x000fe4000786c0ff */
[----:B------:R-:W-:Y:S01]  /*1d10*/  LOP3.LUT R4, R4, R17, RZ, 0x3c, !PT ;  /* 0x0000001104047212 */ /* 0x000fe200078e3cff */
[----:B------:R-:W-:-:S03]  /*1d20*/  IMAD R18, R18, 0x2, R199 ;  /* 0x0000000212127824 */ /* 0x000fc600078e02c7 */
[-C--:B------:R-:W-:Y:S01]  /*1d30*/  IADD3 R199, R4, R195.reuse, R199 ;  /* 0x000000c304c77210 */ /* 0x080fe20007ffe0c7 */
[----:B------:R-:W-:Y:S01]  /*1d40*/  IMAD.IADD R13, R18, 0x1, R13 ;  /* 0x00000001120d7824 */ /* 0x000fe200078e020d */
[----:B------:R-:W-:Y:S01]  /*1d50*/  LOP3.LUT R195, R16, R195, RZ, 0xfc, !PT ;  /* 0x000000c310c37212 */ /* 0x000fe200078efcff */
[----:B------:R-:W-:Y:S05]  /*1d60*/  @P0 BRA `(.L_x_395) ;  /* 0x0000018000000947 */ /* 0x000fea0003800000 */
[----:B--23--:R-:W-:Y:S01]  /*1d70*/  SHF.R.S32.HI R15, RZ, 0x1f, R14 ;  /* 0x0000001fff0f7819 */ /* 0x00cfe2000001140e */
[C---:B------:R-:W-:Y:S01]  /*1d80*/  IMAD R4, R14.reuse, UR9, RZ ;  /* 0x000000090e047c24 */ /* 0x040fe2000f8e02ff */
[----:B------:R-:W-:Y:S01]  /*1d90*/  BSSY B0, `(.L_x_395) ;  /* 0x0000015000007945 */ /* 0x000fe20003800000 */
[C---:B------:R-:W-:Y:S02]  /*1da0*/  IMAD.SHL.U32 R16, R14.reuse, 0x40, RZ ;  /* 0x000000400e107824 */ /* 0x040fe400078e00ff */
[----:B------:R-:W-:-:S03]  /*1db0*/  IMAD.WIDE.U32 R18, R14, UR12, R226 ;  /* 0x0000000c0e127c25 */ /* 0x000fc6000f8e00e2 */
[----:B------:R-:W-:Y:S01]  /*1dc0*/  IADD3 R14, -R212, R215, -R16 ;  /* 0x000000d7d40e7210 */ /* 0x000fe20007ffe910 */
[----:B------:R-:W-:Y:S01]  /*1dd0*/  IMAD R4, R15, UR12, R4 ;  /* 0x0000000c0f047c24 */ /* 0x000fe2000f8e0204 */
[----:B------:R-:W-:Y:S02]  /*1de0*/  LEA R20, P0, R18, c[0x0][0x1f0], 0x1 ;  /* 0x00007c0012147a11 */ /* 0x000fe400078008ff */
[C---:B------:R-:W-:Y:S01]  /*1df0*/  ISETP.LT.OR P6, PT, R14.reuse, 0x1, P4 ;  /* 0x000000010e00780c */ /* 0x040fe200027c1670 */
[----:B------:R-:W-:Y:S01]  /*1e00*/  IMAD.IADD R4, R19, 0x1, R4 ;  /* 0x0000000113047824 */ /* 0x000fe200078e0204 */
[----:B------:R-:W-:-:S04]  /*1e10*/  ISETP.LT.OR P2, PT, R14, 0x21, P4 ;  /* 0x000000210e00780c */ /* 0x000fc80002741670 */
[----:B------:R-:W-:Y:S02]  /*1e20*/  LEA.HI.X R21, R18, c[0x0][0x1f4], R4, 0x1, P0 ;  /* 0x00007d0012157a11 */ /* 0x000fe400000f0c04 */
[----:B------:R-:W-:-:S04]  /*1e30*/  IADD3 R18, P0, R20, UR6, RZ ;  /* 0x0000000614127c10 */ /* 0x000fc8000ff1e0ff */
[----:B------:R-:W-:Y:S01]  /*1e40*/  IADD3.X R19, R21, UR4, RZ, P0, !PT ;  /* 0x0000000415137c10 */ /* 0x000fe200087fe4ff */
[----:B------:R1:W-:Y:S04]  /*1e50*/  LDGSTS.E.BYPASS.LTC128B.128 [R5+0xa080], [R20.64], !P6 ;  /* 0x0a08000014057fae */ /* 0x0003e8000f101d4a */
[----:B------:R1:W-:Y:S01]  /*1e60*/  LDGSTS.E.BYPASS.LTC128B.128 [R5+0xb080], [R18.64], !P2 ;  /* 0x0b08000012057fae */ /* 0x0003e2000d101d4a */
[----:B------:R-:W-:-:S04]  /*1e70*/  IADD3 R4, P2, R16, R208, RZ ;  /* 0x000000d010047210 */ /* 0x000fc80007f5e0ff */
[----:B------:R-:W-:Y:S02]  /*1e80*/  LEA R14, P0, R4, c[0x0][0x280], 0x2 ;  /* 0x0000a000040e7a11 */ /* 0x000fe400078010ff */
[----:B------:R-:W-:-:S04]  /*1e90*/  LEA.HI.X.SX32 R15, R16, R207, 0x1, P2 ;  /* 0x000000cf100f7211 */ /* 0x000fc800010f0eff */
[----:B------:R-:W-:Y:S01]  /*1ea0*/  LEA.HI.X R15, R4, c[0x0][0x284], R15, 0x2, P0 ;  /* 0x0000a100040f7a11 */ /* 0x000fe200000f140f */
[----:B------:R-:W-:Y:S05]  /*1eb0*/  @P1 BRA `(.L_x_396) ;  /* 0x0000002000001947 */ /* 0x000fea0003800000 */
[----:B------:R-:W-:-:S05]  /*1ec0*/  SHF.L.U32 R6, R6, 0x4, RZ ;  /* 0x0000000406067819 */ /* 0x000fca00000006ff */
[----:B------:R2:W-:Y:S02]  /*1ed0*/  LDGSTS.E.BYPASS.LTC128B.128 [R6+0xc380], [R14.64] ;  /* 0x0c3800000e067fae */ /* 0x0005e4000b901d4a */
.L_x_396:
[----:B------:R-:W-:Y:S05]  /*1ee0*/  BSYNC B0 ;  /* 0x0000000000007941 */ /* 0x000fea0003800000 */
.L_x_395:
[----:B--23--:R-:W-:Y:S01]  /*1ef0*/  SHF.R.S32.HI R6, RZ, 0x1f, R9 ;  /* 0x0000001fff067819 */ /* 0x00cfe20000011409 */
[----:B------:R-:W0:Y:S01]  /*1f00*/  LDGDEPBAR ;  /* 0x00000000000079af */ /* 0x000e220000000000 */
[----:B------:R-:W-:Y:S01]  /*1f10*/  LOP3.LUT R10, R10, 0x7ffffffc, RZ, 0xc0, !PT ;  /* 0x7ffffffc0a0a7812 */ /* 0x000fe200078ec0ff */
[----:B------:R-:W-:Y:S01]  /*1f20*/  ULDC UR6, c[0x0][0x2a0] ;  /* 0x0000a80000067ab9 */ /* 0x000fe20000000800 */
[----:B------:R-:W-:Y:S01]  /*1f30*/  LEA.HI R6, R6, R9, RZ, 0x2 ;  /* 0x0000000906067211 */ /* 0x000fe200078f10ff */
[----:B------:R-:W-:Y:S01]  /*1f40*/  ULOP3.LUT UR6, URZ, UR6, URZ, 0x33, !UPT ;  /* 0x000000063f067292 */ /* 0x000fe2000f8e333f */
[----:B------:R-:W-:Y:S01]  /*1f50*/  LOP3.LUT P6, RZ, R8, 0x4, RZ, 0xc0, !PT ;  /* 0x0000000408ff7812 */ /* 0x000fe200078cc0ff */
[----:B------:R-:W-:Y:S01]  /*1f60*/  IMAD.IADD R10, R11, 0x1, -R10 ;  /* 0x000000010b0a7824 */ /* 0x000fe200078e0a0a */
[----:B------:R-:W-:Y:S01]  /*1f70*/  LOP3.LUT R6, R6, 0x1ffffffc, RZ, 0xc0, !PT ;  /* 0x1ffffffc06067812 */ /* 0x000fe200078ec0ff */
[----:B------:R-:W-:Y:S01]  /*1f80*/  IMAD.MOV.U32 R4, RZ, RZ, 0x1 ;  /* 0x00000001ff047424 */ /* 0x000fe200078e00ff */
[----:B------:R-:W-:Y:S01]  /*1f90*/  IADD3 R234, R214, 0x1, -R217 ;  /* 0x00000001d6ea7810 */ /* 0x000fe20007ffe8d9 */
[----:B------:R-:W-:Y:S01]  /*1fa0*/  IMAD.SHL.U32 R196, R196, 0x2, RZ ;  /* 0x00000002c4c47824 */ /* 0x000fe200078e00ff */
[----:B------:R-:W-:Y:S01]  /*1fb0*/  LEA R225, R13, 0xc480, 0x1 ;  /* 0x0000c4800de17811 */ /* 0x000fe200078e08ff */
[----:B------:R-:W-:Y:S01]  /*1fc0*/  IMAD.IADD R9, R9, 0x1, -R6 ;  /* 0x0000000109097824 */ /* 0x000fe200078e0a06 */
[----:B-1----:R-:W-:Y:S01]  /*1fd0*/  SEL R5, R192, 0xffffffe0, !P3 ;  /* 0xffffffe0c0057807 */ /* 0x002fe20005800000 */
[----:B------:R-:W-:Y:S01]  /*1fe0*/  IMAD.MOV.U32 R230, RZ, RZ, 0x1 ;  /* 0x00000001ffe67424 */ /* 0x000fe200078e00ff */
[----:B------:R-:W-:Y:S01]  /*1ff0*/  LOP3.LUT P0, RZ, R12, 0x2, RZ, 0xc0, !PT ;  /* 0x000000020cff7812 */ /* 0x000fe2000780c0ff */
[----:B------:R-:W-:Y:S01]  /*2000*/  IMAD R232, R9, 0x4, R10 ;  /* 0x0000000409e87824 */ /* 0x000fe200078e020a */
[----:B------:R-:W-:Y:S01]  /*2010*/  IADD3 R233, R225, 0x40, RZ ;  /* 0x00000040e1e97810 */ /* 0x000fe20007ffe0ff */
[----:B------:R-:W-:Y:S01]  /*2020*/  IMAD.MOV.U32 R231, RZ, RZ, RZ ;  /* 0x000000ffffe77224 */ /* 0x000fe200078e00ff */
[----:B------:R-:W-:Y:S01]  /*2030*/  ISETP.LE.AND P2, PT, R4, c[0x0][0x2a8], PT ;  /* 0x0000aa0004007a0c */ /* 0x000fe20003f43270 */
[----:B------:R-:W-:Y:S01]  /*2040*/  IMAD.SHL.U32 R232, R232, 0x2, RZ ;  /* 0x00000002e8e87824 */ /* 0x000fe200078e00ff */
[----:B------:R-:W-:Y:S01]  /*2050*/  LEA R195, R195, 0x80, 0x1 ;  /* 0x00000080c3c37811 */ /* 0x000fe200078e08ff */
[----:B------:R-:W-:Y:S01]  /*2060*/  IMAD.MOV.U32 R193, RZ, RZ, RZ ;  /* 0x000000ffffc17224 */ /* 0x000fe200078e00ff */
[----:B------:R-:W-:Y:S01]  /*2070*/  SEL R201, R201, 0xffffffc0, !P3 ;  /* 0xffffffc0c9c97807 */ /* 0x000fe20005800000 */
[----:B------:R-:W-:Y:S01]  /*2080*/  CS2R R126, SRZ ;  /* 0x00000000007e7805 */ /* 0x000fe2000001ff00 */
[----:B------:R-:W-:Y:S01]  /*2090*/  IADD3 R234, -R232, R234, -R215 ;  /* 0x000000eae8ea7210 */ /* 0x000fe20007ffe9d7 */
        /* <DEDUP_REMOVED lines=32> */
[----:B------:R-:W-:Y:S01]  /*22a0*/  SEL R192, R192, 0xffffffe0, !P0 ;  /* 0xffffffe0c0c07807 */ /* 0x000fe20004000000 */
[----:B------:R-:W-:Y:S01]  /*22b0*/  IMAD.IADD R237, R237, 0x1, -R232 ;  /* 0x00000001eded7824 */ /* 0x000fe200078e0ae8 */
[----:B------:R-:W-:Y:S01]  /*22c0*/  @P6 IADD3 R233, R225, -0x40, RZ ;  /* 0xffffffc0e1e96810 */ /* 0x000fe20007ffe0ff */
[----:B------:R-:W-:Y:S01]  /*22d0*/  ULDC UR5, c[0x0][0x2a0] ;  /* 0x0000a80000057ab9 */ /* 0x000fe20000000800 */
[C---:B------:R-:W-:Y:S01]  /*22e0*/  IADD3 R236, R234.reuse, c[0x0][0x2a4], RZ ;  /* 0x0000a900eaec7a10 */ /* 0x040fe20007ffe0ff */
[----:B------:R-:W-:Y:S01]  /*22f0*/  ULDC UR4, c[0x0][0x2a0] ;  /* 0x0000a80000047ab9 */ /* 0x000fe20000000800 */
[----:B------:R-:W-:Y:S01]  /*2300*/  IADD3 R235, R234, UR6, RZ ;  /* 0x00000006eaeb7c10 */ /* 0x000fe2000fffe0ff */
[----:B------:R-:W-:-:S02]  /*2310*/  ULOP3.LUT UR5, URZ, UR5, URZ, 0x33, !UPT ;  /* 0x000000053f057292 */ /* 0x000fc4000f8e333f */
[----:B------:R-:W-:Y:S02]  /*2320*/  ULOP3.LUT UR4, URZ, UR4, URZ, 0x33, !UPT ;  /* 0x000000043f047292 */ /* 0x000fe4000f8e333f */
.L_x_415:
[----:B------:R-:W-:Y:S04]  /*2330*/  DEPBAR.LE SB0, 0x1 ;  /* 0x000080400000791a */ /* 0x000fe80000000000 */
[----:B------:R-:W-:Y:S01]  /*2340*/  BAR.SYNC.DEFER_BLOCKING 0x0 ;  /* 0x0000000000007b1d */ /* 0x000fe20000010000 */
[C---:B------:R-:W-:Y:S01]  /*2350*/  IMAD.SHL.U32 R180, R193.reuse, 0x1000, RZ ;  /* 0x00001000c1b47824 */ /* 0x040fe200078e00ff */
[----:B------:R-:W-:Y:S01]  /*2360*/  LEA R185, R193, R224, 0x6 ;  /* 0x000000e0c1b97211 */ /* 0x000fe200078e30ff */
[----:B------:R-:W-:Y:S02]  /*2370*/  IMAD R133, R239, 0x40, R224 ;  /* 0x00000040ef857824 */ /* 0x000fe400078e02e0 */
[----:B------:R-:W-:Y:S03]  /*2380*/  IMAD.IADD R181, R199, 0x1, R180 ;  /* 0x00000001c7b57824 */ /* 0x000fe600078e02b4 */
[----:B------:R-:W-:Y:S02]  /*2390*/  IADD3 R244, R133, R236, RZ ;  /* 0x000000ec85f47210 */ /* 0x000fe40007ffe0ff */
[----:B------:R-:W-:Y:S02]  /*23a0*/  SHF.L.U32 R183, R181, 0x1, RZ ;  /* 0x00000001b5b77819 */ /* 0x000fe400000006ff */
[----:B------:R-:W-:Y:S02]  /*23b0*/  IADD3 R242, R133, R235, RZ ;  /* 0x000000eb85f27210 */ /* 0x000fe40007ffe0ff */
[C---:B------:R-:W-:Y:S01]  /*23c0*/  IADD3 R132, R183.reuse, R201, RZ ;  /* 0x000000c9b7847210 */ /* 0x040fe20007ffe0ff */
[----:B------:R-:W-:Y:S01]  /*23d0*/  IMAD.IADD R182, R183, 0x1, R192 ;  /* 0x00000001b7b67824 */ /* 0x000fe200078e02c0 */
[----:B------:R-:W-:Y:S03]  /*23e0*/  IMNMX R244, R237, R244, PT ;  /* 0x000000f4edf47217 */ /* 0x000fe60003800200 */
[----:B------:R-:W-:Y:S01]  /*23f0*/  IMAD.IADD R201, R201, 0x1, R182 ;  /* 0x00000001c9c97824 */ /* 0x000fe200078e02b6 */
[----:B------:R-:W-:Y:S05]  /*2400*/  LDSM.16.M88.4 R40, [R197+0x80] ;  /* 0x00008000c528783b */ /* 0x000fea0000000200 */
[----:B------:R-:W1:Y:S05]  /*2410*/  LDSM.16.M88.4 R36, [R183+0x4080] ;  /* 0x00408000b724783b */ /* 0x000e6a0000000200 */
        /* <DEDUP_REMOVED lines=13> */
[C---:B------:R-:W-:Y:S01]  /*24f0*/  HMMA.16816.F32 R16, R36.reuse, R42, RZ ;  /* 0x0000002a2410723c */ /* 0x040fe200000018ff */
[----:B------:R-:W-:Y:S07]  /*2500*/  LDSM.16.M88.4 R40, [R2+0x80] ;  /* 0x000080000228783b */ /* 0x000fee0000000200 */
[-C--:B---3--:R-:W-:Y:S08]  /*2510*/  HMMA.16816.F32 R20, R36, R48.reuse, RZ ;  /* 0x000000302414723c */ /* 0x088ff000000018ff */
[C---:B------:R-:W-:Y:S08]  /*2520*/  HMMA.16816.F32 R24, R44.reuse, R48, RZ ;  /* 0x000000302c18723c */ /* 0x040ff000000018ff */
[-C--:B------:R-:W-:Y:S01]  /*2530*/  HMMA.16816.F32 R28, R44, R50.reuse, RZ ;  /* 0x000000322c1c723c */ /* 0x080fe200000018ff */
[----:B------:R-:W-:Y:S07]  /*2540*/  LDSM.16.M88.4 R44, [R132+0x5080] ;  /* 0x00508000842c783b */ /* 0x000fee0000000200 */
[----:B------:R-:W-:Y:S01]  /*2550*/  HMMA.16816.F32 R32, R36, R50, RZ ;  /* 0x000000322420723c */ /* 0x000fe200000018ff */
[----:B------:R-:W1:Y:S05]  /*2560*/  LDSM.16.M88.4 R36, [R132+0x4080] ;  /* 0x004080008424783b */ /* 0x000e6a0000000200 */
[----:B------:R-:W2:Y:S02]  /*2570*/  LDSM.16.M88.4 R48, [R2+0x2080] ;  /* 0x002080000230783b */ /* 0x000ea40000000200 */
[-C--:B----4-:R-:W-:Y:S08]  /*2580*/  HMMA.16816.F32 R4, R52, R56.reuse, R4 ;  /* 0x000000383404723c */ /* 0x090ff00000001804 */
[C---:B-----5:R-:W-:Y:S08]  /*2590*/  HMMA.16816.F32 R8, R60.reuse, R56, R8 ;  /* 0x000000383c08723c */ /* 0x060ff00000001808 */
[-C--:B------:R-:W-:Y:S08]  /*25a0*/  HMMA.16816.F32 R12, R60, R58.reuse, R12 ;  /* 0x0000003a3c0c723c */ /* 0x080ff0000000180c */
[C---:B------:R-:W-:Y:S01]  /*25b0*/  HMMA.16816.F32 R16, R52.reuse, R58, R16 ;  /* 0x0000003a3410723c */ /* 0x040fe20000001810 */
[----:B------:R-:W-:Y:S07]  /*25c0*/  LDSM.16.M88.4 R56, [R0+0x80] ;  /* 0x000080000038783b */ /* 0x000fee0000000200 */
[-C--:B------:R-:W-:Y:S08]  /*25d0*/  HMMA.16816.F32 R20, R52, R64.reuse, R20 ;  /* 0x000000403414723c */ /* 0x080ff00000001814 */
[C---:B------:R-:W-:Y:S08]  /*25e0*/  HMMA.16816.F32 R24, R60.reuse, R64, R24 ;  /* 0x000000403c18723c */ /* 0x040ff00000001818 */
[-C--:B------:R-:W-:Y:S01]  /*25f0*/  HMMA.16816.F32 R28, R60, R66.reuse, R28 ;  /* 0x000000423c1c723c */ /* 0x080fe2000000181c */
[----:B------:R-:W-:Y:S07]  /*2600*/  LDSM.16.M88.4 R60, [R201+0x5080] ;  /* 0x00508000c93c783b */ /* 0x000fee0000000200 */
[----:B------:R-:W-:Y:S01]  /*2610*/  HMMA.16816.F32 R32, R52, R66, R32 ;  /* 0x000000423420723c */ /* 0x000fe20000001820 */
[----:B------:R-:W3:Y:S05]  /*2620*/  LDSM.16.M88.4 R52, [R201+0x4080] ;  /* 0x00408000c934783b */ /* 0x000eea0000000200 */
[----:B------:R-:W4:Y:S02]  /*2630*/  LDSM.16.M88.4 R64, [R0+0x2080] ;  /* 0x002080000040783b */ /* 0x000f240000000200 */
[-C--:B-1----:R-:W-:Y:S08]  /*2640*/  HMMA.16816.F32 R4, R36, R40.reuse, R4 ;  /* 0x000000282404723c */ /* 0x082ff00000001804 */
[C---:B------:R-:W-:Y:S08]  /*2650*/  HMMA.16816.F32 R8, R44.reuse, R40, R8 ;  /* 0x000000282c08723c */ /* 0x040ff00000001808 */
[-C--:B------:R-:W-:Y:S08]  /*2660*/  HMMA.16816.F32 R12, R44, R42.reuse, R12 ;  /* 0x0000002a2c0c723c */ /* 0x080ff0000000180c */
[C---:B------:R-:W-:Y:S08]  /*2670*/  HMMA.16816.F32 R16, R36.reuse, R42, R16 ;  /* 0x0000002a2410723c */ /* 0x040ff00000001810 */
[-C--:B--2---:R-:W-:Y:S08]  /*2680*/  HMMA.16816.F32 R20, R36, R48.reuse, R20 ;  /* 0x000000302414723c */ /* 0x084ff00000001814 */
[C---:B------:R-:W-:Y:S08]  /*2690*/  HMMA.16816.F32 R24, R44.reuse, R48, R24 ;  /* 0x000000302c18723c */ /* 0x040ff00000001818 */
[-C--:B------:R-:W-:Y:S08]  /*26a0*/  HMMA.16816.F32 R28, R44, R50.reuse, R28 ;  /* 0x000000322c1c723c */ /* 0x080ff0000000181c */
[----:B------:R-:W-:Y:S08]  /*26b0*/  HMMA.16816.F32 R32, R36, R50, R32 ;  /* 0x000000322420723c */ /* 0x000ff00000001820 */
[-C--:B---3--:R-:W-:Y:S08]  /*26c0*/  HMMA.16816.F32 R4, R52, R56.reuse, R4 ;  /* 0x000000383404723c */ /* 0x088ff00000001804 */
[C---:B------:R-:W-:Y:S08]  /*26d0*/  HMMA.16816.F32 R8, R60.reuse, R56, R8 ;  /* 0x000000383c08723c */ /* 0x040ff00000001808 */
[-C--:B------:R-:W-:Y:S08]  /*26e0*/  HMMA.16816.F32 R12, R60, R58.reuse, R12 ;  /* 0x0000003a3c0c723c */ /* 0x080ff0000000180c */
[C---:B------:R-:W-:Y:S08]  /*26f0*/  HMMA.16816.F32 R16, R52.reuse, R58, R16 ;  /* 0x0000003a3410723c */ /* 0x040ff00000001810 */
[-C--:B----4-:R-:W-:Y:S08]  /*2700*/  HMMA.16816.F32 R20, R52, R64.reuse, R20 ;  /* 0x000000403414723c */ /* 0x090ff00000001814 */
[C---:B------:R-:W-:Y:S08]  /*2710*/  HMMA.16816.F32 R24, R60.reuse, R64, R24 ;  /* 0x000000403c18723c */ /* 0x040ff00000001818 */
[-C--:B------:R-:W-:Y:S08]  /*2720*/  HMMA.16816.F32 R28, R60, R66.reuse, R28 ;  /* 0x000000423c1c723c */ /* 0x080ff0000000181c */
[----:B------:R-:W-:Y:S01]  /*2730*/  HMMA.16816.F32 R32, R52, R66, R32 ;  /* 0x000000423420723c */ /* 0x000fe20000001820 */
[----:B------:R-:W-:-:S08]  /*2740*/  @!P2 BRA `(.L_x_397) ;  /* 0x000001b00000a947 */ /* 0x000fd00003800000 */
[----:B------:R-:W-:Y:S01]  /*2750*/  IADD3 R38, R133, R214, -R215 ;  /* 0x000000d685267210 */ /* 0x000fe20007ffe8d7 */
[----:B------:R-:W-:Y:S03]  /*2760*/  BSSY B0, `(.L_x_398) ;  /* 0x0000011000007945 */ /* 0x000fe60003800000 */
        /* <DEDUP_REMOVED lines=11> */
.L_x_399:
[----:B------:R-:W-:Y:S04]  /*2820*/  MOV R36, 0x1 ;  /* 0x0000000100247802 */ /* 0x000fe80000000f00 */
[----:B------:R-:W-:Y:S11]  /*2830*/  ISETP.NE.AND P0, PT, R36, c[0x0][0x2a8], PT ;  /* 0x0000aa0024007a0c */ /* 0x000ff60003f05270 */
[----:B------:R-:W-:Y:S02]  /*2840*/  @!UPT UIADD3 URZ, URZ, URZ, URZ ;  /* 0x0000003f3f3ff290 */ /* 0x000fe4000fffe03f */
[----:B------:R-:W-:Y:S05]  /*2850*/  @P0 IMAD.HI.U32 R36, R38, c[0x0][0x2ac], RZ ;  /* 0x0000ab0026240a27 */ /* 0x000fea00078e00ff */
[----:B------:R-:W-:Y:S02]  /*2860*/  @P0 SHF.R.U32.HI R38, RZ, c[0x0][0x2b0], R36 ;  /* 0x0000ac00ff260a19 */ /* 0x000fe40000011624 */
.L_x_400:
[----:B------:R-:W-:Y:S05]  /*2870*/  BSYNC B0 ;  /* 0x0000000000007941 */ /* 0x000fea0003800000 */
.L_x_398:
[C-C-:B------:R-:W-:Y:S01]  /*2880*/  IADD3 R36, R133.reuse, c[0x0][0x2a4], R234.reuse ;  /* 0x0000a90085247a10 */ /* 0x140fe20007ffe0ea */
[----:B------:R-:W-:Y:S01]  /*2890*/  IMAD R37, R38, c[0x0][0x2a8], -R217 ;  /* 0x0000aa0026257a24 */ /* 0x000fe200078e0ad9 */
[----:B------:R-:W-:Y:S03]  /*28a0*/  IADD3 R39, R133, UR5, R234 ;  /* 0x0000000585277c10 */ /* 0x000fe6000fffe0ea */
[----:B------:R-:W-:Y:S01]  /*28b0*/  IMAD.IADD R242, R37, 0x1, -R232 ;  /* 0x0000000125f27824 */ /* 0x000fe200078e0ae8 */
[----:B------:R-:W-:Y:S04]  /*28c0*/  IMNMX R37, R237, R36, PT ;  /* 0x00000024ed257217 */ /* 0x000fe80003800200 */
[----:B------:R-:W-:Y:S02]  /*28d0*/  IADD3 R244, R242, c[0x0][0x2a8], RZ ;  /* 0x0000aa00f2f47a10 */ /* 0x000fe40007ffe0ff */
[----:B------:R-:W-:Y:S02]  /*28e0*/  IMNMX R242, R39, R242, !PT ;  /* 0x000000f227f27217 */ /* 0x000fe40007800200 */
[----:B------:R-:W-:Y:S02]  /*28f0*/  IMNMX R244, R37, R244, PT ;  /* 0x000000f425f47217 */ /* 0x000fe40003800200 */
.L_x_397:
[----:B------:R-:W-:Y:S04]  /*2900*/  IADD3 R37, R133, 0x8, RZ ;  /* 0x0000000885257810 */ /* 0x000fe80007ffe0ff */
[C-C-:B------:R-:W-:Y:S02]  /*2910*/  IADD3 R36, R37.reuse, c[0x0][0x2a4], R234.reuse ;  /* 0x0000a90025247a10 */ /* 0x140fe40007ffe0ea */
[----:B------:R-:W-:Y:S02]  /*2920*/  IADD3 R251, R37, UR4, R234 ;  /* 0x0000000425fb7c10 */ /* 0x000fe4000fffe0ea */
[----:B------:R-:W-:Y:S01]  /*2930*/  IMNMX R245, R237, R36, PT ;  /* 0x00000024edf57217 */ /* 0x000fe20003800200 */
[----:B------:R-:W-:-:S06]  /*2940*/  @!P2 BRA `(.L_x_401) ;  /* 0x000001800000a947 */ /* 0x000fcc0003800000 */
[----:B------:R-:W-:Y:S01]  /*2950*/  IADD3 R38, -R215, R214, R37 ;  /* 0x000000d6d7267210 */ /* 0x000fe20007ffe125 */
        /* <DEDUP_REMOVED lines=12> */
.L_x_403:
[----:B------:R-:W-:Y:S04]  /*2a20*/  MOV R36, 0x1 ;  /* 0x0000000100247802 */ /* 0x000fe80000000f00 */
[----:B------:R-:W-:Y:S11]  /*2a30*/  ISETP.NE.AND P0, PT, R36, c[0x0][0x2a8], PT ;  /* 0x0000aa0024007a0c */ /* 0x000ff60003f05270 */
[----:B------:R-:W-:Y:S02]  /*2a40*/  @!UPT UIADD3 URZ, URZ, URZ, URZ ;  /* 0x0000003f3f3ff290 */ /* 0x000fe4000fffe03f */
[----:B------:R-:W-:Y:S05]  /*2a50*/  @P0 IMAD.HI.U32 R36, R38, c[0x0][0x2ac], RZ ;  /* 0x0000ab0026240a27 */ /* 0x000fea00078e00ff */
[----:B------:R-:W-:Y:S02]  /*2a60*/  @P0 SHF.R.U32.HI R38, RZ, c[0x0][0x2b0], R36 ;  /* 0x0000ac00ff260a19 */ /* 0x000fe40000011624 */
.L_x_404:
[----:B------:R-:W-:Y:S05]  /*2a70*/  BSYNC B0 ;  /* 0x0000000000007941 */ /* 0x000fea0003800000 */
.L_x_402:
[----:B------:R-:W-:Y:S04]  /*2a80*/  IMAD R37, R38, c[0x0][0x2a8], -R217 ;  /* 0x0000aa0026257a24 */ /* 0x000fe800078e0ad9 */
[----:B------:R-:W-:Y:S05]  /*2a90*/  IMAD.IADD R38, R37, 0x1, -R232 ;  /* 0x0000000125267824 */ /* 0x000fea00078e0ae8 */
[----:B------:R-:W-:Y:S02]  /*2aa0*/  IADD3 R36, R38, c[0x0][0x2a8], RZ ;  /* 0x0000aa0026247a10 */ /* 0x000fe40007ffe0ff */
[----:B------:R-:W-:Y:S02]  /*2ab0*/  IMNMX R251, R251, R38, !PT ;  /* 0x00000026fbfb7217 */ /* 0x000fe40007800200 */
[----:B------:R-:W-:Y:S02]  /*2ac0*/  IMNMX R245, R245, R36, PT ;  /* 0x00000024f5f57217 */ /* 0x000fe40003800200 */
.L_x_401:
[----:B------:R-:W-:Y:S04]  /*2ad0*/  IADD3 R37, R133, 0x20, RZ ;  /* 0x0000002085257810 */ /* 0x000fe80007ffe0ff */
[C-C-:B------:R-:W-:Y:S02]  /*2ae0*/  IADD3 R202, R37.reuse, c[0x0][0x2a4], R234.reuse ;  /* 0x0000a90025ca7a10 */ /* 0x140fe40007ffe0ea */
[----:B------:R-:W-:Y:S02]  /*2af0*/  IADD3 R240, R37, UR4, R234 ;  /* 0x0000000425f07c10 */ /* 0x000fe4000fffe0ea */
[----:B------:R-:W-:Y:S01]  /*2b00*/  IMNMX R202, R237, R202, PT ;  /* 0x000000caedca7217 */ /* 0x000fe20003800200 */
[----:B------:R-:W-:-:S05]  /*2b10*/  @!P2 BRA `(.L_x_405) ;  /* 0x000001800000a947 */ /* 0x000fca0003800000 */
        /* <DEDUP_REMOVED lines=13> */
.L_x_407:
[----:B------:R-:W-:Y:S04]  /*2bf0*/  MOV R36, 0x1 ;  /* 0x0000000100247802 */ /* 0x000fe80000000f00 */
[----:B------:R-:W-:Y:S11]  /*2c00*/  ISETP.NE.AND P0, PT, R36, c[0x0][0x2a8], PT ;  /* 0x0000aa0024007a0c */ /* 0x000ff60003f05270 */
[----:B------:R-:W-:Y:S02]  /*2c10*/  @!UPT UIADD3 URZ, URZ, URZ, URZ ;  /* 0x0000003f3f3ff290 */ /* 0x000fe4000fffe03f */
[----:B------:R-:W-:Y:S05]  /*2c20*/  @P0 IMAD.HI.U32 R36, R38, c[0x0][0x2ac], RZ ;  /* 0x0000ab0026240a27 */ /* 0x000fea00078e00ff */
[----:B------:R-:W-:Y:S02]  /*2c30*/  @P0 SHF.R.U32.HI R38, RZ, c[0x0][0x2b0], R36 ;  /* 0x0000ac00ff260a19 */ /* 0x000fe40000011624 */
.L_x_408:
[----:B------:R-:W-:Y:S05]  /*2c40*/  BSYNC B0 ;  /* 0x0000000000007941 */ /* 0x000fea0003800000 */
.L_x_406:
[----:B------:R-:W-:Y:S04]  /*2c50*/  IMAD R39, R38, c[0x0][0x2a8], -R217 ;  /* 0x0000aa0026277a24 */ /* 0x000fe800078e0ad9 */
[----:B------:R-:W-:Y:S05]  /*2c60*/  IMAD.IADD R39, R39, 0x1, -R232 ;  /* 0x0000000127277824 */ /* 0x000fea00078e0ae8 */
[----:B------:R-:W-:Y:S02]  /*2c70*/  IADD3 R37, R39, c[0x0][0x2a8], RZ ;  /* 0x0000aa0027257a10 */ /* 0x000fe40007ffe0ff */
[----:B------:R-:W-:Y:S02]  /*2c80*/  IMNMX R240, R240, R39, !PT ;  /* 0x00000027f0f07217 */ /* 0x000fe40007800200 */
[----:B------:R-:W-:Y:S02]  /*2c90*/  IMNMX R202, R202, R37, PT ;  /* 0x00000025caca7217 */ /* 0x000fe40003800200 */
.L_x_405:
        /* <DEDUP_REMOVED lines=18> */
.L_x_411:
[----:B------:R-:W-:Y:S04]  /*2dc0*/  MOV R36, 0x1 ;  /* 0x0000000100247802 */ /* 0x000fe80000000f00 */
[----:B------:R-:W-:Y:S11]  /*2dd0*/  ISETP.NE.AND P0, PT, R36, c[0x0][0x2a8], PT ;  /* 0x0000aa0024007a0c */ /* 0x000ff60003f05270 */
[----:B------:R-:W-:Y:S02]  /*2de0*/  @!UPT UIADD3 URZ, URZ, URZ, URZ ;  /* 0x0000003f3f3ff290 */ /* 0x000fe4000fffe03f */
[----:B------:R-:W-:Y:S05]  /*2df0*/  @P0 IMAD.HI.U32 R36, R38, c[0x0][0x2ac], RZ ;  /* 0x0000ab0026240a27 */ /* 0x000fea00078e00ff */
[----:B------:R-:W-:Y:S02]  /*2e00*/  @P0 SHF.R.U32.HI R38, RZ, c[0x0][0x2b0], R36 ;  /* 0x0000ac00ff260a19 */ /* 0x000fe40000011624 */
.L_x_412:
[----:B------:R-:W-:Y:S05]  /*2e10*/  BSYNC B0 ;  /* 0x0000000000007941 */ /* 0x000fea0003800000 */
.L_x_410:
[----:B------:R-:W-:Y:S04]  /*2e20*/  IMAD R37, R38, c[0x0][0x2a8], -R217 ;  /* 0x0000aa0026257a24 */ /* 0x000fe800078e0ad9 */
[----:B------:R-:W-:Y:S05]  /*2e30*/  IMAD.IADD R36, R37, 0x1, -R232 ;  /* 0x0000000125247824 */ /* 0x000fea00078e0ae8 */
[----:B------:R-:W-:Y:S02]  /*2e40*/  IADD3 R37, R36, c[0x0][0x2a8], RZ ;  /* 0x0000aa0024257a10 */ /* 0x000fe40007ffe0ff */
[----:B------:R-:W-:Y:S02]  /*2e50*/  IMNMX R189, R189, R36, !PT ;  /* 0x00000024bdbd7217 */ /* 0x000fe40007800200 */
[----:B------:R-:W-:Y:S02]  /*2e60*/  IMNMX R188, R188, R37, PT ;  /* 0x00000025bcbc7217 */ /* 0x000fe40003800200 */
.L_x_409:
[----:B------:R-:W-:Y:S04]  /*2e70*/  DEPBAR.LE SB0, 0x1 ;  /* 0x000080400000791a */ /* 0x000fe80000000000 */
[----:B------:R-:W-:Y:S01]  /*2e80*/  BAR.SYNC.DEFER_BLOCKING 0x0 ;  /* 0x0000000000007b1d */ /* 0x000fe20000010000 */
[----:B------:R-:W-:Y:S04]  /*2e90*/  IADD3 R238, R239, 0x1, RZ ;  /* 0x00000001efee7810 */ /* 0x000fe80007ffe0ff */
[----:B------:R-:W-:Y:S01]  /*2ea0*/  ISETP.GE.AND P0, PT, R238, R213, PT ;  /* 0x000000d5ee00720c */ /* 0x000fe20003f06270 */
[----:B------:R1:W2:Y:S04]  /*2eb0*/  LDSM.16.M88.4 R132, [R183+0x8080] ;  /* 0x00808000b784783b */ /* 0x0002a80000000200 */
[----:B------:R1:W3:Y:S04]  /*2ec0*/  LDSM.16.M88.4 R140, [R183+0x9080] ;  /* 0x00908000b78c783b */ /* 0x0002e80000000200 */
[----:B------:R1:W4:Y:S04]  /*2ed0*/  LDSM.16.M88.4 R148, [R182+0x8080] ;  /* 0x00808000b694783b */ /* 0x0003280000000200 */
[----:B------:R1:W1:Y:S01]  /*2ee0*/  LDSM.16.M88.4 R156, [R182+0x9080] ;  /* 0x00908000b69c783b */ /* 0x0002620000000200 */
[----:B------:R-:W-:-:S05]  /*2ef0*/  @P0 BRA `(.L_x_413) ;  /* 0x000001d000000947 */ /* 0x000fca0003800000 */
[----:B------:R-:W-:Y:S01]  /*2f00*/  SHF.R.S32.HI R43, RZ, 0x1f, R238 ;  /* 0x0000001fff2b7819 */ /* 0x000fe200000114ee */
[----:B------:R-:W-:Y:S01]  /*2f10*/  IMAD.WIDE.U32 R40, R238, c[0x0][0x178], RZ ;  /* 0x00005e00ee287a25 */ /* 0x000fe200078e00ff */
[----:B------:R-:W-:Y:S03]  /*2f20*/  @!P1 LEA R38, R239, 0x40, 0x6 ;  /* 0x00000040ef269811 */ /* 0x000fe600078e30ff */
[----:B------:R-:W-:Y:S01]  /*2f30*/  IMAD R43, R43, c[0x0][0x178], RZ ;  /* 0x00005e002b2b7a24 */ /* 0x000fe200078e02ff */
[----:B------:R-:W-:Y:S02]  /*2f40*/  @!P1 IADD3 R39, P0, R38, R210, RZ ;  /* 0x000000d226279210 */ /* 0x000fe40007f1e0ff */
[----:B------:R-:W-:Y:S01]  /*2f50*/  LEA R37, P6, R40, R218, 0x6 ;  /* 0x000000da28257211 */ /* 0x000fe200078c30ff */
[----:B------:R-:W-:Y:S01]  /*2f60*/  IMAD R43, R238, c[0x0][0x17c], R43 ;  /* 0x00005f00ee2b7a24 */ /* 0x000fe200078e022b */
[----:B------:R-:W-:Y:S02]  /*2f70*/  @!P1 LEA.HI.X.SX32 R38, R38, R209, 0x1, P0 ;  /* 0x000000d126269211 */ /* 0x000fe400000f0eff */
[----:B------:R-:W-:Y:S01]  /*2f80*/  @!P1 LEA R44, P0, R39, c[0x0][0x258], 0x2 ;  /* 0x00009600272c9a11 */ /* 0x000fe200078010ff */
[----:B------:R-:W-:Y:S02]  /*2f90*/  IMAD.IADD R43, R41, 0x1, R43 ;  /* 0x00000001292b7824 */ /* 0x000fe400078e022b */
[----:B------:R-:W-:Y:S01]  /*2fa0*/  IMAD R41, R238, -0x40, R215 ;  /* 0xffffffc0ee297824 */ /* 0x000fe200078e02d7 */
[----:B------:R-:W-:Y:S01]  /*2fb0*/  @!P1 LEA.HI.X R45, R39, c[0x0][0x25c], R38, 0x2, P0 ;  /* 0x00009700272d9a11 */ /* 0x000fe200000f1426 */
[----:B------:R-:W-:Y:S01]  /*2fc0*/  IMAD R39, R230, 0x2000, R229 ;  /* 0x00002000e6277824 */ /* 0x000fe200078e02e5 */
[----:B------:R-:W-:Y:S01]  /*2fd0*/  LEA.HI.X R36, R40, R206, R43, 0x6, P6 ;  /* 0x000000ce28247211 */ /* 0x000fe200030f342b */
[----:B------:R-:W-:Y:S01]  /*2fe0*/  IMAD.IADD R41, R41, 0x1, -R212 ;  /* 0x0000000129297824 */ /* 0x000fe200078e0ad4 */
[----:B------:R-:W-:Y:S04]  /*2ff0*/  LEA R42, P6, R37, c[0x0][0x160], 0x1 ;  /* 0x00005800252a7a11 */ /* 0x000fe800078c08ff */
[----:B------:R-:W-:Y:S02]  /*3000*/  ISETP.LT.OR P0, PT, R41, 0x1, P5 ;  /* 0x000000012900780c */ /* 0x000fe40002f01670 */
[----:B------:R-:W-:Y:S01]  /*3010*/  LEA.HI.X R43, R37, c[0x0][0x164], R36, 0x1, P6 ;  /* 0x00005900252b7a11 */ /* 0x000fe200030f0c24 */
[----:B------:R-:W-:Y:S01]  /*3020*/  @!P1 IMAD R36, R230, 0x40, R222 ;  /* 0x00000040e6249824 */ /* 0x000fe200078e02de */
[----:B------:R-:W-:Y:S03]  /*3030*/  IADD3 R46, P6, R42, UR13, RZ ;  /* 0x0000000d2a2e7c10 */ /* 0x000fe6000ffde0ff */
[----:B------:R-:W-:Y:S01]  /*3040*/  @!P1 IMAD.SHL.U32 R37, R36, 0x4, RZ ;  /* 0x0000000424259824 */ /* 0x000fe200078e00ff */
[----:B------:R-:W-:Y:S02]  /*3050*/  IADD3.X R47, R43, UR8, RZ, P6, !PT ;  /* 0x000000082b2f7c10 */ /* 0x000fe4000b7fe4ff */
[----:B------:R-:W-:Y:S03]  /*3060*/  ISETP.LT.OR P6, PT, R41, 0x21, P5 ;  /* 0x000000212900780c */ /* 0x000fe60002fc1670 */
[----:B------:R-:W-:Y:S01]  /*3070*/  @!PT LDS RZ, [RZ] ;  /* 0x00000000fffff984 */ /* 0x000fe20000000800 */
[----:B------:R-:W-:Y:S01]  /*3080*/  @!PT LDS RZ, [RZ] ;  /* 0x00000000fffff984 */ /* 0x000fe20000000800 */
[----:B------:R-:W-:Y:S01]  /*3090*/  @!PT LDS RZ, [RZ] ;  /* 0x00000000fffff984 */ /* 0x000fe20000000800 */
[----:B------:R4:W-:Y:S10]  /*30a0*/  LDGSTS.E.BYPASS.LTC128B.128 [R39], [R42.64], !P0 ;  /* 0x000000002a277fae */ /* 0x0009f4000c101d4a */
[----:B------:R4:W-:Y:S06]  /*30b0*/  LDGSTS.E.BYPASS.LTC128B.128 [R39+0x1000], [R46.64], !P6 ;  /* 0x010000002e277fae */ /* 0x0009ec000f101d4a */
[----:B------:R4:W-:Y:S02]  /*30c0*/  @!P1 LDGSTS.E.BYPASS.LTC128B.128 [R37+0xc080], [R44.64] ;  /* 0x0c0800002c259fae */ /* 0x0009e4000b901d4a */
.L_x_413:
[-C--:B--2-4-:R-:W-:Y:S01]  /*30d0*/  HMMA.16816.F32 R36, R132, R136.reuse, RZ ;  /* 0x000000888424723c */ /* 0x094fe200000018ff */
[----:B------:R-:W0:Y:S02]  /*30e0*/  LDGDEPBAR ;  /* 0x00000000000079af */ /* 0x000e240000000000 */
[----:B------:R-:W-:Y:S01]  /*30f0*/  ISETP.GT.AND P0, PT, R211, -0x1, PT ;  /* 0xffffffffd300780c */ /* 0x000fe20003f04270 */
[----:B------:R-:W-:Y:S03]  /*3100*/  IMAD.MOV.U32 R249, RZ, RZ, 0x40 ;  /* 0x00000040fff97424 */ /* 0x000fe600078e00ff */
[----:B------:R-:W-:Y:S01]  /*3110*/  ISETP.GT.AND P6, PT, R242, RZ, P0 ;  /* 0x000000fff200720c */ /* 0x000fe200007c4270 */
[C---:B---3--:R-:W-:Y:S03]  /*3120*/  HMMA.16816.F32 R40, R140.reuse, R136, RZ ;  /* 0x000000888c28723c */ /* 0x048fe600000018ff */
[----:B------:R-:W-:Y:S04]  /*3130*/  ISETP.LT.OR P6, PT, R244, 0x1, P6 ;  /* 0x00000001f400780c */ /* 0x000fe800037c1670 */
[----:B------:R-:W-:Y:S01]  /*3140*/  FSEL R190, R4, -INF , !P6 ;  /* 0xff80000004be7808 */ /* 0x000fe20007000000 */
[-C--:B------:R-:W-:Y:S01]  /*3150*/  HMMA.16816.F32 R44, R140, R138.reuse, RZ ;  /* 0x0000008a8c2c723c */ /* 0x080fe200000018ff */
[----:B------:R-:W-:Y:S03]  /*3160*/  ISETP.GT.AND P6, PT, R242, 0x1, P0 ;  /* 0x00000001f200780c */ /* 0x000fe600007c4270 */
[--C-:B-1----:R-:W-:Y:S01]  /*3170*/  FFMA.FTZ R183, R190, c[0x0][0x29c], -R241.reuse ;  /* 0x0000a700beb77a23 */ /* 0x102fe200000108f1 */
[----:B------:R-:W-:Y:S03]  /*3180*/  ISETP.LT.OR P6, PT, R244, 0x2, P6 ;  /* 0x00000002f400780c */ /* 0x000fe600037c1670 */
[C---:B------:R-:W-:Y:S02]  /*3190*/  HMMA.16816.F32 R48, R132.reuse, R138, RZ ;  /* 0x0000008a8430723c */ /* 0x040fe400000018ff */
[----:B------:R-:W-:Y:S02]  /*31a0*/  MUFU.EX2 R183, R183 ;  /* 0x000000b700b77308 */ /* 0x000fe40000000800 */
[----:B------:R-:W-:Y:S02]  /*31b0*/  FSEL R182, R5, -INF , !P6 ;  /* 0xff80000005b67808 */ /* 0x000fe40007000000 */
[----:B------:R-:W-:Y:S02]  /*31c0*/  ISETP.GT.AND P6, PT, R251, RZ, P0 ;  /* 0x000000fffb00720c */ /* 0x000fe400007c4270 */
[-C--:B------:R-:W-:Y:S01]  /*31d0*/  HMMA.16816.F32 R52, R132, R144.reuse, RZ ;  /* 0x000000908434723c */ /* 0x080fe200000018ff */
[--C-:B------:R-:W-:Y:S01]  /*31e0*/  FFMA.FTZ R190, R182, c[0x0][0x29c], -R241.reuse ;  /* 0x0000a700b6be7a23 */ /* 0x100fe200000108f1 */
[----:B------:R-:W-:Y:S04]  /*31f0*/  ISETP.LT.OR P6, PT, R245, 0x1, P6 ;  /* 0x00000001f500780c */ /* 0x000fe800037c1670 */
[----:B------:R-:W-:Y:S01]  /*3200*/  FSEL R247, R6, -INF , !P6 ;  /* 0xff80000006f77808 */ /* 0x000fe20007000000 */
[----:B------:R-:W-:Y:S01]  /*3210*/  MUFU.EX2 R190, R190 ;  /* 0x000000be00be7308 */ /* 0x000fe20000000800 */
[C---:B------:R-:W-:Y:S02]  /*3220*/  HMMA.16816.F32 R56, R140.reuse, R144, RZ ;  /* 0x000000908c38723c */ /* 0x040fe400000018ff */
[----:B------:R-:W-:Y:S04]  /*3230*/  ISETP.GT.AND P6, PT, R251, 0x1, P0 ;  /* 0x00000001fb00780c */ /* 0x000fe800007c4270 */
[----:B------:R-:W-:Y:S02]  /*3240*/  ISETP.LT.OR P6, PT, R245, 0x2, P6 ;  /* 0x00000002f500780c */ /* 0x000fe400037c1670 */
[-C--:B------:R-:W-:Y:S04]  /*3250*/  HMMA.16816.F32 R60, R140, R146.reuse, RZ ;  /* 0x000000928c3c723c */ /* 0x080fe800000018ff */
[----:B------:R-:W-:Y:S02]  /*3260*/  FSEL R243, R7, -INF , !P6 ;  /* 0xff80000007f37808 */ /* 0x000fe40007000000 */
[----:B------:R-:W-:Y:S02]  /*3270*/  ISETP.GT.AND P6, PT, R242, 0x20, P0 ;  /* 0x00000020f200780c */ /* 0x000fe400007c4270 */
[----:B------:R-:W-:Y:S02]  /*3280*/  HMMA.16816.F32 R64, R132, R146, RZ ;  /* 0x000000928440723c */ /* 0x000fe400000018ff */
[----:B------:R-:W-:Y:S04]  /*3290*/  ISETP.LT.OR P6, PT, R244, 0x21, P6 ;  /* 0x00000021f400780c */ /* 0x000fe800037c1670 */
[----:B------:R-:W-:Y:S02]  /*32a0*/  FSEL R248, R16, -INF , !P6 ;  /* 0xff80000010f87808 */ /* 0x000fe40007000000 */
[-C--:B------:R-:W-:Y:S05]  /*32b0*/  HMMA.16816.F32 R36, R148, R152.reuse, R36 ;  /* 0x000000989424723c */ /* 0x080fea0000001824 */
[----:B------:R-:W-:Y:S01]  /*32c0*/  ISETP.GT.AND P6, PT, R242, 0x21, P0 ;  /* 0x00000021f200780c */ /* 0x000fe200007c4270 */
[--C-:B------:R-:W-:Y:S02]  /*32d0*/  FFMA.FTZ R191, R248, c[0x0][0x29c], -R241.reuse ;  /* 0x0000a700f8bf7a23 */ /* 0x100fe400000108f1 */
[C---:B------:R-:W-:Y:S04]  /*32e0*/  HMMA.16816.F32 R40, R156.reuse, R152, R40 ;  /* 0x000000989c28723c */ /* 0x040fe80000001828 */
[----:B------:R-:W-:Y:S01]  /*32f0*/  ISETP.LT.OR P6, PT, R244, 0x22, P6 ;  /* 0x00000022f400780c */ /* 0x000fe200037c1670 */
[----:B------:R-:W-:Y:S03]  /*3300*/  MUFU.EX2 R191, R191 ;  /* 0x000000bf00bf7308 */ /* 0x000fe60000000800 */
[-C--:B------:R-:W-:Y:S04]  /*3310*/  HMMA.16816.F32 R44, R156, R154.reuse, R44 ;  /* 0x0000009a9c2c723c */ /* 0x080fe8000000182c */
[----:B------:R-:W-:Y:S02]  /*3320*/  FSEL R200, R17, -INF , !P6 ;  /* 0xff80000011c87808 */ /* 0x000fe40007000000 */
[----:B------:R-:W-:Y:S02]  /*3330*/  ISETP.GT.AND P6, PT, R251, 0x20, P0 ;  /* 0x00000020fb00780c */ /* 0x000fe400007c4270 */
[C---:B------:R-:W-:Y:S04]  /*3340*/  HMMA.16816.F32 R48, R148.reuse, R154, R48 ;  /* 0x0000009a9430723c */ /* 0x040fe80000001830 */
[----:B------:R-:W-:Y:S01]  /*3350*/  ISETP.LT.OR P6, PT, R245, 0x21, P6 ;  /* 0x00000021f500780c */ /* 0x000fe200037c1670 */
[----:B------:R-:W-:Y:S03]  /*3360*/  FFMA.FTZ R200, R200, c[0x0][0x29c], -R241 ;  /* 0x0000a700c8c87a23 */ /* 0x000fe600000108f1 */
[-C--:B------:R-:W-:Y:S03]  /*3370*/  HMMA.16816.F32 R52, R148, R160.reuse, R52 ;  /* 0x000000a09434723c */ /* 0x080fe60000001834 */
[----:B------:R-:W-:Y:S01]  /*3380*/  MUFU.EX2 R200, R200 ;  /* 0x000000c800c87308 */ /* 0x000fe20000000800 */
[----:B------:R-:W-:Y:S02]  /*3390*/  FSEL R252, R18, -INF , !P6 ;  /* 0xff80000012fc7808 */ /* 0x000fe40007000000 */
[----:B------:R-:W-:Y:S02]  /*33a0*/  ISETP.GT.AND P6, PT, R251, 0x21, P0 ;  /* 0x00000021fb00780c */ /* 0x000fe400007c4270 */
[C---:B------:R-:W-:Y:S04]  /*33b0*/  HMMA.16816.F32 R56, R156.reuse, R160, R56 ;  /* 0x000000a09c38723c */ /* 0x040fe80000001838 */
[----:B------:R-:W-:Y:S04]  /*33c0*/  ISETP.LT.OR P6, PT, R245, 0x22, P6 ;  /* 0x00000022f500780c */ /* 0x000fe800037c1670 */
[-C--:B------:R-:W-:Y:S04]  /*33d0*/  HMMA.16816.F32 R60, R156, R162.reuse, R60 ;  /* 0x000000a29c3c723c */ /* 0x080fe8000000183c */
[----:B------:R-:W-:Y:S02]  /*33e0*/  FSEL R246, R19, -INF , !P6 ;  /* 0xff80000013f67808 */ /* 0x000fe40007000000 */
[----:B------:R-:W-:Y:S02]  /*33f0*/  ISETP.GT.AND P6, PT, R242, 0x40, P0 ;  /* 0x00000040f200780c */ /* 0x000fe400007c4270 */
[----:B------:R-:W-:Y:S04]  /*3400*/  HMMA.16816.F32 R64, R148, R162, R64 ;  /* 0x000000a29440723c */ /* 0x000fe80000001840 */
[----:B------:R-:W-:Y:S01]  /*3410*/  ISETP.LT.OR P6, PT, R244, 0x41, P6 ;  /* 0x00000041f400780c */ /* 0x000fe200037c1670 */
[----:B------:R-:W-:Y:S03]  /*3420*/  FFMA.FTZ R246, R246, c[0x0][0x29c], -R187 ;  /* 0x0000a700f6f67a23 */ /* 0x000fe600000108bb */
[----:B------:R-:W-:Y:S02]  /*3430*/  FSEL R201, R20, -INF , !P6 ;  /* 0xff80000014c97808 */ /* 0x000fe40007000000 */
[----:B------:R-:W-:Y:S01]  /*3440*/  ISETP.GT.AND P6, PT, R242, 0x41, P0 ;  /* 0x00000041f200780c */ /* 0x000fe200007c4270 */
[----:B------:R-:W-:Y:S02]  /*3450*/  MUFU.EX2 R246, R246 ;  /* 0x000000f600f67308 */ /* 0x000fe40000000800 */
[--C-:B------:R-:W-:Y:S01]  /*3460*/  FFMA.FTZ R203, R201, c[0x0][0x29c], -R241.reuse ;  /* 0x0000a700c9cb7a23 */ /* 0x100fe200000108f1 */
[----:B------:R-:W-:Y:S04]  /*3470*/  ISETP.LT.OR P6, PT, R244, 0x42, P6 ;  /* 0x00000042f400780c */ /* 0x000fe800037c1670 */
[----:B------:R-:W-:Y:S02]  /*3480*/  FSEL R182, R21, -INF , !P6 ;  /* 0xff80000015b67808 */ /* 0x000fe40007000000 */
[----:B------:R-:W-:Y:S01]  /*3490*/  ISETP.GT.AND P6, PT, R251, 0x40, P0 ;  /* 0x00000040fb00780c */ /* 0x000fe200007c4270 */
[----:B------:R-:W-:Y:S02]  /*34a0*/  MUFU.EX2 R203, R203 ;  /* 0x000000cb00cb7308 */ /* 0x000fe40000000800 */
[----:B------:R-:W-:Y:S01]  /*34b0*/  FFMA.FTZ R5, R182, c[0x0][0x29c], -R241 ;  /* 0x0000a700b6057a23 */ /* 0x000fe200000108f1 */
[----:B------:R-:W-:Y:S02]  /*34c0*/  ISETP.LT.OR P6, PT, R245, 0x41, P6 ;  /* 0x00000041f500780c */ /* 0x000fe400037c1670 */
[----:B------:R-:W-:Y:S02]  /*34d0*/  LEA R182, R181, 0x8080, 0x1 ;  /* 0x00008080b5b67811 */ /* 0x000fe400078e08ff */
[----:B------:R-:W-:Y:S02]  /*34e0*/  FSEL R250, R22, -INF , !P6 ;  /* 0xff80000016fa7808 */ /* 0x000fe40007000000 */
[----:B------:R-:W-:Y:S04]  /*34f0*/  ISETP.GT.AND P6, PT, R251, 0x41, P0 ;  /* 0x00000041fb00780c */ /* 0x000fe800007c4270 */
[----:B------:R-:W-:Y:S04]  /*3500*/  ISETP.LT.OR P6, PT, R245, 0x42, P6 ;  /* 0x00000042f500780c */ /* 0x000fe800037c1670 */
[----:B------:R-:W-:Y:S02]  /*3510*/  FSEL R248, R23, -INF , !P6 ;  /* 0xff80000017f87808 */ /* 0x000fe40007000000 */
[----:B------:R-:W-:Y:S03]  /*3520*/  ISETP.GT.AND P6, PT, R242, 0x60, P0 ;  /* 0x00000060f200780c */ /* 0x000fe600007c4270 */
[----:B------:R-:W-:Y:S01]  /*3530*/  FFMA.FTZ R248, R248, c[0x0][0x29c], -R187 ;  /* 0x0000a700f8f87a23 */ /* 0x000fe200000108bb */
[----:B------:R-:W-:Y:S04]  /*3540*/  ISETP.LT.OR P6, PT, R244, 0x61, P6 ;  /* 0x00000061f400780c */ /* 0x000fe800037c1670 */
[----:B------:R-:W-:Y:S01]  /*3550*/  FSEL R201, R32, -INF , !P6 ;  /* 0xff80000020c97808 */ /* 0x000fe20007000000 */
[----:B------:R-:W-:Y:S01]  /*3560*/  MUFU.EX2 R248, R248 ;  /* 0x000000f800f87308 */ /* 0x000fe20000000800 */
[----:B------:R-:W-:Y:S03]  /*3570*/  ISETP.GT.AND P6, PT, R242, 0x61, P0 ;  /* 0x00000061f200780c */ /* 0x000fe600007c4270 */
[--C-:B------:R-:W-:Y:S01]  /*3580*/  FFMA.FTZ R181, R201, c[0x0][0x29c], -R241.reuse ;  /* 0x0000a700c9b57a23 */ /* 0x100fe200000108f1 */
[----:B------:R-:W-:Y:S02]  /*3590*/  SEL R201, R249, 0xffffffc0, !P3 ;  /* 0xffffffc0f9c97807 */ /* 0x000fe40005800000 */
[----:B------:R-:W-:Y:S03]  /*35a0*/  ISETP.LT.OR P6, PT, R244, 0x62, P6 ;  /* 0x00000062f400780c */ /* 0x000fe600037c1670 */
[----:B------:R-:W-:Y:S01]  /*35b0*/  MUFU.EX2 R242, R5 ;  /* 0x0000000500f27308 */ /* 0x000fe20000000800 */
[----:B------:R-:W-:Y:S01]  /*35c0*/  FSEL R244, R33, -INF , !P6 ;  /* 0xff80000021f47808 */ /* 0x000fe20007000000 */
[----:B------:R-:W-:Y:S01]  /*35d0*/  IMAD.IADD R33, R201, 0x1, R182 ;  /* 0x00000001c9217824 */ /* 0x000fe200078e02b6 */
[----:B------:R-:W-:Y:S02]  /*35e0*/  ISETP.GT.AND P6, PT, R251, 0x60, P0 ;  /* 0x00000060fb00780c */ /* 0x000fe400007c4270 */
[----:B------:R-:W-:Y:S01]  /*35f0*/  IADD3 R182, R201, R182, R192 ;  /* 0x000000b6c9b67210 */ /* 0x000fe20007ffe0c0 */
[----:B------:R-:W-:Y:S01]  /*3600*/  FFMA.FTZ R241, R244, c[0x0][0x29c], -R241 ;  /* 0x0000a700f4f17a23 */ /* 0x000fe200000108f1 */
[----:B------:R-:W1:Y:S01]  /*3610*/  LDSM.16.M88.4 R132, [R33] ;  /* 0x000000002184783b */ /* 0x000e620000000200 */
[----:B------:R-:W-:Y:S02]  /*3620*/  ISETP.LT.OR P6, PT, R245, 0x61, P6 ;  /* 0x00000061f500780c */ /* 0x000fe400037c1670 */
[----:B------:R2:W-:Y:S02]  /*3630*/  MUFU.EX2 R244, R241 ;  /* 0x000000f100f47308 */ /* 0x0005e40000000800 */
[----:B------:R-:W-:Y:S01]  /*3640*/  FSEL R249, R34, -INF , !P6 ;  /* 0xff80000022f97808 */ /* 0x000fe20007000000 */
[--C-:B------:R-:W-:Y:S01]  /*3650*/  FFMA.FTZ R34, R247, c[0x0][0x29c], -R187.reuse ;  /* 0x0000a700f7227a23 */ /* 0x100fe200000108bb */
[----:B------:R-:W-:Y:S01]  /*3660*/  ISETP.GT.AND P6, PT, R251, 0x61, P0 ;  /* 0x00000061fb00780c */ /* 0x000fe200007c4270 */
[----:B------:R3:W4:Y:S03]  /*3670*/  LDSM.16.M88.4 R140, [R33+0x1000] ;  /* 0x00100000218c783b */ /* 0x0007260000000200 */
[----:B------:R-:W-:Y:S02]  /*3680*/  ISETP.LT.OR P6, PT, R245, 0x62, P6 ;  /* 0x00000062f500780c */ /* 0x000fe400037c1670 */
[----:B------:R-:W5:Y:S02]  /*3690*/  MUFU.EX2 R181, R181 ;  /* 0x000000b500b57308 */ /* 0x000f640000000800 */
[----:B------:R-:W-:Y:S01]  /*36a0*/  FSEL R247, R35, -INF , !P6 ;  /* 0xff80000023f77808 */ /* 0x000fe20007000000 */
[----:B------:R-:W-:Y:S01]  /*36b0*/  LDSM.16.M88.4 R148, [R182+0x1000] ;  /* 0x00100000b694783b */ /* 0x000fe20000000200 */
[----:B------:R-:W-:Y:S01]  /*36c0*/  ISETP.GT.AND P6, PT, R240, RZ, P0 ;  /* 0x000000fff000720c */ /* 0x000fe200007c4270 */
[--C-:B------:R-:W-:Y:S02]  /*36d0*/  FFMA.FTZ R35, R243, c[0x0][0x29c], -R187.reuse ;  /* 0x0000a700f3237a23 */ /* 0x100fe400000108bb */
[--C-:B------:R-:W-:Y:S01]  /*36e0*/  FFMA.FTZ R243, R250, c[0x0][0x29c], -R187.reuse ;  /* 0x0000a700faf37a23 */ /* 0x100fe200000108bb */
[----:B------:R-:W-:Y:S02]  /*36f0*/  ISETP.LT.OR P6, PT, R202, 0x1, P6 ;  /* 0x00000001ca00780c */ /* 0x000fe400037c1670 */
[----:B------:R-:W2:Y:S02]  /*3700*/  MUFU.EX2 R34, R34 ;  /* 0x0000002200227308 */ /* 0x000ea40000000800 */
[----:B------:R-:W-:Y:S02]  /*3710*/  FSEL R251, R8, -INF , !P6 ;  /* 0xff80000008fb7808 */ /* 0x000fe40007000000 */
[----:B------:R-:W-:Y:S04]  /*3720*/  ISETP.GT.AND P6, PT, R240, 0x1, P0 ;  /* 0x00000001f000780c */ /* 0x000fe800007c4270 */
[----:B------:R-:W-:Y:S01]  /*3730*/  ISETP.LT.OR P6, PT, R202, 0x2, P6 ;  /* 0x00000002ca00780c */ /* 0x000fe200037c1670 */
[--C-:B---3--:R-:W-:Y:S01]  /*3740*/  FFMA.FTZ R33, R252, c[0x0][0x29c], -R187.reuse ;  /* 0x0000a700fc217a23 */ /* 0x108fe200000108bb */
[----:B------:R-:W3:Y:S02]  /*3750*/  MUFU.EX2 R35, R35 ;  /* 0x0000002300237308 */ /* 0x000ee40000000800 */
[----:B------:R-:W-:Y:S02]  /*3760*/  FSEL R252, R9, -INF , !P6 ;  /* 0xff80000009fc7808 */ /* 0x000fe40007000000 */
[C---:B------:R-:W-:Y:S01]  /*3770*/  ISETP.GT.AND P6, PT, R189.reuse, RZ, P0 ;  /* 0x000000ffbd00720c */ /* 0x040fe200007c4270 */
[-C--:B-1----:R-:W-:Y:S05]  /*3780*/  HMMA.16816.F32 R36, R132, R164.reuse, R36 ;  /* 0x000000a48424723c */ /* 0x082fea0000001824 */
[----:B------:R-:W1:Y:S01]  /*3790*/  MUFU.EX2 R33, R33 ;  /* 0x0000002100217308 */ /* 0x000e620000000800 */
[----:B------:R-:W-:Y:S02]  /*37a0*/  ISETP.LT.OR P6, PT, R188, 0x1, P6 ;  /* 0x00000001bc00780c */ /* 0x000fe400037c1670 */
[C---:B----4-:R-:W-:Y:S04]  /*37b0*/  HMMA.16816.F32 R40, R140.reuse, R164, R40 ;  /* 0x000000a48c28723c */ /* 0x050fe80000001828 */
[----:B--2---:R-:W-:Y:S03]  /*37c0*/  FSEL R241, R10, -INF , !P6 ;  /* 0xff8000000af17808 */ /* 0x004fe60007000000 */
[----:B------:R-:W2:Y:S01]  /*37d0*/  MUFU.EX2 R243, R243 ;  /* 0x000000f300f37308 */ /* 0x000ea20000000800 */
[----:B------:R-:W-:Y:S01]  /*37e0*/  ISETP.GT.AND P6, PT, R189, 0x1, P0 ;  /* 0x00000001bd00780c */ /* 0x000fe200007c4270 */
[-C--:B------:R-:W-:Y:S03]  /*37f0*/  HMMA.16816.F32 R44, R140, R166.reuse, R44 ;  /* 0x000000a68c2c723c */ /* 0x080fe6000000182c */
[----:B------:R-:W-:Y:S01]  /*3800*/  ISETP.LT.OR P6, PT, R188, 0x2, P6 ;  /* 0x00000002bc00780c */ /* 0x000fe200037c1670 */
[--C-:B------:R-:W-:Y:S03]  /*3810*/  FFMA.FTZ R241, R241, c[0x0][0x29c], -R184.reuse ;  /* 0x0000a700f1f17a23 */ /* 0x100fe600000108b8 */
[----:B------:R-:W-:Y:S01]  /*3820*/  FSEL R245, R11, -INF , !P6 ;  /* 0xff8000000bf57808 */ /* 0x000fe20007000000 */
[C---:B------:R-:W-:Y:S01]  /*3830*/  HMMA.16816.F32 R48, R132.reuse, R166, R48 ;  /* 0x000000a68430723c */ /* 0x040fe20000001830 */
[----:B------:R-:W4:Y:S01]  /*3840*/  LDSM.16.M88.4 R8, [R182] ;  /* 0x00000000b608783b */ /* 0x000f220000000200 */
[----:B------:R-:W-:Y:S02]  /*3850*/  MUFU.EX2 R241, R241 ;  /* 0x000000f100f17308 */ /* 0x000fe40000000800 */
[----:B------:R-:W-:Y:S01]  /*3860*/  ISETP.GT.AND P6, PT, R240, 0x20, P0 ;  /* 0x00000020f000780c */ /* 0x000fe200007c4270 */
[----:B------:R-:W-:Y:S03]  /*3870*/  FFMA.FTZ R245, R245, c[0x0][0x29c], -R184 ;  /* 0x0000a700f5f57a23 */ /* 0x000fe600000108b8 */
[-C--:B------:R-:W-:Y:S03]  /*3880*/  HMMA.16816.F32 R52, R132, R168.reuse, R52 ;  /* 0x000000a88434723c */ /* 0x080fe60000001834 */
[----:B------:R-:W-:Y:S04]  /*3890*/  ISETP.LT.OR P6, PT, R202, 0x21, P6 ;  /* 0x00000021ca00780c */ /* 0x000fe800037c1670 */
[----:B------:R-:W-:Y:S01]  /*38a0*/  FSEL R250, R12, -INF , !P6 ;  /* 0xff8000000cfa7808 */ /* 0x000fe20007000000 */
[C---:B------:R-:W-:Y:S04]  /*38b0*/  HMMA.16816.F32 R56, R140.reuse, R168, R56 ;  /* 0x000000a88c38723c */ /* 0x040fe80000001838 */
[----:B------:R-:W-:Y:S01]  /*38c0*/  ISETP.GT.AND P6, PT, R240, 0x21, P0 ;  /* 0x00000021f000780c */ /* 0x000fe200007c4270 */
[--C-:B------:R-:W-:Y:S02]  /*38d0*/  FFMA.FTZ R12, R249, c[0x0][0x29c], -R187.reuse ;  /* 0x0000a700f90c7a23 */ /* 0x100fe400000108bb */
[----:B------:R-:W-:Y:S01]  /*38e0*/  FFMA.FTZ R187, R247, c[0x0][0x29c], -R187 ;  /* 0x0000a700f7bb7a23 */ /* 0x000fe200000108bb */
[-C--:B------:R-:W-:Y:S03]  /*38f0*/  HMMA.16816.F32 R60, R140, R170.reuse, R60 ;  /* 0x000000aa8c3c723c */ /* 0x080fe6000000183c */
[----:B------:R-:W-:Y:S01]  /*3900*/  ISETP.LT.OR P6, PT, R202, 0x22, P6 ;  /* 0x00000022ca00780c */ /* 0x000fe200037c1670 */
[--C-:B------:R-:W-:Y:S01]  /*3910*/  FFMA.FTZ R247, R252, c[0x0][0x29c], -R186.reuse ;  /* 0x0000a700fcf77a23 */ /* 0x100fe200000108ba */
[----:B------:R-:W1:Y:S02]  /*3920*/  MUFU.EX2 R187, R187 ;  /* 0x000000bb00bb7308 */ /* 0x000e640000000800 */
[----:B------:R-:W-:Y:S01]  /*3930*/  FSEL R249, R13, -INF , !P6 ;  /* 0xff8000000df97808 */ /* 0x000fe20007000000 */
[----:B------:R-:W-:Y:S04]  /*3940*/  HMMA.16816.F32 R64, R132, R170, R64 ;  /* 0x000000aa8440723c */ /* 0x000fe80000001840 */
[----:B------:R-:W-:Y:S03]  /*3950*/  ISETP.GT.AND P6, PT, R189, 0x20, P0 ;  /* 0x00000020bd00780c */ /* 0x000fe600007c4270 */
[----:B------:R-:W1:Y:S01]  /*3960*/  MUFU.EX2 R12, R12 ;  /* 0x0000000c000c7308 */ /* 0x000e620000000800 */
[----:B------:R-:W-:Y:S01]  /*3970*/  ISETP.LT.OR P6, PT, R188, 0x21, P6 ;  /* 0x00000021bc00780c */ /* 0x000fe200037c1670 */
[-C--:B----4-:R-:W-:Y:S05]  /*3980*/  HMMA.16816.F32 R36, R8, R172.reuse, R36 ;  /* 0x000000ac0824723c */ /* 0x090fea0000001824 */
[----:B------:R-:W-:Y:S01]  /*3990*/  FSEL R13, R14, -INF , !P6 ;  /* 0xff8000000e0d7808 */ /* 0x000fe20007000000 */
[----:B------:R-:W-:Y:S01]  /*39a0*/  FFMA.FTZ R14, R251, c[0x0][0x29c], -R186 ;  /* 0x0000a700fb0e7a23 */ /* 0x000fe200000108ba */
[----:B------:R-:W-:Y:S01]  /*39b0*/  ISETP.GT.AND P6, PT, R189, 0x21, P0 ;  /* 0x00000021bd00780c */ /* 0x000fe200007c4270 */
[C---:B------:R-:W-:Y:S01]  /*39c0*/  HMMA.16816.F32 R40, R148.reuse, R172, R40 ;  /* 0x000000ac9428723c */ /* 0x040fe20000001828 */
[----:B------:R-:W-:Y:S03]  /*39d0*/  MUFU.EX2 R247, R247 ;  /* 0x000000f700f77308 */ /* 0x000fe60000000800 */
[----:B------:R-:W-:Y:S01]  /*39e0*/  ISETP.LT.OR P6, PT, R188, 0x22, P6 ;  /* 0x00000022bc00780c */ /* 0x000fe200037c1670 */
[--C-:B------:R-:W-:Y:S03]  /*39f0*/  FFMA.FTZ R13, R13, c[0x0][0x29c], -R184.reuse ;  /* 0x0000a7000d0d7a23 */ /* 0x100fe600000108b8 */
[----:B------:R-:W-:Y:S01]  /*3a00*/  FSEL R15, R15, -INF , !P6 ;  /* 0xff8000000f0f7808 */ /* 0x000fe20007000000 */
[-C--:B------:R-:W-:Y:S02]  /*3a10*/  HMMA.16816.F32 R44, R148, R174.reuse, R44 ;  /* 0x000000ae942c723c */ /* 0x080fe4000000182c */
[----:B------:R-:W4:Y:S01]  /*3a20*/  MUFU.EX2 R14, R14 ;  /* 0x0000000e000e7308 */ /* 0x000f220000000800 */
[----:B------:R-:W-:Y:S01]  /*3a30*/  ISETP.GT.AND P6, PT, R240, 0x40, P0 ;  /* 0x00000040f000780c */ /* 0x000fe200007c4270 */
[----:B------:R-:W-:Y:S03]  /*3a40*/  FFMA.FTZ R15, R15, c[0x0][0x29c], -R184 ;  /* 0x0000a7000f0f7a23 */ /* 0x000fe600000108b8 */
[----:B------:R-:W-:Y:S01]  /*3a50*/  ISETP.LT.OR P6, PT, R202, 0x41, P6 ;  /* 0x00000041ca00780c */ /* 0x000fe200037c1670 */
[C---:B------:R-:W-:Y:S04]  /*3a60*/  HMMA.16816.F32 R48, R8.reuse, R174, R48 ;  /* 0x000000ae0830723c */ /* 0x040fe80000001830 */
[----:B------:R-:W-:Y:S01]  /*3a70*/  FSEL R182, R24, -INF , !P6 ;  /* 0xff80000018b67808 */ /* 0x000fe20007000000 */
[--C-:B------:R-:W-:Y:S01]  /*3a80*/  FFMA.FTZ R24, R250, c[0x0][0x29c], -R186.reuse ;  /* 0x0000a700fa187a23 */ /* 0x100fe200000108ba */
[----:B------:R-:W-:Y:S01]  /*3a90*/  ISETP.GT.AND P6, PT, R240, 0x41, P0 ;  /* 0x00000041f000780c */ /* 0x000fe200007c4270 */
[----:B------:R1:W-:Y:S01]  /*3aa0*/  MUFU.EX2 R250, R15 ;  /* 0x0000000f00fa7308 */ /* 0x0003e20000000800 */
[-C--:B------:R-:W-:Y:S03]  /*3ab0*/  HMMA.16816.F32 R52, R8, R176.reuse, R52 ;  /* 0x000000b00834723c */ /* 0x080fe60000001834 */
[----:B------:R-:W-:Y:S01]  /*3ac0*/  ISETP.LT.OR P6, PT, R202, 0x42, P6 ;  /* 0x00000042ca00780c */ /* 0x000fe200037c1670 */
[--C-:B------:R-:W-:Y:S03]  /*3ad0*/  FFMA.FTZ R182, R182, c[0x0][0x29c], -R186.reuse ;  /* 0x0000a700b6b67a23 */ /* 0x100fe600000108ba */
[----:B------:R-:W-:Y:S01]  /*3ae0*/  FSEL R251, R25, -INF , !P6 ;  /* 0xff80000019fb7808 */ /* 0x000fe20007000000 */
[--C-:B------:R-:W-:Y:S01]  /*3af0*/  FFMA.FTZ R25, R249, c[0x0][0x29c], -R186.reuse ;  /* 0x0000a700f9197a23 */ /* 0x100fe200000108ba */
[----:B------:R-:W-:Y:S01]  /*3b00*/  ISETP.GT.AND P6, PT, R240, 0x60, P0 ;  /* 0x00000060f000780c */ /* 0x000fe200007c4270 */
[C---:B------:R-:W-:Y:S01]  /*3b10*/  HMMA.16816.F32 R56, R148.reuse, R176, R56 ;  /* 0x000000b09438723c */ /* 0x040fe20000001838 */
[----:B------:R-:W1:Y:S03]  /*3b20*/  MUFU.EX2 R24, R24 ;  /* 0x0000001800187308 */ /* 0x000e660000000800 */
[----:B------:R-:W-:Y:S04]  /*3b30*/  ISETP.LT.OR P6, PT, R202, 0x61, P6 ;  /* 0x00000061ca00780c */ /* 0x000fe800037c1670 */
[----:B------:R-:W-:Y:S01]  /*3b40*/  FSEL R249, R28, -INF , !P6 ;  /* 0xff8000001cf97808 */ /* 0x000fe20007000000 */
[-C--:B------:R-:W-:Y:S01]  /*3b50*/  HMMA.16816.F32 R60, R148, R178.reuse, R60 ;  /* 0x000000b2943c723c */ /* 0x080fe2000000183c */
[----:B------:R-:W1:Y:S01]  /*3b60*/  LDS R28, [R185.X4+0xc280] ;  /* 0x00c28000b91c7984 */ /* 0x000e620000004800 */
[----:B------:R-:W1:Y:S01]  /*3b70*/  MUFU.EX2 R25, R25 ;  /* 0x0000001900197308 */ /* 0x000e620000000800 */
[----:B------:R-:W-:Y:S02]  /*3b80*/  ISETP.GT.AND P6, PT, R240, 0x61, P0 ;  /* 0x00000061f000780c */ /* 0x000fe400007c4270 */
[----:B-----5:R-:W-:Y:S02]  /*3b90*/  F2FP.PACK_AB R240, R244, R181 ;  /* 0x000000b5f4f0723e */ /* 0x020fe400000000ff */
[----:B------:R-:W-:Y:S01]  /*3ba0*/  ISETP.LT.OR P6, PT, R202, 0x62, P6 ;  /* 0x00000062ca00780c */ /* 0x000fe200037c1670 */
[----:B------:R-:W-:Y:S04]  /*3bb0*/  HMMA.16816.F32 R64, R8, R178, R64 ;  /* 0x000000b20840723c */ /* 0x000fe80000001840 */
[----:B------:R-:W-:Y:S01]  /*3bc0*/  FSEL R202, R29, -INF , !P6 ;  /* 0xff8000001dca7808 */ /* 0x000fe20007000000 */
[--C-:B------:R-:W-:Y:S01]  /*3bd0*/  FFMA.FTZ R29, R251, c[0x0][0x29c], -R186.reuse ;  /* 0x0000a700fb1d7a23 */ /* 0x100fe200000108ba */
[----:B------:R-:W-:Y:S01]  /*3be0*/  ISETP.GT.AND P6, PT, R189, 0x40, P0 ;  /* 0x00000040bd00780c */ /* 0x000fe200007c4270 */
[----:B------:R-:W-:Y:S01]  /*3bf0*/  MUFU.EX2 R182, R182 ;  /* 0x000000b600b67308 */ /* 0x000fe20000000800 */
[----:B------:R-:W-:Y:S02]  /*3c00*/  F2FP.PACK_AB R10, R190, R183 ;  /* 0x000000b7be0a723e */ /* 0x000fe400000000ff */
[----:B------:R-:W-:Y:S04]  /*3c10*/  ISETP.LT.OR P6, PT, R188, 0x41, P6 ;  /* 0x00000041bc00780c */ /* 0x000fe800037c1670 */
[----:B------:R-:W-:Y:S01]  /*3c20*/  FSEL R251, R26, -INF , !P6 ;  /* 0xff8000001afb7808 */ /* 0x000fe20007000000 */
[--C-:B------:R-:W-:Y:S01]  /*3c30*/  FFMA.FTZ R26, R249, c[0x0][0x29c], -R186.reuse ;  /* 0x0000a700f91a7a23 */ /* 0x100fe200000108ba */
[----:B------:R-:W-:Y:S01]  /*3c40*/  ISETP.GT.AND P6, PT, R189, 0x41, P0 ;  /* 0x00000041bd00780c */ /* 0x000fe200007c4270 */
[----:B------:R-:W-:Y:S01]  /*3c50*/  FFMA.FTZ R186, R202, c[0x0][0x29c], -R186 ;  /* 0x0000a700caba7a23 */ /* 0x000fe200000108ba */
[----:B------:R-:W-:Y:S01]  /*3c60*/  MUFU.EX2 R29, R29 ;  /* 0x0000001d001d7308 */ /* 0x000fe20000000800 */
[--C-:B------:R-:W-:Y:S01]  /*3c70*/  FFMA.FTZ R251, R251, c[0x0][0x29c], -R184.reuse ;  /* 0x0000a700fbfb7a23 */ /* 0x100fe200000108b8 */
[C---:B------:R-:W-:Y:S04]  /*3c80*/  ISETP.LT.OR P6, PT, R188.reuse, 0x42, P6 ;  /* 0x00000042bc00780c */ /* 0x040fe800037c1670 */
[----:B------:R-:W-:Y:S02]  /*3c90*/  FSEL R27, R27, -INF , !P6 ;  /* 0xff8000001b1b7808 */ /* 0x000fe40007000000 */
[C---:B------:R-:W-:Y:S02]  /*3ca0*/  ISETP.GT.AND P6, PT, R189.reuse, 0x60, P0 ;  /* 0x00000060bd00780c */ /* 0x040fe400007c4270 */
[----:B------:R-:W-:Y:S01]  /*3cb0*/  ISETP.GT.AND P0, PT, R189, 0x61, P0 ;  /* 0x00000061bd00780c */ /* 0x000fe20000704270 */
[----:B------:R-:W-:Y:S01]  /*3cc0*/  MUFU.EX2 R13, R13 ;  /* 0x0000000d000d7308 */ /* 0x000fe20000000800 */
[----:B------:R-:W5:Y:S01]  /*3cd0*/  LDS R189, [R185.X4+0xc2a0] ;  /* 0x00c2a000b9bd7984 */ /* 0x000f620000004800 */
[C---:B------:R-:W-:Y:S01]  /*3ce0*/  ISETP.LT.OR P6, PT, R188.reuse, 0x61, P6 ;  /* 0x00000061bc00780c */ /* 0x040fe200037c1670 */
[----:B------:R-:W-:Y:S01]  /*3cf0*/  FFMA.FTZ R27, R27, c[0x0][0x29c], -R184 ;  /* 0x0000a7001b1b7a23 */ /* 0x000fe200000108b8 */
[----:B------:R-:W-:Y:S01]  /*3d00*/  ISETP.LT.OR P0, PT, R188, 0x62, P0 ;  /* 0x00000062bc00780c */ /* 0x000fe20000701670 */
[--C-:B-1----:R-:W-:Y:S01]  /*3d10*/  FADD.FTZ R9, R37, -R28.reuse ;  /* 0x8000001c25097221 */ /* 0x102fe20000010000 */
[----:B------:R-:W-:Y:S01]  /*3d20*/  FSEL R30, R30, -INF , !P6 ;  /* 0xff8000001e1e7808 */ /* 0x000fe20007000000 */
[----:B------:R-:W-:Y:S01]  /*3d30*/  FADD.FTZ R8, R36, -R28 ;  /* 0x8000001c24087221 */ /* 0x000fe20000010000 */
[----:B------:R-:W-:Y:S01]  /*3d40*/  FSEL R31, R31, -INF , !P0 ;  /* 0xff8000001f1f7808 */ /* 0x000fe20004000000 */
[----:B------:R-:W-:Y:S01]  /*3d50*/  FMUL.FTZ R11, R190, R9 ;  /* 0x00000009be0b7220 */ /* 0x000fe20000410000 */
[----:B------:R-:W-:Y:S01]  /*3d60*/  MUFU.EX2 R26, R26 ;  /* 0x0000001a001a7308 */ /* 0x000fe20000000800 */
[----:B------:R-:W1:Y:S01]  /*3d70*/  LDS R9, [R185.X4+0xc300] ;  /* 0x00c30000b9097984 */ /* 0x000e620000004800 */
[--C-:B------:R-:W-:Y:S02]  /*3d80*/  FFMA.FTZ R30, R30, c[0x0][0x29c], -R184.reuse ;  /* 0x0000a7001e1e7a23 */ /* 0x100fe400000108b8 */
[----:B------:R-:W-:Y:S01]  /*3d90*/  FFMA.FTZ R184, R31, c[0x0][0x29c], -R184 ;  /* 0x0000a7001fb87a23 */ /* 0x000fe200000108b8 */
[----:B------:R-:W1:Y:S01]  /*3da0*/  LDS R185, [R185.X4+0xc320] ;  /* 0x00c32000b9b97984 */ /* 0x000e620000004800 */
[--C-:B------:R-:W-:Y:S02]  /*3db0*/  FADD.FTZ R188, R48, -R28.reuse ;  /* 0x8000001c30bc7221 */ /* 0x100fe40000010000 */
[--C-:B------:R-:W-:Y:S01]  /*3dc0*/  FADD.FTZ R31, R49, -R28.reuse ;  /* 0x8000001c311f7221 */ /* 0x100fe20000010000 */
[----:B------:R1:W-:Y:S01]  /*3dd0*/  STS [R225], R10 ;  /* 0x0000000ae1007388 */ /* 0x0003e20000000800 */
[----:B------:R-:W-:Y:S01]  /*3de0*/  FMUL.FTZ R188, R191, R188 ;  /* 0x000000bcbfbc7220 */ /* 0x000fe20000410000 */
[----:B------:R-:W-:Y:S01]  /*3df0*/  MUFU.EX2 R249, R186 ;  /* 0x000000ba00f97308 */ /* 0x000fe20000000800 */
[----:B------:R-:W-:Y:S02]  /*3e00*/  FMUL.FTZ R8, R183, R8 ;  /* 0x00000008b7087220 */ /* 0x000fe40000410000 */
[C---:B------:R-:W-:Y:S01]  /*3e10*/  FMUL.FTZ R31, R200.reuse, R31 ;  /* 0x0000001fc81f7220 */ /* 0x040fe20000410000 */
[----:B------:R-:W-:Y:S01]  /*3e20*/  F2FP.PACK_AB R200, R200, R191 ;  /* 0x000000bfc8c8723e */ /* 0x000fe200000000ff */
[--C-:B------:R-:W-:Y:S01]  /*3e30*/  FADD.FTZ R190, R52, -R28.reuse ;  /* 0x8000001c34be7221 */ /* 0x100fe20000010000 */
[----:B------:R-:W-:Y:S01]  /*3e40*/  F2FP.PACK_AB R8, R11, R8 ;  /* 0x000000080b08723e */ /* 0x000fe200000000ff */
[--C-:B------:R-:W-:Y:S01]  /*3e50*/  FADD.FTZ R183, R53, -R28.reuse ;  /* 0x8000001c35b77221 */ /* 0x100fe20000010000 */
[----:B------:R-:W-:Y:S01]  /*3e60*/  F2FP.PACK_AB R188, R31, R188 ;  /* 0x000000bc1fbc723e */ /* 0x000fe200000000ff */
[--C-:B------:R-:W-:Y:S01]  /*3e70*/  FADD.FTZ R202, R64, -R28.reuse ;  /* 0x8000001c40ca7221 */ /* 0x100fe20000010000 */
[----:B------:R-:W-:Y:S01]  /*3e80*/  MUFU.EX2 R186, R245 ;  /* 0x000000f500ba7308 */ /* 0x000fe20000000800 */
[----:B------:R-:W-:Y:S02]  /*3e90*/  FADD.FTZ R11, R65, -R28 ;  /* 0x8000001c410b7221 */ /* 0x000fe40000010000 */
[----:B------:R-:W-:Y:S02]  /*3ea0*/  FMUL.FTZ R190, R203, R190 ;  /* 0x000000becbbe7220 */ /* 0x000fe40000410000 */
[C---:B------:R-:W-:Y:S01]  /*3eb0*/  FMUL.FTZ R183, R242.reuse, R183 ;  /* 0x000000b7f2b77220 */ /* 0x040fe20000410000 */
[----:B------:R-:W-:Y:S01]  /*3ec0*/  F2FP.PACK_AB R242, R242, R203 ;  /* 0x000000cbf2f2723e */ /* 0x000fe200000000ff */
[----:B------:R-:W-:Y:S02]  /*3ed0*/  FMUL.FTZ R202, R181, R202 ;  /* 0x000000cab5ca7220 */ /* 0x000fe40000410000 */
[----:B------:R-:W-:Y:S01]  /*3ee0*/  FMUL.FTZ R11, R244, R11 ;  /* 0x0000000bf40b7220 */ /* 0x000fe20000410000 */
[----:B------:R-:W-:Y:S01]  /*3ef0*/  F2FP.PACK_AB R190, R183, R190 ;  /* 0x000000beb7be723e */ /* 0x000fe200000000ff */
[--C-:B-----5:R-:W-:Y:S01]  /*3f00*/  FADD.FTZ R31, R38, -R189.reuse ;  /* 0x800000bd261f7221 */ /* 0x120fe20000010000 */
[----:B------:R-:W-:Y:S01]  /*3f10*/  MUFU.EX2 R251, R251 ;  /* 0x000000fb00fb7308 */ /* 0x000fe20000000800 */
[--C-:B------:R-:W-:Y:S01]  /*3f20*/  FADD.FTZ R28, R39, -R189.reuse ;  /* 0x800000bd271c7221 */ /* 0x100fe20000010000 */
[----:B------:R-:W-:Y:S01]  /*3f30*/  F2FP.PACK_AB R202, R11, R202 ;  /* 0x000000ca0bca723e */ /* 0x000fe200000000ff */
[--C-:B------:R-:W-:Y:S02]  /*3f40*/  FADD.FTZ R244, R50, -R189.reuse ;  /* 0x800000bd32f47221 */ /* 0x100fe40000010000 */
[--C-:B------:R-:W-:Y:S02]  /*3f50*/  FADD.FTZ R181, R55, -R189.reuse ;  /* 0x800000bd37b57221 */ /* 0x100fe40000010000 */
[----:B------:R-:W-:Y:S01]  /*3f60*/  FMUL.FTZ R31, R34, R31 ;  /* 0x0000001f221f7220 */ /* 0x000fe20000410000 */
[C---:B---3--:R-:W-:Y:S01]  /*3f70*/  F2FP.PACK_AB R34, R35.reuse, R34 ;  /* 0x000000222322723e */ /* 0x048fe200000000ff */
[----:B------:R-:W-:Y:S01]  /*3f80*/  FMUL.FTZ R28, R35, R28 ;  /* 0x0000001c231c7220 */ /* 0x000fe20000410000 */
[----:B------:R-:W-:Y:S01]  /*3f90*/  MUFU.EX2 R30, R30 ;  /* 0x0000001e001e7308 */ /* 0x000fe20000000800 */
[--C-:B------:R-:W-:Y:S02]  /*3fa0*/  FADD.FTZ R35, R51, -R189.reuse ;  /* 0x800000bd33237221 */ /* 0x100fe40000010000 */
[----:B------:R3:W-:Y:S01]  /*3fb0*/  STS [R225+0x400], R34 ;  /* 0x00040022e1007388 */ /* 0x0007e20000000800 */
[--C-:B------:R-:W-:Y:S01]  /*3fc0*/  FADD.FTZ R252, R54, -R189.reuse ;  /* 0x800000bd36fc7221 */ /* 0x100fe20000010000 */
[----:B------:R-:W-:Y:S01]  /*3fd0*/  F2FP.PACK_AB R28, R28, R31 ;  /* 0x0000001f1c1c723e */ /* 0x000fe200000000ff */
[--C-:B------:R-:W-:Y:S01]  /*3fe0*/  FADD.FTZ R183, R66, -R189.reuse ;  /* 0x800000bd42b77221 */ /* 0x100fe20000010000 */
[----:B------:R5:W-:Y:S01]  /*3ff0*/  STS [R233], R200 ;  /* 0x000000c8e9007388 */ /* 0x000be20000000800 */
[----:B------:R-:W-:Y:S01]  /*4000*/  FMUL.FTZ R244, R33, R244 ;  /* 0x000000f421f47220 */ /* 0x000fe20000410000 */
[C---:B------:R-:W-:Y:S01]  /*4010*/  F2FP.PACK_AB R33, R246.reuse, R33 ;  /* 0x00000021f621723e */ /* 0x040fe200000000ff */
[----:B------:R-:W-:Y:S01]  /*4020*/  FMUL.FTZ R35, R246, R35 ;  /* 0x00000023f6237220 */ /* 0x000fe20000410000 */
[C---:B--2---:R-:W-:Y:S01]  /*4030*/  F2FP.PACK_AB R246, R248.reuse, R243 ;  /* 0x000000f3f8f6723e */ /* 0x044fe200000000ff */
[----:B------:R-:W-:Y:S01]  /*4040*/  FMUL.FTZ R181, R248, R181 ;  /* 0x000000b5f8b57220 */ /* 0x000fe20000410000 */
[----:B------:R-:W2:Y:S01]  /*4050*/  MUFU.EX2 R27, R27 ;  /* 0x0000001b001b7308 */ /* 0x000ea20000000800 */
[----:B------:R-:W-:Y:S01]  /*4060*/  STS [R233+0x400], R33 ;  /* 0x00040021e9007388 */ /* 0x000fe20000000800 */
[----:B------:R-:W-:Y:S01]  /*4070*/  FADD.FTZ R248, R67, -R189 ;  /* 0x800000bd43f87221 */ /* 0x000fe20000010000 */
[----:B------:R-:W-:Y:S01]  /*4080*/  F2FP.PACK_AB R244, R35, R244 ;  /* 0x000000f423f4723e */ /* 0x000fe200000000ff */
[--C-:B-1----:R-:W-:Y:S02]  /*4090*/  FADD.FTZ R11, R40, -R9.reuse ;  /* 0x80000009280b7221 */ /* 0x102fe40000010000 */
[--C-:B------:R-:W-:Y:S02]  /*40a0*/  FADD.FTZ R15, R41, -R9.reuse ;  /* 0x80000009290f7221 */ /* 0x100fe40000010000 */
[----:B------:R-:W-:Y:S02]  /*40b0*/  FMUL.FTZ R248, R187, R248 ;  /* 0x000000f8bbf87220 */ /* 0x000fe40000410000 */
[----:B------:R-:W-:Y:S02]  /*40c0*/  FMUL.FTZ R252, R243, R252 ;  /* 0x000000fcf3fc7220 */ /* 0x000fe40000410000 */
[----:B------:R-:W-:Y:S01]  /*40d0*/  FMUL.FTZ R183, R12, R183 ;  /* 0x000000b70cb77220 */ /* 0x000fe20000410000 */
[----:B------:R-:W-:Y:S01]  /*40e0*/  F2FP.PACK_AB R12, R187, R12 ;  /* 0x0000000cbb0c723e */ /* 0x000fe200000000ff */
[--C-:B------:R-:W-:Y:S01]  /*40f0*/  FADD.FTZ R31, R44, -R9.reuse ;  /* 0x800000092c1f7221 */ /* 0x100fe20000010000 */
[----:B------:R-:W-:Y:S01]  /*4100*/  F2FP.PACK_AB R252, R181, R252 ;  /* 0x000000fcb5fc723e */ /* 0x000fe200000000ff */
[--C-:B------:R-:W-:Y:S01]  /*4110*/  FADD.FTZ R35, R45, -R9.reuse ;  /* 0x800000092d237221 */ /* 0x100fe20000010000 */
[----:B------:R-:W-:Y:S01]  /*4120*/  F2FP.PACK_AB R248, R248, R183 ;  /* 0x000000b7f8f8723e */ /* 0x000fe200000000ff */
[----:B----4-:R-:W-:Y:S01]  /*4130*/  FMUL.FTZ R11, R14, R11 ;  /* 0x0000000b0e0b7220 */ /* 0x010fe20000410000 */
[C---:B------:R-:W-:Y:S01]  /*4140*/  F2FP.PACK_AB R14, R247.reuse, R14 ;  /* 0x0000000ef70e723e */ /* 0x040fe200000000ff */
[----:B------:R-:W-:Y:S02]  /*4150*/  FMUL.FTZ R15, R247, R15 ;  /* 0x0000000ff70f7220 */ /* 0x000fe40000410000 */
[----:B------:R-:W-:Y:S01]  /*4160*/  FMUL.FTZ R31, R24, R31 ;  /* 0x0000001f181f7220 */ /* 0x000fe20000410000 */
[C---:B------:R-:W-:Y:S01]  /*4170*/  F2FP.PACK_AB R24, R25.reuse, R24 ;  /* 0x000000181918723e */ /* 0x040fe200000000ff */
[----:B------:R1:W-:Y:S01]  /*4180*/  STS [R225+0x1000], R14 ;  /* 0x0010000ee1007388 */ /* 0x0003e20000000800 */
[----:B------:R-:W-:Y:S01]  /*4190*/  FMUL.FTZ R35, R25, R35 ;  /* 0x0000002319237220 */ /* 0x000fe20000410000 */
[----:B------:R-:W-:Y:S01]  /*41a0*/  F2FP.PACK_AB R11, R15, R11 ;  /* 0x0000000b0f0b723e */ /* 0x000fe200000000ff */
[--C-:B------:R-:W-:Y:S01]  /*41b0*/  FADD.FTZ R25, R56, -R9.reuse ;  /* 0x8000000938197221 */ /* 0x100fe20000010000 */
[----:B------:R-:W1:Y:S01]  /*41c0*/  MUFU.EX2 R15, R184 ;  /* 0x000000b8000f7308 */ /* 0x000e620000000800 */
[--C-:B------:R-:W-:Y:S01]  /*41d0*/  FADD.FTZ R181, R57, -R9.reuse ;  /* 0x8000000939b57221 */ /* 0x100fe20000010000 */
[----:B--2---:R-:W-:Y:S01]  /*41e0*/  F2FP.PACK_AB R10, R27, R251 ;  /* 0x000000fb1b0a723e */ /* 0x004fe200000000ff */
[--C-:B------:R-:W-:Y:S01]  /*41f0*/  FADD.FTZ R183, R60, -R9.reuse ;  /* 0x800000093cb77221 */ /* 0x100fe20000010000 */
[----:B------:R-:W-:Y:S01]  /*4200*/  F2FP.PACK_AB R31, R35, R31 ;  /* 0x0000001f231f723e */ /* 0x000fe200000000ff */
[----:B------:R-:W-:Y:S02]  /*4210*/  FADD.FTZ R9, R61, -R9 ;  /* 0x800000093d097221 */ /* 0x000fe40000010000 */
[----:B------:R-:W-:Y:S01]  /*4220*/  FMUL.FTZ R183, R26, R183 ;  /* 0x000000b71ab77220 */ /* 0x000fe20000410000 */
[C---:B------:R-:W-:Y:S01]  /*4230*/  F2FP.PACK_AB R26, R249.reuse, R26 ;  /* 0x0000001af91a723e */ /* 0x040fe200000000ff */
[----:B------:R-:W-:Y:S02]  /*4240*/  FMUL.FTZ R9, R249, R9 ;  /* 0x00000009f9097220 */ /* 0x000fe40000410000 */
[----:B------:R-:W-:Y:S01]  /*4250*/  FMUL.FTZ R25, R182, R25 ;  /* 0x00000019b6197220 */ /* 0x000fe20000410000 */
[C---:B------:R-:W-:Y:S01]  /*4260*/  F2FP.PACK_AB R182, R29.reuse, R182 ;  /* 0x000000b61db6723e */ /* 0x040fe200000000ff */
[----:B------:R-:W-:Y:S01]  /*4270*/  FMUL.FTZ R181, R29, R181 ;  /* 0x000000b51db57220 */ /* 0x000fe20000410000 */
[----:B------:R-:W-:Y:S01]  /*4280*/  F2FP.PACK_AB R183, R9, R183 ;  /* 0x000000b709b7723e */ /* 0x000fe200000000ff */
[--C-:B---3--:R-:W-:Y:S01]  /*4290*/  FADD.FTZ R34, R42, -R185.reuse ;  /* 0x800000b92a227221 */ /* 0x108fe20000010000 */
[----:B------:R-:W-:Y:S01]  /*42a0*/  F2FP.PACK_AB R9, R186, R241 ;  /* 0x000000f1ba09723e */ /* 0x000fe200000000ff */
[--C-:B------:R-:W-:Y:S01]  /*42b0*/  FADD.FTZ R29, R43, -R185.reuse ;  /* 0x800000b92b1d7221 */ /* 0x100fe20000010000 */
[----:B------:R-:W-:Y:S01]  /*42c0*/  F2FP.PACK_AB R181, R181, R25 ;  /* 0x00000019b5b5723e */ /* 0x000fe200000000ff */
[----:B-----5:R-:W-:Y:S01]  /*42d0*/  IMAD.IADD R200, R198, 0x1, R180 ;  /* 0x00000001c6c87824 */ /* 0x020fe200078e02b4 */
[----:B------:R-:W-:Y:S01]  /*42e0*/  F2FP.PACK_AB R25, R250, R13 ;  /* 0x0000000dfa19723e */ /* 0x000fe200000000ff */
[----:B------:R2:W-:Y:S01]  /*42f0*/  STS [R225+0x1400], R9 ;  /* 0x00140009e1007388 */ /* 0x0005e20000000800 */
[----:B------:R-:W-:Y:S01]  /*4300*/  FMUL.FTZ R29, R186, R29 ;  /* 0x0000001dba1d7220 */ /* 0x000fe20000410000 */
[----:B-1----:R-:W-:Y:S02]  /*4310*/  F2FP.PACK_AB R14, R15, R30 ;  /* 0x0000001e0f0e723e */ /* 0x002fe400000000ff */
[----:B------:R1:W-:Y:S01]  /*4320*/  STS [R233+0x1000], R24 ;  /* 0x00100018e9007388 */ /* 0x0003e20000000800 */
[----:B------:R-:W-:Y:S02]  /*4330*/  IMAD.SHL.U32 R200, R200, 0x2, RZ ;  /* 0x00000002c8c87824 */ /* 0x000fe400078e00ff */
[----:B------:R-:W-:Y:S01]  /*4340*/  IMAD.SHL.U32 R203, R199, 0x2, RZ ;  /* 0x00000002c7cb7824 */ /* 0x000fe200078e00ff */
[----:B------:R-:W-:Y:S01]  /*4350*/  STS [R233+0x1400], R25 ;  /* 0x00140019e9007388 */ /* 0x000fe20000000800 */
[----:B------:R-:W-:Y:S02]  /*4360*/  IMAD.IADD R33, R201, 0x1, R200 ;  /* 0x00000001c9217824 */ /* 0x000fe400078e02c8 */
[----:B------:R-:W-:Y:S01]  /*4370*/  FMUL.FTZ R34, R241, R34 ;  /* 0x00000022f1227220 */ /* 0x000fe20000410000 */
[----:B------:R-:W-:Y:S04]  /*4380*/  STS [R225+0x2000], R242 ;  /* 0x002000f2e1007388 */ /* 0x000fe80000000800 */
[----:B------:R-:W-:Y:S01]  /*4390*/  STS [R225+0x2400], R246 ;  /* 0x002400f6e1007388 */ /* 0x000fe20000000800 */
[----:B------:R-:W-:Y:S03]  /*43a0*/  F2FP.PACK_AB R34, R29, R34 ;  /* 0x000000221d22723e */ /* 0x000fe600000000ff */
[----:B------:R-:W-:Y:S04]  /*43b0*/  STS [R233+0x2000], R240 ;  /* 0x002000f0e9007388 */ /* 0x000fe80000000800 */
[----:B------:R3:W-:Y:S01]  /*43c0*/  STS [R233+0x2400], R12 ;  /* 0x0024000ce9007388 */ /* 0x0007e20000000800 */
[--C-:B--2---:R-:W-:Y:S03]  /*43d0*/  FADD.FTZ R9, R47, -R185.reuse ;  /* 0x800000b92f097221 */ /* 0x104fe60000010000 */
[----:B------:R-:W-:Y:S01]  /*43e0*/  STS [R225+0x3000], R182 ;  /* 0x003000b6e1007388 */ /* 0x000fe20000000800 */
[--C-:B-1----:R-:W-:Y:S02]  /*43f0*/  FADD.FTZ R24, R46, -R185.reuse ;  /* 0x800000b92e187221 */ /* 0x102fe40000010000 */
[----:B------:R-:W-:Y:S01]  /*4400*/  FMUL.FTZ R9, R250, R9 ;  /* 0x00000009fa097220 */ /* 0x000fe20000410000 */
[----:B------:R1:W-:Y:S01]  /*4410*/  STS [R225+0x3400], R10 ;  /* 0x0034000ae1007388 */ /* 0x0003e20000000800 */
[----:B------:R-:W-:Y:S03]  /*4420*/  FMUL.FTZ R24, R13, R24 ;  /* 0x000000180d187220 */ /* 0x000fe60000410000 */
[----:B------:R-:W-:Y:S02]  /*4430*/  STS [R233+0x3000], R26 ;  /* 0x0030001ae9007388 */ /* 0x000fe40000000800 */
[----:B------:R-:W-:Y:S01]  /*4440*/  F2FP.PACK_AB R24, R9, R24 ;  /* 0x000000180918723e */ /* 0x000fe200000000ff */
[--C-:B------:R-:W-:Y:S01]  /*4450*/  FADD.FTZ R9, R62, -R185.reuse ;  /* 0x800000b93e097221 */ /* 0x100fe20000010000 */
[----:B------:R2:W-:Y:S03]  /*4460*/  STS [R233+0x3400], R14 ;  /* 0x0034000ee9007388 */ /* 0x0005e60000000800 */
[----:B------:R-:W-:Y:S01]  /*4470*/  FMUL.FTZ R9, R30, R9 ;  /* 0x000000091e097220 */ /* 0x000fe20000410000 */
[----:B------:R-:W-:Y:S01]  /*4480*/  BAR.SYNC.DEFER_BLOCKING 0x0 ;  /* 0x0000000000007b1d */ /* 0x000fe20000010000 */
[--C-:B---3--:R-:W-:Y:S04]  /*4490*/  FADD.FTZ R12, R59, -R185.reuse ;  /* 0x800000b93b0c7221 */ /* 0x108fe80000010000 */
[----:B------:R-:W-:Y:S02]  /*44a0*/  FMUL.FTZ R27, R27, R12 ;  /* 0x0000000c1b1b7220 */ /* 0x000fe40000410000 */
[--C-:B-1----:R-:W-:Y:S04]  /*44b0*/  FADD.FTZ R10, R58, -R185.reuse ;  /* 0x800000b93a0a7221 */ /* 0x102fe80000010000 */
[----:B------:R-:W-:Y:S02]  /*44c0*/  FMUL.FTZ R10, R251, R10 ;  /* 0x0000000afb0a7220 */ /* 0x000fe40000410000 */
[----:B--2---:R-:W-:Y:S03]  /*44d0*/  FADD.FTZ R14, R63, -R185 ;  /* 0x800000b93f0e7221 */ /* 0x004fe60000010000 */
[----:B------:R-:W-:Y:S01]  /*44e0*/  F2FP.PACK_AB R182, R27, R10 ;  /* 0x0000000a1bb6723e */ /* 0x000fe200000000ff */
[----:B------:R-:W-:Y:S01]  /*44f0*/  STS [R225+0x4000], R8 ;  /* 0x00400008e1007388 */ /* 0x000fe20000000800 */
[----:B------:R-:W-:Y:S03]  /*4500*/  FMUL.FTZ R14, R15, R14 ;  /* 0x0000000e0f0e7220 */ /* 0x000fe60000410000 */
[----:B------:R-:W-:Y:S02]  /*4510*/  STS [R225+0x4400], R28 ;  /* 0x0044001ce1007388 */ /* 0x000fe40000000800 */
[----:B------:R-:W-:Y:S02]  /*4520*/  F2FP.PACK_AB R184, R14, R9 ;  /* 0x000000090eb8723e */ /* 0x000fe400000000ff */
        /* <DEDUP_REMOVED lines=14> */
[----:B------:R-:W-:Y:S01]  /*4610*/  LDSM.16.MT88.4 R8, [R196+0xc480] ;  /* 0x00c48000c408783b */ /* 0x000fe20000004200 */
[----:B-1----:R-:W-:Y:S07]  /*4620*/  IMAD.IADD R202, R192, 0x1, R203 ;  /* 0x00000001c0ca7824 */ /* 0x002fee00078e02cb */
        /* <DEDUP_REMOVED lines=43> */
[----:B------:R3:W3:Y:S06]  /*48e0*/  LDSM.16.MT88.4 R28, [R195] ;  /* 0x00000000c31c783b */ /* 0x0006ec0000004200 */
[----:B------:R-:W-:Y:S01]  /*48f0*/  IADD3 R8, R239, 0x2, RZ ;  /* 0x00000002ef087810 */ /* 0x000fe20007ffe0ff */
[-C--:B-1----:R-:W-:Y:S01]  /*4900*/  HMMA.16816.F32 R68, R132, R140.reuse, R68 ;  /* 0x0000008c8444723c */ /* 0x082fe20000001844 */
[----:B------:R1:W1:Y:S04]  /*4910*/  LDSM.16.M88.4 R188, [R202+0x11480] ;  /* 0x01148000cabc783b */ /* 0x0002680000000200 */
[----:B------:R-:W-:Y:S03]  /*4920*/  ISETP.GE.AND P0, PT, R8, R213, PT ;  /* 0x000000d50800720c */ /* 0x000fe60003f06270 */
        /* <DEDUP_REMOVED lines=9> */
[----:B-1-34-:R-:W-:Y:S01]  /*49c0*/  SHF.R.S32.HI R9, RZ, 0x1f, R8 ;  /* 0x0000001fff097819 */ /* 0x01afe20000011408 */
[----:B------:R-:W-:Y:S04]  /*49d0*/  IMAD.WIDE.U32 R6, R8, c[0x0][0x208], RZ ;  /* 0x0000820008067a25 */ /* 0x000fe800078e00ff */
[----:B------:R-:W-:Y:S01]  /*49e0*/  IMAD R9, R9, c[0x0][0x208], RZ ;  /* 0x0000820009097a24 */ /* 0x000fe200078e02ff */
[----:B------:R-:W-:Y:S03]  /*49f0*/  LEA R5, P6, R6, R220, 0x6 ;  /* 0x000000dc06057211 */ /* 0x000fe600078c30ff */
[C---:B------:R-:W-:Y:S02]  /*4a00*/  IMAD R9, R8.reuse, c[0x0][0x20c], R9 ;  /* 0x0000830008097a24 */ /* 0x040fe400078e0209 */
[----:B------:R-:W-:Y:S02]  /*4a10*/  IMAD.SHL.U32 R8, R8, 0x40, RZ ;  /* 0x0000004008087824 */ /* 0x000fe400078e00ff */
[----:B------:R-:W-:Y:S03]  /*4a20*/  IMAD.IADD R9, R7, 0x1, R9 ;  /* 0x0000000107097824 */ /* 0x000fe600078e0209 */
[----:B------:R-:W-:Y:S02]  /*4a30*/  IADD3 R7, P0, R8, R208, RZ ;  /* 0x000000d008077210 */ /* 0x000fe40007f1e0ff */
[----:B------:R-:W-:Y:S02]  /*4a40*/  LEA.HI.X R4, R6, R227, R9, 0x6, P6 ;  /* 0x000000e306047211 */ /* 0x000fe400030f3409 */
[----:B------:R-:W-:Y:S02]  /*4a50*/  LEA.HI.X.SX32 R6, R8, R207, 0x1, P0 ;  /* 0x000000cf08067211 */ /* 0x000fe400000f0eff */
[----:B------:R-:W-:Y:S02]  /*4a60*/  LEA R10, P0, R7, c[0x0][0x280], 0x2 ;  /* 0x0000a000070a7a11 */ /* 0x000fe400078010ff */
[----:B------:R-:W-:Y:S02]  /*4a70*/  IADD3 R8, -R212, R215, -R8 ;  /* 0x000000d7d4087210 */ /* 0x000fe40007ffe908 */
[----:B------:R-:W-:Y:S02]  /*4a80*/  LEA R16, P6, R5, c[0x0][0x1f0], 0x1 ;  /* 0x00007c0005107a11 */ /* 0x000fe400078c08ff */
[----:B------:R-:W-:Y:S01]  /*4a90*/  LEA.HI.X R11, R7, c[0x0][0x284], R6, 0x2, P0 ;  /* 0x0000a100070b7a11 */ /* 0x000fe200000f1406 */
[----:B------:R-:W-:Y:S01]  /*4aa0*/  IMAD R7, R231, 0x2000, R228 ;  /* 0x00002000e7077824 */ /* 0x000fe200078e02e4 */
        /* <DEDUP_REMOVED lines=13> */
.L_x_414:
[-C--:B-1-34-:R-:W-:Y:S01]  /*4b80*/  HMMA.16816.F32 R4, R24, R28.reuse, RZ ;  /* 0x0000001c1804723c */ /* 0x09afe200000018ff */
[----:B------:R-:W-:Y:S02]  /*4b90*/  LDSM.16.MT88.4 R36, [R195+0x1800] ;  /* 0x00180000c324783b */ /* 0x000fe40000004200 */
[----:B------:R-:W-:Y:S01]  /*4ba0*/  ISETP.GE.AND P6, PT, R193, 0x1, PT ;  /* 0x00000001c100780c */ /* 0x000fe20003fc6270 */
[C---:B------:R-:W-:Y:S01]  /*4bb0*/  IMAD.IADD R45, R201.reuse, 0x1, R203 ;  /* 0x00000001c92d7824 */ /* 0x040fe200078e02cb */
[----:B------:R-:W0:Y:S01]  /*4bc0*/  LDGDEPBAR ;  /* 0x00000000000079af */ /* 0x000e220000000000 */
[----:B------:R-:W-:Y:S02]  /*4bd0*/  IMAD.IADD R44, R201, 0x1, R202 ;  /* 0x00000001c92c7824 */ /* 0x000fe400078e02ca */
[C---:B------:R-:W-:Y:S01]  /*4be0*/  HMMA.16816.F32 R8, R12.reuse, R28, RZ ;  /* 0x0000001c0c08723c */ /* 0x040fe200000018ff */
[----:B------:R-:W-:Y:S03]  /*4bf0*/  LDSM.16.M88.4 R20, [R45+0x10480] ;  /* 0x010480002d14783b */ /* 0x000fe60000000200 */
[----:B------:R-:W-:Y:S01]  /*4c00*/  IMAD.SHL.U32 R239, R239, 0x1000, RZ ;  /* 0x00001000efef7824 */ /* 0x000fe200078e00ff */
[----:B------:R-:W-:Y:S03]  /*4c10*/  LDSM.16.M88.4 R32, [R44+0x10480] ;  /* 0x010480002c20783b */ /* 0x000fe60000000200 */
[-C--:B------:R-:W-:Y:S01]  /*4c20*/  HMMA.16816.F32 R12, R12, R30.reuse, RZ ;  /* 0x0000001e0c0c723c */ /* 0x080fe200000018ff */
[----:B------:R-:W-:Y:S07]  /*4c30*/  LDSM.16.M88.4 R40, [R44+0x11480] ;  /* 0x011480002c28783b */ /* 0x000fee0000000200 */
        /* <DEDUP_REMOVED lines=49> */
[C---:B------:R-:W-:Y:S01]  /*4f50*/  ISETP.GE.AND P0, PT, R230.reuse, 0x1, PT ;  /* 0x00000001e600780c */ /* 0x040fe20003f06270 */
[-C--:B------:R-:W-:Y:S04]  /*4f60*/  HMMA.16816.F32 R12, R40, R38.reuse, R12 ;  /* 0x00000026280c723c */ /* 0x080fe8000000180c */
[----:B------:R-:W-:Y:S03]  /*4f70*/  IADD3 R230, R230, 0x1, RZ ;  /* 0x00000001e6e67810 */ /* 0x000fe60007ffe0ff */
[----:B------:R-:W-:Y:S01]  /*4f80*/  RED.E.ADD.F32.FTZ.RN.STRONG.GPU [R46.64], R4 ;  /* 0x000000042e00798e */ /* 0x000fe2000c10e78a */
[----:B------:R-:W-:Y:S03]  /*4f90*/  HMMA.16816.F32 R16, R32, R38, R16 ;  /* 0x000000262010723c */ /* 0x000fe60000001810 */
[----:B------:R-:W-:Y:S01]  /*4fa0*/  RED.E.ADD.F32.FTZ.RN.STRONG.GPU [R46.64+0x400], R5 ;  /* 0x000400052e00798e */ /* 0x000fe2000c10e78a */
[----:B------:R-:W-:Y:S02]  /*4fb0*/  SEL R230, R230, RZ, !P0 ;  /* 0x000000ffe6e67207 */ /* 0x000fe40004000000 */
[----:B------:R-:W-:Y:S01]  /*4fc0*/  ISETP.GE.AND P0, PT, R238, R213, PT ;  /* 0x000000d5ee00720c */ /* 0x000fe20003f06270 */
        /* <DEDUP_REMOVED lines=15> */
[C---:B------:R-:W-:Y:S01]  /*50c0*/  ISETP.GE.AND P6, PT, R231.reuse, 0x1, PT ;  /* 0x00000001e700780c */ /* 0x040fe20003fc6270 */
[----:B------:R-:W1:Y:S01]  /*50d0*/  LDSM.16.MT88.4 R8, [R200+0x4080] ;  /* 0x00408000c808783b */ /* 0x000e620000004200 */
[----:B------:R-:W-:Y:S03]  /*50e0*/  IADD3 R231, R231, 0x1, RZ ;  /* 0x00000001e7e77810 */ /* 0x000fe60007ffe0ff */
[----:B------:R-:W-:Y:S01]  /*50f0*/  RED.E.ADD.F32.FTZ.RN.STRONG.GPU [R46.64+0x3400], R13 ;  /* 0x0034000d2e00798e */ /* 0x000fe2000c10e78a */
[----:B------:R-:W-:Y:S03]  /*5100*/  SEL R231, R231, RZ, !P6 ;  /* 0x000000ffe7e77207 */ /* 0x000fe60007000000 */
        /* <DEDUP_REMOVED lines=81> */
.L_x_394:
[----:B------:R-:W-:Y:S05]  /*5620*/  @P1 BRA `(.L_x_416) ;  /* 0x000011e000001947 */ /* 0x000fea0003800000 */
[----:B------:R-:W1:Y:S01]  /*5630*/  S2R R0, SR_TID.X ;  /* 0x0000000000007919 */ /* 0x000e620000002100 */
        /* <DEDUP_REMOVED lines=14> */
[----:B-1----:R-:W-:Y:S02]  /*5720*/  SHF.R.S32.HI R3, RZ, 0x1f, R0 ;  /* 0x0000001fff037819 */ /* 0x002fe40000011400 */
        /* <DEDUP_REMOVED lines=83> */
[----:B-1----:R-:W-:-:S03]  /*5c60*/  IMAD.WIDE R4, R216, R13, c[0x0][0x358] ;  /* 0x0000d600d8047625 */ /* 0x002fc600078e020d */
[----:B------:R3:W-:Y:S04]  /*5c70*/  STS [R7+0x2080], R120 ;  /* 0x0020807807007388 */ /* 0x0007e80000000800 */
[----:B------:R3:W-:Y:S04]  /*5c80*/  STS [R7+0x2480], R122 ;  /* 0x0024807a07007388 */ /* 0x0007e80000000800 */
[----:B------:R3:W-:Y:S04]  /*5c90*/  STS [R11+0x2080], R124 ;  /* 0x0020807c0b007388 */ /* 0x0007e80000000800 */
[----:B------:R3:W-:Y:S04]  /*5ca0*/  STS [R11+0x2480], R126 ;  /* 0x0024807e0b007388 */ /* 0x0007e80000000800 */
[----:B------:R-:W-:Y:S01]  /*5cb0*/  BAR.SYNC.DEFER_BLOCKING 0x1, 0x100 ;  /* 0x0044000000007b1d */ /* 0x000fe20000010000 */
[----:B------:R-:W-:-:S02]  /*5cc0*/  IMAD.MOV.U32 R34, RZ, RZ, c[0x0][0x2f0] ;  /* 0x0000bc00ff227624 */ /* 0x000fc400078e00ff */
[----:B------:R-:W-:-:S03]  /*5cd0*/  @P0 IMAD.WIDE R12, R216, R13, c[0x0][0x360] ;  /* 0x0000d800d80c0625 */ /* 0x000fc600078e020d */
[----:B--2---:R-:W2:Y:S04]  /*5ce0*/  @P1 LDG.E R9, [R4.64] ;  /* 0x0000000a04091981 */ /* 0x004ea8000c1e1900 */
[----:B------:R3:W5:Y:S01]  /*5cf0*/  @P0 LDG.E R34, [R12.64] ;  /* 0x0000000a0c220981 */ /* 0x000762000c1e1900 */
[----:B------:R-:W-:Y:S02]  /*5d00*/  CS2R R38, SRZ ;  /* 0x0000000000267805 */ /* 0x000fe4000001ff00 */
[--C-:B--2---:R-:W-:Y:S01]  /*5d10*/  @P1 SHF.R.S32.HI R39, RZ, 0x1f, R9.reuse ;  /* 0x0000001fff271819 */ /* 0x104fe20000011409 */
[----:B------:R-:W-:Y:S01]  /*5d20*/  @P1 IMAD.MOV.U32 R38, RZ, RZ, R9 ;  /* 0x000000ffff261224 */ /* 0x000fe200078e0009 */
[----:B------:R-:W-:Y:S05]  /*5d30*/  @P0 BRA `(.L_x_417) ;  /* 0x0000004000000947 */ /* 0x000fea0003800000 */
[----:B---3--:R-:W-:Y:S05]  /*5d40*/  @!P1 BRA `(.L_x_417) ;  /* 0x0000003000009947 */ /* 0x008fea0003800000 */
[----:B-----5:R-:W2:Y:S04]  /*5d50*/  LDG.E R34, [R4.64] ;  /* 0x0000000a04227981 */ /* 0x020ea8000c1e1900 */
[----:B------:R-:W2:Y:S02]  /*5d60*/  LDG.E R7, [R4.64+0x4] ;  /* 0x0000040a04077981 */ /* 0x000ea4000c1e1900 */
[----:B--2---:R-:W-:-:S04]  /*5d70*/  IADD3 R34, -R34, R7, RZ ;  /* 0x0000000722227210 */ /* 0x004fc80007ffe1ff */
.L_x_417:
[----:B---3--:R-:W-:Y:S01]  /*5d80*/  LEA.HI R2, R3, R0, RZ, 0x3 ;  /* 0x0000000003027211 */ /* 0x008fe200078f18ff */
[----:B-----5:R-:W-:Y:S01]  /*5d90*/  IMAD.IADD R34, R34, 0x1, -R217 ;  /* 0x0000000122227824 */ /* 0x020fe200078e0ad9 */
[----:B------:R-:W-:Y:S01]  /*5da0*/  SHF.R.S32.HI R35, RZ, 0x1f, R216 ;  /* 0x0000001fff237819 */ /* 0x000fe200000114d8 */
[----:B------:R-:W-:Y:S01]  /*5db0*/  BSSY B0, `(.L_x_418) ;  /* 0x0000032000007945 */ /* 0x000fe20003800000 */
[----:B------:R-:W-:-:S02]  /*5dc0*/  LOP3.LUT R5, R2, 0x1ffffff8, RZ, 0xc0, !PT ;  /* 0x1ffffff802057812 */ /* 0x000fc400078ec0ff */
[----:B------:R-:W-:Y:S02]  /*5dd0*/  SHF.R.S32.HI R2, RZ, 0x3, R2 ;  /* 0x00000003ff027819 */ /* 0x000fe40000011402 */
[----:B------:R-:W-:Y:S01]  /*5de0*/  IMNMX R37, R34, 0x80, PT ;  /* 0x0000008022257817 */ /* 0x000fe20003800200 */
[----:B------:R-:W-:Y:S01]  /*5df0*/  IMAD.IADD R40, R0, 0x1, -R5 ;  /* 0x0000000100287824 */ /* 0x000fe200078e0a05 */
[----:B------:R-:W-:Y:S01]  /*5e00*/  LEA.HI R0, R3, R0, RZ, 0x6 ;  /* 0x0000000003007211 */ /* 0x000fe200078f30ff */
[----:B------:R-:W-:Y:S01]  /*5e10*/  IMAD.SHL.U32 R5, R2, 0x40, RZ ;  /* 0x0000004002057824 */ /* 0x000fe200078e00ff */
[----:B------:R-:W1:Y:S01]  /*5e20*/  S2R R3, SR_CTAID.Y ;  /* 0x0000000000037919 */ /* 0x000e620000002600 */
[----:B------:R-:W-:Y:S01]  /*5e30*/  IMAD.SHL.U32 R40, R40, 0x8, RZ ;  /* 0x0000000828287824 */ /* 0x000fe200078e00ff */
[----:B------:R-:W-:Y:S01]  /*5e40*/  IADD3 R44, P0, R2, R38, RZ ;  /* 0x00000026022c7210 */ /* 0x000fe20007f1e0ff */
[----:B------:R-:W-:Y:S01]  /*5e50*/  IMAD.SHL.U32 R0, R0, 0x8, RZ ;  /* 0x0000000800007824 */ /* 0x000fe200078e00ff */
[----:B------:R-:W-:-:S02]  /*5e60*/  LOP3.LUT R5, R5, 0x1c0, RZ, 0xc0, !PT ;  /* 0x000001c005057812 */ /* 0x000fc400078ec0ff */
[----:B------:R-:W-:Y:S02]  /*5e70*/  ISETP.GE.AND P3, PT, R2, R37, PT ;  /* 0x000000250200720c */ /* 0x000fe40003f66270 */
[--C-:B------:R-:W-:Y:S02]  /*5e80*/  LOP3.LUT R4, R5, 0x38, R40.reuse, 0xf8, !PT ;  /* 0x0000003805047812 */ /* 0x100fe400078ef828 */
[----:B------:R-:W-:Y:S02]  /*5e90*/  SHF.R.U32.HI R5, RZ, 0x3, R5 ;  /* 0x00000003ff057819 */ /* 0x000fe40000011605 */
[----:B------:R-:W-:Y:S02]  /*5ea0*/  SHF.R.S32.HI R41, RZ, 0x1f, R40 ;  /* 0x0000001fff297819 */ /* 0x000fe40000011428 */
[----:B------:R-:W-:Y:S02]  /*5eb0*/  LOP3.LUT R5, R4, R5, RZ, 0x3c, !PT ;  /* 0x0000000504057212 */ /* 0x000fe400078e3cff */
[----:B------:R-:W-:-:S02]  /*5ec0*/  LEA.HI.X.SX32 R45, R2, R39, 0x1, P0 ;  /* 0x00000027022d7211 */ /* 0x000fc400000f0eff */
[----:B------:R-:W-:Y:S02]  /*5ed0*/  LOP3.LUT R0, R5, 0x7ffffe00, R0, 0xf8, !PT ;  /* 0x7ffffe0005007812 */ /* 0x000fe400078ef800 */
[----:B------:R-:W-:Y:S01]  /*5ee0*/  ISETP.GE.OR P0, PT, R40, c[0x0][0x324], P3 ;  /* 0x0000c90028007a0c */ /* 0x000fe20001f06670 */
[----:B------:R-:W-:Y:S01]  /*5ef0*/  IMAD.WIDE R44, R211, 0x80, R44 ;  /* 0x00000080d32c7825 */ /* 0x000fe200078e022c */
[----:B------:R-:W-:-:S03]  /*5f00*/  SEL R216, R216, RZ, !P1 ;  /* 0x000000ffd8d87207 */ /* 0x000fc60004800000 */
[----:B------:R-:W-:Y:S01]  /*5f10*/  IMAD.SHL.U32 R32, R0, 0x2, RZ ;  /* 0x0000000200207824 */ /* 0x000fe200078e00ff */
[----:B-1----:R-:W-:Y:S01]  /*5f20*/  SHF.R.S32.HI R0, RZ, 0x1f, R3 ;  /* 0x0000001fff007819 */ /* 0x002fe20000011403 */
[----:B------:R-:W-:-:S03]  /*5f30*/  IMAD.WIDE.U32 R42, R3, c[0x0][0x338], R40 ;  /* 0x0000ce00032a7a25 */ /* 0x000fc600078e0028 */
[----:B------:R1:W2:Y:S01]  /*5f40*/  LDS.128 R28, [R32+0x5080] ;  /* 0x00508000201c7984 */ /* 0x0002a20000000c00 */
[----:B------:R-:W-:-:S03]  /*5f50*/  IMAD R36, R0, c[0x0][0x338], RZ ;  /* 0x0000ce0000247a24 */ /* 0x000fc600078e02ff */
[----:B------:R1:W3:Y:S01]  /*5f60*/  LDS.128 R24, [R32+0x6080] ;  /* 0x0060800020187984 */ /* 0x0002e20000000c00 */
[----:B------:R-:W-:Y:S01]  /*5f70*/  IMAD R33, R3, c[0x0][0x33c], R36 ;  /* 0x0000cf0003217a24 */ /* 0x000fe200078e0224 */
[----:B------:R-:W-:Y:S02]  /*5f80*/  SEL R36, R35, RZ, !P1 ;  /* 0x000000ff23247207 */ /* 0x000fe40004800000 */
[----:B------:R1:W4:Y:S01]  /*5f90*/  LDS.128 R20, [R32+0x7080] ;  /* 0x0070800020147984 */ /* 0x0003220000000c00 */
[----:B------:R-:W-:Y:S02]  /*5fa0*/  IMAD.IADD R43, R43, 0x1, R33 ;  /* 0x000000012b2b7824 */ /* 0x000fe400078e0221 */
[----:B------:R-:W-:Y:S01]  /*5fb0*/  IMAD R33, R36, c[0x0][0x340], RZ ;  /* 0x0000d00024217a24 */ /* 0x000fe200078e02ff */
[----:B------:R1:W1:Y:S01]  /*5fc0*/  LDS.128 R16, [R32+0x80] ;  /* 0x0000800020107984 */ /* 0x0002620000000c00 */
[----:B------:R-:W-:-:S03]  /*5fd0*/  IMAD.WIDE.U32 R42, R216, c[0x0][0x340], R42 ;  /* 0x0000d000d82a7a25 */ /* 0x000fc600078e002a */
[----:B------:R1:W1:Y:S01]  /*5fe0*/  LDS.128 R12, [R32+0x1080] ;  /* 0x00108000200c7984 */ /* 0x0002620000000c00 */
[----:B------:R-:W-:-:S03]  /*5ff0*/  IMAD R33, R216, c[0x0][0x344], R33 ;  /* 0x0000d100d8217a24 */ /* 0x000fc600078e0221 */
[----:B------:R1:W1:Y:S01]  /*6000*/  LDS.128 R8, [R32+0x2080] ;  /* 0x0020800020087984 */ /* 0x0002620000000c00 */
[----:B------:R-:W-:-:S03]  /*6010*/  IMAD.IADD R47, R43, 0x1, R33 ;  /* 0x000000012b2f7824 */ /* 0x000fc600078e0221 */
        /* <DEDUP_REMOVED lines=11> */
.L_x_419:
[----:B------:R-:W-:Y:S05]  /*60d0*/  BSYNC B0 ;  /* 0x0000000000007941 */ /* 0x000fea0003800000 */
.L_x_418:
[----:B-1----:R-:W-:Y:S01]  /*60e0*/  IADD3 R32, R2, 0x20, RZ ;  /* 0x0000002002207810 */ /* 0x002fe20007ffe0ff */
        /* <DEDUP_REMOVED lines=14> */
[----:B--2---:R1:W-:Y:S02]  /*61d0*/  STG.E.128 [R38.64], R28 ;  /* 0x0000001c26007986 */ /* 0x0043e4000c101d0a */
.L_x_421:
[----:B------:R-:W-:Y:S05]  /*61e0*/  BSYNC B0 ;  /* 0x0000000000007941 */ /* 0x000fea0003800000 */
.L_x_420:
[----:B-12---:R-:W-:Y:S01]  /*61f0*/  IADD3 R28, R2, 0x40, RZ ;  /* 0x00000040021c7810 */ /* 0x006fe20007ffe0ff */
        /* <DEDUP_REMOVED lines=15> */
.L_x_423:
[----:B------:R-:W-:Y:S05]  /*62f0*/  BSYNC B0 ;  /* 0x0000000000007941 */ /* 0x000fea0003800000 */
.L_x_422:
[----:B------:R-:W-:Y:S01]  /*6300*/  IADD3 R2, R2, 0x60, RZ ;  /* 0x0000006002027810 */ /* 0x000fe20007ffe0ff */
[----:B------:R-:W-:Y:S03]  /*6310*/  BSSY B0, `(.L_x_424) ;  /* 0x000000f000007945 */ /* 0x000fe60003800000 */
[----:B------:R-:W-:-:S04]  /*6320*/  ISETP.GE.AND P0, PT, R2, R37, PT ;  /* 0x000000250200720c */ /* 0x000fc80003f06270 */
[----:B------:R-:W-:-:S13]  /*6330*/  ISETP.GE.OR P4, PT, R40, c[0x0][0x324], P0 ;  /* 0x0000c90028007a0c */ /* 0x000fda0000786670 */
[----:B------:R-:W-:Y:S05]  /*6340*/  @P4 BRA `(.L_x_425) ;  /* 0x000000b000004947 */ /* 0x000fea0003800000 */
[----:B-1-3--:R-:W-:Y:S01]  /*6350*/  IADD3 R25, P4, R44, 0x60, RZ ;  /* 0x000000602c197810 */ /* 0x00afe20007f9e0ff */
        /* <DEDUP_REMOVED lines=10> */
.L_x_425:
[----:B------:R-:W-:Y:S05]  /*6400*/  BSYNC B0 ;  /* 0x0000000000007941 */ /* 0x000fea0003800000 */
.L_x_424:
[----:B------:R-:W-:Y:S01]  /*6410*/  IMAD R0, R0, c[0x0][0x308], RZ ;  /* 0x0000c20000007a24 */ /* 0x000fe200078e02ff */
[----:B------:R-:W-:Y:S01]  /*6420*/  ISETP.GE.OR P3, PT, R40, c[0x0][0x2f4], P3 ;  /* 0x0000bd0028007a0c */ /* 0x000fe20001f66670 */
[C---:B-1--4-:R-:W-:Y:S01]  /*6430*/  IMAD.WIDE.U32 R20, R3.reuse, c[0x0][0x308], R40 ;  /* 0x0000c20003147a25 */ /* 0x052fe200078e0028 */
        /* <DEDUP_REMOVED lines=16> */
.L_x_427:
[----:B------:R-:W-:Y:S05]  /*6540*/  BSYNC B0 ;  /* 0x0000000000007941 */ /* 0x000fea0003800000 */
.L_x_426:
        /* <DEDUP_REMOVED lines=14> */
.L_x_429:
[----:B------:R-:W-:Y:S05]  /*6630*/  BSYNC B0 ;  /* 0x0000000000007941 */ /* 0x000fea0003800000 */
.L_x_428:
        /* <DEDUP_REMOVED lines=14> */
.L_x_431:
[----:B------:R-:W-:Y:S05]  /*6720*/  BSYNC B0 ;  /* 0x0000000000007941 */ /* 0x000fea0003800000 */
.L_x_430:
        /* <DEDUP_REMOVED lines=14> */
.L_x_416:
        /* <DEDUP_REMOVED lines=10> */
[----:B------:R-:W-:Y:S02]  /*68b0*/  CS2R R12, SRZ ;  /* 0x00000000000c7805 */ /* 0x000fe4000001ff00 */
[--C-:B--2---:R-:W-:Y:S01]  /*68c0*/  @P1 SHF.R.S32.HI R13, RZ, 0x1f, R3.reuse ;  /* 0x0000001fff0d1819 */ /* 0x104fe20000011403 */
[----:B------:R-:W-:Y:S01]  /*68d0*/  @P1 IMAD.MOV.U32 R12, RZ, RZ, R3 ;  /* 0x000000ffff0c1224 */ /* 0x000fe200078e0003 */
[----:B------:R-:W-:Y:S05]  /*68e0*/  @P0 BRA `(.L_x_432) ;  /* 0x0000004000000947 */ /* 0x000fea0003800000 */
[----:B-1----:R-:W-:Y:S05]  /*68f0*/  @!P1 BRA `(.L_x_432) ;  /* 0x0000003000009947 */ /* 0x002fea0003800000 */
[----:B-----5:R-:W2:Y:S04]  /*6900*/  LDG.E R8, [R4.64] ;  /* 0x0000000a04087981 */ /* 0x020ea8000c1e1900 */
[----:B------:R-:W2:Y:S02]  /*6910*/  LDG.E R3, [R4.64+0x4] ;  /* 0x0000040a04037981 */ /* 0x000ea4000c1e1900 */
[----:B--2---:R-:W-:-:S04]  /*6920*/  IADD3 R8, -R8, R3, RZ ;  /* 0x0000000308087210 */ /* 0x004fc80007ffe1ff */
.L_x_432:
[----:B-1----:R-:W1:Y:S01]  /*6930*/  S2R R5, SR_TID.X ;  /* 0x0000000000057919 */ /* 0x002e620000002100 */
[----:B-----5:R-:W-:Y:S01]  /*6940*/  IMAD.IADD R8, R8, 0x1, -R217 ;  /* 0x0000000108087824 */ /* 0x020fe200078e0ad9 */
[----:B------:R-:W-:Y:S01]  /*6950*/  SHF.R.S32.HI R4, RZ, 0x1f, R216 ;  /* 0x0000001fff047819 */ /* 0x000fe200000114d8 */
[----:B------:R-:W-:Y:S01]  /*6960*/  BSSY B0, `(.L_x_433) ;  /* 0x0000022000007945 */ /* 0x000fe20003800000 */
[----:B------:R-:W2:Y:S01]  /*6970*/  S2R R2, SR_CTAID.Y ;  /* 0x0000000000027919 */ /* 0x000ea20000002600 */
[----:B------:R-:W-:-:S02]  /*6980*/  SEL R216, R216, RZ, !P1 ;  /* 0x000000ffd8d87207 */ /* 0x000fc40004800000 */
[----:B------:R-:W-:-:S05]  /*6990*/  SEL R4, R4, RZ, !P1 ;  /* 0x000000ff04047207 */ /* 0x000fca0004800000 */
[----:B------:R-:W-:-:S04]  /*69a0*/  IMAD R17, R4, c[0x0][0x310], RZ ;  /* 0x0000c40004117a24 */ /* 0x000fc800078e02ff */
[----:B------:R-:W-:Y:S01]  /*69b0*/  IMAD R17, R216, c[0x0][0x314], R17 ;  /* 0x0000c500d8117a24 */ /* 0x000fe200078e0211 */
[----:B-1----:R-:W-:-:S04]  /*69c0*/  SHF.R.S32.HI R0, RZ, 0x1f, R5 ;  /* 0x0000001fff007819 */ /* 0x002fc80000011405 */
[----:B------:R-:W-:Y:S02]  /*69d0*/  LEA.HI R3, R0, R5, RZ, 0x3 ;  /* 0x0000000500037211 */ /* 0x000fe400078f18ff */
[----:B--2---:R-:W-:Y:S02]  /*69e0*/  SHF.R.S32.HI R0, RZ, 0x1f, R2 ;  /* 0x0000001fff007819 */ /* 0x004fe40000011402 */
[----:B------:R-:W-:Y:S02]  /*69f0*/  LOP3.LUT R6, R3, 0x1ffffff8, RZ, 0xc0, !PT ;  /* 0x1ffffff803067812 */ /* 0x000fe400078ec0ff */
[----:B------:R-:W-:-:S03]  /*6a00*/  SHF.R.S32.HI R3, RZ, 0x3, R3 ;  /* 0x00000003ff037819 */ /* 0x000fc60000011403 */
[----:B------:R-:W-:Y:S01]  /*6a10*/  IMAD.IADD R6, R5, 0x1, -R6 ;  /* 0x0000000105067824 */ /* 0x000fe200078e0a06 */
[C---:B------:R-:W-:Y:S01]  /*6a20*/  IADD3 R14, P0, R3.reuse, R12, RZ ;  /* 0x0000000c030e7210 */ /* 0x040fe20007f1e0ff */
[----:B------:R-:W-:Y:S01]  /*6a30*/  IMAD R5, R0, c[0x0][0x308], RZ ;  /* 0x0000c20000057a24 */ /* 0x000fe200078e02ff */
[C---:B------:R-:W-:Y:S01]  /*6a40*/  ISETP.GE.AND P3, PT, R3.reuse, R8, PT ;  /* 0x000000080300720c */ /* 0x040fe20003f66270 */
[----:B------:R-:W-:Y:S01]  /*6a50*/  IMAD.SHL.U32 R6, R6, 0x8, RZ ;  /* 0x0000000806067824 */ /* 0x000fe200078e00ff */
[----:B------:R-:W-:Y:S01]  /*6a60*/  LEA.HI.X.SX32 R15, R3, R13, 0x1, P0 ;  /* 0x0000000d030f7211 */ /* 0x000fe200000f0eff */
[----:B------:R-:W-:-:S03]  /*6a70*/  IMAD R5, R2, c[0x0][0x30c], R5 ;  /* 0x0000c30002057a24 */ /* 0x000fc600078e0205 */
[----:B------:R-:W-:Y:S01]  /*6a80*/  SHF.R.S32.HI R7, RZ, 0x1f, R6 ;  /* 0x0000001fff077819 */ /* 0x000fe20000011406 */
[----:B------:R-:W-:Y:S01]  /*6a90*/  IMAD.WIDE R14, R211, 0x80, R14 ;  /* 0x00000080d30e7825 */ /* 0x000fe200078e020e */
[----:B------:R-:W-:-:S03]  /*6aa0*/  ISETP.GE.OR P0, PT, R6, c[0x0][0x2f4], P3 ;  /* 0x0000bd0006007a0c */ /* 0x000fc60001f06670 */
[----:B------:R-:W-:-:S04]  /*6ab0*/  IMAD.WIDE.U32 R10, R2, c[0x0][0x308], R6 ;  /* 0x0000c200020a7a25 */ /* 0x000fc800078e0006 */
[----:B------:R-:W-:-:S04]  /*6ac0*/  IMAD.IADD R11, R11, 0x1, R5 ;  /* 0x000000010b0b7824 */ /* 0x000fc800078e0205 */
        /* <DEDUP_REMOVED lines=11> */
.L_x_434:
[----:B------:R-:W-:Y:S05]  /*6b80*/  BSYNC B0 ;  /* 0x0000000000007941 */ /* 0x000fea0003800000 */
.L_x_433:
        /* <DEDUP_REMOVED lines=16> */
.L_x_436:
[----:B------:R-:W-:Y:S05]  /*6c90*/  BSYNC B0 ;  /* 0x0000000000007941 */ /* 0x000fea0003800000 */
.L_x_435:
        /* <DEDUP_REMOVED lines=16> */
.L_x_438:
[----:B------:R-:W-:Y:S05]  /*6da0*/  BSYNC B0 ;  /* 0x0000000000007941 */ /* 0x000fea0003800000 */
.L_x_437:
        /* <DEDUP_REMOVED lines=16> */
.L_x_440:
[----:B------:R-:W-:Y:S05]  /*6eb0*/  BSYNC B0 ;  /* 0x0000000000007941 */ /* 0x000fea0003800000 */
.L_x_439:
        /* <DEDUP_REMOVED lines=19> */
.L_x_442:
[----:B------:R-:W-:Y:S05]  /*6ff0*/  BSYNC B0 ;  /* 0x0000000000007941 */ /* 0x000fea0003800000 */
.L_x_441:
        /* <DEDUP_REMOVED lines=14> */
.L_x_444:
[----:B------:R-:W-:Y:S05]  /*70e0*/  BSYNC B0 ;  /* 0x0000000000007941 */ /* 0x000fea0003800000 */
.L_x_443:
        /* <DEDUP_REMOVED lines=14> */
.L_x_446:
[----:B------:R-:W-:Y:S05]  /*71d0*/  BSYNC B0 ;  /* 0x0000000000007941 */ /* 0x000fea0003800000 */
.L_x_445:
        /* <DEDUP_REMOVED lines=13> */
.L_x_447:
        /* <DEDUP_REMOVED lines=13> */
.L_x_1807:


//--------------------- .text._ZN7cutlass13device_kernelIN5flash19enable_sm80_to_sm89INS1_16FlashAttnBwdSm80INS1_25CollectiveMainloopBwdSm80ILi2ELi2EN4cute5tupleIJNS5_1CILi64EEENS7_ILi128EEES8_EEENS_6half_tEfNS_4arch4Sm80ELb0ELb1ELb0ELb1ELb1ELb0ELb0ELb0ELi2ELi2ELi4ELi2ELb1EEENS1_21CollectiveEpilogueBwdISA_SB_SD_Li256ELb1ELb0ELi2EEENS1_19SingleTileSchedulerILb1ELb0ELb0ELi128EEEEEEEEEvNT_6ParamsE --------------------------
	.section	.text._ZN7cutlass13device_kernelIN5flash19enable_sm80_to_sm89INS1_16FlashAttnBwdSm80INS1_25CollectiveMainloopBwdSm80ILi2ELi2EN4cute5tupleIJNS5_1CILi64EEENS7_ILi128EEES8_EEENS_6half_tEfNS_4arch4Sm80ELb0ELb1ELb0ELb1ELb1ELb0ELb0ELb0ELi2ELi2ELi4ELi2ELb1EEENS1_21CollectiveEpilogueBwdISA_SB_SD_Li256ELb1ELb0ELi2EEENS1_19SingleTileSchedulerILb1ELb0ELb0ELi128EEEEEEEEEvNT_6ParamsE,"ax",@progbits
	.sectioninfo	@"SHI_REGISTERS=255"
	.align	128
.text._ZN7cutlass13device_kernelIN5flash19enable_sm80_to_sm89INS1_16FlashAttnBwdSm80INS1_25CollectiveMainloopBwdSm80ILi2ELi2EN4cute5tupleIJNS5_1CILi64EEENS7_ILi128EEES8_EEENS_6half_tEfNS_4arch4Sm80ELb0ELb1ELb0ELb1ELb1ELb0ELb0ELb0ELi2ELi2ELi4ELi2ELb1EEENS1_21CollectiveEpilogueBwdISA_SB_SD_Li256ELb1ELb0ELi2EEENS1_19SingleTileSchedulerILb1ELb0ELb0ELi128EEEEEEEEEvNT_6ParamsE:
        .type           _ZN7cutlass13device_kernelIN5flash19enable_sm80_to_sm89INS1_16FlashAttnBwdSm80INS1_25CollectiveMainloopBwdSm80ILi2ELi2EN4cute5tupleIJNS5_1CILi64EEENS7_ILi128EEES8_EEENS_6half_tEfNS_4arch4Sm80ELb0ELb1ELb0ELb1ELb1ELb0ELb0ELb0ELi2ELi2ELi4ELi2ELb1EEENS1_21CollectiveEpilogueBwdISA_SB_SD_Li256ELb1ELb0ELi2EEENS1_19SingleTileSchedulerILb1ELb0ELb0ELi128EEEEEEEEEvNT_6ParamsE,@function
        .size           _ZN7cutlass13device_kernelIN5flash19enable_sm80_to_sm89INS1_16FlashAttnBwdSm80INS1_25CollectiveMainloopBwdSm80ILi2ELi2EN4cute5tupleIJNS5_1CILi64EEENS7_ILi128EEES8_EEENS_6half_tEfNS_4arch4Sm80ELb0ELb1ELb0ELb1ELb1ELb0ELb0ELb0ELi2ELi2ELi4ELi2ELb1EEENS1_21CollectiveEpilogueBwdISA_SB_SD_Li256ELb1ELb0ELi2EEENS1_19SingleTileSchedulerILb1ELb0ELb0ELi128EEEEEEEEEvNT_6ParamsE,(.L_x_1808 - _ZN7cutlass13device_kernelIN5flash19enable_sm80_to_sm89INS1_16FlashAttnBwdSm80INS1_25CollectiveMainloopBwdSm80ILi2ELi2EN4cute5tupleIJNS5_1CILi64EEENS7_ILi128EEES8_EEENS_6half_tEfNS_4arch4Sm80ELb0ELb1ELb0ELb1ELb1ELb0ELb0ELb0ELi2ELi2ELi4ELi2ELb1EEENS1_21CollectiveEpilogueBwdISA_SB_SD_Li256ELb1ELb0ELi2EEENS1_19SingleTileSchedulerILb1ELb0ELb0ELi128EEEEEEEEEvNT_6ParamsE)
        .other          _ZN7cutlass13device_kernelIN5flash19enable_sm80_to_sm89INS1_16FlashAttnBwdSm80INS1_25CollectiveMainloopBwdSm80ILi2ELi2EN4cute5tupleIJNS5_1CILi64EEENS7_ILi128EEES8_EEENS_6half_tEfNS_4arch4Sm80ELb0ELb1ELb0ELb1ELb1ELb0ELb0ELb0ELi2ELi2ELi4ELi2ELb1EEENS1_21CollectiveEpilogueBwdISA_SB_SD_Li256ELb1ELb0ELi2EEENS1_19SingleTileSchedulerILb1ELb0ELb0ELi128EEEEEEEEEvNT_6ParamsE,@"STO_CUDA_ENTRY STV_DEFAULT"
_ZN7cutlass13device_kernelIN5flash19enable_sm80_to_sm89INS1_16FlashAttnBwdSm80INS1_25CollectiveMainloopBwdSm80ILi2ELi2EN4cute5tupleIJNS5_1CILi64EEENS7_ILi128EEES8_EEENS_6half_tEfNS_4arch4Sm80ELb0ELb1ELb0ELb1ELb1ELb0ELb0ELb0ELi2ELi2ELi4ELi2ELb1EEENS1_21CollectiveEpilogueBwdISA_SB_SD_Li256ELb1ELb0ELi2EEENS1_19SingleTileSchedulerILb1ELb0ELb0ELi128EEEEEEEEEvNT_6ParamsE:
        /* <DEDUP_REMOVED lines=17> */
.L_x_449:
        /* <DEDUP_REMOVED lines=8> */
.L_x_451:
[----:B------:R-:W-:Y:S02]  /*0190*/  MOV R0, c[0x0][0x3a4] ;  /* 0x0000e90000007a02 */ /* 0x000fe40000000f00 */
.L_x_450:
[----:B------:R-:W-:-:S05]  /*01a0*/  IMAD.SHL.U32 R217, R211, 0x80, RZ ;  /* 0x00000080d3d97824 */ /* 0x000fca00078e00ff */
[----:B-----5:R-:W-:-:S04]  /*01b0*/  ISETP.GE.AND P0, PT, R217, R0, PT ;  /* 0x00000000d900720c */ /* 0x020fc80003f06270 */
[----:B------:R-:W-:Y:S01]  /*01c0*/  SEL R216, R216, 0xffffffff, !P0 ;  /* 0xffffffffd8d87807 */ /* 0x000fe20004000000 */
[----:B------:R-:W-:Y:S05]  /*01d0*/  BRA `(.L_x_452) ;  /* 0x0000011000007947 */ /* 0x000fea0003800000 */
.L_x_448:
[----:B---34-:R-:W-:-:S04]  /*01e0*/  ISETP.NE.U32.AND P0, PT, RZ, c[0x0][0x3c0], PT ;  /* 0x0000f000ff007a0c */ /* 0x018fc80003f05070 */
[----:B------:R-:W-:-:S13]  /*01f0*/  ISETP.NE.AND.EX P0, PT, RZ, c[0x0][0x3c4], PT, P0 ;  /* 0x0000f100ff007a0c */ /* 0x000fda0003f05300 */
[----:B------:R-:W-:Y:S05]  /*0200*/  @!P0 BRA `(.L_x_453) ;  /* 0x0000002000008947 */ /* 0x000fea0003800000 */
[----:B------:R1:W5:Y:S01]  /*0210*/  LDG.E R0, [R4.64] ;  /* 0x0000000a04007981 */ /* 0x000362000c1e1900 */
[----:B------:R-:W-:Y:S05]  /*0220*/  BRA `(.L_x_454) ;  /* 0x0000009000007947 */ /* 0x000fea0003800000 */
.L_x_453:
        /* <DEDUP_REMOVED lines=8> */
.L_x_455:
[----:B------:R-:W-:Y:S02]  /*02b0*/  MOV R0, c[0x0][0x3a4] ;  /* 0x0000e90000007a02 */ /* 0x000fe40000000f00 */
.L_x_454:
[----:B------:R-:W-:-:S05]  /*02c0*/  IMAD.SHL.U32 R217, R211, 0x80, RZ ;  /* 0x00000080d3d97824 */ /* 0x000fca00078e00ff */
[----:B-----5:R-:W-:-:S04]  /*02d0*/  ISETP.GE.AND P0, PT, R217, R0, PT ;  /* 0x00000000d900720c */ /* 0x020fc80003f06270 */
[----:B------:R-:W-:-:S04]  /*02e0*/  SEL R216, R216, 0xffffffff, !P0 ;  /* 0xffffffffd8d87807 */ /* 0x000fc80004000000 */
.L_x_452:
        /* <DEDUP_REMOVED lines=29> */
.L_x_456:
[----:B-1----:R-:W-:-:S04]  /*04c0*/  ISETP.NE.U32.AND P0, PT, RZ, c[0x0][0x2e0], PT ;  /* 0x0000b800ff007a0c */ /* 0x002fc80003f05070 */
[----:B------:R-:W-:-:S13]  /*04d0*/  ISETP.NE.AND.EX P0, PT, RZ, c[0x0][0x2e4], PT, P0 ;  /* 0x0000b900ff007a0c */ /* 0x000fda0003f05300 */
[----:B------:R-:W-:Y:S05]  /*04e0*/  @!P0 BRA `(.L_x_457) ;  /* 0x0000003000008947 */ /* 0x000fea0003800000 */
[----:B------:R-:W-:-:S05]  /*04f0*/  IMAD.WIDE R10, R216, R11, c[0x0][0x2e0] ;  /* 0x0000b800d80a7625 */ /* 0x000fca00078e020b */
[----:B------:R1:W5:Y:S01]  /*0500*/  LDG.E R214, [R10.64] ;  /* 0x0000000a0ad67981 */ /* 0x000362000c1e1900 */
[----:B------:R-:W-:Y:S05]  /*0510*/  BRA `(.L_x_458) ;  /* 0x0000004000007947 */ /* 0x000fea0003800000 */
.L_x_457:
[----:B------:R-:W-:Y:S05]  /*0520*/  @!P4 BRA `(.L_x_458) ;  /* 0x000000300000c947 */ /* 0x000fea0003800000 */
[----:B------:R-:W2:Y:S04]  /*0530*/  LDG.E R214, [R12.64] ;  /* 0x0000000a0cd67981 */ /* 0x000ea8000c1e1900 */
[----:B------:R-:W2:Y:S02]  /*0540*/  LDG.E R11, [R12.64+0x4] ;  /* 0x0000040a0c0b7981 */ /* 0x000ea4000c1e1900 */
[----:B--2---:R-:W-:Y:S02]  /*0550*/  IADD3 R214, -R214, R11, RZ ;  /* 0x0000000bd6d67210 */ /* 0x004fe40007ffe1ff */
.L_x_458:
        /* <DEDUP_REMOVED lines=13> */
.L_x_459:
        /* <DEDUP_REMOVED lines=395> */
.L_x_462:
[----:B------:R-:W-:Y:S05]  /*1ee0*/  BSYNC B0 ;  /* 0x0000000000007941 */ /* 0x000fea0003800000 */
.L_x_461:
        /* <DEDUP_REMOVED lines=68> */
.L_x_481:
        /* <DEDUP_REMOVED lines=79> */
.L_x_465:
[----:B------:R-:W-:Y:S04]  /*2820*/  MOV R36, 0x1 ;  /* 0x0000000100247802 */ /* 0x000fe80000000f00 */
[----:B------:R-:W-:Y:S11]  /*2830*/  ISETP.NE.AND P0, PT, R36, c[0x0][0x2a8], PT ;  /* 0x0000aa0024007a0c */ /* 0x000ff60003f05270 */
[----:B------:R-:W-:Y:S02]  /*2840*/  @!UPT UIADD3 URZ, URZ, URZ, URZ ;  /* 0x0000003f3f3ff290 */ /* 0x000fe4000fffe03f */
[----:B------:R-:W-:Y:S05]  /*2850*/  @P0 IMAD.HI.U32 R36, R38, c[0x0][0x2ac], RZ ;  /* 0x0000ab0026240a27 */ /* 0x000fea00078e00ff */
[----:B------:R-:W-:Y:S02]  /*2860*/  @P0 SHF.R.U32.HI R38, RZ, c[0x0][0x2b0], R36 ;  /* 0x0000ac00ff260a19 */ /* 0x000fe40000011624 */
.L_x_466:
[----:B------:R-:W-:Y:S05]  /*2870*/  BSYNC B0 ;  /* 0x0000000000007941 */ /* 0x000fea0003800000 */
.L_x_464:
        /* <DEDUP_REMOVED lines=8> */
.L_x_463:
        /* <DEDUP_REMOVED lines=18> */
.L_x_469:
[----:B------:R-:W-:Y:S04]  /*2a20*/  MOV R36, 0x1 ;  /* 0x0000000100247802 */ /* 0x000fe80000000f00 */
[----:B------:R-:W-:Y:S11]  /*2a30*/  ISETP.NE.AND P0, PT, R36, c[0x0][0x2a8], PT ;  /* 0x0000aa0024007a0c */ /* 0x000ff60003f05270 */
[----:B------:R-:W-:Y:S02]  /*2a40*/  @!UPT UIADD3 URZ, URZ, URZ, URZ ;  /* 0x0000003f3f3ff290 */ /* 0x000fe4000fffe03f */
[----:B------:R-:W-:Y:S05]  /*2a50*/  @P0 IMAD.HI.U32 R36, R38, c[0x0][0x2ac], RZ ;  /* 0x0000ab0026240a27 */ /* 0x000fea00078e00ff */
[----:B------:R-:W-:Y:S02]  /*2a60*/  @P0 SHF.R.U32.HI R38, RZ, c[0x0][0x2b0], R36 ;  /* 0x0000ac00ff260a19 */ /* 0x000fe40000011624 */
.L_x_470:
[----:B------:R-:W-:Y:S05]  /*2a70*/  BSYNC B0 ;  /* 0x0000000000007941 */ /* 0x000fea0003800000 */
.L_x_468:
[----:B------:R-:W-:Y:S04]  /*2a80*/  IMAD R37, R38, c[0x0][0x2a8], -R217 ;  /* 0x0000aa0026257a24 */ /* 0x000fe800078e0ad9 */
[----:B------:R-:W-:Y:S05]  /*2a90*/  IMAD.IADD R38, R37, 0x1, -R232 ;  /* 0x0000000125267824 */ /* 0x000fea00078e0ae8 */
[----:B------:R-:W-:Y:S02]  /*2aa0*/  IADD3 R36, R38, c[0x0][0x2a8], RZ ;  /* 0x0000aa0026247a10 */ /* 0x000fe40007ffe0ff */
[----:B------:R-:W-:Y:S02]  /*2ab0*/  IMNMX R251, R251, R38, !PT ;  /* 0x00000026fbfb7217 */ /* 0x000fe40007800200 */
[----:B------:R-:W-:Y:S02]  /*2ac0*/  IMNMX R245, R245, R36, PT ;  /* 0x00000024f5f57217 */ /* 0x000fe40003800200 */
.L_x_467:
        /* <DEDUP_REMOVED lines=18> */
.L_x_473:
[----:B------:R-:W-:Y:S04]  /*2bf0*/  MOV R36, 0x1 ;  /* 0x0000000100247802 */ /* 0x000fe80000000f00 */
[----:B------:R-:W-:Y:S11]  /*2c00*/  ISETP.NE.AND P0, PT, R36, c[0x0][0x2a8], PT ;  /* 0x0000aa0024007a0c */ /* 0x000ff60003f05270 */
[----:B------:R-:W-:Y:S02]  /*2c10*/  @!UPT UIADD3 URZ, URZ, URZ, URZ ;  /* 0x0000003f3f3ff290 */ /* 0x000fe4000fffe03f */
[----:B------:R-:W-:Y:S05]  /*2c20*/  @P0 IMAD.HI.U32 R36, R38, c[0x0][0x2ac], RZ ;  /* 0x0000ab0026240a27 */ /* 0x000fea00078e00ff */
[----:B------:R-:W-:Y:S02]  /*2c30*/  @P0 SHF.R.U32.HI R38, RZ, c[0x0][0x2b0], R36 ;  /* 0x0000ac00ff260a19 */ /* 0x000fe40000011624 */
.L_x_474:
[----:B------:R-:W-:Y:S05]  /*2c40*/  BSYNC B0 ;  /* 0x0000000000007941 */ /* 0x000fea0003800000 */
.L_x_472:
[----:B------:R-:W-:Y:S04]  /*2c50*/  IMAD R39, R38, c[0x0][0x2a8], -R217 ;  /* 0x0000aa0026277a24 */ /* 0x000fe800078e0ad9 */
[----:B------:R-:W-:Y:S05]  /*2c60*/  IMAD.IADD R39, R39, 0x1, -R232 ;  /* 0x0000000127277824 */ /* 0x000fea00078e0ae8 */
[----:B------:R-:W-:Y:S02]  /*2c70*/  IADD3 R37, R39, c[0x0][0x2a8], RZ ;  /* 0x0000aa0027257a10 */ /* 0x000fe40007ffe0ff */
[----:B------:R-:W-:Y:S02]  /*2c80*/  IMNMX R240, R240, R39, !PT ;  /* 0x00000027f0f07217 */ /* 0x000fe40007800200 */
[----:B------:R-:W-:Y:S02]  /*2c90*/  IMNMX R202, R202, R37, PT ;  /* 0x00000025caca7217 */ /* 0x000fe40003800200 */
.L_x_471:
        /* <DEDUP_REMOVED lines=18> */
.L_x_477:
[----:B------:R-:W-:Y:S04]  /*2dc0*/  MOV R36, 0x1 ;  /* 0x0000000100247802 */ /* 0x000fe80000000f00 */
[----:B------:R-:W-:Y:S11]  /*2dd0*/  ISETP.NE.AND P0, PT, R36, c[0x0][0x2a8], PT ;  /* 0x0000aa0024007a0c */ /* 0x000ff60003f05270 */
[----:B------:R-:W-:Y:S02]  /*2de0*/  @!UPT UIADD3 URZ, URZ, URZ, URZ ;  /* 0x0000003f3f3ff290 */ /* 0x000fe4000fffe03f */
[----:B------:R-:W-:Y:S05]  /*2df0*/  @P0 IMAD.HI.U32 R36, R38, c[0x0][0x2ac], RZ ;  /* 0x0000ab0026240a27 */ /* 0x000fea00078e00ff */
[----:B------:R-:W-:Y:S02]  /*2e00*/  @P0 SHF.R.U32.HI R38, RZ, c[0x0][0x2b0], R36 ;  /* 0x0000ac00ff260a19 */ /* 0x000fe40000011624 */
.L_x_478:
[----:B------:R-:W-:Y:S05]  /*2e10*/  BSYNC B0 ;  /* 0x0000000000007941 */ /* 0x000fea0003800000 */
.L_x_476:
[----:B------:R-:W-:Y:S04]  /*2e20*/  IMAD R37, R38, c[0x0][0x2a8], -R217 ;  /* 0x0000aa0026257a24 */ /* 0x000fe800078e0ad9 */
[----:B------:R-:W-:Y:S05]  /*2e30*/  IMAD.IADD R36, R37, 0x1, -R232 ;  /* 0x0000000125247824 */ /* 0x000fea00078e0ae8 */
[----:B------:R-:W-:Y:S02]  /*2e40*/  IADD3 R37, R36, c[0x0][0x2a8], RZ ;  /* 0x0000aa0024257a10 */ /* 0x000fe40007ffe0ff */
[----:B------:R-:W-:Y:S02]  /*2e50*/  IMNMX R189, R189, R36, !PT ;  /* 0x00000024bdbd7217 */ /* 0x000fe40007800200 */
[----:B------:R-:W-:Y:S02]  /*2e60*/  IMNMX R188, R188, R37, PT ;  /* 0x00000025bcbc7217 */ /* 0x000fe40003800200 */
.L_x_475:
        /* <DEDUP_REMOVED lines=38> */
.L_x_479:
        /* <DEDUP_REMOVED lines=427> */
.L_x_480:
        /* <DEDUP_REMOVED lines=170> */
.L_x_460:
        /* <DEDUP_REMOVED lines=118> */
.L_x_483:
        /* <DEDUP_REMOVED lines=53> */
.L_x_485:
[----:B------:R-:W-:Y:S05]  /*60d0*/  BSYNC B0 ;  /* 0x0000000000007941 */ /* 0x000fea0003800000 */
.L_x_484:
        /* <DEDUP_REMOVED lines=16> */
.L_x_487:
[----:B------:R-:W-:Y:S05]  /*61e0*/  BSYNC B0 ;  /* 0x0000000000007941 */ /* 0x000fea0003800000 */
.L_x_486:
        /* <DEDUP_REMOVED lines=16> */
.L_x_489:
[----:B------:R-:W-:Y:S05]  /*62f0*/  BSYNC B0 ;  /* 0x0000000000007941 */ /* 0x000fea0003800000 */
.L_x_488:
        /* <DEDUP_REMOVED lines=16> */
.L_x_491:
[----:B------:R-:W-:Y:S05]  /*6400*/  BSYNC B0 ;  /* 0x0000000000007941 */ /* 0x000fea0003800000 */
.L_x_490:
        /* <DEDUP_REMOVED lines=19> */
.L_x_493:
[----:B------:R-:W-:Y:S05]  /*6540*/  BSYNC B0 ;  /* 0x0000000000007941 */ /* 0x000fea0003800000 */
.L_x_492:
        /* <DEDUP_REMOVED lines=14> */
.L_x_495:
[----:B------:R-:W-:Y:S05]  /*6630*/  BSYNC B0 ;  /* 0x0000000000007941 */ /* 0x000fea0003800000 */
.L_x_494:
        /* <DEDUP_REMOVED lines=14> */
.L_x_497:
[----:B------:R-:W-:Y:S05]  /*6720*/  BSYNC B0 ;  /* 0x0000000000007941 */ /* 0x000fea0003800000 */
.L_x_496:
        /* <DEDUP_REMOVED lines=14> */
.L_x_482:
        /* <DEDUP_REMOVED lines=18> */
.L_x_498:
        /* <DEDUP_REMOVED lines=37> */
.L_x_500:
[----:B------:R-:W-:Y:S05]  /*6b80*/  BSYNC B0 ;  /* 0x0000000000007941 */ /* 0x000fea0003800000 */
.L_x_499:
        /* <DEDUP_REMOVED lines=16> */
.L_x_502:
[----:B------:R-:W-:Y:S05]  /*6c90*/  BSYNC B0 ;  /* 0x0000000000007941 */ /* 0x000fea0003800000 */
.L_x_501:
        /* <DEDUP_REMOVED lines=16> */
.L_x_504:
[----:B------:R-:W-:Y:S05]  /*6da0*/  BSYNC B0 ;  /* 0x0000000000007941 */ /* 0x000fea0003800000 */
.L_x_503:
        /* <DEDUP_REMOVED lines=16> */
.L_x_506:
[----:B------:R-:W-:Y:S05]  /*6eb0*/  BSYNC B0 ;  /* 0x0000000000007941 */ /* 0x000fea0003800000 */
.L_x_505:
        /* <DEDUP_REMOVED lines=19> */
.L_x_508:
[----:B------:R-:W-:Y:S05]  /*6ff0*/  BSYNC B0 ;  /* 0x0000000000007941 */ /* 0x000fea0003800000 */
.L_x_507:
        /* <DEDUP_REMOVED lines=14> */
.L_x_510:
[----:B------:R-:W-:Y:S05]  /*70e0*/  BSYNC B0 ;  /* 0x0000000000007941 */ /* 0x000fea0003800000 */
.L_x_509:
        /* <DEDUP_REMOVED lines=14> */
.L_x_512:
[----:B------:R-:W-:Y:S05]  /*71d0*/  BSYNC B0 ;  /* 0x0000000000007941 */ /* 0x000fea0003800000 */
.L_x_511:
        /* <DEDUP_REMOVED lines=13> */
.L_x_513:
        /* <DEDUP_REMOVED lines=13> */
.L_x_1808:


//--------------------- .text._ZN7cutlass13device_kernelIN5flash19enable_sm80_to_sm89INS1_16FlashAttnBwdSm80INS1_25CollectiveMainloopBwdSm80ILi2ELi2EN4cute5tupleIJNS5_1CILi64EEENS7_ILi128EEES8_EEENS_6half_tEfNS_4arch4Sm80ELb0ELb1ELb0ELb1ELb0ELb0ELb0ELb0ELi2ELi2ELi4ELi2ELb1EEENS1_24CollectiveEpilogueBwdGQAISA_fSD_Li256ELb1ELb0EEENS1_19SingleTileSchedulerILb1ELb0ELb0ELi128EEEEEEEEEvNT_6ParamsE --------------------------
	.section	.text._ZN7cutlass13device_kernelIN5flash19enable_sm80_to_sm89INS1_16FlashAttnBwdSm80INS1_25CollectiveMainloopBwdSm80ILi2ELi2EN4cute5tupleIJNS5_1CILi64EEENS7_ILi128EEES8_EEENS_6half_tEfNS_4arch4Sm80ELb0ELb1ELb0ELb1ELb0ELb0ELb0ELb0ELi2ELi2ELi4ELi2ELb1EEENS1_24CollectiveEpilogueBwdGQAISA_fSD_Li256ELb1ELb0EEENS1_19SingleTileSchedulerILb1ELb0ELb0ELi128EEEEEEEEEvNT_6ParamsE,"ax",@progbits
	.sectioninfo	@"SHI_REGISTERS=255"
	.align	128
.text._ZN7cutlass13device_kernelIN5flash19enable_sm80_to_sm89INS1_16FlashAttnBwdSm80INS1_25CollectiveMainloopBwdSm80ILi2ELi2EN4cute5tupleIJNS5_1CILi64EEENS7_ILi128EEES8_EEENS_6half_tEfNS_4arch4Sm80ELb0ELb1ELb0ELb1ELb0ELb0ELb0ELb0ELi2ELi2ELi4ELi2ELb1EEENS1_24CollectiveEpilogueBwdGQAISA_fSD_Li256ELb1ELb0EEENS1_19SingleTileSchedulerILb1ELb0ELb0ELi128EEEEEEEEEvNT_6ParamsE:
        .type           _ZN7cutlass13device_kernelIN5flash19enable_sm80_to_sm89INS1_16FlashAttnBwdSm80INS1_25CollectiveMainloopBwdSm80ILi2ELi2EN4cute5tupleIJNS5_1CILi64EEENS7_ILi128EEES8_EEENS_6half_tEfNS_4arch4Sm80ELb0ELb1ELb0ELb1ELb0ELb0ELb0ELb0ELi2ELi2ELi4ELi2ELb1EEENS1_24CollectiveEpilogueBwdGQAISA_fSD_Li256ELb1ELb0EEENS1_19SingleTileSchedulerILb1ELb0ELb0ELi128EEEEEEEEEvNT_6ParamsE,@function
        .size           _ZN7cutlass13device_kernelIN5flash19enable_sm80_to_sm89INS1_16FlashAttnBwdSm80INS1_25CollectiveMainloopBwdSm80ILi2ELi2EN4cute5tupleIJNS5_1CILi64EEENS7_ILi128EEES8_EEENS_6half_tEfNS_4arch4Sm80ELb0ELb1ELb0ELb1ELb0ELb0ELb0ELb0ELi2ELi2ELi4ELi2ELb1EEENS1_24CollectiveEpilogueBwdGQAISA_fSD_Li256ELb1ELb0EEENS1_19SingleTileSchedulerILb1ELb0ELb0ELi128EEEEEEEEEvNT_6ParamsE,(.L_x_1809 - _ZN7cutlass13device_kernelIN5flash19enable_sm80_to_sm89INS1_16FlashAttnBwdSm80INS1_25CollectiveMainloopBwdSm80ILi2ELi2EN4cute5tupleIJNS5_1CILi64EEENS7_ILi128EEES8_EEENS_6half_tEfNS_4arch4Sm80ELb0ELb1ELb0ELb1ELb0ELb0ELb0ELb0ELi2ELi2ELi4ELi2ELb1EEENS1_24CollectiveEpilogueBwdGQAISA_fSD_Li256ELb1ELb0EEENS1_19SingleTileSchedulerILb1ELb0ELb0ELi128EEEEEEEEEvNT_6ParamsE)
        .other          _ZN7cutlass13device_kernelIN5flash19enable_sm80_to_sm89INS1_16FlashAttnBwdSm80INS1_25CollectiveMainloopBwdSm80ILi2ELi2EN4cute5tupleIJNS5_1CILi64EEENS7_ILi128EEES8_EEENS_6half_tEfNS_4arch4Sm80ELb0ELb1ELb0ELb1ELb0ELb0ELb0ELb0ELi2ELi2ELi4ELi2ELb1EEENS1_24CollectiveEpilogueBwdGQAISA_fSD_Li256ELb1ELb0EEENS1_19SingleTileSchedulerILb1ELb0ELb0ELi128EEEEEEEEEvNT_6ParamsE,@"STO_CUDA_ENTRY STV_DEFAULT"
_ZN7cutlass13device_kernelIN5flash19enable_sm80_to_sm89INS1_16FlashAttnBwdSm80INS1_25CollectiveMainloopBwdSm80ILi2ELi2EN4cute5tupleIJNS5_1CILi64EEENS7_ILi128EEES8_EEENS_6half_tEfNS_4arch4Sm80ELb0ELb1ELb0ELb1ELb0ELb0ELb0ELb0ELi2ELi2ELi4ELi2ELb1EEENS1_24CollectiveEpilogueBwdGQAISA_fSD_Li256ELb1ELb0EEENS1_19SingleTileSchedulerILb1ELb0ELb0ELi128EEEEEEEEEvNT_6ParamsE:
        /* <DEDUP_REMOVED lines=17> */
.L_x_515:
        /* <DEDUP_REMOVED lines=8> */
.L_x_517:
[----:B------:R-:W-:Y:S02]  /*0190*/  MOV R0, c[0x0][0x3ac] ;  /* 0x0000eb0000007a02 */ /* 0x000fe40000000f00 */
.L_x_516:
[----:B------:R-:W-:-:S05]  /*01a0*/  IMAD.SHL.U32 R217, R211, 0x80, RZ ;  /* 0x00000080d3d97824 */ /* 0x000fca00078e00ff */
[----:B-----5:R-:W-:-:S04]  /*01b0*/  ISETP.GE.AND P0, PT, R217, R0, PT ;  /* 0x00000000d900720c */ /* 0x020fc80003f06270 */
[----:B------:R-:W-:Y:S01]  /*01c0*/  SEL R216, R216, 0xffffffff, !P0 ;  /* 0xffffffffd8d87807 */ /* 0x000fe20004000000 */
[----:B------:R-:W-:Y:S05]  /*01d0*/  BRA `(.L_x_518) ;  /* 0x0000011000007947 */ /* 0x000fea0003800000 */
.L_x_514:
[----:B---34-:R-:W-:-:S04]  /*01e0*/  ISETP.NE.U32.AND P0, PT, RZ, c[0x0][0x3c8], PT ;  /* 0x0000f200ff007a0c */ /* 0x018fc80003f05070 */
[----:B------:R-:W-:-:S13]  /*01f0*/  ISETP.NE.AND.EX P0, PT, RZ, c[0x0][0x3cc], PT, P0 ;  /* 0x0000f300ff007a0c */ /* 0x000fda0003f05300 */
[----:B------:R-:W-:Y:S05]  /*0200*/  @!P0 BRA `(.L_x_519) ;  /* 0x0000002000008947 */ /* 0x000fea0003800000 */
[----:B------:R1:W5:Y:S01]  /*0210*/  LDG.E R0, [R4.64] ;  /* 0x0000000a04007981 */ /* 0x000362000c1e1900 */
[----:B------:R-:W-:Y:S05]  /*0220*/  BRA `(.L_x_520) ;  /* 0x0000009000007947 */ /* 0x000fea0003800000 */
.L_x_519:
        /* <DEDUP_REMOVED lines=8> */
.L_x_521:
[----:B------:R-:W-:Y:S02]  /*02b0*/  MOV R0, c[0x0][0x3ac] ;  /* 0x0000eb0000007a02 */ /* 0x000fe40000000f00 */
.L_x_520:
[----:B------:R-:W-:-:S05]  /*02c0*/  IMAD.SHL.U32 R217, R211, 0x80, RZ ;  /* 0x00000080d3d97824 */ /* 0x000fca00078e00ff */
[----:B-----5:R-:W-:-:S04]  /*02d0*/  ISETP.GE.AND P0, PT, R217, R0, PT ;  /* 0x00000000d900720c */ /* 0x020fc80003f06270 */
[----:B------:R-:W-:-:S04]  /*02e0*/  SEL R216, R216, 0xffffffff, !P0 ;  /* 0xffffffffd8d87807 */ /* 0x000fc80004000000 */
.L_x_518:
        /* <DEDUP_REMOVED lines=9> */
[----:B-1----:R-:W2:Y:S01]  /*0380*/  @P3 LDG.E R5, [R18.64] ;  /* 0x0000000a12053981 */ /* 0x002ea2000c1e1900 */
[----:B------:R-:W-:-:S03]  /*0390*/  IMAD.WIDE R16, R216, R11, c[0x0][0x2d0] ;  /* 0x0000b400d8107625 */ /* 0x000fc600078e020b */
[----:B------:R-:W3:Y:S01]  /*03a0*/  @P3 LDG.E R15, [R18.64] ;  /* 0x0000000a120f3981 */ /* 0x000ee2000c1e1900 */
[----:B------:R-:W-:Y:S02]  /*03b0*/  IMAD.MOV.U32 R215, RZ, RZ, c[0x0][0x168] ;  /* 0x00005a00ffd77624 */ /* 0x000fe400078e00ff */
[----:B------:R-:W-:Y:S01]  /*03c0*/  @P0 IMAD.WIDE R20, R216, R11, c[0x0][0x2d8] ;  /* 0x0000b600d8140625 */ /* 0x000fe200078e020b */
[----:B------:R-:W4:Y:S04]  /*03d0*/  @P4 LDG.E R13, [R16.64] ;  /* 0x0000000a100d4981 */ /* 0x000f28000c1e1900 */
[----:B------:R1:W5:Y:S01]  /*03e0*/  @P0 LDG.E R215, [R20.64] ;  /* 0x0000000a14d70981 */ /* 0x000362000c1e1900 */
[----:B------:R-:W-:Y:S01]  /*03f0*/  CS2R R8, SRZ ;  /* 0x0000000000087805 */ /* 0x000fe2000001ff00 */
[----:B------:R-:W-:-:S02]  /*0400*/  IMAD.MOV.U32 R208, RZ, RZ, RZ ;  /* 0x000000ffffd07224 */ /* 0x000fc400078e00ff */
[----:B------:R-:W-:Y:S02]  /*0410*/  IMAD.MOV.U32 R214, RZ, RZ, c[0x0][0x198] ;  /* 0x00006600ffd67624 */ /* 0x000fe400078e00ff */
[----:B--2---:R-:W-:-:S05]  /*0420*/  @P3 IMAD R5, R216, 0x40, R5 ;  /* 0x00000040d8053824 */ /* 0x004fca00078e0205 */
[----:B------:R-:W-:Y:S02]  /*0430*/  @P3 SHF.R.S32.HI R0, RZ, 0x1f, R5 ;  /* 0x0000001fff003819 */ /* 0x000fe40000011405 */
[--C-:B----4-:R-:W-:Y:S01]  /*0440*/  @P4 SHF.R.S32.HI R9, RZ, 0x1f, R13.reuse ;  /* 0x0000001fff094819 */ /* 0x110fe2000001140d */
[----:B------:R-:W-:Y:S01]  /*0450*/  @P4 IMAD.MOV.U32 R8, RZ, RZ, R13 ;  /* 0x000000ffff084224 */ /* 0x000fe200078e000d */
[----:B------:R-:W-:Y:S02]  /*0460*/  @P3 LEA.HI R0, R0, R5, RZ, 0x6 ;  /* 0x0000000500003211 */ /* 0x000fe400078f30ff */
[----:B------:R-:W-:Y:S02]  /*0470*/  CS2R R4, SRZ ;  /* 0x0000000000047805 */ /* 0x000fe4000001ff00 */
[--C-:B---3--:R-:W-:Y:S01]  /*0480*/  @P3 SHF.R.S32.HI R5, RZ, 0x1f, R15.reuse ;  /* 0x0000001fff053819 */ /* 0x108fe2000001140f */
[----:B------:R-:W-:Y:S01]  /*0490*/  @P3 IMAD.MOV.U32 R4, RZ, RZ, R15 ;  /* 0x000000ffff043224 */ /* 0x000fe200078e000f */
[----:B------:R-:W-:Y:S01]  /*04a0*/  @P3 LOP3.LUT R208, R0, 0xffffffc0, RZ, 0xc0, !PT ;  /* 0xffffffc000d03812 */ /* 0x000fe200078ec0ff */
[----:B------:R-:W-:Y:S05]  /*04b0*/  @P0 BRA `(.L_x_522) ;  /* 0x0000004000000947 */ /* 0x000fea0003800000 */
[----:B-1----:R-:W-:Y:S05]  /*04c0*/  @!P3 BRA `(.L_x_522) ;  /* 0x000000300000b947 */ /* 0x002fea0003800000 */
[----:B-----5:R-:W2:Y:S04]  /*04d0*/  LDG.E R215, [R18.64] ;  /* 0x0000000a12d77981 */ /* 0x020ea8000c1e1900 */
[----:B------:R-:W2:Y:S02]  /*04e0*/  LDG.E R0, [R18.64+0x4] ;  /* 0x0000040a12007981 */ /* 0x000ea4000c1e1900 */
[----:B--2---:R-:W-:-:S02]  /*04f0*/  IADD3 R215, -R215, R0, RZ ;  /* 0x00000000d7d77210 */ /* 0x004fc40007ffe1ff */
.L_x_522:
[----:B-1----:R-:W-:-:S04]  /*0500*/  ISETP.NE.U32.AND P0, PT, RZ, c[0x0][0x2e0], PT ;  /* 0x0000b800ff007a0c */ /* 0x002fc80003f05070 */
[----:B------:R-:W-:-:S13]  /*0510*/  ISETP.NE.AND.EX P0, PT, RZ, c[0x0][0x2e4], PT, P0 ;  /* 0x0000b900ff007a0c */ /* 0x000fda0003f05300 */
[----:B------:R-:W-:Y:S05]  /*0520*/  @!P0 BRA `(.L_x_523) ;  /* 0x0000003000008947 */ /* 0x000fea0003800000 */
[----:B------:R-:W-:-:S05]  /*0530*/  IMAD.WIDE R10, R216, R11, c[0x0][0x2e0] ;  /* 0x0000b800d80a7625 */ /* 0x000fca00078e020b */
[----:B------:R1:W5:Y:S01]  /*0540*/  LDG.E R214, [R10.64] ;  /* 0x0000000a0ad67981 */ /* 0x000362000c1e1900 */
[----:B------:R-:W-:Y:S05]  /*0550*/  BRA `(.L_x_524) ;  /* 0x0000004000007947 */ /* 0x000fea0003800000 */
.L_x_523:
[----:B------:R-:W-:Y:S05]  /*0560*/  @!P4 BRA `(.L_x_524) ;  /* 0x000000300000c947 */ /* 0x000fea0003800000 */
[----:B------:R-:W2:Y:S04]  /*0570*/  LDG.E R214, [R16.64] ;  /* 0x0000000a10d67981 */ /* 0x000ea8000c1e1900 */
[----:B------:R-:W2:Y:S02]  /*0580*/  LDG.E R11, [R16.64+0x4] ;  /* 0x0000040a100b7981 */ /* 0x000ea4000c1e1900 */
[----:B--2---:R-:W-:Y:S02]  /*0590*/  IADD3 R214, -R214, R11, RZ ;  /* 0x0000000bd6d67210 */ /* 0x004fe40007ffe1ff */
.L_x_524:
        /* <DEDUP_REMOVED lines=13> */
.L_x_525:
        /* <DEDUP_REMOVED lines=54> */
[----:B------:R-:W-:Y:S01]  /*09d0*/  SEL R2, R216, RZ, !P3 ;  /* 0x000000ffd8027207 */ /* 0x000fe20005800000 */
[C---:B------:R-:W-:Y:S01]  /*09e0*/  IMAD.WIDE.U32 R16, R3.reuse, c[0x0][0x238], R6 ;  /* 0x00008e0003107a25 */ /* 0x040fe200078e0006 */
[C---:B------:R-:W-:Y:S01]  /*09f0*/  IADD3 R26, P0, R212.reuse, R8, RZ ;  /* 0x00000008d41a7210 */ /* 0x040fe20007f1e0ff */
[----:B------:R-:W-:Y:S01]  /*0a00*/  ULDC.64 UR4, c[0x0][0x1d8] ;  /* 0x0000760000047ab9 */ /* 0x000fe20000000a00 */
[----:B------:R-:W-:Y:S01]  /*0a10*/  SHF.R.S32.HI R8, RZ, 0x1f, R216 ;  /* 0x0000001fff087819 */ /* 0x000fe200000114d8 */
[----:B------:R-:W-:Y:S01]  /*0a20*/  @P2 IMAD.HI.U32 R0, R3, c[0x0][0x24c], RZ ;  /* 0x0000930003002a27 */ /* 0x000fe200078e00ff */
[----:B------:R-:W-:Y:S01]  /*0a30*/  SHF.R.S32.HI R11, RZ, 0x1f, R212 ;  /* 0x0000001fff0b7819 */ /* 0x000fe200000114d4 */
[----:B------:R-:W-:Y:S01]  /*0a40*/  USHF.L.U32 UR6, UR4, 0x6, URZ ;  /* 0x0000000604067899 */ /* 0x000fe2000800063f */
[----:B------:R-:W-:Y:S01]  /*0a50*/  IADD3 R220, P1, R212, R4, RZ ;  /* 0x00000004d4dc7210 */ /* 0x000fe20007f3e0ff */
[----:B------:R-:W-:Y:S01]  /*0a60*/  IMAD.IADD R19, R17, 0x1, R18 ;  /* 0x0000000111137824 */ /* 0x000fe200078e0212 */
[----:B------:R-:W-:Y:S01]  /*0a70*/  @P2 SHF.R.U32.HI R12, RZ, c[0x0][0x250], R0 ;  /* 0x00009400ff0c2a19 */ /* 0x000fe20000011600 */
[----:B------:R-:W-:Y:S01]  /*0a80*/  IMAD.MOV.U32 R18, RZ, RZ, R16 ;  /* 0x000000ffff127224 */ /* 0x000fe200078e0010 */
[----:B------:R-:W-:Y:S01]  /*0a90*/  SEL R16, R8, RZ, !P3 ;  /* 0x000000ff08107207 */ /* 0x000fe20005800000 */
[----:B------:R-:W-:Y:S01]  /*0aa0*/  IMAD.X R27, R11, 0x1, R9, P0 ;  /* 0x000000010b1b7824 */ /* 0x000fe200000e0609 */
[----:B------:R-:W-:Y:S01]  /*0ab0*/  LOP3.LUT R17, R15, 0xfffffff8, RZ, 0xc0, !PT ;  /* 0xfffffff80f117812 */ /* 0x000fe200078ec0ff */
[----:B------:R-:W-:Y:S01]  /*0ac0*/  IMAD.WIDE.U32 R18, R2, c[0x0][0x240], R18 ;  /* 0x0000900002127a25 */ /* 0x000fe200078e0012 */
[----:B------:R-:W-:Y:S01]  /*0ad0*/  SHF.R.S32.HI R223, RZ, 0x1f, R222 ;  /* 0x0000001fffdf7819 */ /* 0x000fe200000114de */
[----:B------:R-:W-:Y:S01]  /*0ae0*/  UMOV UR8, 0x6 ;  /* 0x0000000600087882 */ /* 0x000fe20000000000 */
[----:B------:R-:W-:Y:S01]  /*0af0*/  SHF.R.S32.HI R20, RZ, 0x1f, R12 ;  /* 0x0000001fff147819 */ /* 0x000fe2000001140c */
[----:B------:R-:W-:Y:S01]  /*0b00*/  IMAD R9, R16, c[0x0][0x240], RZ ;  /* 0x0000900010097a24 */ /* 0x000fe200078e02ff */
[----:B------:R-:W-:Y:S01]  /*0b10*/  SEL R8, R8, RZ, !P4 ;  /* 0x000000ff08087207 */ /* 0x000fe20006000000 */
[----:B------:R-:W-:Y:S01]  /*0b20*/  IMAD.IADD R17, R6, 0x1, -R17 ;  /* 0x0000000106117824 */ /* 0x000fe200078e0a11 */
[----:B------:R-:W-:Y:S01]  /*0b30*/  USHF.L.U64.HI UR5, UR4, UR8, UR5 ;  /* 0x0000000804057299 */ /* 0x000fe20008010205 */
[----:B------:R-:W-:Y:S01]  /*0b40*/  IMAD R28, R10, c[0x0][0x288], RZ ;  /* 0x0000a2000a1c7a24 */ /* 0x000fe200078e02ff */
[----:B------:R-:W-:Y:S01]  /*0b50*/  LEA.HI R198, R13, R6, RZ, 0x7 ;  /* 0x000000060dc67211 */ /* 0x000fe200078f38ff */
[----:B------:R-:W-:Y:S01]  /*0b60*/  IMAD.X R0, R11, 0x1, R5, P1 ;  /* 0x000000010b007824 */ /* 0x000fe200008e0605 */
[----:B------:R-:W-:Y:S01]  /*0b70*/  SHF.R.S32.HI R5, RZ, 0x1f, R205 ;  /* 0x0000001fff057819 */ /* 0x000fe200000114cd */
[----:B------:R-:W-:Y:S01]  /*0b80*/  IMAD R204, R2, c[0x0][0x244], R9 ;  /* 0x0000910002cc7a24 */ /* 0x000fe200078e0209 */
[----:B------:R-:W-:Y:S01]  /*0b90*/  IADD3 R205, P1, R205, R18, RZ ;  /* 0x00000012cdcd7210 */ /* 0x000fe20007f3e0ff */
[----:B------:R-:W-:Y:S01]  /*0ba0*/  IMAD R30, R3, c[0x0][0x274], R30 ;  /* 0x00009d00031e7a24 */ /* 0x000fe200078e021e */
[----:B------:R-:W-:Y:S01]  /*0bb0*/  LEA.HI R18, R13, R6, RZ, 0x4 ;  /* 0x000000060d127211 */ /* 0x000fe200078f20ff */
[----:B------:R-:W-:Y:S01]  /*0bc0*/  IMAD.WIDE.U32 R34, R3, c[0x0][0x270], R222 ;  /* 0x00009c0003227a25 */ /* 0x000fe200078e00de */
[----:B------:R-:W-:-:S02]  /*0bd0*/  IADD3.X R204, R5, R19, R204, P1, !PT ;  /* 0x0000001305cc7210 */ /* 0x000fc40000ffe4cc */
[----:B------:R-:W-:Y:S01]  /*0be0*/  SEL R19, R216, RZ, !P4 ;  /* 0x000000ffd8137207 */ /* 0x000fe20006000000 */
[----:B------:R-:W-:Y:S01]  /*0bf0*/  IMAD.SHL.U32 R22, R17, 0x8, RZ ;  /* 0x0000000811167824 */ /* 0x000fe200078e00ff */
[----:B------:R-:W-:Y:S01]  /*0c00*/  SHF.R.U32.HI R198, RZ, 0x4, R198 ;  /* 0x00000004ffc67819 */ /* 0x000fe200000116c6 */
[----:B------:R-:W-:Y:S02]  /*0c10*/  IMAD R9, R20, c[0x0][0x1e0], RZ ;  /* 0x0000780014097a24 */ /* 0x000fe400078e02ff */
[C---:B------:R-:W-:Y:S01]  /*0c20*/  IMAD R28, R3.reuse, c[0x0][0x28c], R28 ;  /* 0x0000a300031c7a24 */ /* 0x040fe200078e021c */
[----:B------:R-:W-:Y:S01]  /*0c30*/  SHF.R.S32.HI R23, RZ, 0x1f, R22 ;  /* 0x0000001fff177819 */ /* 0x000fe20000011416 */
[----:B------:R-:W-:-:S04]  /*0c40*/  IMAD.WIDE.U32 R24, R3, c[0x0][0x288], R222 ;  /* 0x0000a20003187a25 */ /* 0x000fc800078e00de */
[----:B------:R-:W-:Y:S02]  /*0c50*/  IMAD.IADD R237, R214, 0x1, -R217 ;  /* 0x00000001d6ed7824 */ /* 0x000fe400078e0ad9 */
[----:B------:R-:W-:Y:S02]  /*0c60*/  IMAD.IADD R31, R35, 0x1, R30 ;  /* 0x00000001231f7824 */ /* 0x000fe400078e021e */
[----:B------:R-:W-:Y:S01]  /*0c70*/  IMAD R32, R12, c[0x0][0x1e4], R9 ;  /* 0x000079000c207a24 */ /* 0x000fe200078e0209 */
[----:B------:R-:W-:Y:S01]  /*0c80*/  SHF.R.S32.HI R9, RZ, 0x4, R18 ;  /* 0x00000004ff097819 */ /* 0x000fe20000011412 */
[----:B------:R-:W-:Y:S02]  /*0c90*/  IMAD.IADD R29, R25, 0x1, R28 ;  /* 0x00000001191d7824 */ /* 0x000fe400078e021c */
[----:B------:R-:W-:Y:S01]  /*0ca0*/  IMAD.MOV.U32 R30, RZ, RZ, R34 ;  /* 0x000000ffff1e7224 */ /* 0x000fe200078e0022 */
[----:B------:R-:W-:Y:S01]  /*0cb0*/  LEA.HI R14, R18, R9, RZ, 0x1 ;  /* 0x00000009120e7211 */ /* 0x000fe200078f08ff */
[----:B------:R-:W-:-:S02]  /*0cc0*/  IMAD.MOV.U32 R28, RZ, RZ, R24 ;  /* 0x000000ffff1c7224 */ /* 0x000fc400078e0018 */
[----:B------:R-:W-:Y:S01]  /*0cd0*/  IMAD.IADD R4, R237, 0x1, -R212 ;  /* 0x00000001ed047824 */ /* 0x000fe200078e0ad4 */
[----:B------:R-:W-:Y:S01]  /*0ce0*/  LOP3.LUT R14, R14, 0xfffffffe, RZ, 0xc0, !PT ;  /* 0xfffffffe0e0e7812 */ /* 0x000fe200078ec0ff */
[----:B------:R-:W-:-:S03]  /*0cf0*/  IMAD.WIDE.U32 R30, R2, c[0x0][0x278], R30 ;  /* 0x00009e00021e7a25 */ /* 0x000fc600078e001e */
[----:B------:R-:W-:Y:S01]  /*0d00*/  ISETP.GE.AND P2, PT, R4, 0x1, PT ;  /* 0x000000010400780c */ /* 0x000fe20003f46270 */
[----:B------:R-:W-:Y:S01]  /*0d10*/  IMAD.WIDE.U32 R36, R12, c[0x0][0x1e0], R22 ;  /* 0x000078000c247a25 */ /* 0x000fe200078e0016 */
[C---:B------:R-:W-:Y:S02]  /*0d20*/  ISETP.GE.AND P0, PT, R4.reuse, 0x21, PT ;  /* 0x000000210400780c */ /* 0x040fe40003f06270 */
[----:B------:R-:W-:Y:S01]  /*0d30*/  ISETP.GE.AND P6, PT, R4, 0x41, PT ;  /* 0x000000410400780c */ /* 0x000fe20003fc6270 */
[----:B------:R-:W-:Y:S01]  /*0d40*/  IMAD R207, R16, c[0x0][0x290], RZ ;  /* 0x0000a40010cf7a24 */ /* 0x000fe200078e02ff */
[----:B------:R-:W-:Y:S01]  /*0d50*/  ISETP.GE.AND P3, PT, R4, 0x61, PT ;  /* 0x000000610400780c */ /* 0x000fe20003f66270 */
[----:B------:R-:W-:Y:S01]  /*0d60*/  IMAD.WIDE.U32 R28, R2, c[0x0][0x290], R28 ;  /* 0x0000a400021c7a25 */ /* 0x000fe200078e001c */
[----:B------:R-:W-:Y:S02]  /*0d70*/  SHF.R.S32.HI R4, RZ, 0x1f, R208 ;  /* 0x0000001fff047819 */ /* 0x000fe400000114d0 */
[C---:B------:R-:W-:Y:S01]  /*0d80*/  IADD3 R210, P4, R208.reuse, R30, RZ ;  /* 0x0000001ed0d27210 */ /* 0x040fe20007f9e0ff */
[----:B------:R-:W-:Y:S01]  /*0d90*/  IMAD.IADD R33, R37, 0x1, R32 ;  /* 0x0000000125217824 */ /* 0x000fe200078e0220 */
[----:B------:R-:W-:Y:S01]  /*0da0*/  IADD3 R208, P1, R208, R28, RZ ;  /* 0x0000001cd0d07210 */ /* 0x000fe20007f3e0ff */
[----:B------:R-:W-:Y:S01]  /*0db0*/  IMAD R24, R8, c[0x0][0x1e8], RZ ;  /* 0x00007a0008187a24 */ /* 0x000fe200078e02ff */
[----:B------:R-:W-:Y:S01]  /*0dc0*/  ISETP.GE.OR P5, PT, R22, c[0x0][0x1cc], !P0 ;  /* 0x0000730016007a0c */ /* 0x000fe200047a6670 */
[----:B------:R-:W-:Y:S01]  /*0dd0*/  IMAD R207, R2, c[0x0][0x294], R207 ;  /* 0x0000a50002cf7a24 */ /* 0x000fe200078e02cf */
[----:B------:R-:W-:Y:S01]  /*0de0*/  ISETP.GE.OR P0, PT, R22, c[0x0][0x19c], !P0 ;  /* 0x0000670016007a0c */ /* 0x000fe20004706670 */
[----:B------:R-:W-:-:S02]  /*0df0*/  IMAD.MOV.U32 R32, RZ, RZ, R36 ;  /* 0x000000ffff207224 */ /* 0x000fc400078e0024 */
[----:B------:R-:W-:Y:S01]  /*0e00*/  IMAD R5, R19, c[0x0][0x1ec], R24 ;  /* 0x00007b0013057a24 */ /* 0x000fe200078e0218 */
[----:B------:R-:W-:Y:S01]  /*0e10*/  IADD3.X R207, R4, R29, R207, P1, !PT ;  /* 0x0000001d04cf7210 */ /* 0x000fe20000ffe4cf */
[----:B------:R-:W-:Y:S01]  /*0e20*/  IMAD.IADD R14, R9, 0x1, -R14 ;  /* 0x00000001090e7824 */ /* 0x000fe200078e0a0e */
[----:B------:R-:W-:Y:S01]  /*0e30*/  LEA.HI R9, R13, R6, RZ, 0x6 ;  /* 0x000000060d097211 */ /* 0x000fe200078f30ff */
[----:B------:R-:W-:Y:S02]  /*0e40*/  IMAD R209, R16, c[0x0][0x278], RZ ;  /* 0x00009e0010d17a24 */ /* 0x000fe400078e02ff */
        /* <DEDUP_REMOVED lines=34> */
[----:B------:R-:W-:Y:S01]  /*1070*/  LEA.HI R21, R21, R24, RZ, 0x3 ;  /* 0x0000001815157211 */ /* 0x000fe200078f18ff */
[----:B------:R-:W-:Y:S01]  /*1080*/  IMAD R12, R19, c[0x0][0x1bc], R12 ;  /* 0x00006f00130c7a24 */ /* 0x000fe200078e020c */
[----:B------:R-:W-:Y:S01]  /*1090*/  ISETP.GE.OR P4, PT, R22, c[0x0][0x1cc], !P6 ;  /* 0x0000730016007a0c */ /* 0x000fe20007786670 */
[----:B------:R-:W-:Y:S01]  /*10a0*/  IMAD R197, R14, 0x800, R11 ;  /* 0x000008000ec57824 */ /* 0x000fe200078e020b */
[----:B------:R-:W-:Y:S01]  /*10b0*/  LOP3.LUT R21, R21, 0xfffffff8, RZ, 0xc0, !PT ;  /* 0xfffffff815157812 */ /* 0x000fe200078ec0ff */
[----:B------:R-:W-:Y:S01]  /*10c0*/  IMAD R11, R0, c[0x0][0x178], RZ ;  /* 0x00005e00000b7a24 */ /* 0x000fe200078e02ff */
[----:B------:R-:W-:Y:S01]  /*10d0*/  IADD3.X R33, R29, UR5, RZ, P1, !PT ;  /* 0x000000051d217c10 */ /* 0x000fe20008ffe4ff */
[----:B------:R-:W-:Y:S01]  /*10e0*/  IMAD.MOV.U32 R201, RZ, RZ, 0x40 ;  /* 0x00000040ffc97424 */ /* 0x000fe200078e00ff */
[----:B------:R-:W-:Y:S01]  /*10f0*/  IADD3 R20, P1, R32, UR6, RZ ;  /* 0x0000000620147c10 */ /* 0x000fe2000ff3e0ff */
[----:B------:R-:W-:Y:S01]  /*1100*/  IMAD.IADD R8, R24, 0x1, -R21 ;  /* 0x0000000118087824 */ /* 0x000fe200078e0a15 */
[C---:B------:R-:W-:Y:S01]  /*1110*/  ISETP.GE.OR P6, PT, R22.reuse, c[0x0][0x19c], !P6 ;  /* 0x0000670016007a0c */ /* 0x040fe200077c6670 */
[----:B------:R-:W-:Y:S01]  /*1120*/  IMAD.WIDE.U32 R24, R19, c[0x0][0x1b8], R30 ;  /* 0x00006e0013187a25 */ /* 0x000fe200078e001e */
[----:B------:R-:W-:Y:S01]  /*1130*/  IADD3.X R21, R33, UR5, RZ, P1, !PT ;  /* 0x0000000521157c10 */ /* 0x000fe20008ffe4ff */
[----:B------:R2:W-:Y:S01]  /*1140*/  LDGSTS.E.BYPASS.LTC128B.128 [R5+0x5080], [R32.64], !P5 ;  /* 0x0508000020057fae */ /* 0x0005e2000e901d4a */
[C---:B------:R-:W-:Y:S01]  /*1150*/  ISETP.GE.OR P1, PT, R22.reuse, c[0x0][0x1cc], !P3 ;  /* 0x0000730016007a0c */ /* 0x040fe20005f26670 */
[----:B------:R-:W-:Y:S01]  /*1160*/  IMAD R19, R27, c[0x0][0x1a8], RZ ;  /* 0x00006a001b137a24 */ /* 0x000fe200078e02ff */
[----:B------:R-:W-:Y:S01]  /*1170*/  ISETP.GE.OR P3, PT, R22, c[0x0][0x19c], !P3 ;  /* 0x0000670016007a0c */ /* 0x000fe20005f66670 */
[----:B------:R3:W-:Y:S01]  /*1180*/  LDGSTS.E.BYPASS.LTC128B.128 [R5+0x6080], [R20.64], !P4 ;  /* 0x0608000014057fae */ /* 0x0007e2000e101d4a */
[----:B------:R-:W-:Y:S01]  /*1190*/  IADD3 R34, P4, R20, UR6, RZ ;  /* 0x0000000614227c10 */ /* 0x000fe2000ff9e0ff */
[----:B------:R-:W-:Y:S01]  /*11a0*/  IMAD.IADD R25, R25, 0x1, R12 ;  /* 0x0000000119197824 */ /* 0x000fe200078e020c */
[----:B------:R-:W-:Y:S01]  /*11b0*/  ISETP.GE.AND P5, PT, R22, c[0x0][0x16c], PT ;  /* 0x00005b0016007a0c */ /* 0x000fe20003fa6270 */
[C---:B------:R-:W-:Y:S01]  /*11c0*/  IMAD R12, R26.reuse, c[0x0][0x1ac], R19 ;  /* 0x00006b001a0c7a24 */ /* 0x040fe200078e0213 */
[----:B------:R-:W-:Y:S01]  /*11d0*/  IADD3.X R35, R21, UR5, RZ, P4, !PT ;  /* 0x0000000515237c10 */ /* 0x000fe2000a7fe4ff */
[----:B------:R-:W-:Y:S01]  /*11e0*/  IMAD.WIDE.U32 R26, R26, c[0x0][0x1a8], R24 ;  /* 0x00006a001a1a7a25 */ /* 0x000fe200078e0018 */
[----:B------:R-:W-:Y:S01]  /*11f0*/  ULDC.64 UR4, c[0x0][0x1a8] ;  /* 0x00006a0000047ab9 */ /* 0x000fe20000000a00 */
[----:B------:R-:W-:Y:S01]  /*1200*/  ISETP.GE.AND P4, PT, R22, c[0x0][0x1fc], PT ;  /* 0x00007f0016007a0c */ /* 0x000fe20003f86270 */
[----:B------:R-:W-:Y:S01]  /*1210*/  USHF.L.U32 UR13, UR4, 0x6, URZ ;  /* 0x00000006040d7899 */ /* 0x000fe2000800063f */
[----:B------:R-:W-:Y:S01]  /*1220*/  IMAD.WIDE.U32 R24, R3, c[0x0][0x180], R22 ;  /* 0x0000600003187a25 */ /* 0x000fe200078e0016 */
[----:B------:R2:W-:Y:S01]  /*1230*/  LDGSTS.E.BYPASS.LTC128B.128 [R5+0x7080], [R34.64], !P1 ;  /* 0x0708000022057fae */ /* 0x0005e2000c901d4a */
[----:B------:R-:W-:Y:S01]  /*1240*/  LEA R30, P1, R26, c[0x0][0x190], 0x1 ;  /* 0x000064001a1e7a11 */ /* 0x000fe200078208ff */
[----:B------:R-:W-:Y:S01]  /*1250*/  USHF.L.U64.HI UR5, UR4, UR8, UR5 ;  /* 0x0000000804057299 */ /* 0x000fe20008010205 */
[----:B------:R-:W-:Y:S01]  /*1260*/  IMAD.IADD R12, R27, 0x1, R12 ;  /* 0x000000011b0c7824 */ /* 0x000fe200078e020c */
[----:B------:R-:W0:Y:S01]  /*1270*/  LDGDEPBAR ;  /* 0x00000000000079af */ /* 0x000e220000000000 */
[----:B-1----:R-:W-:Y:S01]  /*1280*/  IMAD R28, R10, c[0x0][0x210], RZ ;  /* 0x000084000a1c7a24 */ /* 0x002fe200078e02ff */
[----:B------:R-:W-:Y:S01]  /*1290*/  ULDC.64 UR6, c[0x0][0x208] ;  /* 0x0000820000067ab9 */ /* 0x000fe20000000a00 */
[----:B------:R-:W-:Y:S01]  /*12a0*/  IMAD R19, R16, c[0x0][0x218], RZ ;  /* 0x0000860010137a24 */ /* 0x000fe200078e02ff */
[----:B------:R-:W-:Y:S01]  /*12b0*/  LEA.HI.X R31, R26, c[0x0][0x194], R12, 0x1, P1 ;  /* 0x000065001a1f7a11 */ /* 0x000fe200008f0c0c */
[----:B------:R-:W-:Y:S01]  /*12c0*/  IMAD R28, R3, c[0x0][0x214], R28 ;  /* 0x00008500031c7a24 */ /* 0x000fe200078e021c */
[----:B------:R-:W-:Y:S01]  /*12d0*/  USHF.L.U64.HI UR9, UR6, UR8, UR7 ;  /* 0x0000000806097299 */ /* 0x000fe20008010207 */
[C---:B------:R-:W-:Y:S01]  /*12e0*/  IMAD.SHL.U32 R26, R17.reuse, 0x40, RZ ;  /* 0x00000040111a7824 */ /* 0x040fe200078e00ff */
[----:B------:R-:W-:Y:S01]  /*12f0*/  USHF.L.U32 UR12, UR6, 0x6, URZ ;  /* 0x00000006060c7899 */ /* 0x000fe2000800063f */
[----:B------:R1:W-:Y:S01]  /*1300*/  LDGSTS.E.BYPASS.LTC128B.128 [R5+0x80], [R30.64], !P2 ;  /* 0x000800001e057fae */ /* 0x0003e2000d101d4a */
[----:B------:R-:W-:Y:S01]  /*1310*/  LOP3.LUT P2, RZ, R17, 0x4, RZ, 0xc0, !PT ;  /* 0x0000000411ff7812 */ /* 0x000fe2000784c0ff */
[----:B------:R-:W-:Y:S01]  /*1320*/  IMAD R11, R220, c[0x0][0x17c], R11 ;  /* 0x00005f00dc0b7a24 */ /* 0x000fe200078e020b */
[----:B------:R-:W-:Y:S01]  /*1330*/  LOP3.LUT R26, R26, 0x1c0, RZ, 0xc0, !PT ;  /* 0x000001c01a1a7812 */ /* 0x000fe200078ec0ff */
[----:B---3--:R-:W-:Y:S01]  /*1340*/  IMAD R20, R10, c[0x0][0x180], RZ ;  /* 0x000060000a147a24 */ /* 0x008fe200078e02ff */
[----:B------:R-:W-:Y:S01]  /*1350*/  LEA.HI R10, R13, R6, RZ, 0x5 ;  /* 0x000000060d0a7211 */ /* 0x000fe200078f28ff */
[----:B------:R-:W-:Y:S01]  /*1360*/  IMAD.MOV.U32 R192, RZ, RZ, 0x20 ;  /* 0x00000020ffc07424 */ /* 0x000fe200078e00ff */
[----:B------:R-:W-:Y:S01]  /*1370*/  IADD3 R229, R5, 0x4080, RZ ;  /* 0x0000408005e57810 */ /* 0x000fe20007ffe0ff */
[----:B------:R-:W-:Y:S01]  /*1380*/  IMAD R20, R3, c[0x0][0x184], R20 ;  /* 0x0000610003147a24 */ /* 0x000fe200078e0214 */
[----:B------:R-:W-:Y:S01]  /*1390*/  IADD3 R228, R5, 0x8080, RZ ;  /* 0x0000808005e47810 */ /* 0x000fe20007ffe0ff */
[----:B------:R-:W-:-:S02]  /*13a0*/  IMAD R227, R0, c[0x0][0x208], RZ ;  /* 0x0000820000e37a24 */ /* 0x000fc400078e02ff */
[----:B------:R-:W-:Y:S02]  /*13b0*/  IMAD.IADD R25, R25, 0x1, R20 ;  /* 0x0000000119197824 */ /* 0x000fe400078e0214 */
[----:B------:R-:W-:Y:S01]  /*13c0*/  IMAD.WIDE.U32 R20, R3, c[0x0][0x210], R22 ;  /* 0x0000840003147a25 */ /* 0x000fe200078e0016 */
[----:B------:R-:W-:Y:S02]  /*13d0*/  SHF.R.S32.HI R3, RZ, 0x5, R10 ;  /* 0x00000005ff037819 */ /* 0x000fe4000001140a */
[----:B------:R-:W-:Y:S01]  /*13e0*/  IADD3 R22, P1, R30, UR13, RZ ;  /* 0x0000000d1e167c10 */ /* 0x000fe2000ff3e0ff */
[----:B------:R-:W-:Y:S01]  /*13f0*/  IMAD.IADD R29, R21, 0x1, R28 ;  /* 0x00000001151d7824 */ /* 0x000fe200078e021c */
[----:B------:R-:W-:Y:S01]  /*1400*/  LEA.HI R12, R10, R3, RZ, 0x1 ;  /* 0x000000030a0c7211 */ /* 0x000fe200078f08ff */
[----:B------:R-:W-:Y:S01]  /*1410*/  IMAD.MOV.U32 R28, RZ, RZ, R20 ;  /* 0x000000ffff1c7224 */ /* 0x000fe200078e0014 */
[----:B------:R-:W-:Y:S01]  /*1420*/  IADD3.X R23, R31, UR5, RZ, P1, !PT ;  /* 0x000000051f177c10 */ /* 0x000fe20008ffe4ff */
[----:B------:R-:W-:Y:S01]  /*1430*/  IMAD.WIDE.U32 R218, R2, c[0x0][0x188], R24 ;  /* 0x0000620002da7a25 */ /* 0x000fe200078e0018 */
[----:B------:R-:W-:-:S02]  /*1440*/  LOP3.LUT R12, R12, 0xfffffffe, RZ, 0xc0, !PT ;  /* 0xfffffffe0c0c7812 */ /* 0x000fc400078ec0ff */
[----:B------:R-:W-:Y:S01]  /*1450*/  LOP3.LUT P1, RZ, R17, 0x2, RZ, 0xc0, !PT ;  /* 0x0000000211ff7812 */ /* 0x000fe2000782c0ff */
[----:B------:R3:W-:Y:S01]  /*1460*/  LDGSTS.E.BYPASS.LTC128B.128 [R5+0x1080], [R22.64], !P0 ;  /* 0x0108000016057fae */ /* 0x0007e2000c101d4a */
[----:B------:R-:W-:Y:S01]  /*1470*/  IMAD.WIDE.U32 R28, R2, c[0x0][0x218], R28 ;  /* 0x00008600021c7a25 */ /* 0x000fe200078e001c */
[----:B-1----:R-:W-:Y:S02]  /*1480*/  IADD3 R30, P0, R22, UR13, RZ ;  /* 0x0000000d161e7c10 */ /* 0x002fe4000ff1e0ff */
[----:B------:R-:W-:Y:S01]  /*1490*/  SEL R0, R192, 0xffffffe0, !P1 ;  /* 0xffffffe0c0007807 */ /* 0x000fe20004800000 */
[----:B------:R-:W-:Y:S01]  /*14a0*/  IMAD.IADD R199, R3, 0x1, -R12 ;  /* 0x0000000103c77824 */ /* 0x000fe200078e0a0c */
[----:B------:R-:W-:Y:S01]  /*14b0*/  IADD3.X R31, R23, UR5, RZ, P0, !PT ;  /* 0x00000005171f7c10 */ /* 0x000fe200087fe4ff */
[----:B------:R-:W-:Y:S01]  /*14c0*/  IMAD R12, R2, c[0x0][0x21c], R19 ;  /* 0x00008700020c7a24 */ /* 0x000fe200078e0213 */
[----:B------:R-:W-:Y:S01]  /*14d0*/  ISETP.GT.AND P1, PT, R6, 0xf, PT ;  /* 0x0000000f0600780c */ /* 0x000fe20003f24270 */
[----:B------:R-:W-:Y:S01]  /*14e0*/  IMAD.MOV.U32 R24, RZ, RZ, R28 ;  /* 0x000000ffff187224 */ /* 0x000fe200078e001c */
[----:B------:R-:W-:Y:S01]  /*14f0*/  IADD3 R28, P0, R30, UR13, RZ ;  /* 0x0000000d1e1c7c10 */ /* 0x000fe2000ff1e0ff */
[----:B------:R-:W-:Y:S01]  /*1500*/  IMAD.IADD R25, R29, 0x1, R12 ;  /* 0x000000011d197824 */ /* 0x000fe200078e020c */
[----:B------:R1:W-:Y:S01]  /*1510*/  LDGSTS.E.BYPASS.LTC128B.128 [R5+0x2080], [R30.64], !P6 ;  /* 0x020800001e057fae */ /* 0x0003e2000f101d4a */
[----:B------:R-:W-:Y:S01]  /*1520*/  IMAD.SHL.U32 R17, R3, 0x10, RZ ;  /* 0x0000001003117824 */ /* 0x000fe200078e00ff */
[----:B------:R-:W-:Y:S01]  /*1530*/  IADD3.X R29, R31, UR5, RZ, P0, !PT ;  /* 0x000000051f1d7c10 */ /* 0x000fe200087fe4ff */
[----:B------:R-:W-:Y:S01]  /*1540*/  IMAD R3, R16, c[0x0][0x188], RZ ;  /* 0x0000620010037a24 */ /* 0x000fe200078e02ff */
[----:B------:R-:W-:Y:S01]  /*1550*/  LOP3.LUT R16, R26, 0x8, R15, 0xf8, !PT ;  /* 0x000000081a107812 */ /* 0x000fe200078ef80f */
[----:B------:R-:W-:Y:S01]  /*1560*/  IMAD R227, R220, c[0x0][0x20c], R227 ;  /* 0x00008300dce37a24 */ /* 0x000fe200078e02e3 */
[----:B------:R-:W-:Y:S01]  /*1570*/  LOP3.LUT R20, R26, 0x30, R17, 0xf8, !PT ;  /* 0x000000301a147812 */ /* 0x000fe200078ef811 */
[----:B------:R4:W-:Y:S01]  /*1580*/  LDGSTS.E.BYPASS.LTC128B.128 [R5+0x3080], [R28.64], !P3 ;  /* 0x030800001c057fae */ /* 0x0009e2000d901d4a */
[----:B------:R-:W-:Y:S01]  /*1590*/  SHF.R.U32.HI R17, RZ, 0x3, R26 ;  /* 0x00000003ff117819 */ /* 0x000fe2000001161a */
[----:B------:R-:W-:Y:S01]  /*15a0*/  IMAD R3, R2, c[0x0][0x18c], R3 ;  /* 0x0000630002037a24 */ /* 0x000fe200078e0203 */
[----:B------:R-:W-:Y:S01]  /*15b0*/  SHF.R.S32.HI R2, RZ, 0x1f, R239 ;  /* 0x0000001fff027819 */ /* 0x000fe200000114ef */
[----:B------:R-:W0:Y:S01]  /*15c0*/  LDGDEPBAR ;  /* 0x00000000000079af */ /* 0x000e220000000000 */
[----:B------:R-:W-:Y:S01]  /*15d0*/  LOP3.LUT R16, R16, R17, RZ, 0x3c, !PT ;  /* 0x0000001110107212 */ /* 0x000fe200078e3cff */
[----:B------:R-:W-:Y:S01]  /*15e0*/  IMAD.IADD R219, R219, 0x1, R3 ;  /* 0x00000001dbdb7824 */ /* 0x000fe200078e0203 */
[----:B------:R-:W-:Y:S01]  /*15f0*/  ULDC.64 UR4, c[0x0][0x178] ;  /* 0x00005e0000047ab9 */ /* 0x000fe20000000a00 */
[----:B------:R-:W-:Y:S01]  /*1600*/  IMAD R3, R239, UR9, RZ ;  /* 0x00000009ef037c24 */ /* 0x000fe2000f8e02ff */
[----:B------:R-:W-:Y:S01]  /*1610*/  USHF.L.U32 UR13, UR4, 0x6, URZ ;  /* 0x00000006040d7899 */ /* 0x000fe2000800063f */
[----:B------:R-:W-:Y:S01]  /*1620*/  IMAD.IADD R197, R197, 0x1, R16 ;  /* 0x00000001c5c57824 */ /* 0x000fe200078e0210 */
[----:B------:R-:W-:Y:S01]  /*1630*/  USHF.L.U64.HI UR8, UR4, UR8, UR5 ;  /* 0x0000000804087299 */ /* 0x000fe20008010205 */
[----:B------:R-:W-:Y:S01]  /*1640*/  IMAD R16, R2, UR12, R3 ;  /* 0x0000000c02107c24 */ /* 0x000fe2000f8e0203 */
[----:B------:R-:W-:Y:S01]  /*1650*/  LOP3.LUT R21, R18, 0xfffffff0, RZ, 0xc0, !PT ;  /* 0xfffffff012157812 */ /* 0x000fe200078ec0ff */
[----:B------:R-:W-:Y:S01]  /*1660*/  IMAD R2, R2, c[0x0][0x178], RZ ;  /* 0x00005e0002027a24 */ /* 0x000fe200078e02ff */
[----:B------:R-:W-:Y:S01]  /*1670*/  LOP3.LUT R20, R20, 0x8, R15, 0xf8, !PT ;  /* 0x0000000814147812 */ /* 0x000fe200078ef80f */
[----:B------:R-:W-:Y:S01]  /*1680*/  IMAD.WIDE.U32 R26, R239, c[0x0][0x178], RZ ;  /* 0x00005e00ef1a7a25 */ /* 0x000fe200078e00ff */
[----:B------:R-:W-:-:S02]  /*1690*/  USHF.L.U32 UR5, UR6, 0x5, URZ ;  /* 0x0000000506057899 */ /* 0x000fc4000800063f */
[----:B------:R-:W-:Y:S01]  /*16a0*/  LOP3.LUT R17, R20, R17, RZ, 0x3c, !PT ;  /* 0x0000001114117212 */ /* 0x000fe200078e3cff */
[----:B------:R-:W-:Y:S01]  /*16b0*/  IMAD R3, R239, c[0x0][0x17c], R2 ;  /* 0x00005f00ef037a24 */ /* 0x000fe200078e0202 */
[----:B------:R-:W-:Y:S01]  /*16c0*/  UMOV UR4, 0x5 ;  /* 0x0000000500047882 */ /* 0x000fe20000000000 */
[----:B------:R-:W-:Y:S01]  /*16d0*/  IMAD.WIDE.U32 R218, R220, c[0x0][0x178], R218 ;  /* 0x00005e00dcda7a25 */ /* 0x000fe200078e00da */
[----:B------:R-:W-:Y:S02]  /*16e0*/  USHF.L.U64.HI UR4, UR6, UR4, UR7 ;  /* 0x0000000406047299 */ /* 0x000fe40008010207 */
[----:B------:R-:W-:Y:S01]  /*16f0*/  USHF.L.U32 UR6, UR5, 0x1, URZ ;  /* 0x0000000105067899 */ /* 0x000fe2000800063f */
[----:B------:R-:W-:Y:S01]  /*1700*/  IMAD.IADD R3, R27, 0x1, R3 ;  /* 0x000000011b037824 */ /* 0x000fe200078e0203 */
[----:B------:R-:W-:Y:S01]  /*1710*/  LEA R2, P0, R26, R218, 0x6 ;  /* 0x000000da1a027211 */ /* 0x000fe200078030ff */
[----:B------:R-:W-:Y:S01]  /*1720*/  IMAD.IADD R206, R219, 0x1, R11 ;  /* 0x00000001dbce7824 */ /* 0x000fe200078e020b */
[----:B------:R-:W-:-:S04]  /*1730*/  DEPBAR.LE SB0, 0x1 ;  /* 0x000080400000791a */ /* 0x000fc80000000000 */
[----:B------:R-:W-:Y:S01]  /*1740*/  LEA.HI.X R3, R26, R206, R3, 0x6, P0 ;  /* 0x000000ce1a037211 */ /* 0x000fe200000f3403 */
[----:B------:R-:W-:Y:S01]  /*1750*/  IMAD.SHL.U32 R197, R197, 0x2, RZ ;  /* 0x00000002c5c57824 */ /* 0x000fe200078e00ff */
[----:B------:R-:W-:Y:S01]  /*1760*/  BAR.SYNC.DEFER_BLOCKING 0x0 ;  /* 0x0000000000007b1d */ /* 0x000fe20000010000 */
[----:B---3--:R-:W-:Y:S01]  /*1770*/  LEA R22, P0, R2, c[0x0][0x160], 0x1 ;  /* 0x0000580002167a11 */ /* 0x008fe200078008ff */
[----:B------:R-:W-:Y:S01]  /*1780*/  IMAD.SHL.U32 R11, R239, 0x40, RZ ;  /* 0x00000040ef0b7824 */ /* 0x000fe200078e00ff */
[----:B------:R-:W-:Y:S01]  /*1790*/  USHF.L.U64.HI UR4, UR5, 0x1, UR4 ;  /* 0x0000000105047899 */ /* 0x000fe20008010204 */
[----:B------:R-:W-:Y:S01]  /*17a0*/  IMAD.WIDE.U32 R220, R220, c[0x0][0x208], R24 ;  /* 0x00008200dcdc7a25 */ /* 0x000fe200078e0018 */
[----:B------:R-:W-:Y:S02]  /*17b0*/  LEA.HI.X R23, R2, c[0x0][0x164], R3, 0x1, P0 ;  /* 0x0000590002177a11 */ /* 0x000fe400000f0c03 */
[----:B------:R-:W-:Y:S01]  /*17c0*/  SEL R2, R201, 0xffffffc0, !P2 ;  /* 0xffffffc0c9027807 */ /* 0x000fe20005000000 */
[----:B------:R-:W-:Y:S01]  /*17d0*/  IMAD.IADD R3, R197, 0x1, R0 ;  /* 0x00000001c5037824 */ /* 0x000fe200078e0200 */
[----:B------:R-:W-:Y:S01]  /*17e0*/  IADD3 R12, -R212, R215, -R11 ;  /* 0x000000d7d40c7210 */ /* 0x000fe20007ffe90b */
[----:B------:R-:W-:-:S02]  /*17f0*/  IMAD.IADD R227, R221, 0x1, R227 ;  /* 0x00000001dde37824 */ /* 0x000fc400078e02e3 */
[----:B------:R-:W-:Y:S01]  /*1800*/  IMAD.IADD R2, R197, 0x1, R2 ;  /* 0x00000001c5027824 */ /* 0x000fe200078e0202 */
[C---:B------:R-:W-:Y:S01]  /*1810*/  ISETP.LT.OR P0, PT, R12.reuse, 0x1, P5 ;  /* 0x000000010c00780c */ /* 0x040fe20002f01670 */
[----:B------:R-:W-:Y:S01]  /*1820*/  IMAD.MOV.U32 R226, RZ, RZ, R220 ;  /* 0x000000ffffe27224 */ /* 0x000fe200078e00dc */
[----:B------:R-:W-:Y:S01]  /*1830*/  ISETP.LT.OR P6, PT, R12, 0x21, P5 ;  /* 0x000000210c00780c */ /* 0x000fe20002fc1670 */
[----:B------:R-:W-:Y:S01]  /*1840*/  IMAD.IADD R0, R0, 0x1, R2 ;  /* 0x0000000100007824 */ /* 0x000fe200078e0202 */
[C---:B------:R-:W-:Y:S01]  /*1850*/  ISETP.LT.OR P3, PT, R12.reuse, 0x1, P4 ;  /* 0x000000010c00780c */ /* 0x040fe20002761670 */
[----:B------:R-:W-:Y:S01]  /*1860*/  IMAD.WIDE.U32 R18, R239, UR12, R226 ;  /* 0x0000000cef127c25 */ /* 0x000fe2000f8e00e2 */
[----:B------:R-:W-:-:S03]  /*1870*/  ISETP.LT.OR P2, PT, R12, 0x21, P4 ;  /* 0x000000210c00780c */ /* 0x000fc60002741670 */
[----:B------:R-:W-:Y:S01]  /*1880*/  IMAD.IADD R16, R19, 0x1, R16 ;  /* 0x0000000113107824 */ /* 0x000fe200078e0210 */
[----:B------:R2:W3:Y:S01]  /*1890*/  LDSM.16.M88.4 R136, [R197+0x4080] ;  /* 0x00408000c588783b */ /* 0x0004e20000000200 */
[----:B------:R-:W-:Y:S02]  /*18a0*/  IMAD.SHL.U32 R19, R14, 0x10, RZ ;  /* 0x000000100e137824 */ /* 0x000fe400078e00ff */
[----:B------:R-:W-:Y:S01]  /*18b0*/  IMAD.IADD R21, R6, 0x1, -R21 ;  /* 0x0000000106157824 */ /* 0x000fe200078e0a15 */
[----:B------:R2:W1:Y:S01]  /*18c0*/  LDSM.16.M88.4 R144, [R197+0x6080] ;  /* 0x00608000c590783b */ /* 0x0004620000000200 */
[----:B------:R-:W-:Y:S01]  /*18d0*/  IMAD.SHL.U32 R20, R9, 0x8, RZ ;  /* 0x0000000809147824 */ /* 0x000fe200078e00ff */
[----:B------:R-:W-:Y:S01]  /*18e0*/  LOP3.LUT R19, R19, 0x10, RZ, 0xc0, !PT ;  /* 0x0000001013137812 */ /* 0x000fe200078ec0ff */
[----:B------:R-:W-:Y:S01]  /*18f0*/  IMAD R196, R14, 0x200, R17 ;  /* 0x000002000ec47824 */ /* 0x000fe200078e0211 */
[----:B------:R2:W1:Y:S01]  /*1900*/  LDSM.16.M88.4 R152, [R3+0x4080] ;  /* 0x004080000398783b */ /* 0x0004620000000200 */
[----:B------:R-:W-:-:S02]  /*1910*/  SHF.R.S32.HI R12, RZ, 0x1f, R21 ;  /* 0x0000001fff0c7819 */ /* 0x000fc40000011415 */
[----:B------:R-:W-:Y:S01]  /*1920*/  LOP3.LUT R198, R19, 0x8, R198, 0xf8, !PT ;  /* 0x0000000813c67812 */ /* 0x000fe200078ef8c6 */
[----:B------:R2:W1:Y:S01]  /*1930*/  LDSM.16.M88.4 R160, [R3+0x6080] ;  /* 0x0060800003a0783b */ /* 0x0004620000000200 */
[----:B------:R-:W-:Y:S01]  /*1940*/  IMAD.SHL.U32 R19, R8, 0x40, RZ ;  /* 0x0000004008137824 */ /* 0x000fe200078e00ff */
[----:B------:R-:W-:Y:S02]  /*1950*/  LEA.HI R15, R12, R21, RZ, 0x3 ;  /* 0x000000150c0f7211 */ /* 0x000fe400078f18ff */
[----:B------:R2:W1:Y:S01]  /*1960*/  LDSM.16.M88.4 R164, [R2+0x4080] ;  /* 0x0040800002a4783b */ /* 0x0004620000000200 */
[----:B------:R-:W-:Y:S02]  /*1970*/  LOP3.LUT R20, R20, 0x18, RZ, 0xc0, !PT ;  /* 0x0000001814147812 */ /* 0x000fe400078ec0ff */
[----:B------:R-:W-:Y:S01]  /*1980*/  LOP3.LUT R19, R19, 0x1c0, RZ, 0xc0, !PT ;  /* 0x000001c013137812 */ /* 0x000fe200078ec0ff */
[----:B------:R2:W1:Y:S01]  /*1990*/  LDSM.16.M88.4 R168, [R2+0x6080] ;  /* 0x0060800002a8783b */ /* 0x0004620000000200 */
[C---:B------:R-:W-:Y:S01]  /*19a0*/  LOP3.LUT R12, R15.reuse, 0xfffffff8, RZ, 0xc0, !PT ;  /* 0xfffffff80f0c7812 */ /* 0x040fe200078ec0ff */
[----:B------:R-:W-:-:S02]  /*19b0*/  IMAD.SHL.U32 R195, R15, 0x40, RZ ;  /* 0x000000400fc37824 */ /* 0x000fc400078e00ff */
[----:B------:R2:W1:Y:S02]  /*19c0*/  LDSM.16.M88.4 R172, [R0+0x4080] ;  /* 0x0040800000ac783b */ /* 0x0004640000000200 */
[----:B------:R-:W-:Y:S01]  /*19d0*/  IMAD.IADD R12, R21, 0x1, -R12 ;  /* 0x00000001150c7824 */ /* 0x000fe200078e0a0c */
[----:B------:R-:W-:Y:S01]  /*19e0*/  LOP3.LUT R195, R195, 0xfffffe00, RZ, 0xc0, !PT ;  /* 0xfffffe00c3c37812 */ /* 0x000fe200078ec0ff */
[----:B------:R2:W1:Y:S01]  /*19f0*/  LDSM.16.M88.4 R176, [R0+0x6080] ;  /* 0x0060800000b0783b */ /* 0x0004620000000200 */
[----:B------:R-:W-:-:S03]  /*1a00*/  IMAD.SHL.U32 R21, R14, 0x20, RZ ;  /* 0x000000200e157824 */ /* 0x000fc600078e00ff */
        /* <DEDUP_REMOVED lines=82> */
.L_x_528:
[----:B------:R-:W-:Y:S05]  /*1f30*/  BSYNC B0 ;  /* 0x0000000000007941 */ /* 0x000fea0003800000 */
.L_x_527:
        /* <DEDUP_REMOVED lines=68> */
.L_x_547:
        /* <DEDUP_REMOVED lines=79> */
.L_x_531:
[----:B------:R-:W-:Y:S04]  /*2870*/  MOV R36, 0x1 ;  /* 0x0000000100247802 */ /* 0x000fe80000000f00 */
[----:B------:R-:W-:Y:S11]  /*2880*/  ISETP.NE.AND P0, PT, R36, c[0x0][0x2a8], PT ;  /* 0x0000aa0024007a0c */ /* 0x000ff60003f05270 */
[----:B------:R-:W-:Y:S02]  /*2890*/  @!UPT UIADD3 URZ, URZ, URZ, URZ ;  /* 0x0000003f3f3ff290 */ /* 0x000fe4000fffe03f */
[----:B------:R-:W-:Y:S05]  /*28a0*/  @P0 IMAD.HI.U32 R36, R38, c[0x0][0x2ac], RZ ;  /* 0x0000ab0026240a27 */ /* 0x000fea00078e00ff */
[----:B------:R-:W-:Y:S02]  /*28b0*/  @P0 SHF.R.U32.HI R38, RZ, c[0x0][0x2b0], R36 ;  /* 0x0000ac00ff260a19 */ /* 0x000fe40000011624 */
.L_x_532:
[----:B------:R-:W-:Y:S05]  /*28c0*/  BSYNC B0 ;  /* 0x0000000000007941 */ /* 0x000fea0003800000 */
.L_x_530:
        /* <DEDUP_REMOVED lines=8> */
.L_x_529:
        /* <DEDUP_REMOVED lines=18> */
.L_x_535:
[----:B------:R-:W-:Y:S04]  /*2a70*/  MOV R36, 0x1 ;  /* 0x0000000100247802 */ /* 0x000fe80000000f00 */
[----:B------:R-:W-:Y:S11]  /*2a80*/  ISETP.NE.AND P0, PT, R36, c[0x0][0x2a8], PT ;  /* 0x0000aa0024007a0c */ /* 0x000ff60003f05270 */
[----:B------:R-:W-:Y:S02]  /*2a90*/  @!UPT UIADD3 URZ, URZ, URZ, URZ ;  /* 0x0000003f3f3ff290 */ /* 0x000fe4000fffe03f */
[----:B------:R-:W-:Y:S05]  /*2aa0*/  @P0 IMAD.HI.U32 R36, R38, c[0x0][0x2ac], RZ ;  /* 0x0000ab0026240a27 */ /* 0x000fea00078e00ff */
[----:B------:R-:W-:Y:S02]  /*2ab0*/  @P0 SHF.R.U32.HI R38, RZ, c[0x0][0x2b0], R36 ;  /* 0x0000ac00ff260a19 */ /* 0x000fe40000011624 */
.L_x_536:
[----:B------:R-:W-:Y:S05]  /*2ac0*/  BSYNC B0 ;  /* 0x0000000000007941 */ /* 0x000fea0003800000 */
.L_x_534:
[----:B------:R-:W-:Y:S04]  /*2ad0*/  IMAD R37, R38, c[0x0][0x2a8], -R217 ;  /* 0x0000aa0026257a24 */ /* 0x000fe800078e0ad9 */
[----:B------:R-:W-:Y:S05]  /*2ae0*/  IMAD.IADD R38, R37, 0x1, -R232 ;  /* 0x0000000125267824 */ /* 0x000fea00078e0ae8 */
[----:B------:R-:W-:Y:S02]  /*2af0*/  IADD3 R36, R38, c[0x0][0x2a8], RZ ;  /* 0x0000aa0026247a10 */ /* 0x000fe40007ffe0ff */
[----:B------:R-:W-:Y:S02]  /*2b00*/  IMNMX R251, R251, R38, !PT ;  /* 0x00000026fbfb7217 */ /* 0x000fe40007800200 */
[----:B------:R-:W-:Y:S02]  /*2b10*/  IMNMX R245, R245, R36, PT ;  /* 0x00000024f5f57217 */ /* 0x000fe40003800200 */
.L_x_533:
        /* <DEDUP_REMOVED lines=18> */
.L_x_539:
[----:B------:R-:W-:Y:S04]  /*2c40*/  MOV R36, 0x1 ;  /* 0x0000000100247802 */ /* 0x000fe80000000f00 */
[----:B------:R-:W-:Y:S11]  /*2c50*/  ISETP.NE.AND P0, PT, R36, c[0x0][0x2a8], PT ;  /* 0x0000aa0024007a0c */ /* 0x000ff60003f05270 */
[----:B------:R-:W-:Y:S02]  /*2c60*/  @!UPT UIADD3 URZ, URZ, URZ, URZ ;  /* 0x0000003f3f3ff290 */ /* 0x000fe4000fffe03f */
[----:B------:R-:W-:Y:S05]  /*2c70*/  @P0 IMAD.HI.U32 R36, R38, c[0x0][0x2ac], RZ ;  /* 0x0000ab0026240a27 */ /* 0x000fea00078e00ff */
[----:B------:R-:W-:Y:S02]  /*2c80*/  @P0 SHF.R.U32.HI R38, RZ, c[0x0][0x2b0], R36 ;  /* 0x0000ac00ff260a19 */ /* 0x000fe40000011624 */
.L_x_540:
[----:B------:R-:W-:Y:S05]  /*2c90*/  BSYNC B0 ;  /* 0x0000000000007941 */ /* 0x000fea0003800000 */
.L_x_538:
[----:B------:R-:W-:Y:S04]  /*2ca0*/  IMAD R39, R38, c[0x0][0x2a8], -R217 ;  /* 0x0000aa0026277a24 */ /* 0x000fe800078e0ad9 */
[----:B------:R-:W-:Y:S05]  /*2cb0*/  IMAD.IADD R39, R39, 0x1, -R232 ;  /* 0x0000000127277824 */ /* 0x000fea00078e0ae8 */
[----:B------:R-:W-:Y:S02]  /*2cc0*/  IADD3 R37, R39, c[0x0][0x2a8], RZ ;  /* 0x0000aa0027257a10 */ /* 0x000fe40007ffe0ff */
[----:B------:R-:W-:Y:S02]  /*2cd0*/  IMNMX R240, R240, R39, !PT ;  /* 0x00000027f0f07217 */ /* 0x000fe40007800200 */
[----:B------:R-:W-:Y:S02]  /*2ce0*/  IMNMX R202, R202, R37, PT ;  /* 0x00000025caca7217 */ /* 0x000fe40003800200 */
.L_x_537:
        /* <DEDUP_REMOVED lines=18> */
.L_x_543:
[----:B------:R-:W-:Y:S04]  /*2e10*/  MOV R36, 0x1 ;  /* 0x0000000100247802 */ /* 0x000fe80000000f00 */
[----:B------:R-:W-:Y:S11]  /*2e20*/  ISETP.NE.AND P0, PT, R36, c[0x0][0x2a8], PT ;  /* 0x0000aa0024007a0c */ /* 0x000ff60003f05270 */
[----:B------:R-:W-:Y:S02]  /*2e30*/  @!UPT UIADD3 URZ, URZ, URZ, URZ ;  /* 0x0000003f3f3ff290 */ /* 0x000fe4000fffe03f */
[----:B------:R-:W-:Y:S05]  /*2e40*/  @P0 IMAD.HI.U32 R36, R38, c[0x0][0x2ac], RZ ;  /* 0x0000ab0026240a27 */ /* 0x000fea00078e00ff */
[----:B------:R-:W-:Y:S02]  /*2e50*/  @P0 SHF.R.U32.HI R38, RZ, c[0x0][0x2b0], R36 ;  /* 0x0000ac00ff260a19 */ /* 0x000fe40000011624 */
.L_x_544:
[----:B------:R-:W-:Y:S05]  /*2e60*/  BSYNC B0 ;  /* 0x0000000000007941 */ /* 0x000fea0003800000 */
.L_x_542:
[----:B------:R-:W-:Y:S04]  /*2e70*/  IMAD R37, R38, c[0x0][0x2a8], -R217 ;  /* 0x0000aa0026257a24 */ /* 0x000fe800078e0ad9 */
[----:B------:R-:W-:Y:S05]  /*2e80*/  IMAD.IADD R36, R37, 0x1, -R232 ;  /* 0x0000000125247824 */ /* 0x000fea00078e0ae8 */
[----:B------:R-:W-:Y:S02]  /*2e90*/  IADD3 R37, R36, c[0x0][0x2a8], RZ ;  /* 0x0000aa0024257a10 */ /* 0x000fe40007ffe0ff */
[----:B------:R-:W-:Y:S02]  /*2ea0*/  IMNMX R189, R189, R36, !PT ;  /* 0x00000024bdbd7217 */ /* 0x000fe40007800200 */
[----:B------:R-:W-:Y:S02]  /*2eb0*/  IMNMX R188, R188, R37, PT ;  /* 0x00000025bcbc7217 */ /* 0x000fe40003800200 */
.L_x_541:
        /* <DEDUP_REMOVED lines=38> */
.L_x_545:
        /* <DEDUP_REMOVED lines=427> */
.L_x_546:
        /* <DEDUP_REMOVED lines=170> */
.L_x_526:
[----:B------:R-:W-:Y:S05]  /*5670*/  @P1 EXIT ;  /* 0x000000000000194d */ /* 0x000fea0003800000 */
[----:B------:R-:W-:-:S04]  /*5680*/  ISETP.NE.U32.AND P2, PT, RZ, c[0x0][0x360], PT ;  /* 0x0000d800ff007a0c */ /* 0x000fc80003f45070 */
[----:B------:R-:W-:-:S13]  /*5690*/  ISETP.NE.AND.EX P2, PT, RZ, c[0x0][0x364], PT, P2 ;  /* 0x0000d900ff007a0c */ /* 0x000fda0003f45320 */
[----:B------:R-:W-:-:S04]  /*56a0*/  @P2 IMAD.MOV.U32 R3, RZ, RZ, 0x4 ;  /* 0x00000004ff032424 */ /* 0x000fc800078e00ff */
[----:B------:R-:W-:-:S05]  /*56b0*/  @P2 IMAD.WIDE R8, R216, R3, c[0x0][0x360] ;  /* 0x0000d800d8082625 */ /* 0x000fca00078e0203 */
[----:B------:R-:W2:Y:S01]  /*56c0*/  @P2 LDG.E R3, [R8.64] ;  /* 0x0000000a08032981 */ /* 0x000ea2000c1e1900 */
[----:B------:R-:W-:Y:S02]  /*56d0*/  IMAD.MOV.U32 R0, RZ, RZ, 0x1 ;  /* 0x00000001ff007424 */ /* 0x000fe400078e00ff */
[----:B------:R-:W-:Y:S01]  /*56e0*/  IMAD.SHL.U32 R11, R211, 0x2000, RZ ;  /* 0x00002000d30b7824 */ /* 0x000fe200078e00ff */
[----:B------:R-:W1:Y:S04]  /*56f0*/  S2R R2, SR_CTAID.Y ;  /* 0x0000000000027919 */ /* 0x000e680000002600 */
[----:B------:R-:W-:Y:S01]  /*5700*/  BAR.SYNC.DEFER_BLOCKING 0x1, 0x100 ;  /* 0x0044000000007b1d */ /* 0x000fe20000010000 */
[----:B------:R-:W-:-:S05]  /*5710*/  ISETP.NE.AND P0, PT, R0, c[0x0][0x338], PT ;  /* 0x0000ce0000007a0c */ /* 0x000fca0003f05270 */
[----:B------:R-:W3:Y:S01]  /*5720*/  S2R R0, SR_TID.X ;  /* 0x0000000000007919 */ /* 0x000ee20000002100 */
[----:B--2---:R-:W-:-:S05]  /*5730*/  @P2 IMAD R4, R216, 0x80, R3 ;  /* 0x00000080d8042824 */ /* 0x004fca00078e0203 */
[----:B------:R-:W-:-:S04]  /*5740*/  @P2 SHF.R.S32.HI R3, RZ, 0x1f, R4 ;  /* 0x0000001fff032819 */ /* 0x000fc80000011404 */
[----:B------:R-:W-:-:S04]  /*5750*/  @P2 LEA.HI R3, R3, R4, RZ, 0x7 ;  /* 0x0000000403032211 */ /* 0x000fc800078f38ff */
[----:B------:R-:W-:Y:S01]  /*5760*/  @P2 SHF.L.U32 R6, R3, 0x6, RZ ;  /* 0x0000000603062819 */ /* 0x000fe200000006ff */
[----:B-1----:R-:W-:-:S03]  /*5770*/  @P0 IMAD.HI.U32 R3, R2, c[0x0][0x33c], RZ ;  /* 0x0000cf0002030a27 */ /* 0x002fc600078e00ff */
[----:B------:R-:W-:Y:S02]  /*5780*/  @P2 LOP3.LUT R6, R6, 0xffffe000, RZ, 0xc0, !PT ;  /* 0xffffe00006062812 */ /* 0x000fe400078ec0ff */
[----:B------:R-:W-:Y:S02]  /*5790*/  @P0 SHF.R.U32.HI R2, RZ, c[0x0][0x340], R3 ;  /* 0x0000d000ff020a19 */ /* 0x000fe40000011603 */
[----:B------:R-:W-:Y:S02]  /*57a0*/  @P2 SHF.R.S32.HI R7, RZ, 0x1f, R6 ;  /* 0x0000001fff072819 */ /* 0x000fe40000011406 */
[----:B------:R-:W-:Y:S01]  /*57b0*/  @!P2 CS2R R6, SRZ ;  /* 0x000000000006a805 */ /* 0x000fe2000001ff00 */
[----:B------:R-:W-:Y:S02]  /*57c0*/  SHF.R.S32.HI R4, RZ, 0x1f, R2 ;  /* 0x0000001fff047819 */ /* 0x000fe40000011402 */
[----:B------:R-:W-:-:S03]  /*57d0*/  SHF.R.S32.HI R3, RZ, 0x1f, R11 ;  /* 0x0000001fff037819 */ /* 0x000fc6000001140b */
[--C-:B---3--:R-:W-:Y:S01]  /*57e0*/  IADD3 R10, P1, P0, R6, R11, R0.reuse ;  /* 0x0000000b060a7210 */ /* 0x108fe2000783e000 */
[C---:B------:R-:W-:Y:S01]  /*57f0*/  IMAD R5, R4.reuse, c[0x0][0x328], RZ ;  /* 0x0000ca0004057a24 */ /* 0x040fe200078e02ff */
[----:B------:R-:W-:Y:S01]  /*5800*/  SHF.R.S32.HI R6, RZ, 0x1f, R0 ;  /* 0x0000001fff067819 */ /* 0x000fe20000011400 */
[----:B------:R-:W-:Y:S01]  /*5810*/  IMAD R9, R4, c[0x0][0x300], RZ ;  /* 0x0000c00004097a24 */ /* 0x000fe200078e02ff */
[----:B------:R-:W-:Y:S01]  /*5820*/  SHF.R.S32.HI R0, RZ, 0x1f, R216 ;  /* 0x0000001fff007819 */ /* 0x000fe200000114d8 */
[C---:B------:R-:W-:Y:S01]  /*5830*/  IMAD R5, R2.reuse, c[0x0][0x32c], R5 ;  /* 0x0000cb0002057a24 */ /* 0x040fe200078e0205 */
[----:B------:R-:W-:Y:S01]  /*5840*/  IADD3.X R11, R7, R3, R6, P1, P0 ;  /* 0x00000003070b7210 */ /* 0x000fe20000fe0406 */
[----:B------:R-:W-:Y:S01]  /*5850*/  IMAD R9, R2, c[0x0][0x304], R9 ;  /* 0x0000c10002097a24 */ /* 0x000fe200078e0209 */
[----:B------:R-:W-:Y:S02]  /*5860*/  SEL R0, R0, RZ, !P2 ;  /* 0x000000ff00007207 */ /* 0x000fe40005000000 */
[----:B------:R-:W-:Y:S01]  /*5870*/  SEL R216, R216, RZ, !P2 ;  /* 0x000000ffd8d87207 */ /* 0x000fe20005000000 */
[----:B------:R-:W-:-:S04]  /*5880*/  IMAD.WIDE.U32 R6, R2, c[0x0][0x328], R10 ;  /* 0x0000ca0002067a25 */ /* 0x000fc800078e000a */
[----:B------:R-:W-:-:S04]  /*5890*/  IMAD.WIDE.U32 R2, R2, c[0x0][0x300], R10 ;  /* 0x0000c00002027a25 */ /* 0x000fc800078e000a */
[----:B------:R-:W-:Y:S01]  /*58a0*/  IMAD.IADD R7, R7, 0x1, R5 ;  /* 0x0000000107077824 */ /* 0x000fe200078e0205 */
[----:B------:R-:W-:Y:S01]  /*58b0*/  IADD3 R9, R3, R9, RZ ;  /* 0x0000000903097210 */ /* 0x000fe20007ffe0ff */
[----:B------:R-:W-:Y:S02]  /*58c0*/  IMAD R3, R0, c[0x0][0x330], RZ ;  /* 0x0000cc0000037a24 */ /* 0x000fe400078e02ff */
[----:B------:R-:W-:-:S04]  /*58d0*/  IMAD.WIDE.U32 R6, R216, c[0x0][0x330], R6 ;  /* 0x0000cc00d8067a25 */ /* 0x000fc800078e0006 */
[----:B------:R-:W-:Y:S01]  /*58e0*/  IMAD R3, R216, c[0x0][0x334], R3 ;  /* 0x0000cd00d8037a24 */ /* 0x000fe200078e0203 */
[----:B------:R-:W-:Y:S01]  /*58f0*/  LEA R10, P1, R6, c[0x0][0x310], 0x2 ;  /* 0x0000c400060a7a11 */ /* 0x000fe200078210ff */
[----:B------:R-:W-:Y:S02]  /*5900*/  IMAD R5, R0, c[0x0][0x308], RZ ;  /* 0x0000c20000057a24 */ /* 0x000fe400078e02ff */
[----:B------:R-:W-:Y:S02]  /*5910*/  IMAD.IADD R3, R7, 0x1, R3 ;  /* 0x0000000107037824 */ /* 0x000fe400078e0203 */
[----:B------:R-:W-:Y:S02]  /*5920*/  IMAD.MOV.U32 R8, RZ, RZ, R2 ;  /* 0x000000ffff087224 */ /* 0x000fe400078e0002 */
[----:B------:R-:W-:Y:S01]  /*5930*/  IMAD R5, R216, c[0x0][0x30c], R5 ;  /* 0x0000c300d8057a24 */ /* 0x000fe200078e0205 */
[----:B------:R-:W-:Y:S01]  /*5940*/  LEA.HI.X R11, R6, c[0x0][0x314], R3, 0x2, P1 ;  /* 0x0000c500060b7a11 */ /* 0x000fe200008f1403 */
[----:B------:R-:W-:-:S04]  /*5950*/  IMAD.WIDE.U32 R8, R216, c[0x0][0x308], R8 ;  /* 0x0000c200d8087a25 */ /* 0x000fc800078e0008 */
[----:B------:R-:W-:Y:S01]  /*5960*/  RED.E.ADD.F32.FTZ.RN.STRONG.GPU [R10.64], R68 ;  /* 0x000000440a00798e */ /* 0x000fe2000c10e78a */
[----:B------:R-:W-:Y:S02]  /*5970*/  IADD3 R5, R9, R5, RZ ;  /* 0x0000000509057210 */ /* 0x000fe40007ffe0ff */
[C---:B------:R-:W-:Y:S01]  /*5980*/  LEA R2, P0, R8.reuse, c[0x0][0x2e8], 0x2 ;  /* 0x0000ba0008027a11 */ /* 0x040fe200078010ff */
[----:B------:R-:W-:Y:S03]  /*5990*/  RED.E.ADD.F32.FTZ.RN.STRONG.GPU [R10.64+0x400], R69 ;  /* 0x000400450a00798e */ /* 0x000fe6000c10e78a */
        /* <DEDUP_REMOVED lines=64> */
.L_x_548:
        /* <DEDUP_REMOVED lines=14> */
.L_x_1809:


//--------------------- .text._ZN7cutlass13device_kernelIN5flash19enable_sm80_to_sm89INS1_16FlashAttnBwdSm80INS1_25CollectiveMainloopBwdSm80ILi2ELi2EN4cute5tupleIJNS5_1CILi64EEENS7_ILi128EEES8_EEENS_6half_tEfNS_4arch4Sm80ELb0ELb1ELb0ELb1ELb1ELb0ELb0ELb0ELi2ELi2ELi4ELi2ELb1EEENS1_24CollectiveEpilogueBwdGQAISA_fSD_Li256ELb1ELb1EEENS1_19SingleTileSchedulerILb1ELb0ELb0ELi128EEEEEEEEEvNT_6ParamsE --------------------------
	.section	.text._ZN7cutlass13device_kernelIN5flash19enable_sm80_to_sm89INS1_16FlashAttnBwdSm80INS1_25CollectiveMainloopBwdSm80ILi2ELi2EN4cute5tupleIJNS5_1CILi64EEENS7_ILi128EEES8_EEENS_6half_tEfNS_4arch4Sm80ELb0ELb1ELb0ELb1ELb1ELb0ELb0ELb0ELi2ELi2ELi4ELi2ELb1EEENS1_24CollectiveEpilogueBwdGQAISA_fSD_Li256ELb1ELb1EEENS1_19SingleTileSchedulerILb1ELb0ELb0ELi128EEEEEEEEEvNT_6ParamsE,"ax",@progbits
	.sectioninfo	@"SHI_REGISTERS=255"
	.align	128
.text._ZN7cutlass13device_kernelIN5flash19enable_sm80_to_sm89INS1_16FlashAttnBwdSm80INS1_25CollectiveMainloopBwdSm80ILi2ELi2EN4cute5tupleIJNS5_1CILi64EEENS7_ILi128EEES8_EEENS_6half_tEfNS_4arch4Sm80ELb0ELb1ELb0ELb1ELb1ELb0ELb0ELb0ELi2ELi2ELi4ELi2ELb1EEENS1_24CollectiveEpilogueBwdGQAISA_fSD_Li256ELb1ELb1EEENS1_19SingleTileSchedulerILb1ELb0ELb0ELi128EEEEEEEEEvNT_6ParamsE:
        .type           _ZN7cutlass13device_kernelIN5flash19enable_sm80_to_sm89INS1_16FlashAttnBwdSm80INS1_25CollectiveMainloopBwdSm80ILi2ELi2EN4cute5tupleIJNS5_1CILi64EEENS7_ILi128EEES8_EEENS_6half_tEfNS_4arch4Sm80ELb0ELb1ELb0ELb1ELb1ELb0ELb0ELb0ELi2ELi2ELi4ELi2ELb1EEENS1_24CollectiveEpilogueBwdGQAISA_fSD_Li256ELb1ELb1EEENS1_19SingleTileSchedulerILb1ELb0ELb0ELi128EEEEEEEEEvNT_6ParamsE,@function
        .size           _ZN7cutlass13device_kernelIN5flash19enable_sm80_to_sm89INS1_16FlashAttnBwdSm80INS1_25CollectiveMainloopBwdSm80ILi2ELi2EN4cute5tupleIJNS5_1CILi64EEENS7_ILi128EEES8_EEENS_6half_tEfNS_4arch4Sm80ELb0ELb1ELb0ELb1ELb1ELb0ELb0ELb0ELi2ELi2ELi4ELi2ELb1EEENS1_24CollectiveEpilogueBwdGQAISA_fSD_Li256ELb1ELb1EEENS1_19SingleTileSchedulerILb1ELb0ELb0ELi128EEEEEEEEEvNT_6ParamsE,(.L_x_1810 - _ZN7cutlass13device_kernelIN5flash19enable_sm80_to_sm89INS1_16FlashAttnBwdSm80INS1_25CollectiveMainloopBwdSm80ILi2ELi2EN4cute5tupleIJNS5_1CILi64EEENS7_ILi128EEES8_EEENS_6half_tEfNS_4arch4Sm80ELb0ELb1ELb0ELb1ELb1ELb0ELb0ELb0ELi2ELi2ELi4ELi2ELb1EEENS1_24CollectiveEpilogueBwdGQAISA_fSD_Li256ELb1ELb1EEENS1_19SingleTileSchedulerILb1ELb0ELb0ELi128EEEEEEEEEvNT_6ParamsE)
        .other          _ZN7cutlass13device_kernelIN5flash19enable_sm80_to_sm89INS1_16FlashAttnBwdSm80INS1_25CollectiveMainloopBwdSm80ILi2ELi2EN4cute5tupleIJNS5_1CILi64EEENS7_ILi128EEES8_EEENS_6half_tEfNS_4arch4Sm80ELb0ELb1ELb0ELb1ELb1ELb0ELb0ELb0ELi2ELi2ELi4ELi2ELb1EEENS1_24CollectiveEpilogueBwdGQAISA_fSD_Li256ELb1ELb1EEENS1_19SingleTileSchedulerILb1ELb0ELb0ELi128EEEEEEEEEvNT_6ParamsE,@"STO_CUDA_ENTRY STV_DEFAULT"
_ZN7cutlass13device_kernelIN5flash19enable_sm80_to_sm89INS1_16FlashAttnBwdSm80INS1_25CollectiveMainloopBwdSm80ILi2ELi2EN4cute5tupleIJNS5_1CILi64EEENS7_ILi128EEES8_EEENS_6half_tEfNS_4arch4Sm80ELb0ELb1ELb0ELb1ELb1ELb0ELb0ELb0ELi2ELi2ELi4ELi2ELb1EEENS1_24CollectiveEpilogueBwdGQAISA_fSD_Li256ELb1ELb1EEENS1_19SingleTileSchedulerILb1ELb0ELb0ELi128EEEEEEEEEvNT_6ParamsE:
        /* <DEDUP_REMOVED lines=17> */
.L_x_550:
        /* <DEDUP_REMOVED lines=8> */
.L_x_552:
[----:B------:R-:W-:Y:S02]  /*0190*/  MOV R0, c[0x0][0x3ac] ;  /* 0x0000eb0000007a02 */ /* 0x000fe40000000f00 */
.L_x_551:
[----:B------:R-:W-:-:S05]  /*01a0*/  IMAD.SHL.U32 R217, R211, 0x80, RZ ;  /* 0x00000080d3d97824 */ /* 0x000fca00078e00ff */
[----:B-----5:R-:W-:-:S04]  /*01b0*/  ISETP.GE.AND P0, PT, R217, R0, PT ;  /* 0x00000000d900720c */ /* 0x020fc80003f06270 */
[----:B------:R-:W-:Y:S01]  /*01c0*/  SEL R216, R216, 0xffffffff, !P0 ;  /* 0xffffffffd8d87807 */ /* 0x000fe20004000000 */
[----:B------:R-:W-:Y:S05]  /*01d0*/  BRA `(.L_x_553) ;  /* 0x0000011000007947 */ /* 0x000fea0003800000 */
.L_x_549:
[----:B---34-:R-:W-:-:S04]  /*01e0*/  ISETP.NE.U32.AND P0, PT, RZ, c[0x0][0x3c8], PT ;  /* 0x0000f200ff007a0c */ /* 0x018fc80003f05070 */
[----:B------:R-:W-:-:S13]  /*01f0*/  ISETP.NE.AND.EX P0, PT, RZ, c[0x0][0x3cc], PT, P0 ;  /* 0x0000f300ff007a0c */ /* 0x000fda0003f05300 */
[----:B------:R-:W-:Y:S05]  /*0200*/  @!P0 BRA `(.L_x_554) ;  /* 0x0000002000008947 */ /* 0x000fea0003800000 */
[----:B------:R1:W5:Y:S01]  /*0210*/  LDG.E R0, [R4.64] ;  /* 0x0000000a04007981 */ /* 0x000362000c1e1900 */
[----:B------:R-:W-:Y:S05]  /*0220*/  BRA `(.L_x_555) ;  /* 0x0000009000007947 */ /* 0x000fea0003800000 */
.L_x_554:
        /* <DEDUP_REMOVED lines=8> */
.L_x_556:
[----:B------:R-:W-:Y:S02]  /*02b0*/  MOV R0, c[0x0][0x3ac] ;  /* 0x0000eb0000007a02 */ /* 0x000fe40000000f00 */
.L_x_555:
[----:B------:R-:W-:-:S05]  /*02c0*/  IMAD.SHL.U32 R217, R211, 0x80, RZ ;  /* 0x00000080d3d97824 */ /* 0x000fca00078e00ff */
[----:B-----5:R-:W-:-:S04]  /*02d0*/  ISETP.GE.AND P0, PT, R217, R0, PT ;  /* 0x00000000d900720c */ /* 0x020fc80003f06270 */
[----:B------:R-:W-:-:S04]  /*02e0*/  SEL R216, R216, 0xffffffff, !P0 ;  /* 0xffffffffd8d87807 */ /* 0x000fc80004000000 */
.L_x_553:
        /* <DEDUP_REMOVED lines=33> */
.L_x_557:
[----:B-1----:R-:W-:-:S04]  /*0500*/  ISETP.NE.U32.AND P0, PT, RZ, c[0x0][0x2e0], PT ;  /* 0x0000b800ff007a0c */ /* 0x002fc80003f05070 */
[----:B------:R-:W-:-:S13]  /*0510*/  ISETP.NE.AND.EX P0, PT, RZ, c[0x0][0x2e4], PT, P0 ;  /* 0x0000b900ff007a0c */ /* 0x000fda0003f05300 */
[----:B------:R-:W-:Y:S05]  /*0520*/  @!P0 BRA `(.L_x_558) ;  /* 0x0000003000008947 */ /* 0x000fea0003800000 */
[----:B------:R-:W-:-:S05]  /*0530*/  IMAD.WIDE R10, R216, R11, c[0x0][0x2e0] ;  /* 0x0000b800d80a7625 */ /* 0x000fca00078e020b */
[----:B------:R1:W5:Y:S01]  /*0540*/  LDG.E R214, [R10.64] ;  /* 0x0000000a0ad67981 */ /* 0x000362000c1e1900 */
[----:B------:R-:W-:Y:S05]  /*0550*/  BRA `(.L_x_559) ;  /* 0x0000004000007947 */ /* 0x000fea0003800000 */
.L_x_558:
[----:B------:R-:W-:Y:S05]  /*0560*/  @!P4 BRA `(.L_x_559) ;  /* 0x000000300000c947 */ /* 0x000fea0003800000 */
[----:B------:R-:W2:Y:S04]  /*0570*/  LDG.E R214, [R16.64] ;  /* 0x0000000a10d67981 */ /* 0x000ea8000c1e1900 */
[----:B------:R-:W2:Y:S02]  /*0580*/  LDG.E R11, [R16.64+0x4] ;  /* 0x0000040a100b7981 */ /* 0x000ea4000c1e1900 */
[----:B--2---:R-:W-:Y:S02]  /*0590*/  IADD3 R214, -R214, R11, RZ ;  /* 0x0000000bd6d67210 */ /* 0x004fe40007ffe1ff */
.L_x_559:
        /* <DEDUP_REMOVED lines=13> */
.L_x_560:
        /* <DEDUP_REMOVED lines=396> */
.L_x_563:
[----:B------:R-:W-:Y:S05]  /*1f30*/  BSYNC B0 ;  /* 0x0000000000007941 */ /* 0x000fea0003800000 */
.L_x_562:
        /* <DEDUP_REMOVED lines=68> */
.L_x_582:
        /* <DEDUP_REMOVED lines=79> */
.L_x_566:
[----:B------:R-:W-:Y:S04]  /*2870*/  MOV R36, 0x1 ;  /* 0x0000000100247802 */ /* 0x000fe80000000f00 */
[----:B------:R-:W-:Y:S11]  /*2880*/  ISETP.NE.AND P0, PT, R36, c[0x0][0x2a8], PT ;  /* 0x0000aa0024007a0c */ /* 0x000ff60003f05270 */
[----:B------:R-:W-:Y:S02]  /*2890*/  @!UPT UIADD3 URZ, URZ, URZ, URZ ;  /* 0x0000003f3f3ff290 */ /* 0x000fe4000fffe03f */
[----:B------:R-:W-:Y:S05]  /*28a0*/  @P0 IMAD.HI.U32 R36, R38, c[0x0][0x2ac], RZ ;  /* 0x0000ab0026240a27 */ /* 0x000fea00078e00ff */
[----:B------:R-:W-:Y:S02]  /*28b0*/  @P0 SHF.R.U32.HI R38, RZ, c[0x0][0x2b0], R36 ;  /* 0x0000ac00ff260a19 */ /* 0x000fe40000011624 */
.L_x_567:
[----:B------:R-:W-:Y:S05]  /*28c0*/  BSYNC B0 ;  /* 0x0000000000007941 */ /* 0x000fea0003800000 */
.L_x_565:
        /* <DEDUP_REMOVED lines=8> */
.L_x_564:
        /* <DEDUP_REMOVED lines=18> */
.L_x_570:
[----:B------:R-:W-:Y:S04]  /*2a70*/  MOV R36, 0x1 ;  /* 0x0000000100247802 */ /* 0x000fe80000000f00 */
[----:B------:R-:W-:Y:S11]  /*2a80*/  ISETP.NE.AND P0, PT, R36, c[0x0][0x2a8], PT ;  /* 0x0000aa0024007a0c */ /* 0x000ff60003f05270 */
[----:B------:R-:W-:Y:S02]  /*2a90*/  @!UPT UIADD3 URZ, URZ, URZ, URZ ;  /* 0x0000003f3f3ff290 */ /* 0x000fe4000fffe03f */
[----:B------:R-:W-:Y:S05]  /*2aa0*/  @P0 IMAD.HI.U32 R36, R38, c[0x0][0x2ac], RZ ;  /* 0x0000ab0026240a27 */ /* 0x000fea00078e00ff */
[----:B------:R-:W-:Y:S02]  /*2ab0*/  @P0 SHF.R.U32.HI R38, RZ, c[0x0][0x2b0], R36 ;  /* 0x0000ac00ff260a19 */ /* 0x000fe40000011624 */
.L_x_571:
[----:B------:R-:W-:Y:S05]  /*2ac0*/  BSYNC B0 ;  /* 0x0000000000007941 */ /* 0x000fea0003800000 */
.L_x_569:
[----:B------:R-:W-:Y:S04]  /*2ad0*/  IMAD R37, R38, c[0x0][0x2a8], -R217 ;  /* 0x0000aa0026257a24 */ /* 0x000fe800078e0ad9 */
[----:B------:R-:W-:Y:S05]  /*2ae0*/  IMAD.IADD R38, R37, 0x1, -R232 ;  /* 0x0000000125267824 */ /* 0x000fea00078e0ae8 */
[----:B------:R-:W-:Y:S02]  /*2af0*/  IADD3 R36, R38, c[0x0][0x2a8], RZ ;  /* 0x0000aa0026247a10 */ /* 0x000fe40007ffe0ff */
[----:B------:R-:W-:Y:S02]  /*2b00*/  IMNMX R251, R251, R38, !PT ;  /* 0x00000026fbfb7217 */ /* 0x000fe40007800200 */
[----:B------:R-:W-:Y:S02]  /*2b10*/  IMNMX R245, R245, R36, PT ;  /* 0x00000024f5f57217 */ /* 0x000fe40003800200 */
.L_x_568:
        /* <DEDUP_REMOVED lines=18> */
.L_x_574:
[----:B------:R-:W-:Y:S04]  /*2c40*/  MOV R36, 0x1 ;  /* 0x0000000100247802 */ /* 0x000fe80000000f00 */
[----:B------:R-:W-:Y:S11]  /*2c50*/  ISETP.NE.AND P0, PT, R36, c[0x0][0x2a8], PT ;  /* 0x0000aa0024007a0c */ /* 0x000ff60003f05270 */
[----:B------:R-:W-:Y:S02]  /*2c60*/  @!UPT UIADD3 URZ, URZ, URZ, URZ ;  /* 0x0000003f3f3ff290 */ /* 0x000fe4000fffe03f */
[----:B------:R-:W-:Y:S05]  /*2c70*/  @P0 IMAD.HI.U32 R36, R38, c[0x0][0x2ac], RZ ;  /* 0x0000ab0026240a27 */ /* 0x000fea00078e00ff */
[----:B------:R-:W-:Y:S02]  /*2c80*/  @P0 SHF.R.U32.HI R38, RZ, c[0x0][0x2b0], R36 ;  /* 0x0000ac00ff260a19 */ /* 0x000fe40000011624 */
.L_x_575:
[----:B------:R-:W-:Y:S05]  /*2c90*/  BSYNC B0 ;  /* 0x0000000000007941 */ /* 0x000fea0003800000 */
.L_x_573:
[----:B------:R-:W-:Y:S04]  /*2ca0*/  IMAD R39, R38, c[0x0][0x2a8], -R217 ;  /* 0x0000aa0026277a24 */ /* 0x000fe800078e0ad9 */
[----:B------:R-:W-:Y:S05]  /*2cb0*/  IMAD.IADD R39, R39, 0x1, -R232 ;  /* 0x0000000127277824 */ /* 0x000fea00078e0ae8 */
[----:B------:R-:W-:Y:S02]  /*2cc0*/  IADD3 R37, R39, c[0x0][0x2a8], RZ ;  /* 0x0000aa0027257a10 */ /* 0x000fe40007ffe0ff */
[----:B------:R-:W-:Y:S02]  /*2cd0*/  IMNMX R240, R240, R39, !PT ;  /* 0x00000027f0f07217 */ /* 0x000fe40007800200 */
[----:B------:R-:W-:Y:S02]  /*2ce0*/  IMNMX R202, R202, R37, PT ;  /* 0x00000025caca7217 */ /* 0x000fe40003800200 */
.L_x_572:
        /* <DEDUP_REMOVED lines=18> */
.L_x_578:
[----:B------:R-:W-:Y:S04]  /*2e10*/  MOV R36, 0x1 ;  /* 0x0000000100247802 */ /* 0x000fe80000000f00 */
[----:B------:R-:W-:Y:S11]  /*2e20*/  ISETP.NE.AND P0, PT, R36, c[0x0][0x2a8], PT ;  /* 0x0000aa0024007a0c */ /* 0x000ff60003f05270 */
[----:B------:R-:W-:Y:S02]  /*2e30*/  @!UPT UIADD3 URZ, URZ, URZ, URZ ;  /* 0x0000003f3f3ff290 */ /* 0x000fe4000fffe03f */
[----:B------:R-:W-:Y:S05]  /*2e40*/  @P0 IMAD.HI.U32 R36, R38, c[0x0][0x2ac], RZ ;  /* 0x0000ab0026240a27 */ /* 0x000fea00078e00ff */
[----:B------:R-:W-:Y:S02]  /*2e50*/  @P0 SHF.R.U32.HI R38, RZ, c[0x0][0x2b0], R36 ;  /* 0x0000ac00ff260a19 */ /* 0x000fe40000011624 */
.L_x_579:
[----:B------:R-:W-:Y:S05]  /*2e60*/  BSYNC B0 ;  /* 0x0000000000007941 */ /* 0x000fea0003800000 */
.L_x_577:
[----:B------:R-:W-:Y:S04]  /*2e70*/  IMAD R37, R38, c[0x0][0x2a8], -R217 ;  /* 0x0000aa0026257a24 */ /* 0x000fe800078e0ad9 */
[----:B------:R-:W-:Y:S05]  /*2e80*/  IMAD.IADD R36, R37, 0x1, -R232 ;  /* 0x0000000125247824 */ /* 0x000fea00078e0ae8 */
[----:B------:R-:W-:Y:S02]  /*2e90*/  IADD3 R37, R36, c[0x0][0x2a8], RZ ;  /* 0x0000aa0024257a10 */ /* 0x000fe40007ffe0ff */
[----:B------:R-:W-:Y:S02]  /*2ea0*/  IMNMX R189, R189, R36, !PT ;  /* 0x00000024bdbd7217 */ /* 0x000fe40007800200 */
[----:B------:R-:W-:Y:S02]  /*2eb0*/  IMNMX R188, R188, R37, PT ;  /* 0x00000025bcbc7217 */ /* 0x000fe40003800200 */
.L_x_576:
        /* <DEDUP_REMOVED lines=38> */
.L_x_580:
        /* <DEDUP_REMOVED lines=427> */
.L_x_581:
        /* <DEDUP_REMOVED lines=170> */
.L_x_561:
[----:B------:R-:W-:Y:S05]  /*5670*/  @P1 EXIT ;  /* 0x000000000000194d */ /* 0x000fea0003800000 */
[----:B------:R-:W-:-:S04]  /*5680*/  ISETP.NE.U32.AND P1, PT, RZ, c[0x0][0x360], PT ;  /* 0x0000d800ff007a0c */ /* 0x000fc80003f25070 */
[----:B------:R-:W-:-:S13]  /*5690*/  ISETP.NE.AND.EX P1, PT, RZ, c[0x0][0x364], PT, P1 ;  /* 0x0000d900ff007a0c */ /* 0x000fda0003f25310 */
[----:B------:R-:W-:-:S04]  /*56a0*/  @P1 IMAD.MOV.U32 R3, RZ, RZ, 0x4 ;  /* 0x00000004ff031424 */ /* 0x000fc800078e00ff */
[----:B------:R-:W-:-:S06]  /*56b0*/  @P1 IMAD.WIDE R8, R216, R3, c[0x0][0x360] ;  /* 0x0000d800d8081625 */ /* 0x000fcc00078e0203 */
[----:B------:R1:W2:Y:S01]  /*56c0*/  @P1 LDG.E R9, [R8.64] ;  /* 0x0000000a08091981 */ /* 0x0002a2000c1e1900 */
[----:B------:R-:W-:Y:S01]  /*56d0*/  IMAD.MOV.U32 R0, RZ, RZ, 0x1 ;  /* 0x00000001ff007424 */ /* 0x000fe200078e00ff */
[----:B------:R-:W-:Y:S01]  /*56e0*/  BSSY B0, `(.L_x_583) ;  /* 0x0000027000007945 */ /* 0x000fe20003800000 */
[----:B------:R-:W-:Y:S01]  /*56f0*/  IMAD R6, R211, c[0x0][0x358], RZ ;  /* 0x0000d600d3067a24 */ /* 0x000fe200078e02ff */
[----:B------:R-:W3:Y:S01]  /*5700*/  S2R R3, SR_CTAID.Y ;  /* 0x0000000000037919 */ /* 0x000ee20000002600 */
[----:B------:R-:W-:-:S03]  /*5710*/  IMAD R4, R216, c[0x0][0x2f4], RZ ;  /* 0x0000bd00d8047a24 */ /* 0x000fc600078e02ff */
[----:B------:R-:W-:Y:S01]  /*5720*/  BAR.SYNC.DEFER_BLOCKING 0x1, 0x100 ;  /* 0x0044000000007b1d */ /* 0x000fe20000010000 */
[----:B------:R-:W-:Y:S01]  /*5730*/  ISETP.NE.AND P0, PT, R0, c[0x0][0x338], PT ;  /* 0x0000ce0000007a0c */ /* 0x000fe20003f05270 */
[----:B------:R-:W-:-:S04]  /*5740*/  IMAD R6, R6, c[0x0][0x2f4], RZ ;  /* 0x0000bd0006067a24 */ /* 0x000fc800078e02ff */
[----:B------:R-:W4:Y:S01]  /*5750*/  S2R R2, SR_TID.X ;  /* 0x0000000000027919 */ /* 0x000f220000002100 */
[----:B------:R-:W-:-:S07]  /*5760*/  SHF.R.S32.HI R5, RZ, 0x1f, R6 ;  /* 0x0000001fff057819 */ /* 0x000fce0000011406 */
[----:B---3--:R-:W-:-:S04]  /*5770*/  @P0 IMAD.HI.U32 R0, R3, c[0x0][0x33c], RZ ;  /* 0x0000cf0003000a27 */ /* 0x008fc800078e00ff */
[----:B------:R-:W-:Y:S01]  /*5780*/  IMAD.MOV.U32 R7, RZ, RZ, R3 ;  /* 0x000000ffff077224 */ /* 0x000fe200078e0003 */
[----:B------:R-:W-:Y:S02]  /*5790*/  @P0 SHF.R.U32.HI R7, RZ, c[0x0][0x340], R0 ;  /* 0x0000d000ff070a19 */ /* 0x000fe40000011600 */
[----:B------:R-:W-:Y:S02]  /*57a0*/  SHF.R.S32.HI R0, RZ, 0x1f, R4 ;  /* 0x0000001fff007819 */ /* 0x000fe40000011404 */
[--C-:B------:R-:W-:Y:S01]  /*57b0*/  IADD3 R4, P2, P0, R6, R4, R7.reuse ;  /* 0x0000000406047210 */ /* 0x100fe2000785e007 */
[--C-:B-1----:R-:W-:Y:S01]  /*57c0*/  IMAD.MOV R8, RZ, RZ, -R7.reuse ;  /* 0x000000ffff087224 */ /* 0x102fe200078e0a07 */
[----:B------:R-:W-:-:S03]  /*57d0*/  SHF.R.S32.HI R6, RZ, 0x1f, R7 ;  /* 0x0000001fff067819 */ /* 0x000fc60000011407 */
[----:B------:R-:W-:Y:S01]  /*57e0*/  IMAD R8, R8, c[0x0][0x338], R3 ;  /* 0x0000ce0008087a24 */ /* 0x000fe200078e0203 */
[----:B------:R-:W-:Y:S02]  /*57f0*/  IADD3.X R5, R5, R0, R6, P2, P0 ;  /* 0x0000000005057210 */ /* 0x000fe400017e0406 */
[----:B----4-:R-:W-:Y:S02]  /*5800*/  ISETP.NE.AND P2, PT, R2, RZ, PT ;  /* 0x000000ff0200720c */ /* 0x010fe40003f45270 */
[C---:B------:R-:W-:Y:S01]  /*5810*/  SHF.L.U64.HI R5, R4.reuse, 0x2, R5 ;  /* 0x0000000204057819 */ /* 0x040fe20000010205 */
[----:B------:R-:W-:Y:S01]  /*5820*/  IMAD.SHL.U32 R4, R4, 0x4, RZ ;  /* 0x0000000404047824 */ /* 0x000fe200078e00ff */
[----:B------:R-:W-:-:S04]  /*5830*/  SHF.R.S32.HI R0, RZ, 0x1f, R216 ;  /* 0x0000001fff007819 */ /* 0x000fc800000114d8 */
[----:B------:R-:W-:Y:S02]  /*5840*/  IADD3 R12, P0, R4, c[0x0][0x350], RZ ;  /* 0x0000d400040c7a10 */ /* 0x000fe40007f1e0ff */
[----:B------:R-:W-:Y:S02]  /*5850*/  SEL R0, R0, RZ, !P1 ;  /* 0x000000ff00007207 */ /* 0x000fe40004800000 */
[----:B------:R-:W-:Y:S01]  /*5860*/  IADD3.X R13, R5, c[0x0][0x354], RZ, P0, !PT ;  /* 0x0000d500050d7a10 */ /* 0x000fe200007fe4ff */
[C---:B--2---:R-:W-:Y:S01]  /*5870*/  @P1 IMAD R9, R216.reuse, 0x80, R9 ;  /* 0x00000080d8091824 */ /* 0x044fe200078e0209 */
        /* <DEDUP_REMOVED lines=8> */
.L_x_585:
[----:B------:R-:W2:Y:S01]  /*5900*/  LDG.E.STRONG.GPU R3, [R12.64] ;  /* 0x0000000a0c037981 */ /* 0x000ea2000c1ef900 */
[----:B------:R-:W-:Y:S01]  /*5910*/  YIELD ;  /* 0x0000000000007946 */ /* 0x000fe20003800000 */
[----:B--2---:R-:W-:Y:S01]  /*5920*/  ISETP.NE.AND P0, PT, R3, R8, PT ;  /* 0x000000080300720c */ /* 0x004fe20003f05270 */
[----:B------:R-:W-:-:S12]  /*5930*/  CCTL.IVALL ;  /* 0x00000000ff00798f */ /* 0x000fd80002000000 */
[----:B------:R-:W-:Y:S05]  /*5940*/  @P0 BRA `(.L_x_585) ;  /* 0xffffffb000000947 */ /* 0x000fea000383ffff */
.L_x_584:
[----:B------:R-:W-:Y:S05]  /*5950*/  BSYNC B0 ;  /* 0x0000000000007941 */ /* 0x000fea0003800000 */
.L_x_583:
[----:B------:R-:W-:Y:S01]  /*5960*/  MOV R3, 0xffffffff ;  /* 0xffffffff00037802 */ /* 0x000fe20000000f00 */
[----:B------:R-:W-:Y:S05]  /*5970*/  BRA.CONV ~URZ, `(.L_x_586) ;  /* 0x000000237f007947 */ /* 0x000fea000b800000 */
[----:B------:R-:W-:Y:S02]  /*5980*/  MOV R14, 0x59a0 ;  /* 0x000059a0000e7802 */ /* 0x000fe40000000f00 */
[----:B------:R-:W-:Y:S05]  /*5990*/  CALL.REL.NOINC `($__internal_3_$__cuda_sm70_warpsync) ;  /* 0x0000089000007944 */ /* 0x000fea0003c00000 */
.L_x_586:
[----:B------:R-:W-:Y:S01]  /*59a0*/  SHF.L.U32 R211, R211, 0xd, RZ ;  /* 0x0000000dd3d37819 */ /* 0x000fe200000006ff */
[----:B------:R-:W-:-:S06]  /*59b0*/  NOP ;  /* 0x0000000000007918 */ /* 0x000fcc0000000000 */
[--C-:B------:R-:W-:Y:S02]  /*59c0*/  IADD3 R16, P1, P0, R10, R211, R2.reuse ;  /* 0x000000d30a107210 */ /* 0x100fe4000783e002 */
[----:B------:R-:W-:Y:S01]  /*59d0*/  SHF.R.S32.HI R9, RZ, 0x1f, R2 ;  /* 0x0000001fff097819 */ /* 0x000fe20000011402 */
[----:B------:R-:W-:Y:S01]  /*59e0*/  IMAD R2, R6, c[0x0][0x328], RZ ;  /* 0x0000ca0006027a24 */ /* 0x000fe200078e02ff */
[----:B------:R-:W-:-:S03]  /*59f0*/  SHF.R.S32.HI R10, RZ, 0x1f, R211 ;  /* 0x0000001fff0a7819 */ /* 0x000fc600000114d3 */
[----:B------:R-:W-:Y:S01]  /*5a00*/  IMAD R2, R7, c[0x0][0x32c], R2 ;  /* 0x0000cb0007027a24 */ /* 0x000fe200078e0202 */
[----:B------:R-:W-:Y:S01]  /*5a10*/  IADD3.X R17, R11, R10, R9, P1, P0 ;  /* 0x0000000a0b117210 */ /* 0x000fe20000fe0409 */
[----:B------:R-:W-:-:S04]  /*5a20*/  IMAD R9, R0, c[0x0][0x330], RZ ;  /* 0x0000cc0000097a24 */ /* 0x000fc800078e02ff */
        /* <DEDUP_REMOVED lines=40> */
[----:B-1----:R-:W-:Y:S02]  /*5cb0*/  MOV R14, 0x5cd0 ;  /* 0x00005cd0000e7802 */ /* 0x002fe40000000f00 */
[----:B------:R-:W-:Y:S05]  /*5cc0*/  CALL.REL.NOINC `($__internal_3_$__cuda_sm70_warpsync) ;  /* 0x0000056000007944 */ /* 0x000fea0003c00000 */
.L_x_587:
        /* <DEDUP_REMOVED lines=12> */
.L_x_589:
[----:B------:R-:W-:Y:S05]  /*5d90*/  BSYNC B0 ;  /* 0x0000000000007941 */ /* 0x000fea0003800000 */
.L_x_588:
[----:B------:R-:W-:Y:S01]  /*5da0*/  IADD3 R4, P0, R4, c[0x0][0x348], RZ ;  /* 0x0000d20004047a10 */ /* 0x000fe20007f1e0ff */
[----:B------:R-:W-:Y:S03]  /*5db0*/  BSSY B0, `(.L_x_590) ;  /* 0x0000008000007945 */ /* 0x000fe60003800000 */
[----:B------:R-:W-:Y:S01]  /*5dc0*/  IADD3.X R5, R5, c[0x0][0x34c], RZ, P0, !PT ;  /* 0x0000d30005057a10 */ /* 0x000fe200007fe4ff */
[----:B------:R-:W-:Y:S05]  /*5dd0*/  @P2 BRA `(.L_x_591) ;  /* 0x0000005000002947 */ /* 0x000fea0003800000 */
.L_x_592:
[----:B--2---:R-:W2:Y:S01]  /*5de0*/  LDG.E.STRONG.GPU R9, [R4.64] ;  /* 0x0000000a04097981 */ /* 0x004ea2000c1ef900 */
[----:B------:R-:W-:Y:S01]  /*5df0*/  YIELD ;  /* 0x0000000000007946 */ /* 0x000fe20003800000 */
[----:B--2---:R-:W-:Y:S01]  /*5e00*/  ISETP.NE.AND P0, PT, R9, R8, PT ;  /* 0x000000080900720c */ /* 0x004fe20003f05270 */
[----:B------:R-:W-:-:S12]  /*5e10*/  CCTL.IVALL ;  /* 0x00000000ff00798f */ /* 0x000fd80002000000 */
[----:B------:R-:W-:Y:S05]  /*5e20*/  @P0 BRA `(.L_x_592) ;  /* 0xffffffb000000947 */ /* 0x000fea000383ffff */
.L_x_591:
[----:B------:R-:W-:Y:S05]  /*5e30*/  BSYNC B0 ;  /* 0x0000000000007941 */ /* 0x000fea0003800000 */
.L_x_590:
[----:B------:R-:W-:Y:S05]  /*5e40*/  BRA.CONV ~URZ, `(.L_x_593) ;  /* 0x000000237f007947 */ /* 0x000fea000b800000 */
[----:B-1----:R-:W-:Y:S02]  /*5e50*/  MOV R14, 0x5e70 ;  /* 0x00005e70000e7802 */ /* 0x002fe40000000f00 */
[----:B--2---:R-:W-:Y:S05]  /*5e60*/  CALL.REL.NOINC `($__internal_3_$__cuda_sm70_warpsync) ;  /* 0x000003c000007944 */ /* 0x004fea0003c00000 */
.L_x_593:
[----:B------:R-:W-:Y:S01]  /*5e70*/  MOV R8, R16 ;  /* 0x0000001000087202 */ /* 0x000fe20000000f00 */
[----:B------:R-:W-:Y:S01]  /*5e80*/  IMAD R6, R6, c[0x0][0x300], RZ ;  /* 0x0000c00006067a24 */ /* 0x000fe200078e02ff */
[----:B--2---:R-:W-:Y:S01]  /*5e90*/  MOV R9, R17 ;  /* 0x0000001100097202 */ /* 0x004fe20000000f00 */
        /* <DEDUP_REMOVED lines=44> */
[----:B--2---:R-:W-:Y:S05]  /*6160*/  CALL.REL.NOINC `($__internal_3_$__cuda_sm70_warpsync) ;  /* 0x000000c000007944 */ /* 0x004fea0003c00000 */
.L_x_594:
        /* <DEDUP_REMOVED lines=12> */
        .weak           $__internal_3_$__cuda_sm70_warpsync
        .type           $__internal_3_$__cuda_sm70_warpsync,@function
        .size           $__internal_3_$__cuda_sm70_warpsync,(.L_x_1810 - $__internal_3_$__cuda_sm70_warpsync)
$__internal_3_$__cuda_sm70_warpsync:
[----:B------:R-:W-:Y:S01]  /*6230*/  MOV R15, 0x0 ;  /* 0x00000000000f7802 */ /* 0x000fe20000000f00 */
[----:B------:R-:W-:Y:S04]  /*6240*/  WARPSYNC R3 ;  /* 0x0000000300007348 */ /* 0x000fe80003800000 */
[----:B------:R-:W-:Y:S05]  /*6250*/  RET.REL.NODEC R14 `(_ZN7cutlass13device_kernelIN5flash19enable_sm80_to_sm89INS1_16FlashAttnBwdSm80INS1_25CollectiveMainloopBwdSm80ILi2ELi2EN4cute5tupleIJNS5_1CILi64EEENS7_ILi128EEES8_EEENS_6half_tEfNS_4arch4Sm80ELb0ELb1ELb0ELb1ELb1ELb0ELb0ELb0ELi2ELi2ELi4ELi2ELb1EEENS1_24CollectiveEpilogueBwdGQAISA_fSD_Li256ELb1ELb1EEENS1_19SingleTileSchedulerILb1ELb0ELb0ELi128EEEEEEEEEvNT_6ParamsE) ;  /* 0xffff9da00e007950 */ /* 0x000fea0003c3ffff */
.L_x_595:
        /* <DEDUP_REMOVED lines=10> */
.L_x_1810:


//--------------------- .text._ZN7cutlass13device_kernelIN5flash19enable_sm80_to_sm89INS1_16FlashAttnBwdSm80INS1_25CollectiveMainloopBwdSm80ILi2ELi2EN4cute5tupleIJNS5_1CILi64EEENS7_ILi128EEES8_EEENS_6half_tEfNS_4arch4Sm80ELb1ELb0ELb0ELb0ELb0ELb0ELb0ELb0ELi2ELi2ELi4ELi2ELb1EEENS1_21CollectiveEpilogueBwdISA_SB_SD_Li256ELb0ELb0ELi2EEENS1_25SingleTileBwdLPTSchedulerILb0ELi128ELb0EEEEEEEEEvNT_6ParamsE --------------------------
	.section	.text._ZN7cutlass13device_kernelIN5flash19enable_sm80_to_sm89INS1_16FlashAttnBwdSm80INS1_25CollectiveMainloopBwdSm80ILi2ELi2EN4cute5tupleIJNS5_1CILi64EEENS7_ILi128EEES8_EEENS_6half_tEfNS_4arch4Sm80ELb1ELb0ELb0ELb0ELb0ELb0ELb0ELb0ELi2ELi2ELi4ELi2ELb1EEENS1_21CollectiveEpilogueBwdISA_SB_SD_Li256ELb0ELb0ELi2EEENS1_25SingleTileBwdLPTSchedulerILb0ELi128ELb0EEEEEEEEEvNT_6ParamsE,"ax",@progbits
	.sectioninfo	@"SHI_REGISTERS=254"
	.align	128
.text._ZN7cutlass13device_kernelIN5flash19enable_sm80_to_sm89INS1_16FlashAttnBwdSm80INS1_25CollectiveMainloopBwdSm80ILi2ELi2EN4cute5tupleIJNS5_1CILi64EEENS7_ILi128EEES8_EEENS_6half_tEfNS_4arch4Sm80ELb1ELb0ELb0ELb0ELb0ELb0ELb0ELb0ELi2ELi2ELi4ELi2ELb1EEENS1_21CollectiveEpilogueBwdISA_SB_SD_Li256ELb0ELb0ELi2EEENS1_25SingleTileBwdLPTSchedulerILb0ELi128ELb0EEEEEEEEEvNT_6ParamsE:
        .type           _ZN7cutlass13device_kernelIN5flash19enable_sm80_to_sm89INS1_16FlashAttnBwdSm80INS1_25CollectiveMainloopBwdSm80ILi2ELi2EN4cute5tupleIJNS5_1CILi64EEENS7_ILi128EEES8_EEENS_6half_tEfNS_4arch4Sm80ELb1ELb0ELb0ELb0ELb0ELb0ELb0ELb0ELi2ELi2ELi4ELi2ELb1EEENS1_21CollectiveEpilogueBwdISA_SB_SD_Li256ELb0ELb0ELi2EEENS1_25SingleTileBwdLPTSchedulerILb0ELi128ELb0EEEEEEEEEvNT_6ParamsE,@function
        .size           _ZN7cutlass13device_kernelIN5flash19enable_sm80_to_sm89INS1_16FlashAttnBwdSm80INS1_25CollectiveMainloopBwdSm80ILi2ELi2EN4cute5tupleIJNS5_1CILi64EEENS7_ILi128EEES8_EEENS_6half_tEfNS_4arch4Sm80ELb1ELb0ELb0ELb0ELb0ELb0ELb0ELb0ELi2ELi2ELi4ELi2ELb1EEENS1_21CollectiveEpilogueBwdISA_SB_SD_Li256ELb0ELb0ELi2EEENS1_25SingleTileBwdLPTSchedulerILb0ELi128ELb0EEEEEEEEEvNT_6ParamsE,(.L_x_1812 - _ZN7cutlass13device_kernelIN5flash19enable_sm80_to_sm89INS1_16FlashAttnBwdSm80INS1_25CollectiveMainloopBwdSm80ILi2ELi2EN4cute5tupleIJNS5_1CILi64EEENS7_ILi128EEES8_EEENS_6half_tEfNS_4arch4Sm80ELb1ELb0ELb0ELb0ELb0ELb0ELb0ELb0ELi2ELi2ELi4ELi2ELb1EEENS1_21CollectiveEpilogueBwdISA_SB_SD_Li256ELb0ELb0ELi2EEENS1_25SingleTileBwdLPTSchedulerILb0ELi128ELb0EEEEEEEEEvNT_6ParamsE)
        .other          _ZN7cutlass13device_kernelIN5flash19enable_sm80_to_sm89INS1_16FlashAttnBwdSm80INS1_25CollectiveMainloopBwdSm80ILi2ELi2EN4cute5tupleIJNS5_1CILi64EEENS7_ILi128EEES8_EEENS_6half_tEfNS_4arch4Sm80ELb1ELb0ELb0ELb0ELb0ELb0ELb0ELb0ELi2ELi2ELi4ELi2ELb1EEENS1_21CollectiveEpilogueBwdISA_SB_SD_Li256ELb0ELb0ELi2EEENS1_25SingleTileBwdLPTSchedulerILb0ELi128ELb0EEEEEEEEEvNT_6ParamsE,@"STO_CUDA_ENTRY STV_DEFAULT"
_ZN7cutlass13device_kernelIN5flash19enable_sm80_to_sm89INS1_16FlashAttnBwdSm80INS1_25CollectiveMainloopBwdSm80ILi2ELi2EN4cute5tupleIJNS5_1CILi64EEENS7_ILi128EEES8_EEENS_6half_tEfNS_4arch4Sm80ELb1ELb0ELb0ELb0ELb0ELb0ELb0ELb0ELi2ELi2ELi4ELi2ELb1EEENS1_21CollectiveEpilogueBwdISA_SB_SD_Li256ELb0ELb0ELi2EEENS1_25SingleTileBwdLPTSchedulerILb0ELi128ELb0EEEEEEEEEvNT_6ParamsE:
[----:B------:R-:W-:Y:S02]  /*0000*/  MOV R1, c[0x0][0x28] ;  /* 0x00000a0000017a02 */ /* 0x000fe40000000f00 */
[----:B------:R-:W1:Y:S04]  /*0010*/  S2R R212, SR_TID.X ;  /* 0x0000000000d47919 */ /* 0x000e680000002100 */
[----:B------:R-:W2:Y:S01]  /*0020*/  S2R R0, SR_CTAID.X ;  /* 0x0000000000007919 */ /* 0x000ea20000002500 */
[----:B-1----:R-:W-:-:S06]  /*0030*/  SHF.R.U32.HI R2, RZ, 0x5, R212 ;  /* 0x00000005ff027819 */ /* 0x002fcc00000116d4 */
[----:B------:R-:W1:Y:S02]  /*0040*/  SHFL.IDX PT, R2, R2, RZ, 0x1f ;  /* 0x00001fff02027589 */ /* 0x000e6400000e0000 */
[----:B-1----:R-:W-:-:S13]  /*0050*/  ISETP.NE.AND P0, PT, R2, RZ, PT ;  /* 0x000000ff0200720c */ /* 0x002fda0003f05270 */
[----:B------:R-:W-:Y:S05]  /*0060*/  @!P0 BRA `(.L_x_596) ;  /* 0x0000020000008947 */ /* 0x000fea0003800000 */
[----:B--2---:R-:W-:Y:S01]  /*0070*/  IMAD.MOV.U32 R2, RZ, RZ, c[0x0][0x3b8] ;  /* 0x0000ee00ff027624 */ /* 0x004fe200078e00ff */
[----:B------:R-:W-:-:S04]  /*0080*/  MOV R4, R0 ;  /* 0x0000000000047202 */ /* 0x000fc80000000f00 */
[----:B------:R-:W-:-:S13]  /*0090*/  ISETP.NE.AND P0, PT, R2, 0x1, PT ;  /* 0x000000010200780c */ /* 0x000fda0003f05270 */
[----:B------:R-:W-:-:S05]  /*00a0*/  @P0 IMAD.HI.U32 R2, R0, c[0x0][0x3bc], RZ ;  /* 0x0000ef0000020a27 */ /* 0x000fca00078e00ff */
[----:B------:R-:W-:-:S04]  /*00b0*/  @P0 SHF.R.U32.HI R4, RZ, c[0x0][0x3c0], R2 ;  /* 0x0000f000ff040a19 */ /* 0x000fc80000011602 */
[----:B------:R-:W-:Y:S01]  /*00c0*/  ISETP.GE.AND P0, PT, R4, c[0x0][0x3d0], PT ;  /* 0x0000f40004007a0c */ /* 0x000fe20003f06270 */
[----:B------:R-:W-:-:S04]  /*00d0*/  IMAD.MOV R3, RZ, RZ, -R4 ;  /* 0x000000ffff037224 */ /* 0x000fc800078e0a04 */
[----:B------:R-:W-:-:S08]  /*00e0*/  IMAD R0, R3, c[0x0][0x3b8], R0 ;  /* 0x0000ee0003007a24 */ /* 0x000fd000078e0200 */
[----:B------:R-:W-:Y:S05]  /*00f0*/  @!P0 BRA `(.L_x_597) ;  /* 0x0000007000008947 */ /* 0x000fea0003800000 */
[----:B------:R-:W-:Y:S02]  /*0100*/  MOV R2, c[0x0][0x3c4] ;  /* 0x0000f10000027a02 */ /* 0x000fe40000000f00 */
[----:B------:R-:W-:Y:S02]  /*0110*/  MOV R209, R0 ;  /* 0x0000000000d17202 */ /* 0x000fe40000000f00 */
[----:B------:R-:W-:-:S13]  /*0120*/  ISETP.NE.AND P0, PT, R2, 0x1, PT ;  /* 0x000000010200780c */ /* 0x000fda0003f05270 */
[----:B------:R-:W-:-:S05]  /*0130*/  @P0 IMAD.HI.U32 R2, R0, c[0x0][0x3c8], RZ ;  /* 0x0000f20000020a27 */ /* 0x000fca00078e00ff */
[----:B------:R-:W-:-:S05]  /*0140*/  @P0 SHF.R.U32.HI R209, RZ, c[0x0][0x3cc], R2 ;  /* 0x0000f300ffd10a19 */ /* 0x000fca0000011602 */
[----:B------:R-:W-:Y:S01]  /*0150*/  IMAD R3, R209, c[0x0][0x3c4], RZ ;  /* 0x0000f100d1037a24 */ /* 0x000fe200078e02ff */
[----:B------:R-:W-:Y:S05]  /*0160*/  BRA `(.L_x_598) ;  /* 0x0000006000007947 */ /* 0x000fea0003800000 */
.L_x_597:
[----:B------:R-:W-:Y:S02]  /*0170*/  MOV R2, c[0x0][0x3ac] ;  /* 0x0000eb0000027a02 */ /* 0x000fe40000000f00 */
[----:B------:R-:W-:Y:S02]  /*0180*/  MOV R209, R0 ;  /* 0x0000000000d17202 */ /* 0x000fe40000000f00 */
[----:B------:R-:W-:-:S13]  /*0190*/  ISETP.NE.AND P0, PT, R2, 0x1, PT ;  /* 0x000000010200780c */ /* 0x000fda0003f05270 */
[----:B------:R-:W-:-:S05]  /*01a0*/  @P0 IMAD.HI.U32 R2, R0, c[0x0][0x3b0], RZ ;  /* 0x0000ec0000020a27 */ /* 0x000fca00078e00ff */
[----:B------:R-:W-:-:S05]  /*01b0*/  @P0 SHF.R.U32.HI R209, RZ, c[0x0][0x3b4], R2 ;  /* 0x0000ed00ffd10a19 */ /* 0x000fca0000011602 */
[----:B------:R-:W-:-:S03]  /*01c0*/  IMAD R3, R209, c[0x0][0x3ac], RZ ;  /* 0x0000eb00d1037a24 */ /* 0x000fc600078e02ff */
.L_x_598:
[----:B------:R-:W-:Y:S02]  /*01d0*/  MOV R2, c[0x0][0x3a0] ;  /* 0x0000e80000027a02 */ /* 0x000fe40000000f00 */
[----:B------:R-:W-:Y:S02]  /*01e0*/  IADD3 R3, R0, -R3, RZ ;  /* 0x8000000300037210 */ /* 0x000fe40007ffe0ff */
[----:B------:R-:W-:-:S03]  /*01f0*/  ISETP.NE.AND P0, PT, R2, 0x1, PT ;  /* 0x000000010200780c */ /* 0x000fc60003f05270 */
[----:B------:R-:W-:-:S05]  /*0200*/  IMAD R4, R4, c[0x0][0x3ac], R3 ;  /* 0x0000eb0004047a24 */ /* 0x000fca00078e0203 */
[----:B------:R-:W-:-:S05]  /*0210*/  MOV R208, R4 ;  /* 0x0000000400d07202 */ /* 0x000fca0000000f00 */
[----:B------:R-:W-:-:S05]  /*0220*/  @P0 IMAD.HI.U32 R0, R4, c[0x0][0x3a4], RZ ;  /* 0x0000e90004000a27 */ /* 0x000fca00078e00ff */
[----:B------:R-:W-:-:S04]  /*0230*/  @P0 SHF.R.U32.HI R208, RZ, c[0x0][0x3a8], R0 ;  /* 0x0000ea00ffd00a19 */ /* 0x000fc80000011600 */
[----:B------:R-:W-:-:S05]  /*0240*/  IADD3 R207, -R208, RZ, RZ ;  /* 0x000000ffd0cf7210 */ /* 0x000fca0007ffe1ff */
[----:B------:R-:W-:Y:S01]  /*0250*/  IMAD R207, R207, c[0x0][0x3a0], R4 ;  /* 0x0000e800cfcf7a24 */ /* 0x000fe200078e0204 */
[----:B------:R-:W-:Y:S05]  /*0260*/  BRA `(.L_x_599) ;  /* 0x000001f000007947 */ /* 0x000fea0003800000 */
.L_x_596:
        /* <DEDUP_REMOVED lines=16> */
.L_x_600:
[----:B------:R-:W-:Y:S02]  /*0370*/  MOV R0, c[0x0][0x3ac] ;  /* 0x0000eb0000007a02 */ /* 0x000fe40000000f00 */
[----:B------:R-:W-:Y:S02]  /*0380*/  MOV R209, R2 ;  /* 0x0000000200d17202 */ /* 0x000fe40000000f00 */
[----:B------:R-:W-:-:S13]  /*0390*/  ISETP.NE.AND P0, PT, R0, 0x1, PT ;  /* 0x000000010000780c */ /* 0x000fda0003f05270 */
[----:B------:R-:W-:-:S05]  /*03a0*/  @P0 IMAD.HI.U32 R0, R2, c[0x0][0x3b0], RZ ;  /* 0x0000ec0002000a27 */ /* 0x000fca00078e00ff */
[----:B------:R-:W-:-:S05]  /*03b0*/  @P0 SHF.R.U32.HI R209, RZ, c[0x0][0x3b4], R0 ;  /* 0x0000ed00ffd10a19 */ /* 0x000fca0000011600 */
[----:B------:R-:W-:-:S03]  /*03c0*/  IMAD R3, R209, c[0x0][0x3ac], RZ ;  /* 0x0000eb00d1037a24 */ /* 0x000fc600078e02ff */
.L_x_601:
        /* <DEDUP_REMOVED lines=8> */
[----:B------:R-:W-:Y:S02]  /*0450*/  IMAD R207, R207, c[0x0][0x3a0], R4 ;  /* 0x0000e800cfcf7a24 */ /* 0x000fe400078e0204 */
.L_x_599:
[----:B------:R-:W-:-:S13]  /*0460*/  ISETP.GE.AND P0, PT, R208, RZ, PT ;  /* 0x000000ffd000720c */ /* 0x000fda0003f06270 */
[----:B------:R-:W-:Y:S05]  /*0470*/  @!P0 EXIT ;  /* 0x000000000000894d */ /* 0x000fea0003800000 */
[----:B------:R-:W-:Y:S01]  /*0480*/  IMAD.SHL.U32 R206, R209, 0x80, RZ ;  /* 0x00000080d1ce7824 */ /* 0x000fe200078e00ff */
[----:B------:R-:W-:Y:S01]  /*0490*/  ULDC UR5, c[0x0][0x168] ;  /* 0x00005a0000057ab9 */ /* 0x000fe20000000800 */
[----:B------:R-:W-:Y:S01]  /*04a0*/  IMAD.MOV.U32 R3, RZ, RZ, c[0x0][0x198] ;  /* 0x00006600ff037624 */ /* 0x000fe200078e00ff */
[----:B------:R-:W-:Y:S01]  /*04b0*/  UIADD3 UR5, UR5, 0x3f, URZ ;  /* 0x0000003f05057890 */ /* 0x000fe2000fffe03f */
[----:B------:R-:W-:Y:S01]  /*04c0*/  PLOP3.LUT P1, PT, PT, PT, PT, 0x80, 0x0 ;  /* 0x000000000000781c */ /* 0x000fe20003f2f070 */
[----:B------:R-:W-:Y:S01]  /*04d0*/  ULDC.64 UR12, c[0x0][0x118] ;  /* 0x00004600000c7ab9 */ /* 0x000fe20000000a00 */
[----:B------:R-:W-:Y:S01]  /*04e0*/  CS2R R126, SRZ ;  /* 0x00000000007e7805 */ /* 0x000fe2000001ff00 */
[----:B------:R-:W-:Y:S01]  /*04f0*/  IADD3 R0, R206, c[0x0][0x168], -R3 ;  /* 0x00005a00ce007a10 */ /* 0x000fe20007ffe803 */
[----:B------:R-:W-:Y:S01]  /*0500*/  USHF.R.S32.HI UR4, URZ, 0x1f, UR5 ;  /* 0x0000001f3f047899 */ /* 0x000fe20008011405 */
[----:B------:R-:W-:Y:S01]  /*0510*/  CS2R R124, SRZ ;  /* 0x00000000007c7805 */ /* 0x000fe2000001ff00 */
[----:B------:R-:W-:Y:S01]  /*0520*/  CS2R R130, SRZ ;  /* 0x0000000000827805 */ /* 0x000fe2000001ff00 */
[----:B------:R-:W-:Y:S01]  /*0530*/  IADD3 R0, R0, -c[0x0][0x2a4], RZ ;  /* 0x8000a90000007a10 */ /* 0x000fe20007ffe0ff */
[----:B------:R-:W-:Y:S01]  /*0540*/  ULEA.HI UR4, UR4, UR5, URZ, 0x6 ;  /* 0x0000000504047291 */ /* 0x000fe2000f8f303f */
[----:B------:R-:W-:Y:S01]  /*0550*/  CS2R R128, SRZ ;  /* 0x0000000000807805 */ /* 0x000fe2000001ff00 */
[----:B------:R-:W-:Y:S01]  /*0560*/  CS2R R122, SRZ ;  /* 0x00000000007a7805 */ /* 0x000fe2000001ff00 */
[----:B------:R-:W-:Y:S01]  /*0570*/  SHF.R.S32.HI R241, RZ, 0x1f, R0 ;  /* 0x0000001ffff17819 */ /* 0x000fe20000011400 */
[----:B------:R-:W-:Y:S01]  /*0580*/  USHF.R.S32.HI UR11, URZ, 0x6, UR4 ;  /* 0x000000063f0b7899 */ /* 0x000fe20008011404 */
        /* <DEDUP_REMOVED lines=34> */
[----:B------:R-:W-:Y:S01]  /*07b0*/  IMAD.MOV.U32 R3, RZ, RZ, R207 ;  /* 0x000000ffff037224 */ /* 0x000fe200078e00cf */
[----:B------:R-:W-:Y:S01]  /*07c0*/  SHF.R.S32.HI R229, RZ, 0x1f, R208 ;  /* 0x0000001fffe57819 */ /* 0x000fe200000114d0 */
[----:B------:R-:W-:Y:S01]  /*07d0*/  UMOV UR8, 0x6 ;  /* 0x0000000600087882 */ /* 0x000fe20000000000 */
[----:B------:R-:W-:Y:S01]  /*07e0*/  ISETP.NE.AND P0, PT, R0, 0x1, PT ;  /* 0x000000010000780c */ /* 0x000fe20003f05270 */
[----:B------:R-:W-:Y:S01]  /*07f0*/  ULDC.64 UR4, c[0x0][0x1d8] ;  /* 0x0000760000047ab9 */ /* 0x000fe20000000a00 */
[-C--:B------:R-:W-:Y:S01]  /*0800*/  LEA.HI R18, R17, R212.reuse, RZ, 0x3 ;  /* 0x000000d411127211 */ /* 0x080fe200078f18ff */
[----:B------:R-:W-:Y:S01]  /*0810*/  IMAD R5, R229, c[0x0][0x1e8], RZ ;  /* 0x00007a00e5057a24 */ /* 0x000fe200078e02ff */
[----:B------:R-:W-:Y:S01]  /*0820*/  IADD3 R234, -R206, c[0x0][0x198], RZ ;  /* 0x00006600ceea7a10 */ /* 0x000fe20007ffe1ff */
[----:B------:R-:W-:Y:S01]  /*0830*/  USHF.L.U64.HI UR5, UR4, UR8, UR5 ;  /* 0x0000000804057299 */ /* 0x000fe20008010205 */
[----:B------:R-:W-:Y:S01]  /*0840*/  LOP3.LUT R19, R18, 0xfffffff8, RZ, 0xc0, !PT ;  /* 0xfffffff812137812 */ /* 0x000fe200078ec0ff */
[----:B------:R-:W-:Y:S01]  /*0850*/  IMAD R12, R208, c[0x0][0x1ec], R5 ;  /* 0x00007b00d00c7a24 */ /* 0x000fe200078e0205 */
[----:B------:R-:W-:Y:S01]  /*0860*/  SHF.R.S32.HI R216, RZ, 0x3, R18 ;  /* 0x00000003ffd87819 */ /* 0x000fe20000011412 */
[----:B------:R-:W-:Y:S01]  /*0870*/  USHF.L.U32 UR4, UR4, 0x6, URZ ;  /* 0x0000000604047899 */ /* 0x000fe2000800063f */
[----:B------:R-:W-:Y:S01]  /*0880*/  LEA.HI R9, R17, R212, RZ, 0x6 ;  /* 0x000000d411097211 */ /* 0x000fe200078f30ff */
[----:B------:R-:W-:Y:S01]  /*0890*/  IMAD.IADD R19, R212, 0x1, -R19 ;  /* 0x00000001d4137824 */ /* 0x000fe200078e0a13 */
[----:B------:R-:W-:Y:S01]  /*08a0*/  SHF.R.S32.HI R217, RZ, 0x1f, R216 ;  /* 0x0000001fffd97819 */ /* 0x000fe200000114d8 */
[----:B------:R-:W-:Y:S01]  /*08b0*/  @P0 IMAD.HI.U32 R0, R207, c[0x0][0x24c], RZ ;  /* 0x00009300cf000a27 */ /* 0x000fe200078e00ff */
[----:B------:R-:W-:Y:S01]  /*08c0*/  SHF.R.S32.HI R9, RZ, 0x6, R9 ;  /* 0x00000006ff097819 */ /* 0x000fe20000011409 */
[----:B------:R-:W-:Y:S01]  /*08d0*/  ULDC.64 UR6, c[0x0][0x208] ;  /* 0x0000820000067ab9 */ /* 0x000fe20000000a00 */
[----:B------:R-:W-:Y:S01]  /*08e0*/  SHF.R.S32.HI R228, RZ, 0x1f, R207 ;  /* 0x0000001fffe47819 */ /* 0x000fe200000114cf */
[----:B------:R-:W-:Y:S01]  /*08f0*/  IMAD.SHL.U32 R14, R19, 0x8, RZ ;  /* 0x00000008130e7824 */ /* 0x000fe200078e00ff */
[----:B------:R-:W-:Y:S01]  /*0900*/  @P0 SHF.R.U32.HI R3, RZ, c[0x0][0x250], R0 ;  /* 0x00009400ff030a19 */ /* 0x000fe20000011600 */
[----:B------:R-:W-:Y:S01]  /*0910*/  IMAD.WIDE R22, R209, 0x80, R216 ;  /* 0x00000080d1167825 */ /* 0x000fe200078e02d8 */
[----:B------:R-:W-:-:S02]  /*0920*/  USHF.L.U64.HI UR9, UR6, UR8, UR7 ;  /* 0x0000000806097299 */ /* 0x000fc40008010207 */
[----:B------:R-:W-:Y:S01]  /*0930*/  SHF.R.S32.HI R2, RZ, 0x1f, R3 ;  /* 0x0000001fff027819 */ /* 0x000fe20000011403 */
[----:B------:R-:W-:Y:S01]  /*0940*/  IMAD R11, R23, c[0x0][0x1d8], RZ ;  /* 0x00007600170b7a24 */ /* 0x000fe200078e02ff */
[--C-:B------:R-:W-:Y:S01]  /*0950*/  SHF.R.S32.HI R15, RZ, 0x1f, R14.reuse ;  /* 0x0000001fff0f7819 */ /* 0x100fe2000001140e */
[----:B------:R-:W-:Y:S01]  /*0960*/  IMAD.SHL.U32 R10, R9, 0x200, RZ ;  /* 0x00000200090a7824 */ /* 0x000fe200078e00ff */
[----:B------:R-:W-:Y:S01]  /*0970*/  USHF.L.U32 UR10, UR6, 0x6, URZ ;  /* 0x00000006060a7899 */ /* 0x000fe2000800063f */
[----:B------:R-:W-:Y:S02]  /*0980*/  IMAD R0, R2, c[0x0][0x1e0], RZ ;  /* 0x0000780002007a24 */ /* 0x000fe400078e02ff */
[----:B------:R-:W-:-:S04]  /*0990*/  IMAD.WIDE.U32 R6, R3, c[0x0][0x1e0], R14 ;  /* 0x0000780003067a25 */ /* 0x000fc800078e000e */
[----:B------:R-:W-:Y:S02]  /*09a0*/  IMAD R0, R3, c[0x0][0x1e4], R0 ;  /* 0x0000790003007a24 */ /* 0x000fe400078e0200 */
[----:B------:R-:W-:Y:S02]  /*09b0*/  IMAD R2, R2, c[0x0][0x1b0], RZ ;  /* 0x00006c0002027a24 */ /* 0x000fe400078e02ff */
[----:B------:R-:W-:Y:S02]  /*09c0*/  IMAD.IADD R7, R7, 0x1, R0 ;  /* 0x0000000107077824 */ /* 0x000fe400078e0200 */
[----:B------:R-:W-:Y:S01]  /*09d0*/  IMAD R0, R22, c[0x0][0x1dc], R11 ;  /* 0x0000770016007a24 */ /* 0x000fe200078e020b */
[----:B------:R-:W-:Y:S01]  /*09e0*/  LEA.HI R11, R17, R212, RZ, 0x2 ;  /* 0x000000d4110b7211 */ /* 0x000fe200078f10ff */
[----:B------:R-:W-:-:S03]  /*09f0*/  IMAD.WIDE.U32 R4, R208, c[0x0][0x1e8], R6 ;  /* 0x00007a00d0047a25 */ /* 0x000fc600078e0006 */
[----:B------:R-:W-:Y:S01]  /*0a00*/  SHF.R.S32.HI R6, RZ, 0x1f, R11 ;  /* 0x0000001fff067819 */ /* 0x000fe2000001140b */
[----:B------:R-:W-:Y:S02]  /*0a10*/  IMAD.IADD R13, R5, 0x1, R12 ;  /* 0x00000001050d7824 */ /* 0x000fe400078e020c */
[----:B------:R-:W-:Y:S02]  /*0a20*/  IMAD.MOV.U32 R12, RZ, RZ, R4 ;  /* 0x000000ffff0c7224 */ /* 0x000fe400078e0004 */
[----:B------:R-:W-:Y:S02]  /*0a30*/  IMAD.SHL.U32 R5, R216, 0x40, RZ ;  /* 0x00000040d8057824 */ /* 0x000fe400078e00ff */
[----:B------:R-:W-:Y:S02]  /*0a40*/  IMAD.IADD R7, R234, 0x1, -R216 ;  /* 0x00000001ea077824 */ /* 0x000fe400078e0ad8 */
[----:B------:R-:W-:Y:S01]  /*0a50*/  IMAD.WIDE.U32 R12, R22, c[0x0][0x1d8], R12 ;  /* 0x00007600160c7a25 */ /* 0x000fe200078e000c */
[----:B------:R-:W-:-:S02]  /*0a60*/  LOP3.LUT R5, R5, 0x1c0, RZ, 0xc0, !PT ;  /* 0x000001c005057812 */ /* 0x000fc400078ec0ff */
[----:B------:R-:W-:Y:S01]  /*0a70*/  ISETP.GE.AND P1, PT, R7, 0x1, PT ;  /* 0x000000010700780c */ /* 0x000fe20003f26270 */
[----:B------:R-:W-:Y:S01]  /*0a80*/  IMAD.IADD R0, R13, 0x1, R0 ;  /* 0x000000010d007824 */ /* 0x000fe200078e0200 */
[----:B------:R-:W-:Y:S01]  /*0a90*/  LEA R20, P0, R12, c[0x0][0x1c0], 0x1 ;  /* 0x000070000c147a11 */ /* 0x000fe200078008ff */
[----:B------:R-:W-:Y:S01]  /*0aa0*/  IMAD R2, R3, c[0x0][0x1b4], R2 ;  /* 0x00006d0003027a24 */ /* 0x000fe200078e0202 */
[----:B------:R-:W-:Y:S01]  /*0ab0*/  ISETP.GE.AND P6, PT, R7, 0x21, PT ;  /* 0x000000210700780c */ /* 0x000fe20003fc6270 */
[----:B------:R-:W-:Y:S01]  /*0ac0*/  IMAD.WIDE.U32 R28, R3, c[0x0][0x1b0], R14 ;  /* 0x00006c00031c7a25 */ /* 0x000fe200078e000e */
[----:B------:R-:W-:Y:S02]  /*0ad0*/  LOP3.LUT R4, R5, 0x38, R14, 0xf8, !PT ;  /* 0x0000003805047812 */ /* 0x000fe400078ef80e */
[----:B------:R-:W-:Y:S01]  /*0ae0*/  ISETP.GE.AND P5, PT, R7, 0x41, PT ;  /* 0x000000410700780c */ /* 0x000fe20003fa6270 */
[----:B------:R-:W-:Y:S01]  /*0af0*/  IMAD.IADD R29, R29, 0x1, R2 ;  /* 0x000000011d1d7824 */ /* 0x000fe200078e0202 */
[----:B------:R-:W-:Y:S01]  /*0b00*/  SHF.R.U32.HI R5, RZ, 0x3, R5 ;  /* 0x00000003ff057819 */ /* 0x000fe20000011605 */
[----:B------:R-:W-:Y:S01]  /*0b10*/  IMAD R3, R229, c[0x0][0x1b8], RZ ;  /* 0x00006e00e5037a24 */ /* 0x000fe200078e02ff */
[----:B------:R-:W-:Y:S01]  /*0b20*/  ISETP.GE.OR P2, PT, R14, c[0x0][0x1cc], !P1 ;  /* 0x000073000e007a0c */ /* 0x000fe20004f46670 */
[----:B------:R-:W-:Y:S01]  /*0b30*/  IMAD.SHL.U32 R218, R212, 0x4, RZ ;  /* 0x00000004d4da7824 */ /* 0x000fe200078e00ff */
[----:B------:R-:W-:Y:S01]  /*0b40*/  LEA.HI.X R21, R12, c[0x0][0x1c4], R0, 0x1, P0 ;  /* 0x000071000c157a11 */ /* 0x000fe200000f0c00 */
[----:B------:R-:W-:Y:S01]  /*0b50*/  IMAD R2, R208, c[0x0][0x1bc], R3 ;  /* 0x00006f00d0027a24 */ /* 0x000fe200078e0203 */
[----:B------:R-:W-:Y:S01]  /*0b60*/  ISETP.GE.OR P4, PT, R14, c[0x0][0x1cc], !P6 ;  /* 0x000073000e007a0c */ /* 0x000fe20007786670 */
[----:B------:R-:W-:Y:S01]  /*0b70*/  IMAD R236, R228, c[0x0][0x270], RZ ;  /* 0x00009c00e4ec7a24 */ /* 0x000fe200078e02ff */
[----:B------:R-:W-:Y:S01]  /*0b80*/  IADD3 R26, P0, R20, UR4, RZ ;  /* 0x00000004141a7c10 */ /* 0x000fe2000ff1e0ff */
[----:B------:R-:W-:Y:S01]  /*0b90*/  IMAD R226, R228, c[0x0][0x288], RZ ;  /* 0x0000a200e4e27a24 */ /* 0x000fe200078e02ff */
[----:B------:R-:W-:Y:S01]  /*0ba0*/  LEA.HI R0, R17, R212, RZ, 0x4 ;  /* 0x000000d411007211 */ /* 0x000fe200078f20ff */
[----:B------:R-:W-:Y:S01]  /*0bb0*/  IMAD R236, R207, c[0x0][0x274], R236 ;  /* 0x00009d00cfec7a24 */ /* 0x000fe200078e02ec */
[----:B------:R-:W-:Y:S01]  /*0bc0*/  ISETP.GE.OR P3, PT, R14, c[0x0][0x1cc], !P5 ;  /* 0x000073000e007a0c */ /* 0x000fe20006f66670 */
[----:B------:R-:W-:Y:S01]  /*0bd0*/  IMAD R3, R229, c[0x0][0x188], RZ ;  /* 0x00006200e5037a24 */ /* 0x000fe200078e02ff */
[----:B------:R-:W-:Y:S01]  /*0be0*/  LOP3.LUT R4, R10, R4, R5, 0xf6, !PT ;  /* 0x000000040a047212 */ /* 0x000fe200078ef605 */
[----:B------:R-:W-:Y:S01]  /*0bf0*/  IMAD R226, R207, c[0x0][0x28c], R226 ;  /* 0x0000a300cfe27a24 */ /* 0x000fe200078e02e2 */
[----:B------:R-:W-:Y:S01]  /*0c00*/  IADD3.X R27, R21, UR5, RZ, P0, !PT ;  /* 0x00000005151b7c10 */ /* 0x000fe200087fe4ff */
[----:B------:R-:W-:Y:S01]  /*0c10*/  IMAD R210, R208, c[0x0][0x18c], R3 ;  /* 0x00006300d0d27a24 */ /* 0x000fe200078e0203 */
[----:B------:R-:W-:Y:S01]  /*0c20*/  SHF.R.S32.HI R13, RZ, 0x4, R0 ;  /* 0x00000004ff0d7819 */ /* 0x000fe20000011400 */
[----:B------:R-:W-:Y:S01]  /*0c30*/  IMAD.SHL.U32 R4, R4, 0x2, RZ ;  /* 0x0000000204047824 */ /* 0x000fe200078e00ff */
[----:B------:R-:W-:Y:S01]  /*0c40*/  IADD3 R24, P0, R26, UR4, RZ ;  /* 0x000000041a187c10 */ /* 0x000fe2000ff1e0ff */
[----:B------:R-:W-:Y:S01]  /*0c50*/  IMAD R3, R241, UR9, RZ ;  /* 0x00000009f1037c24 */ /* 0x000fe2000f8e02ff */
[----:B------:R-:W-:Y:S01]  /*0c60*/  LEA.HI R8, R0, R13, RZ, 0x1 ;  /* 0x0000000d00087211 */ /* 0x000fe200078f08ff */
[----:B------:R-:W-:Y:S01]  /*0c70*/  IMAD.MOV.U32 R156, RZ, RZ, 0x40 ;  /* 0x00000040ff9c7424 */ /* 0x000fe200078e00ff */
[----:B------:R-:W-:Y:S01]  /*0c80*/  IADD3.X R25, R27, UR5, RZ, P0, !PT ;  /* 0x000000051b197c10 */ /* 0x000fe200087fe4ff */
[----:B------:R-:W-:Y:S01]  /*0c90*/  @!PT LDS RZ, [RZ] ;  /* 0x00000000fffff984 */ /* 0x000fe20000000800 */
[----:B------:R-:W-:Y:S01]  /*0ca0*/  @!PT LDS RZ, [RZ] ;  /* 0x00000000fffff984 */ /* 0x000fe20000000800 */
[----:B------:R-:W-:Y:S01]  /*0cb0*/  @!PT LDS RZ, [RZ] ;  /* 0x00000000fffff984 */ /* 0x000fe20000000800 */
[----:B------:R1:W-:Y:S01]  /*0cc0*/  LDGSTS.E.BYPASS.LTC128B.128 [R4+0x4080], [R20.64], !P2 ;  /* 0x0408000014047fae */ /* 0x0003e2000d101d4c */
[----:B------:R-:W-:Y:S01]  /*0cd0*/  LOP3.LUT R8, R8, 0xfffffffe, RZ, 0xc0, !PT ;  /* 0xfffffffe08087812 */ /* 0x000fe200078ec0ff */
[----:B------:R-:W-:Y:S01]  /*0ce0*/  IMAD.MOV.U32 R192, RZ, RZ, 0x20 ;  /* 0x00000020ffc07424 */ /* 0x000fe200078e00ff */
[----:B------:R-:W-:Y:S01]  /*0cf0*/  ISETP.GE.AND P2, PT, R7, 0x61, PT ;  /* 0x000000610700780c */ /* 0x000fe20003f46270 */
[----:B------:R2:W-:Y:S01]  /*0d00*/  LDGSTS.E.BYPASS.LTC128B.128 [R4+0x5080], [R26.64], !P4 ;  /* 0x050800001a047fae */ /* 0x0005e2000e101d4c */
[C---:B------:R-:W-:Y:S01]  /*0d10*/  ISETP.GE.OR P1, PT, R14.reuse, c[0x0][0x19c], !P1 ;  /* 0x000067000e007a0c */ /* 0x040fe20004f26670 */
[----:B------:R-:W-:Y:S01]  /*0d20*/  IMAD.IADD R7, R13, 0x1, -R8 ;  /* 0x000000010d077824 */ /* 0x000fe200078e0a08 */
[----:B------:R-:W-:Y:S01]  /*0d30*/  ISETP.GE.OR P0, PT, R14, c[0x0][0x1cc], !P2 ;  /* 0x000073000e007a0c */ /* 0x000fe20005706670 */
[----:B------:R3:W-:Y:S01]  /*0d40*/  LDGSTS.E.BYPASS.LTC128B.128 [R4+0x6080], [R24.64], !P3 ;  /* 0x0608000018047fae */ /* 0x0007e2000d901d4c */
[----:B------:R-:W-:Y:S01]  /*0d50*/  IADD3 R12, P3, R24, UR4, RZ ;  /* 0x00000004180c7c10 */ /* 0x000fe2000ff7e0ff */
[----:B------:R-:W-:Y:S01]  /*0d60*/  IMAD R239, R217, c[0x0][0x208], RZ ;  /* 0x00008200d9ef7a24 */ /* 0x000fe200078e02ff */
[----:B------:R-:W-:Y:S01]  /*0d70*/  SHF.R.S32.HI R219, RZ, 0x1f, R218 ;  /* 0x0000001fffdb7819 */ /* 0x000fe200000114da */
[----:B------:R-:W-:Y:S01]  /*0d80*/  IMAD R215, R229, c[0x0][0x278], RZ ;  /* 0x00009e00e5d77a24 */ /* 0x000fe200078e02ff */
[----:B------:R-:W-:Y:S01]  /*0d90*/  IADD3.X R13, R25, UR5, RZ, P3, !PT ;  /* 0x00000005190d7c10 */ /* 0x000fe20009ffe4ff */
[----:B------:R-:W-:Y:S01]  /*0da0*/  ULDC.64 UR4, c[0x0][0x1a8] ;  /* 0x00006a0000047ab9 */ /* 0x000fe20000000a00 */
[----:B------:R-:W-:Y:S01]  /*0db0*/  SHF.R.S32.HI R5, RZ, 0x2, R11 ;  /* 0x00000002ff057819 */ /* 0x000fe2000001140b */
[----:B------:R-:W-:Y:S01]  /*0dc0*/  USHF.L.U64.HI UR5, UR4, UR8, UR5 ;  /* 0x0000000804057299 */ /* 0x000fe20008010205 */
[C---:B------:R-:W-:Y:S01]  /*0dd0*/  ISETP.GE.OR P6, PT, R14.reuse, c[0x0][0x19c], !P6 ;  /* 0x000067000e007a0c */ /* 0x040fe200077c6670 */
[----:B------:R-:W-:Y:S01]  /*0de0*/  USHF.L.U32 UR4, UR4, 0x6, URZ ;  /* 0x0000000604047899 */ /* 0x000fe2000800063f */
[C---:B------:R-:W-:Y:S01]  /*0df0*/  ISETP.GE.OR P5, PT, R14.reuse, c[0x0][0x19c], !P5 ;  /* 0x000067000e007a0c */ /* 0x040fe20006fa6670 */
[----:B------:R4:W-:Y:S01]  /*0e00*/  LDGSTS.E.BYPASS.LTC128B.128 [R4+0x7080], [R12.64], !P0 ;  /* 0x070800000c047fae */ /* 0x0009e2000c101d4c */
[----:B------:R-:W-:Y:S01]  /*0e10*/  ISETP.GE.OR P2, PT, R14, c[0x0][0x19c], !P2 ;  /* 0x000067000e007a0c */ /* 0x000fe20005746670 */
[----:B------:R-:W-:Y:S01]  /*0e20*/  IMAD R239, R216, c[0x0][0x20c], R239 ;  /* 0x00008300d8ef7a24 */ /* 0x000fe200078e02ef */
[----:B------:R-:W-:Y:S01]  /*0e30*/  LEA.HI R6, R6, R5, RZ, 0x3 ;  /* 0x0000000506067211 */ /* 0x000fe200078f18ff */
[----:B------:R-:W0:Y:S01]  /*0e40*/  LDGDEPBAR ;  /* 0x00000000000079af */ /* 0x000e220000000000 */
[----:B------:R-:W-:Y:S01]  /*0e50*/  LEA.HI R8, R17, R212, RZ, 0x5 ;  /* 0x000000d411087211 */ /* 0x000fe200078f28ff */
[----:B------:R-:W-:Y:S01]  /*0e60*/  IMAD R215, R208, c[0x0][0x27c], R215 ;  /* 0x00009f00d0d77a24 */ /* 0x000fe200078e02d7 */
[----:B------:R-:W-:Y:S01]  /*0e70*/  LOP3.LUT R6, R6, 0xfffffff8, RZ, 0xc0, !PT ;  /* 0xfffffff806067812 */ /* 0x000fe200078ec0ff */
[----:B-1----:R-:W-:Y:S01]  /*0e80*/  IMAD R20, R228, c[0x0][0x180], RZ ;  /* 0x00006000e4147a24 */ /* 0x002fe200078e02ff */
[C---:B------:R-:W-:Y:S01]  /*0e90*/  ISETP.GE.AND P4, PT, R14.reuse, c[0x0][0x16c], PT ;  /* 0x00005b000e007a0c */ /* 0x040fe20003f86270 */
[----:B------:R-:W-:Y:S01]  /*0ea0*/  IMAD.SHL.U32 R16, R7, 0x10, RZ ;  /* 0x0000001007107824 */ /* 0x000fe200078e00ff */
[----:B------:R-:W-:Y:S01]  /*0eb0*/  ISETP.GE.AND P3, PT, R14, c[0x0][0x1fc], PT ;  /* 0x00007f000e007a0c */ /* 0x000fe20003f66270 */
[C---:B------:R-:W-:Y:S01]  /*0ec0*/  IMAD R20, R207.reuse, c[0x0][0x184], R20 ;  /* 0x00006100cf147a24 */ /* 0x040fe200078e0214 */
[----:B------:R-:W-:Y:S01]  /*0ed0*/  IADD3 R225, R4, 0x4080, RZ ;  /* 0x0000408004e17810 */ /* 0x000fe20007ffe0ff */
[----:B--2---:R-:W-:Y:S01]  /*0ee0*/  IMAD.WIDE.U32 R26, R207, c[0x0][0x180], R14 ;  /* 0x00006000cf1a7a25 */ /* 0x004fe200078e000e */
[----:B------:R-:W-:-:S02]  /*0ef0*/  LOP3.LUT R16, R16, 0x10, RZ, 0xc0, !PT ;  /* 0x0000001010107812 */ /* 0x000fc400078ec0ff */
[----:B------:R-:W-:Y:S01]  /*0f00*/  IADD3 R223, R4, 0x8080, RZ ;  /* 0x0000808004df7810 */ /* 0x000fe20007ffe0ff */
[----:B---3--:R-:W-:-:S04]  /*0f10*/  IMAD.WIDE.U32 R24, R208, c[0x0][0x1b8], R28 ;  /* 0x00006e00d0187a25 */ /* 0x008fc800078e001c */
[----:B------:R-:W-:Y:S02]  /*0f20*/  IMAD.IADD R25, R25, 0x1, R2 ;  /* 0x0000000119197824 */ /* 0x000fe400078e0202 */
[----:B------:R-:W-:Y:S02]  /*0f30*/  IMAD R2, R23, c[0x0][0x1a8], RZ ;  /* 0x00006a0017027a24 */ /* 0x000fe400078e02ff */
[----:B------:R-:W-:Y:S02]  /*0f40*/  IMAD.IADD R21, R27, 0x1, R20 ;  /* 0x000000011b157824 */ /* 0x000fe400078e0214 */
[C---:B------:R-:W-:Y:S02]  /*0f50*/  IMAD R2, R22.reuse, c[0x0][0x1ac], R2 ;  /* 0x00006b0016027a24 */ /* 0x040fe400078e0202 */
[----:B------:R-:W-:-:S04]  /*0f60*/  IMAD.WIDE.U32 R22, R22, c[0x0][0x1a8], R24 ;  /* 0x00006a0016167a25 */ /* 0x000fc800078e0018 */
[----:B------:R-:W-:Y:S01]  /*0f70*/  IMAD.IADD R2, R23, 0x1, R2 ;  /* 0x0000000117027824 */ /* 0x000fe200078e0202 */
[C---:B------:R-:W-:Y:S01]  /*0f80*/  LEA R24, P0, R22.reuse, c[0x0][0x190], 0x1 ;  /* 0x0000640016187a11 */ /* 0x040fe200078008ff */
[----:B------:R-:W-:Y:S02]  /*0f90*/  IMAD.MOV.U32 R20, RZ, RZ, R26 ;  /* 0x000000ffff147224 */ /* 0x000fe400078e001a */
[----:B------:R-:W-:Y:S01]  /*0fa0*/  IMAD.WIDE.U32 R26, R207, c[0x0][0x270], R218 ;  /* 0x00009c00cf1a7a25 */ /* 0x000fe200078e00da */
[----:B------:R-:W-:Y:S02]  /*0fb0*/  LEA.HI.X R25, R22, c[0x0][0x194], R2, 0x1, P0 ;  /* 0x0000650016197a11 */ /* 0x000fe400000f0c02 */
[----:B------:R-:W-:Y:S01]  /*0fc0*/  SHF.R.S32.HI R2, RZ, 0x1f, R241 ;  /* 0x0000001fff027819 */ /* 0x000fe200000114f1 */
[----:B------:R-:W-:Y:S02]  /*0fd0*/  IMAD.IADD R237, R27, 0x1, R236 ;  /* 0x000000011bed7824 */ /* 0x000fe400078e02ec */
[----:B------:R-:W-:Y:S01]  /*0fe0*/  IMAD.MOV.U32 R236, RZ, RZ, R26 ;  /* 0x000000ffffec7224 */ /* 0x000fe200078e001a */
[----:B------:R1:W-:Y:S01]  /*0ff0*/  LDGSTS.E.BYPASS.LTC128B.128 [R4+0x80], [R24.64], !P1 ;  /* 0x0008000018047fae */ /* 0x0003e2000c901d4c */
[----:B------:R-:W-:Y:S01]  /*1000*/  IADD3 R26, P1, R24, UR4, RZ ;  /* 0x00000004181a7c10 */ /* 0x000fe2000ff3e0ff */
[----:B------:R-:W-:-:S03]  /*1010*/  IMAD.WIDE.U32 R28, R207, c[0x0][0x288], R218 ;  /* 0x0000a200cf1c7a25 */ /* 0x000fc600078e00da */
[----:B------:R-:W-:Y:S01]  /*1020*/  IADD3.X R27, R25, UR5, RZ, P1, !PT ;  /* 0x00000005191b7c10 */ /* 0x000fe20008ffe4ff */
[----:B------:R-:W-:-:S04]  /*1030*/  IMAD.WIDE.U32 R20, R208, c[0x0][0x188], R20 ;  /* 0x00006200d0147a25 */ /* 0x000fc800078e0014 */
[----:B------:R-:W-:Y:S01]  /*1040*/  IMAD.IADD R227, R29, 0x1, R226 ;  /* 0x000000011de37824 */ /* 0x000fe200078e02e2 */
[----:B------:R2:W-:Y:S01]  /*1050*/  LDGSTS.E.BYPASS.LTC128B.128 [R4+0x1080], [R26.64], !P6 ;  /* 0x010800001a047fae */ /* 0x0005e2000f101d4c */
[----:B------:R-:W-:Y:S02]  /*1060*/  IMAD.MOV.U32 R226, RZ, RZ, R28 ;  /* 0x000000ffffe27224 */ /* 0x000fe400078e001c */
[----:B------:R-:W-:Y:S02]  /*1070*/  IMAD.IADD R211, R21, 0x1, R210 ;  /* 0x0000000115d37824 */ /* 0x000fe400078e02d2 */
[C---:B----4-:R-:W-:Y:S02]  /*1080*/  IMAD R12, R2.reuse, UR10, R3 ;  /* 0x0000000a020c7c24 */ /* 0x050fe4000f8e0203 */
[----:B------:R-:W-:Y:S02]  /*1090*/  IMAD.MOV.U32 R210, RZ, RZ, R20 ;  /* 0x000000ffffd27224 */ /* 0x000fe400078e0014 */
[----:B------:R-:W-:-:S02]  /*10a0*/  IMAD R2, R2, c[0x0][0x178], RZ ;  /* 0x00005e0002027a24 */ /* 0x000fc400078e02ff */
[----:B------:R-:W-:Y:S02]  /*10b0*/  IMAD R3, R217, c[0x0][0x178], RZ ;  /* 0x00005e00d9037a24 */ /* 0x000fe400078e02ff */
[----:B------:R-:W-:Y:S02]  /*10c0*/  IMAD.IADD R6, R5, 0x1, -R6 ;  /* 0x0000000105067824 */ /* 0x000fe400078e0a06 */
[----:B------:R-:W-:Y:S01]  /*10d0*/  IMAD.WIDE.U32 R22, R241, c[0x0][0x178], RZ ;  /* 0x00005e00f1167a25 */ /* 0x000fe200078e00ff */
[----:B-1----:R-:W-:-:S03]  /*10e0*/  IADD3 R24, P1, R26, UR4, RZ ;  /* 0x000000041a187c10 */ /* 0x002fc6000ff3e0ff */
[----:B------:R-:W-:Y:S01]  /*10f0*/  IMAD R5, R241, c[0x0][0x17c], R2 ;  /* 0x00005f00f1057a24 */ /* 0x000fe200078e0202 */
[----:B------:R-:W-:Y:S01]  /*1100*/  IADD3.X R25, R27, UR5, RZ, P1, !PT ;  /* 0x000000051b197c10 */ /* 0x000fe20008ffe4ff */
[----:B------:R-:W-:Y:S01]  /*1110*/  IMAD R3, R216, c[0x0][0x17c], R3 ;  /* 0x00005f00d8037a24 */ /* 0x000fe200078e0203 */
[----:B------:R-:W-:Y:S01]  /*1120*/  IADD3 R28, P1, R24, UR4, RZ ;  /* 0x00000004181c7c10 */ /* 0x000fe2000ff3e0ff */
[----:B------:R-:W-:Y:S02]  /*1130*/  IMAD.WIDE.U32 R210, R216, c[0x0][0x178], R210 ;  /* 0x00005e00d8d27a25 */ /* 0x000fe400078e00d2 */
[----:B------:R1:W-:Y:S01]  /*1140*/  LDGSTS.E.BYPASS.LTC128B.128 [R4+0x2080], [R24.64], !P5 ;  /* 0x0208000018047fae */ /* 0x0003e2000e901d4c */
[----:B------:R-:W-:Y:S01]  /*1150*/  IADD3.X R29, R25, UR5, RZ, P1, !PT ;  /* 0x00000005191d7c10 */ /* 0x000fe20008ffe4ff */
[----:B------:R-:W-:Y:S01]  /*1160*/  IMAD.IADD R5, R23, 0x1, R5 ;  /* 0x0000000117057824 */ /* 0x000fe200078e0205 */
[----:B------:R-:W-:Y:S01]  /*1170*/  LOP3.LUT P1, RZ, R19, 0x4, RZ, 0xc0, !PT ;  /* 0x0000000413ff7812 */ /* 0x000fe2000782c0ff */
[----:B------:R-:W-:Y:S01]  /*1180*/  IMAD.IADD R204, R211, 0x1, R3 ;  /* 0x00000001d3cc7824 */ /* 0x000fe200078e0203 */
[----:B------:R-:W-:Y:S01]  /*1190*/  LEA R3, P0, R22, R210, 0x6 ;  /* 0x000000d216037211 */ /* 0x000fe200078030ff */
[----:B------:R3:W-:Y:S01]  /*11a0*/  LDGSTS.E.BYPASS.LTC128B.128 [R4+0x3080], [R28.64], !P2 ;  /* 0x030800001c047fae */ /* 0x0007e2000d101d4c */
[----:B------:R-:W-:Y:S01]  /*11b0*/  IMAD R20, R228, c[0x0][0x210], RZ ;  /* 0x00008400e4147a24 */ /* 0x000fe200078e02ff */
[----:B------:R-:W-:Y:S01]  /*11c0*/  ULDC.64 UR4, c[0x0][0x178] ;  /* 0x00005e0000047ab9 */ /* 0x000fe20000000a00 */
[----:B------:R-:W-:Y:S01]  /*11d0*/  LEA.HI.X R2, R22, R204, R5, 0x6, P0 ;  /* 0x000000cc16027211 */ /* 0x000fe200000f3405 */
[----:B------:R-:W0:Y:S01]  /*11e0*/  LDGDEPBAR ;  /* 0x00000000000079af */ /* 0x000e220000000000 */
[----:B------:R-:W-:Y:S01]  /*11f0*/  LEA R22, P0, R3, c[0x0][0x160], 0x1 ;  /* 0x0000580003167a11 */ /* 0x000fe200078008ff */
[C---:B------:R-:W-:Y:S01]  /*1200*/  IMAD R20, R207.reuse, c[0x0][0x214], R20 ;  /* 0x00008500cf147a24 */ /* 0x040fe200078e0214 */
[----:B------:R-:W-:Y:S01]  /*1210*/  SHF.R.S32.HI R5, RZ, 0x5, R8 ;  /* 0x00000005ff057819 */ /* 0x000fe20000011408 */
[----:B------:R-:W-:Y:S01]  /*1220*/  IMAD.WIDE.U32 R14, R207, c[0x0][0x210], R14 ;  /* 0x00008400cf0e7a25 */ /* 0x000fe200078e000e */
[----:B------:R-:W-:Y:S01]  /*1230*/  LEA.HI.X R23, R3, c[0x0][0x164], R2, 0x1, P0 ;  /* 0x0000590003177a11 */ /* 0x000fe200000f0c02 */
[----:B------:R-:W-:Y:S01]  /*1240*/  USHF.L.U32 UR14, UR4, 0x6, URZ ;  /* 0x00000006040e7899 */ /* 0x000fe2000800063f */
[C---:B------:R-:W-:Y:S01]  /*1250*/  LOP3.LUT P0, RZ, R19.reuse, 0x2, RZ, 0xc0, !PT ;  /* 0x0000000213ff7812 */ /* 0x040fe2000780c0ff */
[----:B------:R-:W-:Y:S01]  /*1260*/  IMAD.SHL.U32 R19, R19, 0x40, RZ ;  /* 0x0000004013137824 */ /* 0x000fe200078e00ff */
[----:B------:R-:W-:Y:S01]  /*1270*/  LEA.HI R224, R8, R5, RZ, 0x1 ;  /* 0x0000000508e07211 */ /* 0x000fe200078f08ff */
[----:B------:R-:W-:Y:S01]  /*1280*/  IMAD.IADD R21, R15, 0x1, R20 ;  /* 0x000000010f157824 */ /* 0x000fe200078e0214 */
[----:B------:R-:W-:Y:S01]  /*1290*/  USHF.L.U64.HI UR5, UR4, UR8, UR5 ;  /* 0x0000000804057299 */ /* 0x000fe20008010205 */
[----:B------:R-:W-:Y:S01]  /*12a0*/  IMAD.MOV.U32 R20, RZ, RZ, R14 ;  /* 0x000000ffff147224 */ /* 0x000fe200078e000e */
[----:B------:R-:W-:Y:S01]  /*12b0*/  LOP3.LUT R19, R19, 0x1c0, RZ, 0xc0, !PT ;  /* 0x000001c013137812 */ /* 0x000fe200078ec0ff */
[----:B------:R-:W-:Y:S01]  /*12c0*/  IMAD.SHL.U32 R14, R5, 0x10, RZ ;  /* 0x00000010050e7824 */ /* 0x000fe200078e00ff */
[----:B------:R-:W-:Y:S01]  /*12d0*/  LOP3.LUT R224, R224, 0xfffffffe, RZ, 0xc0, !PT ;  /* 0xfffffffee0e07812 */ /* 0x000fe200078ec0ff */
[----:B------:R-:W-:Y:S01]  /*12e0*/  IMAD.SHL.U32 R15, R241, 0x40, RZ ;  /* 0x00000040f10f7824 */ /* 0x000fe200078e00ff */
[----:B------:R-:W-:Y:S01]  /*12f0*/  LOP3.LUT R198, R19, 0x8, R18, 0xf8, !PT ;  /* 0x0000000813c67812 */ /* 0x000fe200078ef812 */
[----:B------:R-:W-:Y:S01]  /*1300*/  IMAD R3, R229, c[0x0][0x218], RZ ;  /* 0x00008600e5037a24 */ /* 0x000fe200078e02ff */
[----:B------:R-:W-:Y:S01]  /*1310*/  LOP3.LUT R13, R19, 0x30, R14, 0xf8, !PT ;  /* 0x00000030130d7812 */ /* 0x000fe200078ef80e */
[----:B------:R-:W-:Y:S01]  /*1320*/  IMAD.IADD R224, R5, 0x1, -R224 ;  /* 0x0000000105e07824 */ /* 0x000fe200078e0ae0 */
[----:B------:R-:W-:Y:S01]  /*1330*/  SHF.R.U32.HI R19, RZ, 0x3, R19 ;  /* 0x00000003ff137819 */ /* 0x000fe20000011613 */
[----:B------:R-:W-:Y:S01]  /*1340*/  IMAD R5, R7, 0x800, R10 ;  /* 0x0000080007057824 */ /* 0x000fe200078e020a */
[----:B------:R-:W-:Y:S01]  /*1350*/  IADD3 R2, -R216, c[0x0][0x168], -R15 ;  /* 0x00005a00d8027a10 */ /* 0x000fe20007ffe90f */
[----:B------:R-:W-:-:S04]  /*1360*/  DEPBAR.LE SB0, 0x1 ;  /* 0x000080400000791a */ /* 0x000fc80000000000 */
[-C--:B------:R-:W-:Y:S01]  /*1370*/  LOP3.LUT R198, R198, R19.reuse, RZ, 0x3c, !PT ;  /* 0x00000013c6c67212 */ /* 0x080fe200078e3cff */
[----:B------:R-:W-:Y:S01]  /*1380*/  IMAD R220, R208, c[0x0][0x21c], R3 ;  /* 0x00008700d0dc7a24 */ /* 0x000fe200078e0203 */
[----:B------:R-:W-:Y:S01]  /*1390*/  SEL R3, R156, 0xffffffc0, !P1 ;  /* 0xffffffc09c037807 */ /* 0x000fe20004800000 */
[----:B------:R-:W-:Y:S01]  /*13a0*/  IMAD.WIDE.U32 R20, R208, c[0x0][0x218], R20 ;  /* 0x00008600d0147a25 */ /* 0x000fe200078e0014 */
[C---:B------:R-:W-:Y:S01]  /*13b0*/  ISETP.LT.OR P2, PT, R2.reuse, 0x1, P4 ;  /* 0x000000010200780c */ /* 0x040fe20002741670 */
[----:B------:R-:W-:Y:S01]  /*13c0*/  BAR.SYNC.DEFER_BLOCKING 0x0 ;  /* 0x0000000000007b1d */ /* 0x000fe20000010000 */
[----:B------:R-:W-:Y:S01]  /*13d0*/  ISETP.LT.OR P1, PT, R2, 0x21, P4 ;  /* 0x000000210200780c */ /* 0x000fe20002721670 */
[----:B------:R-:W-:Y:S01]  /*13e0*/  IMAD.IADD R198, R5, 0x1, R198 ;  /* 0x0000000105c67824 */ /* 0x000fe200078e02c6 */
[----:B------:R-:W-:Y:S01]  /*13f0*/  LOP3.LUT R5, R0, 0xfffffff0, RZ, 0xc0, !PT ;  /* 0xfffffff000057812 */ /* 0x000fe200078ec0ff */
[----:B------:R-:W-:Y:S01]  /*1400*/  IMAD.IADD R221, R21, 0x1, R220 ;  /* 0x0000000115dd7824 */ /* 0x000fe200078e02dc */
[----:B------:R-:W-:Y:S01]  /*1410*/  ISETP.LT.OR P6, PT, R2, 0x1, P3 ;  /* 0x000000010200780c */ /* 0x000fe20001fc1670 */
[----:B------:R-:W-:Y:S01]  /*1420*/  IMAD.SHL.U32 R198, R198, 0x2, RZ ;  /* 0x00000002c6c67824 */ /* 0x000fe200078e00ff */
[----:B------:R-:W-:Y:S01]  /*1430*/  ISETP.LT.OR P5, PT, R2, 0x21, P3 ;  /* 0x000000210200780c */ /* 0x000fe20001fa1670 */
[----:B------:R-:W-:Y:S01]  /*1440*/  IMAD.IADD R10, R212, 0x1, -R5 ;  /* 0x00000001d40a7824 */ /* 0x000fe200078e0a05 */
[----:B------:R-:W-:Y:S01]  /*1450*/  SEL R5, R192, 0xffffffe0, !P0 ;  /* 0xffffffe0c0057807 */ /* 0x000fe20004000000 */
[----:B------:R-:W-:Y:S01]  /*1460*/  IMAD.IADD R2, R198, 0x1, R3 ;  /* 0x00000001c6027824 */ /* 0x000fe200078e0203 */
[----:B------:R-:W-:Y:S01]  /*1470*/  LOP3.LUT R18, R13, 0x8, R18, 0xf8, !PT ;  /* 0x000000080d127812 */ /* 0x000fe200078ef812 */
[----:B------:R-:W-:Y:S01]  /*1480*/  IMAD.MOV.U32 R220, RZ, RZ, R20 ;  /* 0x000000ffffdc7224 */ /* 0x000fe200078e0014 */
[----:B--2---:R-:W-:Y:S01]  /*1490*/  IADD3 R26, P0, R22, UR14, RZ ;  /* 0x0000000e161a7c10 */ /* 0x004fe2000ff1e0ff */
[----:B------:R-:W-:Y:S01]  /*14a0*/  IMAD.IADD R3, R198, 0x1, R5 ;  /* 0x00000001c6037824 */ /* 0x000fe200078e0205 */
[----:B------:R-:W-:Y:S01]  /*14b0*/  SHF.R.S32.HI R13, RZ, 0x1f, R10 ;  /* 0x0000001fff0d7819 */ /* 0x000fe2000001140a */
[----:B------:R-:W-:Y:S01]  /*14c0*/  IMAD.IADD R0, R5, 0x1, R2 ;  /* 0x0000000105007824 */ /* 0x000fe200078e0202 */
[----:B------:R-:W-:Y:S01]  /*14d0*/  IADD3.X R27, R23, UR5, RZ, P0, !PT ;  /* 0x00000005171b7c10 */ /* 0x000fe200087fe4ff */
[----:B------:R-:W-:Y:S01]  /*14e0*/  IMAD.WIDE.U32 R220, R216, c[0x0][0x208], R220 ;  /* 0x00008200d8dc7a25 */ /* 0x000fe200078e00dc */
[----:B------:R-:W-:Y:S01]  /*14f0*/  LEA.HI R13, R13, R10, RZ, 0x3 ;  /* 0x0000000a0d0d7211 */ /* 0x000fe200078f18ff */
[----:B------:R-:W-:Y:S01]  /*1500*/  UMOV UR4, 0x5 ;  /* 0x0000000500047882 */ /* 0x000fe20000000000 */
[----:B------:R-:W-:Y:S01]  /*1510*/  SHF.R.S32.HI R14, RZ, 0x1f, R15 ;  /* 0x0000001fff0e7819 */ /* 0x000fe2000001140f */
[----:B------:R-:W-:Y:S01]  /*1520*/  IMAD.IADD R239, R221, 0x1, R239 ;  /* 0x00000001ddef7824 */ /* 0x000fe200078e02ef */
[----:B------:R-:W-:Y:S01]  /*1530*/  LOP3.LUT R21, R13, 0xfffffff8, RZ, 0xc0, !PT ;  /* 0xfffffff80d157812 */ /* 0x000fe200078ec0ff */
[----:B------:R3:W2:Y:S01]  /*1540*/  LDSM.16.M88.4 R144, [R198+0x4080] ;  /* 0x00408000c690783b */ /* 0x0006a20000000200 */
[----:B------:R-:W-:Y:S01]  /*1550*/  IMAD.MOV.U32 R238, RZ, RZ, R220 ;  /* 0x000000ffffee7224 */ /* 0x000fe200078e00dc */
[----:B------:R-:W-:Y:S01]  /*1560*/  USHF.L.U64.HI UR4, UR6, UR4, UR7 ;  /* 0x0000000406047299 */ /* 0x000fe20008010207 */
[----:B------:R-:W-:Y:S01]  /*1570*/  IMAD.WIDE.U32 R236, R208, c[0x0][0x278], R236 ;  /* 0x00009e00d0ec7a25 */ /* 0x000fe200078e00ec */
[----:B------:R3:W4:Y:S01]  /*1580*/  LDSM.16.M88.4 R148, [R198+0x6080] ;  /* 0x00608000c694783b */ /* 0x0007220000000200 */
[----:B------:R-:W-:Y:S01]  /*1590*/  USHF.L.U32 UR6, UR6, 0x5, URZ ;  /* 0x0000000506067899 */ /* 0x000fe2000800063f */
[----:B------:R-:W-:Y:S01]  /*15a0*/  LOP3.LUT R18, R18, R19, RZ, 0x3c, !PT ;  /* 0x0000001312127212 */ /* 0x000fe200078e3cff */
[----:B-1----:R-:W-:Y:S01]  /*15b0*/  IMAD.WIDE.U32 R24, R241, UR10, R238 ;  /* 0x0000000af1187c25 */ /* 0x002fe2000f8e00ee */
[----:B------:R3:W1:Y:S01]  /*15c0*/  LDSM.16.M88.4 R152, [R3+0x4080] ;  /* 0x004080000398783b */ /* 0x0006620000000200 */
[----:B------:R-:W-:-:S02]  /*15d0*/  USHF.L.U64.HI UR4, UR6, 0x1, UR4 ;  /* 0x0000000106047899 */ /* 0x000fc40008010204 */
[----:B------:R-:W-:Y:S01]  /*15e0*/  IMAD.IADD R5, R25, 0x1, R12 ;  /* 0x0000000119057824 */ /* 0x000fe200078e020c */
[----:B------:R3:W5:Y:S01]  /*15f0*/  LDSM.16.M88.4 R160, [R3+0x6080] ;  /* 0x0060800003a0783b */ /* 0x0007620000000200 */
[----:B------:R-:W-:Y:S01]  /*1600*/  IMAD.IADD R215, R237, 0x1, R215 ;  /* 0x00000001edd77824 */ /* 0x000fe200078e02d7 */
[----:B------:R-:W-:Y:S01]  /*1610*/  USHF.L.U32 UR6, UR6, 0x1, URZ ;  /* 0x0000000106067899 */ /* 0x000fe2000800063f */
[----:B------:R-:W-:Y:S01]  /*1620*/  IMAD.IADD R10, R10, 0x1, -R21 ;  /* 0x000000010a0a7824 */ /* 0x000fe200078e0a15 */
[----:B------:R3:W1:Y:S01]  /*1630*/  LDSM.16.M88.4 R164, [R2+0x4080] ;  /* 0x0040800002a4783b */ /* 0x0006620000000200 */
[----:B------:R-:W-:Y:S02]  /*1640*/  IMAD R21, R229, c[0x0][0x290], RZ ;  /* 0x0000a400e5157a24 */ /* 0x000fe400078e02ff */
[C---:B------:R-:W-:Y:S01]  /*1650*/  IMAD.WIDE.U32 R226, R208.reuse, c[0x0][0x290], R226 ;  /* 0x0000a400d0e27a25 */ /* 0x040fe200078e00e2 */
[----:B------:R3:W1:Y:S03]  /*1660*/  LDSM.16.M88.4 R168, [R2+0x6080] ;  /* 0x0060800002a8783b */ /* 0x0006660000000200 */
[----:B------:R-:W-:Y:S01]  /*1670*/  IMAD R21, R208, c[0x0][0x294], R21 ;  /* 0x0000a500d0157a24 */ /* 0x000fe200078e0215 */
[----:B------:R3:W1:Y:S01]  /*1680*/  LDSM.16.M88.4 R172, [R0+0x4080] ;  /* 0x0040800000ac783b */ /* 0x0006620000000200 */
[----:B------:R-:W-:-:S02]  /*1690*/  IMAD.SHL.U32 R19, R6, 0x40, RZ ;  /* 0x0000004006137824 */ /* 0x000fc400078e00ff */
[----:B------:R-:W-:Y:S01]  /*16a0*/  IMAD.IADD R214, R227, 0x1, R21 ;  /* 0x00000001e3d67824 */ /* 0x000fe200078e0215 */
[----:B------:R3:W1:Y:S01]  /*16b0*/  LDSM.16.M88.4 R176, [R0+0x6080] ;  /* 0x0060800000b0783b */ /* 0x0006620000000200 */
[----:B------:R-:W-:Y:S01]  /*16c0*/  IMAD R197, R7, 0x200, R18 ;  /* 0x0000020007c57824 */ /* 0x000fe200078e0212 */
[----:B------:R-:W-:Y:S01]  /*16d0*/  LOP3.LUT R19, R19, 0x1c0, RZ, 0xc0, !PT ;  /* 0x000001c013137812 */ /* 0x000fe200078ec0ff */
[----:B------:R-:W-:Y:S01]  /*16e0*/  IMAD.SHL.U32 R196, R13, 0x40, RZ ;  /* 0x000000400dc47824 */ /* 0x000fe200078e00ff */
[----:B------:R-:W-:Y:S01]  /*16f0*/  BAR.SYNC.DEFER_BLOCKING 0x0 ;  /* 0x0000000000007b1d */ /* 0x000fe20000010000 */
[----:B------:R-:W-:Y:S01]  /*1700*/  IMAD.SHL.U32 R202, R224, 0x400, RZ ;  /* 0x00000400e0ca7824 */ /* 0x000fe200078e00ff */
[----:B------:R-:W-:Y:S02]  /*1710*/  SHF.R.U32.HI R222, RZ, 0x3, R19 ;  /* 0x00000003ffde7819 */ /* 0x000fe40000011613 */
[----:B------:R-:W-:Y:S02]  /*1720*/  LOP3.LUT R196, R196, 0xfffffe00, RZ, 0xc0, !PT ;  /* 0xfffffe00c4c47812 */ /* 0x000fe400078ec0ff */
[----:B------:R-:W-:Y:S01]  /*1730*/  @!PT LDS RZ, [RZ] ;  /* 0x00000000fffff984 */ /* 0x000fe20000000800 */
[----:B------:R-:W-:Y:S01]  /*1740*/  @!PT LDS RZ, [RZ] ;  /* 0x00000000fffff984 */ /* 0x000fe20000000800 */
[----:B------:R-:W-:Y:S01]  /*1750*/  @!PT LDS RZ, [RZ] ;  /* 0x00000000fffff984 */ /* 0x000fe20000000800 */
[----:B------:R1:W-:Y:S01]  /*1760*/  LDGSTS.E.BYPASS.LTC128B.128 [R4+0x4080], [R22.64], !P2 ;  /* 0x0408000016047fae */ /* 0x0003e2000d101d4c */
[----:B------:R-:W-:-:S03]  /*1770*/  ISETP.GT.AND P2, PT, R212, 0xf, PT ;  /* 0x0000000fd400780c */ /* 0x000fc60003f44270 */
[----:B------:R2:W-:Y:S01]  /*1780*/  LDGSTS.E.BYPASS.LTC128B.128 [R4+0x5080], [R26.64], !P1 ;  /* 0x050800001a047fae */ /* 0x0005e2000c901d4c */
[----:B-1----:R-:W-:-:S04]  /*1790*/  LEA R22, P0, R24, c[0x0][0x1f0], 0x1 ;  /* 0x00007c0018167a11 */ /* 0x002fc800078008ff */
[----:B------:R-:W-:Y:S02]  /*17a0*/  LEA.HI.X R23, R24, c[0x0][0x1f4], R5, 0x1, P0 ;  /* 0x00007d0018177a11 */ /* 0x000fe400000f0c05 */
[----:B------:R-:W-:-:S03]  /*17b0*/  LEA.HI R5, R17, R212, RZ, 0x7 ;  /* 0x000000d411057211 */ /* 0x000fc600078f38ff */
[----:B------:R-:W-:Y:S02]  /*17c0*/  @!P2 IADD3 R17, P0, R15, R236, RZ ;  /* 0x000000ec0f11a210 */ /* 0x000fe40007f1e0ff */
[----:B------:R-:W-:Y:S02]  /*17d0*/  SHF.R.U32.HI R5, RZ, 0x4, R5 ;  /* 0x00000004ff057819 */ /* 0x000fe40000011605 */
[----:B--2---:R-:W-:Y:S01]  /*17e0*/  IADD3 R26, P1, R22, UR6, RZ ;  /* 0x00000006161a7c10 */ /* 0x004fe2000ff3e0ff */
[----:B------:R-:W-:Y:S01]  /*17f0*/  @!P2 IMAD.X R12, R14, 0x1, R215, P0 ;  /* 0x000000010e0ca824 */ /* 0x000fe200000e06d7 */
[C---:B------:R-:W-:Y:S02]  /*1800*/  @!P2 LEA R24, P0, R17.reuse, c[0x0][0x258], 0x2 ;  /* 0x000096001118aa11 */ /* 0x040fe400078010ff */
[----:B------:R-:W-:Y:S01]  /*1810*/  LOP3.LUT R5, R16, 0x8, R5, 0xf8, !PT ;  /* 0x0000000810057812 */ /* 0x000fe200078ef805 */
[----:B------:R-:W-:Y:S01]  /*1820*/  @!P2 IMAD.SHL.U32 R16, R212, 0x10, RZ ;  /* 0x00000010d410a824 */ /* 0x000fe200078e00ff */
[----:B------:R-:W-:Y:S01]  /*1830*/  @!P2 LEA.HI.X R25, R17, c[0x0][0x25c], R12, 0x2, P0 ;  /* 0x000097001119aa11 */ /* 0x000fe200000f140c */
[----:B------:R-:W-:Y:S01]  /*1840*/  IMAD.SHL.U32 R17, R9, 0x8, RZ ;  /* 0x0000000809117824 */ /* 0x000fe200078e00ff */
[----:B------:R-:W-:Y:S01]  /*1850*/  IADD3 R15, P0, R15, R226, RZ ;  /* 0x000000e20f0f7210 */ /* 0x000fe20007f1e0ff */
[----:B------:R-:W-:Y:S01]  /*1860*/  IMAD.SHL.U32 R12, R7, 0x20, RZ ;  /* 0x00000020070c7824 */ /* 0x000fe200078e00ff */
[----:B------:R-:W-:Y:S01]  /*1870*/  IADD3.X R27, R23, UR4, RZ, P1, !PT ;  /* 0x00000004171b7c10 */ /* 0x000fe20008ffe4ff */
[----:B------:R-:W-:Y:S01]  /*1880*/  IMAD.SHL.U32 R7, R7, 0x8, RZ ;  /* 0x0000000807077824 */ /* 0x000fe200078e00ff */
[----:B------:R-:W-:Y:S01]  /*1890*/  LOP3.LUT R17, R17, 0x18, RZ, 0xc0, !PT ;  /* 0x0000001811117812 */ /* 0x000fe200078ec0ff */
[----:B------:R-:W-:Y:S01]  /*18a0*/  IMAD.X R14, R14, 0x1, R214, P0 ;  /* 0x000000010e0e7824 */ /* 0x000fe200000e06d6 */
[----:B------:R-:W-:Y:S01]  /*18b0*/  LEA R20, P0, R15, c[0x0][0x280], 0x2 ;  /* 0x0000a0000f147a11 */ /* 0x000fe200078010ff */
[----:B------:R1:W-:Y:S01]  /*18c0*/  @!P2 LDGSTS.E.BYPASS.LTC128B.128 [R16+0xc080], [R24.64] ;  /* 0x0c0800001810afae */ /* 0x0003e2000b901d4c */
[----:B------:R-:W-:-:S02]  /*18d0*/  LOP3.LUT R12, R17, 0x20, R12, 0xf8, !PT ;  /* 0x00000020110c7812 */ /* 0x000fc400078ef80c */
[----:B------:R-:W-:Y:S01]  /*18e0*/  LEA.HI.X R21, R15, c[0x0][0x284], R14, 0x2, P0 ;  /* 0x0000a1000f157a11 */ /* 0x000fe200000f140e */
[----:B------:R-:W-:Y:S01]  /*18f0*/  IMAD.SHL.U32 R14, R10, 0x40, RZ ;  /* 0x000000400a0e7824 */ /* 0x000fe200078e00ff */
[----:B------:R-:W-:Y:S01]  /*1900*/  LOP3.LUT R15, R11, 0x7ffffffc, RZ, 0xc0, !PT ;  /* 0x7ffffffc0b0f7812 */ /* 0x000fe200078ec0ff */
[----:B------:R-:W0:Y:S01]  /*1910*/  LDGDEPBAR ;  /* 0x00000000000079af */ /* 0x000e220000000000 */
[----:B------:R-:W-:Y:S02]  /*1920*/  IADD3 R11, R241, 0x1, RZ ;  /* 0x00000001f10b7810 */ /* 0x000fe40007ffe0ff */
[----:B------:R-:W-:Y:S01]  /*1930*/  LOP3.LUT R14, R14, 0x1c0, RZ, 0xc0, !PT ;  /* 0x000001c00e0e7812 */ /* 0x000fe200078ec0ff */
[----:B------:R-:W-:Y:S01]  /*1940*/  IMAD.IADD R15, R212, 0x1, -R15 ;  /* 0x00000001d40f7824 */ /* 0x000fe200078e0a0f */
[----:B------:R-:W-:Y:S01]  /*1950*/  ISETP.GE.AND P0, PT, R11, UR11, PT ;  /* 0x0000000b0b007c0c */ /* 0x000fe2000bf06270 */
[----:B------:R3:W-:Y:S01]  /*1960*/  LDGSTS.E.BYPASS.LTC128B.128 [R4+0x8080], [R22.64], !P6 ;  /* 0x0808000016047fae */ /* 0x0007e2000f101d4c */
[----:B------:R-:W-:Y:S01]  /*1970*/  LOP3.LUT R222, R222, R19, R17, 0x1e, !PT ;  /* 0x00000013dede7212 */ /* 0x000fe200078e1e11 */
[----:B------:R-:W-:Y:S01]  /*1980*/  @!P2 IMAD.SHL.U32 R17, R212, 0x10, RZ ;  /* 0x00000010d411a824 */ /* 0x000fe200078e00ff */
[----:B------:R-:W-:Y:S01]  /*1990*/  SHF.R.U32.HI R13, RZ, 0x3, R14 ;  /* 0x00000003ff0d7819 */ /* 0x000fe2000001160e */
[----:B------:R3:W-:Y:S01]  /*19a0*/  LDGSTS.E.BYPASS.LTC128B.128 [R4+0x9080], [R26.64], !P5 ;  /* 0x090800001a047fae */ /* 0x0007e2000e901d4c */
[----:B------:R-:W-:-:S02]  /*19b0*/  IMAD R15, R15, 0x2, R202 ;  /* 0x000000020f0f7824 */ /* 0x000fc400078e02ca */
[----:B------:R-:W-:Y:S01]  /*19c0*/  LOP3.LUT R5, R13, R5, R14, 0x1e, !PT ;  /* 0x000000050d057212 */ /* 0x000fe200078e1e0e */
[----:B------:R3:W-:Y:S01]  /*19d0*/  @!P2 LDGSTS.E.BYPASS.LTC128B.128 [R17+0xc280], [R20.64] ;  /* 0x0c2800001411afae */ /* 0x0007e2000b901d4c */
[----:B------:R-:W-:Y:S02]  /*19e0*/  IMAD.IADD R222, R15, 0x1, R222 ;  /* 0x000000010fde7824 */ /* 0x000fe400078e02de */
[----:B------:R-:W-:Y:S01]  /*19f0*/  LOP3.LUT R200, R5, R196, RZ, 0xfc, !PT ;  /* 0x000000c405c87212 */ /* 0x000fe200078efcff */
[----:B------:R-:W0:Y:S01]  /*1a00*/  LDGDEPBAR ;  /* 0x00000000000079af */ /* 0x000e220000000000 */
[----:B-1----:R-:W-:-:S03]  /*1a10*/  LOP3.LUT R16, R14, 0x8, R7, 0xf8, !PT ;  /* 0x000000080e107812 */ /* 0x002fc600078ef807 */
[----:B------:R-:W0:Y:S01]  /*1a20*/  LDGDEPBAR ;  /* 0x00000000000079af */ /* 0x000e220000000000 */
[----:B------:R-:W-:Y:S02]  /*1a30*/  LOP3.LUT R7, R16, R13, RZ, 0x3c, !PT ;  /* 0x0000000d10077212 */ /* 0x000fe400078e3cff */
[----:B------:R-:W-:Y:S02]  /*1a40*/  LOP3.LUT R13, R13, R12, R14, 0x1e, !PT ;  /* 0x0000000c0d0d7212 */ /* 0x000fe400078e1e0e */
[----:B------:R-:W-:-:S03]  /*1a50*/  IADD3 R202, R7, R196, R202 ;  /* 0x000000c407ca7210 */ /* 0x000fc60007ffe0ca */
[----:B------:R-:W-:Y:S01]  /*1a60*/  IMAD.IADD R196, R196, 0x1, R13 ;  /* 0x00000001c4c47824 */ /* 0x000fe200078e020d */
[----:B------:R-:W-:Y:S05]  /*1a70*/  @P0 BRA `(.L_x_603) ;  /* 0x0000018000000947 */ /* 0x000fea0003800000 */
[----:B----45:R-:W-:Y:S01]  /*1a80*/  SHF.R.S32.HI R12, RZ, 0x1f, R11 ;  /* 0x0000001fff0c7819 */ /* 0x030fe2000001140b */
[C---:B------:R-:W-:Y:S01]  /*1a90*/  IMAD R5, R11.reuse, UR9, RZ ;  /* 0x000000090b057c24 */ /* 0x040fe2000f8e02ff */
[----:B------:R-:W-:Y:S01]  /*1aa0*/  BSSY B0, `(.L_x_603) ;  /* 0x0000015000007945 */ /* 0x000fe20003800000 */
[C---:B------:R-:W-:Y:S02]  /*1ab0*/  IMAD.SHL.U32 R7, R11.reuse, 0x40, RZ ;  /* 0x000000400b077824 */ /* 0x040fe400078e00ff */
[----:B------:R-:W-:-:S03]  /*1ac0*/  IMAD.WIDE.U32 R14, R11, UR10, R238 ;  /* 0x0000000a0b0e7c25 */ /* 0x000fc6000f8e00ee */
[----:B------:R-:W-:Y:S01]  /*1ad0*/  IADD3 R11, -R216, c[0x0][0x168], -R7 ;  /* 0x00005a00d80b7a10 */ /* 0x000fe20007ffe907 */
[----:B------:R-:W-:Y:S01]  /*1ae0*/  IMAD R5, R12, UR10, R5 ;  /* 0x0000000a0c057c24 */ /* 0x000fe2000f8e0205 */
[----:B------:R-:W-:Y:S02]  /*1af0*/  LEA R16, P0, R14, c[0x0][0x1f0], 0x1 ;  /* 0x00007c000e107a11 */ /* 0x000fe400078008ff */
[----:B------:R-:W-:Y:S01]  /*1b00*/  ISETP.LT.OR P5, PT, R11, 0x1, P3 ;  /* 0x000000010b00780c */ /* 0x000fe20001fa1670 */
[----:B------:R-:W-:Y:S01]  /*1b10*/  IMAD.IADD R5, R15, 0x1, R5 ;  /* 0x000000010f057824 */ /* 0x000fe200078e0205 */
[----:B------:R-:W-:-:S04]  /*1b20*/  ISETP.LT.OR P1, PT, R11, 0x21, P3 ;  /* 0x000000210b00780c */ /* 0x000fc80001f21670 */
[----:B---3--:R-:W-:Y:S02]  /*1b30*/  LEA.HI.X R17, R14, c[0x0][0x1f4], R5, 0x1, P0 ;  /* 0x00007d000e117a11 */ /* 0x008fe400000f0c05 */
        /* <DEDUP_REMOVED lines=11> */
.L_x_604:
[----:B------:R-:W-:Y:S05]  /*1bf0*/  BSYNC B0 ;  /* 0x0000000000007941 */ /* 0x000fea0003800000 */
.L_x_603:
[----:B----45:R-:W-:Y:S01]  /*1c00*/  LOP3.LUT R5, R8, 0xffffffe0, RZ, 0xc0, !PT ;  /* 0xffffffe008057812 */ /* 0x030fe200078ec0ff */
[----:B------:R-:W0:Y:S01]  /*1c10*/  LDGDEPBAR ;  /* 0x00000000000079af */ /* 0x000e220000000000 */
[----:B-1-3--:R-:W-:Y:S01]  /*1c20*/  SHF.R.S32.HI R4, RZ, 0x1f, R9 ;  /* 0x0000001fff047819 */ /* 0x00afe20000011409 */
[----:B------:R-:W-:Y:S01]  /*1c30*/  IMAD.MOV.U32 R233, RZ, RZ, 0x40 ;  /* 0x00000040ffe97424 */ /* 0x000fe200078e00ff */
[----:B------:R-:W-:Y:S01]  /*1c40*/  LOP3.LUT P5, RZ, R6, 0x4, RZ, 0xc0, !PT ;  /* 0x0000000406ff7812 */ /* 0x000fe200078ac0ff */
[----:B------:R-:W-:Y:S01]  /*1c50*/  IMAD.IADD R8, R212, 0x1, -R5 ;  /* 0x00000001d4087824 */ /* 0x000fe200078e0a05 */
[----:B------:R-:W-:Y:S01]  /*1c60*/  LEA.HI R4, R4, R9, RZ, 0x2 ;  /* 0x0000000904047211 */ /* 0x000fe200078f10ff */
[----:B------:R-:W-:Y:S01]  /*1c70*/  IMAD.SHL.U32 R197, R197, 0x2, RZ ;  /* 0x00000002c5c57824 */ /* 0x000fe200078e00ff */
[----:B------:R-:W-:Y:S01]  /*1c80*/  LOP3.LUT P1, RZ, R10, 0x4, RZ, 0xc0, !PT ;  /* 0x000000040aff7812 */ /* 0x000fe2000782c0ff */
[----:B------:R-:W-:Y:S01]  /*1c90*/  IMAD R228, R228, c[0x0][0x238], RZ ;  /* 0x00008e00e4e47a24 */ /* 0x000fe200078e02ff */
[----:B------:R-:W-:Y:S01]  /*1ca0*/  SHF.R.S32.HI R7, RZ, 0x1f, R8 ;  /* 0x0000001fff077819 */ /* 0x000fe20000011408 */
[----:B------:R-:W-:Y:S01]  /*1cb0*/  IMAD R229, R229, c[0x0][0x240], RZ ;  /* 0x00009000e5e57a24 */ /* 0x000fe200078e02ff */
[----:B------:R-:W-:Y:S01]  /*1cc0*/  LOP3.LUT R4, R4, 0x1ffffffc, RZ, 0xc0, !PT ;  /* 0x1ffffffc04047812 */ /* 0x000fe200078ec0ff */
[----:B------:R-:W-:Y:S01]  /*1cd0*/  IMAD.MOV.U32 R231, RZ, RZ, 0x1 ;  /* 0x00000001ffe77424 */ /* 0x000fe200078e00ff */
[----:B------:R-:W-:Y:S01]  /*1ce0*/  LEA.HI R7, R7, R8, RZ, 0x2 ;  /* 0x0000000807077211 */ /* 0x000fe200078f10ff */
[----:B------:R-:W-:Y:S01]  /*1cf0*/  IMAD.MOV.U32 R230, RZ, RZ, RZ ;  /* 0x000000ffffe67224 */ /* 0x000fe200078e00ff */
[----:B------:R-:W-:Y:S01]  /*1d00*/  LEA R222, R222, 0xc480, 0x1 ;  /* 0x0000c480dede7811 */ /* 0x000fe200078e08ff */
[----:B------:R-:W-:Y:S01]  /*1d10*/  IMAD.IADD R4, R9, 0x1, -R4 ;  /* 0x0000000109047824 */ /* 0x000fe200078e0a04 */
[----:B------:R-:W-:Y:S01]  /*1d20*/  LOP3.LUT R5, R7, 0x7ffffffc, RZ, 0xc0, !PT ;  /* 0x7ffffffc07057812 */ /* 0x000fe200078ec0ff */
[----:B------:R-:W-:Y:S01]  /*1d30*/  IMAD.MOV.U32 R193, RZ, RZ, RZ ;  /* 0x000000ffffc17224 */ /* 0x000fe200078e00ff */
[----:B------:R-:W-:Y:S01]  /*1d40*/  SHF.R.S32.HI R7, RZ, 0x2, R7 ;  /* 0x00000002ff077819 */ /* 0x000fe20000011407 */
[----:B------:R-:W-:Y:S01]  /*1d50*/  CS2R R126, SRZ ;  /* 0x00000000007e7805 */ /* 0x000fe2000001ff00 */
[----:B------:R-:W-:Y:S01]  /*1d60*/  SEL R195, R192, 0xffffffe0, !P1 ;  /* 0xffffffe0c0c37807 */ /* 0x000fe20004800000 */
[----:B------:R-:W-:Y:S01]  /*1d70*/  IMAD.IADD R5, R8, 0x1, -R5 ;  /* 0x0000000108057824 */ /* 0x000fe200078e0a05 */
[----:B------:R-:W-:Y:S01]  /*1d80*/  LOP3.LUT P0, RZ, R10, 0x2, RZ, 0xc0, !PT ;  /* 0x000000020aff7812 */ /* 0x000fe2000780c0ff */
[----:B------:R-:W-:Y:S01]  /*1d90*/  IMAD R224, R224, 0x10, R7 ;  /* 0x00000010e0e07824 */ /* 0x000fe200078e0207 */
[----:B------:R-:W-:Y:S01]  /*1da0*/  IADD3 R232, R222, 0x40, RZ ;  /* 0x00000040dee87810 */ /* 0x000fe20007ffe0ff */
[----:B------:R-:W-:Y:S01]  /*1db0*/  IMAD R235, R4, 0x4, R5 ;  /* 0x0000000404eb7824 */ /* 0x000fe200078e0205 */
[----:B------:R-:W-:Y:S01]  /*1dc0*/  LEA R196, R196, 0x80, 0x1 ;  /* 0x00000080c4c47811 */ /* 0x000fe200078e08ff */
[----:B------:R-:W-:Y:S01]  /*1dd0*/  CS2R R124, SRZ ;  /* 0x00000000007c7805 */ /* 0x000fe2000001ff00 */
[----:B------:R-:W-:Y:S01]  /*1de0*/  SHF.R.S32.HI R213, RZ, 0x1f, R212 ;  /* 0x0000001fffd57819 */ /* 0x000fe200000114d4 */
[----:B------:R-:W-:Y:S01]  /*1df0*/  IMAD.SHL.U32 R235, R235, 0x2, RZ ;  /* 0x00000002ebeb7824 */ /* 0x000fe200078e00ff */
        /* <DEDUP_REMOVED lines=33> */
[----:B------:R-:W-:Y:S01]  /*2010*/  IMAD.IADD R234, R234, 0x1, -R235 ;  /* 0x00000001eaea7824 */ /* 0x000fe200078e0aeb */
[----:B------:R-:W-:-:S02]  /*2020*/  SEL R233, R233, 0xffffffc0, !P1 ;  /* 0xffffffc0e9e97807 */ /* 0x000fc40004800000 */
[----:B------:R-:W-:Y:S02]  /*2030*/  @P5 IADD3 R232, R222, -0x40, RZ ;  /* 0xffffffc0dee85810 */ /* 0x000fe40007ffe0ff */
.L_x_607:
[----:B------:R-:W-:Y:S04]  /*2040*/  DEPBAR.LE SB0, 0x1 ;  /* 0x000080400000791a */ /* 0x000fe80000000000 */
[----:B------:R-:W-:Y:S01]  /*2050*/  BAR.SYNC.DEFER_BLOCKING 0x0 ;  /* 0x0000000000007b1d */ /* 0x000fe20000010000 */
[C---:B------:R-:W-:Y:S01]  /*2060*/  IMAD.U32 R36, R193.reuse, 0x1000, R202 ;  /* 0x00001000c1247824 */ /* 0x040fe200078e00ca */
[----:B------:R-:W-:Y:S02]  /*2070*/  LEA R180, R193, R224, 0x6 ;  /* 0x000000e0c1b47211 */ /* 0x000fe400078e30ff */
[----:B------:R-:W-:Y:S02]  /*2080*/  IADD3 R240, R241, 0x1, RZ ;  /* 0x00000001f1f07810 */ /* 0x000fe40007ffe0ff */
[----:B------:R-:W-:Y:S01]  /*2090*/  SHF.L.U32 R181, R36, 0x1, RZ ;  /* 0x0000000124b57819 */ /* 0x000fe200000006ff */
[----:B------:R-:W-:Y:S01]  /*20a0*/  IMAD.SHL.U32 R182, R180, 0x4, RZ ;  /* 0x00000004b4b67824 */ /* 0x000fe200078e00ff */
[----:B------:R-:W-:Y:S02]  /*20b0*/  ISETP.GE.AND P0, PT, R240, UR11, PT ;  /* 0x0000000bf0007c0c */ /* 0x000fe4000bf06270 */
        /* <DEDUP_REMOVED lines=62> */
[----:B-1---5:R-:W-:Y:S01]  /*24a0*/  SHF.R.S32.HI R37, RZ, 0x1f, R240 ;  /* 0x0000001fff257819 */ /* 0x022fe200000114f0 */
[----:B------:R-:W-:Y:S01]  /*24b0*/  IMAD.MOV.U32 R41, RZ, RZ, -0x40 ;  /* 0xffffffc0ff297424 */ /* 0x000fe200078e00ff */
[----:B------:R-:W-:Y:S01]  /*24c0*/  @!P2 LEA R39, R241, 0x40, 0x6 ;  /* 0x00000040f127a811 */ /* 0x000fe200078e30ff */
[C---:B------:R-:W-:Y:S03]  /*24d0*/  IMAD.WIDE.U32 R42, R240.reuse, c[0x0][0x178], RZ ;  /* 0x00005e00f02a7a25 */ /* 0x040fe600078e00ff */
[----:B------:R-:W-:Y:S01]  /*24e0*/  @!P2 IADD3 R38, P0, R39, R236, RZ ;  /* 0x000000ec2726a210 */ /* 0x000fe20007f1e0ff */
[----:B------:R-:W-:Y:S01]  /*24f0*/  IMAD R41, R240, R41, c[0x0][0x168] ;  /* 0x00005a00f0297624 */ /* 0x000fe200078e0229 */
[----:B------:R-:W-:Y:S01]  /*2500*/  LEA R36, P1, R42, R210, 0x6 ;  /* 0x000000d22a247211 */ /* 0x000fe200078230ff */
[----:B------:R-:W-:Y:S01]  /*2510*/  IMAD R37, R37, c[0x0][0x178], RZ ;  /* 0x00005e0025257a24 */ /* 0x000fe200078e02ff */
[----:B------:R-:W-:Y:S01]  /*2520*/  @!P2 LEA.HI.X.SX32 R39, R39, R215, 0x1, P0 ;  /* 0x000000d72727a211 */ /* 0x000fe200000f0eff */
[----:B------:R-:W-:Y:S02]  /*2530*/  IMAD.IADD R40, R41, 0x1, -R216 ;  /* 0x0000000129287824 */ /* 0x000fe400078e0ad8 */
[----:B------:R-:W-:Y:S03]  /*2540*/  IMAD R37, R240, c[0x0][0x17c], R37 ;  /* 0x00005f00f0257a24 */ /* 0x000fe600078e0225 */
[C---:B------:R-:W-:Y:S01]  /*2550*/  ISETP.LT.OR P6, PT, R40.reuse, 0x1, P4 ;  /* 0x000000012800780c */ /* 0x040fe200027c1670 */
[----:B------:R-:W-:Y:S01]  /*2560*/  IMAD.IADD R37, R43, 0x1, R37 ;  /* 0x000000012b257824 */ /* 0x000fe200078e0225 */
[----:B------:R-:W-:Y:S02]  /*2570*/  ISETP.LT.OR P5, PT, R40, 0x21, P4 ;  /* 0x000000212800780c */ /* 0x000fe400027a1670 */
[----:B------:R-:W-:Y:S02]  /*2580*/  @!P2 LEA R40, P0, R38, c[0x0][0x258], 0x2 ;  /* 0x000096002628aa11 */ /* 0x000fe400078010ff */
[----:B------:R-:W-:Y:S02]  /*2590*/  LEA.HI.X R37, R42, R204, R37, 0x6, P1 ;  /* 0x000000cc2a257211 */ /* 0x000fe400008f3425 */
[----:B------:R-:W-:Y:S02]  /*25a0*/  LEA R42, P1, R36, c[0x0][0x160], 0x1 ;  /* 0x00005800242a7a11 */ /* 0x000fe400078208ff */
[----:B------:R-:W-:Y:S02]  /*25b0*/  @!P2 LEA.HI.X R41, R38, c[0x0][0x25c], R39, 0x2, P0 ;  /* 0x000097002629aa11 */ /* 0x000fe400000f1427 */
[----:B------:R-:W-:Y:S01]  /*25c0*/  LEA.HI.X R43, R36, c[0x0][0x164], R37, 0x1, P1 ;  /* 0x00005900242b7a11 */ /* 0x000fe200008f0c25 */
[C---:B------:R-:W-:Y:S01]  /*25d0*/  IMAD R37, R231.reuse, 0x2000, R225 ;  /* 0x00002000e7257824 */ /* 0x040fe200078e02e1 */
[----:B------:R-:W-:Y:S01]  /*25e0*/  IADD3 R44, P1, R42, UR14, RZ ;  /* 0x0000000e2a2c7c10 */ /* 0x000fe2000ff3e0ff */
[----:B------:R-:W-:Y:S03]  /*25f0*/  @!P2 IMAD R36, R231, 0x40, R218 ;  /* 0x00000040e724a824 */ /* 0x000fe600078e02da */
[----:B------:R-:W-:Y:S01]  /*2600*/  @!PT LDS RZ, [RZ] ;  /* 0x00000000fffff984 */ /* 0x000fe20000000800 */
[----:B------:R-:W-:Y:S01]  /*2610*/  @!PT LDS RZ, [RZ] ;  /* 0x00000000fffff984 */ /* 0x000fe20000000800 */
[----:B------:R-:W-:Y:S01]  /*2620*/  @!PT LDS RZ, [RZ] ;  /* 0x00000000fffff984 */ /* 0x000fe20000000800 */
[----:B------:R1:W-:Y:S01]  /*2630*/  LDGSTS.E.BYPASS.LTC128B.128 [R37], [R42.64], !P6 ;  /* 0x000000002a257fae */ /* 0x0003e2000f101d4c */
[----:B------:R-:W-:Y:S01]  /*2640*/  IADD3.X R45, R43, UR5, RZ, P1, !PT ;  /* 0x000000052b2d7c10 */ /* 0x000fe20008ffe4ff */
[----:B------:R-:W-:Y:S05]  /*2650*/  @!P2 IMAD.SHL.U32 R38, R36, 0x4, RZ ;  /* 0x000000042426a824 */ /* 0x000fea00078e00ff */
[----:B------:R1:W-:Y:S07]  /*2660*/  LDGSTS.E.BYPASS.LTC128B.128 [R37+0x1000], [R44.64], !P5 ;  /* 0x010000002c257fae */ /* 0x0003ee000e901d4c */
[----:B------:R1:W-:Y:S02]  /*2670*/  @!P2 LDGSTS.E.BYPASS.LTC128B.128 [R38+0xc080], [R40.64] ;  /* 0x0c0800002826afae */ /* 0x0003e4000b901d4c */
.L_x_605:
[-C--:B-1---5:R-:W-:Y:S01]  /*2680*/  HMMA.16816.F32 R36, R132, R144.reuse, RZ ;  /* 0x000000908424723c */ /* 0x0a2fe200000018ff */
[----:B------:R-:W0:Y:S03]  /*2690*/  LDGDEPBAR ;  /* 0x00000000000079af */ /* 0x000e260000000000 */
[----:B------:R-:W-:Y:S01]  /*26a0*/  IMAD.SHL.U32 R201, R195, 0x2, RZ ;  /* 0x00000002c3c97824 */ /* 0x000fe200078e00ff */
[----:B------:R-:W-:Y:S03]  /*26b0*/  LEA R187, R241, 0x1, 0x6 ;  /* 0x00000001f1bb7811 */ /* 0x000fe600078e30ff */
[C---:B------:R-:W-:Y:S04]  /*26c0*/  HMMA.16816.F32 R40, R136.reuse, R144, RZ ;  /* 0x000000908828723c */ /* 0x040fe800000018ff */
[----:B------:R-:W-:Y:S01]  /*26d0*/  IMAD.IADD R180, R181, 0x1, R201 ;  /* 0x00000001b5b47824 */ /* 0x000fe200078e02c9 */
[----:B------:R-:W-:Y:S02]  /*26e0*/  IADD3 R181, R201, R181, R192 ;  /* 0x000000b5c9b57210 */ /* 0x000fe40007ffe0c0 */
[----:B------:R-:W-:Y:S01]  /*26f0*/  IADD3 R187, R187, c[0x0][0x198], -R206 ;  /* 0x00006600bbbb7a10 */ /* 0x000fe20007ffe8ce */
[-C--:B------:R-:W-:Y:S04]  /*2700*/  HMMA.16816.F32 R44, R136, R146.reuse, RZ ;  /* 0x00000092882c723c */ /* 0x080fe800000018ff */
[----:B------:R-:W-:Y:S04]  /*2710*/  IADD3 R186, R224, -c[0x0][0x168], R187 ;  /* 0x80005a00e0ba7a10 */ /* 0x000fe80007ffe0bb */
[C---:B------:R-:W-:Y:S04]  /*2720*/  HMMA.16816.F32 R48, R132.reuse, R146, RZ ;  /* 0x000000928430723c */ /* 0x040fe800000018ff */
[----:B------:R-:W-:Y:S04]  /*2730*/  IMAD.IADD R203, R186, 0x1, -R235 ;  /* 0x00000001bacb7824 */ /* 0x000fe800078e0aeb */
[-C--:B------:R-:W-:Y:S01]  /*2740*/  HMMA.16816.F32 R52, R132, R148.reuse, RZ ;  /* 0x000000948434723c */ /* 0x080fe200000018ff */
[C---:B------:R-:W-:Y:S03]  /*2750*/  IMNMX R199, R234.reuse, R203, PT ;  /* 0x000000cbeac77217 */ /* 0x040fe60003800200 */
[----:B------:R-:W-:Y:S02]  /*2760*/  IADD3 R243, R203, 0x8, RZ ;  /* 0x00000008cbf37810 */ /* 0x000fe40007ffe0ff */
[C---:B------:R-:W-:Y:S02]  /*2770*/  ISETP.GT.AND P0, PT, R199.reuse, RZ, PT ;  /* 0x000000ffc700720c */ /* 0x040fe40003f04270 */
[C---:B------:R-:W-:Y:S04]  /*2780*/  HMMA.16816.F32 R56, R136.reuse, R148, RZ ;  /* 0x000000948838723c */ /* 0x040fe800000018ff */
[----:B------:R-:W-:Y:S02]  /*2790*/  IMNMX R243, R234, R243, PT ;  /* 0x000000f3eaf37217 */ /* 0x000fe40003800200 */
[----:B------:R-:W-:Y:S02]  /*27a0*/  FSEL R188, R4, -INF , P0 ;  /* 0xff80000004bc7808 */ /* 0x000fe40000000000 */
[-C--:B------:R-:W-:Y:S01]  /*27b0*/  HMMA.16816.F32 R60, R136, R150.reuse, RZ ;  /* 0x00000096883c723c */ /* 0x080fe200000018ff */
[----:B------:R-:W-:Y:S01]  /*27c0*/  LDSM.16.M88.4 R136, [R180+0x9080] ;  /* 0x00908000b488783b */ /* 0x000fe20000000200 */
[----:B------:R-:W-:Y:S02]  /*27d0*/  ISETP.GT.AND P0, PT, R199, 0x1, PT ;  /* 0x00000001c700780c */ /* 0x000fe40003f04270 */
[--C-:B------:R-:W-:Y:S01]  /*27e0*/  FFMA.FTZ R183, R188, c[0x0][0x29c], -R205.reuse ;  /* 0x0000a700bcb77a23 */ /* 0x100fe200000108cd */
[----:B------:R-:W-:Y:S02]  /*27f0*/  ISETP.GT.AND P1, PT, R243, RZ, PT ;  /* 0x000000fff300720c */ /* 0x000fe40003f24270 */
[----:B------:R-:W-:Y:S01]  /*2800*/  FSEL R188, R5, -INF , P0 ;  /* 0xff80000005bc7808 */ /* 0x000fe20000000000 */
[----:B------:R-:W-:Y:S01]  /*2810*/  HMMA.16816.F32 R64, R132, R150, RZ ;  /* 0x000000968440723c */ /* 0x000fe200000018ff */
[----:B------:R-:W1:Y:S01]  /*2820*/  LDSM.16.M88.4 R132, [R180+0x8080] ;  /* 0x00808000b484783b */ /* 0x000e620000000200 */
[C---:B------:R-:W-:Y:S01]  /*2830*/  ISETP.GT.AND P0, PT, R199.reuse, 0x20, PT ;  /* 0x00000020c700780c */ /* 0x040fe20003f04270 */
[----:B------:R-:W-:Y:S01]  /*2840*/  MUFU.EX2 R183, R183 ;  /* 0x000000b700b77308 */ /* 0x000fe20000000800 */
[--C-:B------:R-:W-:Y:S01]  /*2850*/  FFMA.FTZ R186, R188, c[0x0][0x29c], -R205.reuse ;  /* 0x0000a700bcba7a23 */ /* 0x100fe200000108cd */
[----:B------:R-:W-:Y:S02]  /*2860*/  FSEL R248, R6, -INF , P1 ;  /* 0xff80000006f87808 */ /* 0x000fe40000800000 */
[----:B------:R-:W-:Y:S01]  /*2870*/  FSEL R190, R16, -INF , P0 ;  /* 0xff80000010be7808 */ /* 0x000fe20000000000 */
[-C--:B------:R-:W-:Y:S05]  /*2880*/  HMMA.16816.F32 R36, R140, R152.reuse, R36 ;  /* 0x000000988c24723c */ /* 0x080fea0000001824 */
[----:B------:R-:W-:Y:S01]  /*2890*/  ISETP.GT.AND P0, PT, R199, 0x21, PT ;  /* 0x00000021c700780c */ /* 0x000fe20003f04270 */
[----:B------:R-:W-:Y:S01]  /*28a0*/  FFMA.FTZ R187, R190, c[0x0][0x29c], -R205 ;  /* 0x0000a700bebb7a23 */ /* 0x000fe200000108cd */
[----:B------:R-:W-:Y:S01]  /*28b0*/  MUFU.EX2 R186, R186 ;  /* 0x000000ba00ba7308 */ /* 0x000fe20000000800 */
[C---:B------:R-:W-:Y:S04]  /*28c0*/  HMMA.16816.F32 R40, R156.reuse, R152, R40 ;  /* 0x000000989c28723c */ /* 0x040fe80000001828 */
[----:B------:R-:W-:Y:S01]  /*28d0*/  FSEL R190, R17, -INF , P0 ;  /* 0xff80000011be7808 */ /* 0x000fe20000000000 */
[----:B------:R-:W-:Y:S01]  /*28e0*/  FFMA.FTZ R247, R248, c[0x0][0x29c], -R191 ;  /* 0x0000a700f8f77a23 */ /* 0x000fe200000108bf */
[C---:B------:R-:W-:Y:S02]  /*28f0*/  ISETP.GT.AND P0, PT, R199.reuse, 0x40, PT ;  /* 0x00000040c700780c */ /* 0x040fe40003f04270 */
[-C--:B------:R-:W-:Y:S01]  /*2900*/  HMMA.16816.F32 R44, R156, R154.reuse, R44 ;  /* 0x0000009a9c2c723c */ /* 0x080fe2000000182c */
[----:B------:R-:W-:Y:S03]  /*2910*/  MUFU.EX2 R187, R187 ;  /* 0x000000bb00bb7308 */ /* 0x000fe60000000800 */
[----:B------:R-:W-:Y:S01]  /*2920*/  FSEL R242, R20, -INF , P0 ;  /* 0xff80000014f27808 */ /* 0x000fe20000000000 */
[--C-:B------:R-:W-:Y:S01]  /*2930*/  FFMA.FTZ R188, R190, c[0x0][0x29c], -R205.reuse ;  /* 0x0000a700bebc7a23 */ /* 0x100fe200000108cd */
[----:B------:R-:W-:Y:S02]  /*2940*/  ISETP.GT.AND P0, PT, R199, 0x41, PT ;  /* 0x00000041c700780c */ /* 0x000fe40003f04270 */
[C---:B------:R-:W-:Y:S03]  /*2950*/  HMMA.16816.F32 R48, R140.reuse, R154, R48 ;  /* 0x0000009a8c30723c */ /* 0x040fe60000001830 */
[----:B------:R-:W-:Y:S01]  /*2960*/  MUFU.EX2 R188, R188 ;  /* 0x000000bc00bc7308 */ /* 0x000fe20000000800 */
[--C-:B------:R-:W-:Y:S01]  /*2970*/  FFMA.FTZ R189, R242, c[0x0][0x29c], -R205.reuse ;  /* 0x0000a700f2bd7a23 */ /* 0x100fe200000108cd */
[----:B------:R-:W-:Y:S02]  /*2980*/  FSEL R242, R21, -INF , P0 ;  /* 0xff80000015f27808 */ /* 0x000fe40000000000 */
[C---:B------:R-:W-:Y:S01]  /*2990*/  ISETP.GT.AND P0, PT, R199.reuse, 0x60, PT ;  /* 0x00000060c700780c */ /* 0x040fe20003f04270 */
[-C--:B------:R-:W-:Y:S04]  /*29a0*/  HMMA.16816.F32 R52, R140, R160.reuse, R52 ;  /* 0x000000a08c34723c */ /* 0x080fe80000001834 */
[--C-:B------:R-:W-:Y:S01]  /*29b0*/  FFMA.FTZ R190, R242, c[0x0][0x29c], -R205.reuse ;  /* 0x0000a700f2be7a23 */ /* 0x100fe200000108cd */
[----:B------:R-:W-:Y:S01]  /*29c0*/  FSEL R242, R32, -INF , P0 ;  /* 0xff80000020f27808 */ /* 0x000fe20000000000 */
[----:B------:R-:W-:Y:S01]  /*29d0*/  MUFU.EX2 R189, R189 ;  /* 0x000000bd00bd7308 */ /* 0x000fe20000000800 */
[----:B------:R-:W-:Y:S01]  /*29e0*/  ISETP.GT.AND P0, PT, R199, 0x61, PT ;  /* 0x00000061c700780c */ /* 0x000fe20003f04270 */
[C---:B------:R-:W-:Y:S04]  /*29f0*/  HMMA.16816.F32 R56, R156.reuse, R160, R56 ;  /* 0x000000a09c38723c */ /* 0x040fe80000001838 */
[--C-:B------:R-:W-:Y:S01]  /*2a00*/  FFMA.FTZ R244, R242, c[0x0][0x29c], -R205.reuse ;  /* 0x0000a700f2f47a23 */ /* 0x100fe200000108cd */
[----:B------:R-:W-:Y:S02]  /*2a10*/  FSEL R242, R33, -INF , P0 ;  /* 0xff80000021f27808 */ /* 0x000fe40000000000 */
[----:B------:R-:W-:Y:S01]  /*2a20*/  ISETP.GT.AND P0, PT, R243, 0x1, PT ;  /* 0x00000001f300780c */ /* 0x000fe20003f04270 */
[-C--:B------:R-:W-:Y:S01]  /*2a30*/  HMMA.16816.F32 R60, R156, R162.reuse, R60 ;  /* 0x000000a29c3c723c */ /* 0x080fe2000000183c */
[----:B------:R2:W-:Y:S03]  /*2a40*/  MUFU.EX2 R199, R244 ;  /* 0x000000f400c77308 */ /* 0x0005e60000000800 */
[----:B------:R-:W-:Y:S01]  /*2a50*/  FSEL R246, R7, -INF , P0 ;  /* 0xff80000007f67808 */ /* 0x000fe20000000000 */
[----:B------:R-:W-:Y:S01]  /*2a60*/  FFMA.FTZ R205, R242, c[0x0][0x29c], -R205 ;  /* 0x0000a700f2cd7a23 */ /* 0x000fe200000108cd */
[C---:B------:R-:W-:Y:S02]  /*2a70*/  ISETP.GT.AND P0, PT, R243.reuse, 0x20, PT ;  /* 0x00000020f300780c */ /* 0x040fe40003f04270 */
[----:B------:R-:W-:Y:S01]  /*2a80*/  HMMA.16816.F32 R64, R140, R162, R64 ;  /* 0x000000a28c40723c */ /* 0x000fe20000001840 */
[----:B------:R-:W3:Y:S02]  /*2a90*/  LDSM.16.M88.4 R140, [R181+0x8080] ;  /* 0x00808000b58c783b */ /* 0x000ee40000000200 */
[----:B------:R-:W-:Y:S01]  /*2aa0*/  MUFU.EX2 R190, R190 ;  /* 0x000000be00be7308 */ /* 0x000fe20000000800 */
[----:B------:R-:W-:Y:S02]  /*2ab0*/  FSEL R18, R18, -INF , P0 ;  /* 0xff80000012127808 */ /* 0x000fe40000000000 */
[----:B------:R-:W-:Y:S02]  /*2ac0*/  ISETP.GT.AND P0, PT, R243, 0x21, PT ;  /* 0x00000021f300780c */ /* 0x000fe40003f04270 */
[-C--:B-1----:R-:W-:Y:S05]  /*2ad0*/  HMMA.16816.F32 R36, R132, R164.reuse, R36 ;  /* 0x000000a48424723c */ /* 0x082fea0000001824 */
[--C-:B------:R-:W-:Y:S01]  /*2ae0*/  FFMA.FTZ R245, R18, c[0x0][0x29c], -R191.reuse ;  /* 0x0000a70012f57a23 */ /* 0x100fe200000108bf */
[----:B------:R-:W-:Y:S02]  /*2af0*/  MUFU.EX2 R242, R205 ;  /* 0x000000cd00f27308 */ /* 0x000fe40000000800 */
[C---:B------:R-:W-:Y:S04]  /*2b00*/  HMMA.16816.F32 R40, R136.reuse, R164, R40 ;  /* 0x000000a48828723c */ /* 0x040fe80000001828 */
[--C-:B--2---:R-:W-:Y:S01]  /*2b10*/  FFMA.FTZ R244, R246, c[0x0][0x29c], -R191.reuse ;  /* 0x0000a700f6f47a23 */ /* 0x104fe200000108bf */
[----:B------:R-:W-:Y:S02]  /*2b20*/  FSEL R246, R19, -INF , P0 ;  /* 0xff80000013f67808 */ /* 0x000fe40000000000 */
[C---:B------:R-:W-:Y:S01]  /*2b30*/  ISETP.GT.AND P0, PT, R243.reuse, 0x40, PT ;  /* 0x00000040f300780c */ /* 0x040fe20003f04270 */
[-C--:B------:R-:W-:Y:S01]  /*2b40*/  HMMA.16816.F32 R44, R136, R166.reuse, R44 ;  /* 0x000000a6882c723c */ /* 0x080fe2000000182c */
[----:B------:R1:W-:Y:S03]  /*2b50*/  MUFU.EX2 R18, R245 ;  /* 0x000000f500127308 */ /* 0x0003e60000000800 */
        /* <DEDUP_REMOVED lines=9> */
[----:B------:R-:W-:Y:S01]  /*2bf0*/  FSEL R34, R34, -INF , P0 ;  /* 0xff80000022227808 */ /* 0x000fe20000000000 */
[----:B------:R2:W-:Y:S01]  /*2c00*/  MUFU.EX2 R22, R157 ;  /* 0x0000009d00167308 */ /* 0x0005e20000000800 */
[----:B------:R-:W-:Y:S01]  /*2c10*/  ISETP.GT.AND P0, PT, R243, 0x61, PT ;  /* 0x00000061f300780c */ /* 0x000fe20003f04270 */
[--C-:B------:R-:W-:Y:S01]  /*2c20*/  FFMA.FTZ R23, R156, c[0x0][0x29c], -R191.reuse ;  /* 0x0000a7009c177a23 */ /* 0x100fe200000108bf */
[C---:B------:R-:W-:Y:S04]  /*2c30*/  HMMA.16816.F32 R56, R136.reuse, R168, R56 ;  /* 0x000000a88838723c */ /* 0x040fe80000001838 */
[----:B------:R-:W-:Y:S01]  /*2c40*/  FSEL R156, R35, -INF , P0 ;  /* 0xff800000239c7808 */ /* 0x000fe20000000000 */
[--C-:B-1----:R-:W-:Y:S02]  /*2c50*/  FFMA.FTZ R245, R34, c[0x0][0x29c], -R191.reuse ;  /* 0x0000a70022f57a23 */ /* 0x102fe400000108bf */
[----:B------:R-:W1:Y:S01]  /*2c60*/  MUFU.EX2 R19, R19 ;  /* 0x0000001300137308 */ /* 0x000e620000000800 */
[-C--:B------:R-:W-:Y:S04]  /*2c70*/  HMMA.16816.F32 R60, R136, R170.reuse, R60 ;  /* 0x000000aa883c723c */ /* 0x080fe8000000183c */
[----:B------:R-:W-:Y:S04]  /*2c80*/  FFMA.FTZ R191, R156, c[0x0][0x29c], -R191 ;  /* 0x0000a7009cbf7a23 */ /* 0x000fe800000108bf */
[----:B------:R-:W-:Y:S01]  /*2c90*/  HMMA.16816.F32 R64, R132, R170, R64 ;  /* 0x000000aa8440723c */ /* 0x000fe20000001840 */
[----:B------:R4:W-:Y:S03]  /*2ca0*/  MUFU.EX2 R34, R245 ;  /* 0x000000f500227308 */ /* 0x0009e60000000800 */
[C---:B--2---:R-:W-:Y:S02]  /*2cb0*/  IADD3 R157, R203.reuse, 0x20, RZ ;  /* 0x00000020cb9d7810 */ /* 0x044fe40007ffe0ff */
[----:B------:R-:W-:Y:S02]  /*2cc0*/  IADD3 R203, R203, 0x28, RZ ;  /* 0x00000028cbcb7810 */ /* 0x000fe40007ffe0ff */
[-C--:B---3--:R-:W-:Y:S03]  /*2cd0*/  HMMA.16816.F32 R36, R140, R172.reuse, R36 ;  /* 0x000000ac8c24723c */ /* 0x088fe60000001824 */
[----:B------:R-:W2:Y:S02]  /*2ce0*/  MUFU.EX2 R23, R23 ;  /* 0x0000001700177308 */ /* 0x000ea40000000800 */
[C---:B------:R-:W-:Y:S02]  /*2cf0*/  IMNMX R35, R234.reuse, R157, PT ;  /* 0x0000009dea237217 */ /* 0x040fe40003800200 */
[----:B------:R-:W3:Y:S01]  /*2d00*/  LDSM.16.M88.4 R156, [R181+0x9080] ;  /* 0x00908000b59c783b */ /* 0x000ee20000000200 */
[----:B------:R-:W-:Y:S02]  /*2d10*/  IMNMX R203, R234, R203, PT ;  /* 0x000000cbeacb7217 */ /* 0x000fe40003800200 */
[C---:B------:R-:W-:Y:S02]  /*2d20*/  ISETP.GT.AND P0, PT, R35.reuse, RZ, PT ;  /* 0x000000ff2300720c */ /* 0x040fe40003f04270 */
[C---:B------:R-:W-:Y:S01]  /*2d30*/  ISETP.GT.AND P1, PT, R35.reuse, 0x60, PT ;  /* 0x000000602300780c */ /* 0x040fe20003f24270 */
[----:B------:R-:W5:Y:S01]  /*2d40*/  MUFU.EX2 R191, R191 ;  /* 0x000000bf00bf7308 */ /* 0x000f620000000800 */
[----:B------:R-:W-:Y:S02]  /*2d50*/  FSEL R246, R8, -INF , P0 ;  /* 0xff80000008f67808 */ /* 0x000fe40000000000 */
[----:B------:R-:W-:Y:S02]  /*2d60*/  ISETP.GT.AND P0, PT, R35, 0x1, PT ;  /* 0x000000012300780c */ /* 0x000fe40003f04270 */
[----:B------:R-:W-:Y:S01]  /*2d70*/  ISETP.GT.AND P6, PT, R203, RZ, PT ;  /* 0x000000ffcb00720c */ /* 0x000fe20003fc4270 */
[--C-:B------:R-:W-:Y:S01]  /*2d80*/  FFMA.FTZ R8, R246, c[0x0][0x29c], -R185.reuse ;  /* 0x0000a700f6087a23 */ /* 0x100fe200000108b9 */
[----:B------:R-:W-:Y:S02]  /*2d90*/  FSEL R246, R9, -INF , P0 ;  /* 0xff80000009f67808 */ /* 0x000fe40000000000 */
[----:B------:R-:W-:Y:S01]  /*2da0*/  ISETP.GT.AND P0, PT, R35, 0x20, PT ;  /* 0x000000202300780c */ /* 0x000fe20003f04270 */
[----:B------:R-:W-:Y:S01]  /*2db0*/  MUFU.EX2 R244, R244 ;  /* 0x000000f400f47308 */ /* 0x000fe20000000800 */
[----:B------:R-:W-:Y:S01]  /*2dc0*/  ISETP.GT.AND P5, PT, R203, 0x1, PT ;  /* 0x00000001cb00780c */ /* 0x000fe20003fa4270 */
[--C-:B------:R-:W-:Y:S01]  /*2dd0*/  FFMA.FTZ R9, R246, c[0x0][0x29c], -R185.reuse ;  /* 0x0000a700f6097a23 */ /* 0x100fe200000108b9 */
[----:B------:R-:W-:Y:S02]  /*2de0*/  FSEL R12, R12, -INF , P0 ;  /* 0xff8000000c0c7808 */ /* 0x000fe40000000000 */
[----:B------:R-:W-:Y:S02]  /*2df0*/  ISETP.GT.AND P0, PT, R35, 0x21, PT ;  /* 0x000000212300780c */ /* 0x000fe40003f04270 */
[----:B------:R-:W-:Y:S01]  /*2e00*/  FSEL R11, R11, -INF , P5 ;  /* 0xff8000000b0b7808 */ /* 0x000fe20002800000 */
[--C-:B------:R-:W-:Y:S01]  /*2e10*/  FFMA.FTZ R243, R12, c[0x0][0x29c], -R185.reuse ;  /* 0x0000a7000cf37a23 */ /* 0x100fe200000108b9 */
[----:B------:R-:W-:Y:S01]  /*2e20*/  FSEL R246, R13, -INF , P0 ;  /* 0xff8000000df67808 */ /* 0x000fe20000000000 */
[----:B------:R-:W1:Y:S01]  /*2e30*/  MUFU.EX2 R8, R8 ;  /* 0x0000000800087308 */ /* 0x000e620000000800 */
[----:B------:R-:W-:Y:S01]  /*2e40*/  ISETP.GT.AND P0, PT, R35, 0x40, PT ;  /* 0x000000402300780c */ /* 0x000fe20003f04270 */
[--C-:B------:R-:W-:Y:S01]  /*2e50*/  FFMA.FTZ R11, R11, c[0x0][0x29c], -R184.reuse ;  /* 0x0000a7000b0b7a23 */ /* 0x100fe200000108b8 */
[----:B------:R-:W-:Y:S01]  /*2e60*/  ISETP.GT.AND P5, PT, R203, 0x41, PT ;  /* 0x00000041cb00780c */ /* 0x000fe20003fa4270 */
[--C-:B------:R-:W-:Y:S01]  /*2e70*/  FFMA.FTZ R13, R246, c[0x0][0x29c], -R185.reuse ;  /* 0x0000a700f60d7a23 */ /* 0x100fe200000108b9 */
[----:B------:R-:W-:Y:S02]  /*2e80*/  FSEL R246, R24, -INF , P0 ;  /* 0xff80000018f67808 */ /* 0x000fe40000000000 */
[----:B------:R-:W-:Y:S02]  /*2e90*/  ISETP.GT.AND P0, PT, R35, 0x41, PT ;  /* 0x000000412300780c */ /* 0x000fe40003f04270 */
[----:B------:R-:W-:Y:S01]  /*2ea0*/  FSEL R27, R27, -INF , P5 ;  /* 0xff8000001b1b7808 */ /* 0x000fe20002800000 */
[----:B------:R1:W-:Y:S01]  /*2eb0*/  MUFU.EX2 R12, R243 ;  /* 0x000000f3000c7308 */ /* 0x0003e20000000800 */
[--C-:B------:R-:W-:Y:S01]  /*2ec0*/  FFMA.FTZ R24, R246, c[0x0][0x29c], -R185.reuse ;  /* 0x0000a700f6187a23 */ /* 0x100fe200000108b9 */
[----:B------:R-:W-:Y:S02]  /*2ed0*/  FSEL R246, R25, -INF , P0 ;  /* 0xff80000019f67808 */ /* 0x000fe40000000000 */
[----:B------:R-:W2:Y:S01]  /*2ee0*/  LDS R25, [R182+0xc280] ;  /* 0x00c28000b6197984 */ /* 0x000ea20000000800 */
[C---:B---3--:R-:W-:Y:S04]  /*2ef0*/  HMMA.16816.F32 R40, R156.reuse, R172, R40 ;  /* 0x000000ac9c28723c */ /* 0x048fe80000001828 */
[----:B------:R-:W-:Y:S01]  /*2f00*/  ISETP.GT.AND P0, PT, R35, 0x61, PT ;  /* 0x000000612300780c */ /* 0x000fe20003f04270 */
[--C-:B------:R-:W-:Y:S01]  /*2f10*/  FFMA.FTZ R35, R246, c[0x0][0x29c], -R185.reuse ;  /* 0x0000a700f6237a23 */ /* 0x100fe200000108b9 */
[----:B------:R-:W-:Y:S01]  /*2f20*/  FSEL R246, R28, -INF , P1 ;  /* 0xff8000001cf67808 */ /* 0x000fe20000800000 */
[--C-:B------:R-:W-:Y:S01]  /*2f30*/  FFMA.FTZ R27, R27, c[0x0][0x29c], -R184.reuse ;  /* 0x0000a7001b1b7a23 */ /* 0x100fe200000108b8 */
[-C--:B------:R-:W-:Y:S01]  /*2f40*/  HMMA.16816.F32 R44, R156, R174.reuse, R44 ;  /* 0x000000ae9c2c723c */ /* 0x080fe2000000182c */
[----:B------:R-:W3:Y:S02]  /*2f50*/  MUFU.EX2 R9, R9 ;  /* 0x0000000900097308 */ /* 0x000ee40000000800 */
[----:B------:R-:W-:Y:S01]  /*2f60*/  ISETP.GT.AND P1, PT, R203, 0x20, PT ;  /* 0x00000020cb00780c */ /* 0x000fe20003f24270 */
[--C-:B----4-:R-:W-:Y:S01]  /*2f70*/  FFMA.FTZ R245, R246, c[0x0][0x29c], -R185.reuse ;  /* 0x0000a700f6f57a23 */ /* 0x110fe200000108b9 */
[----:B------:R-:W-:Y:S02]  /*2f80*/  FSEL R28, R29, -INF , P0 ;  /* 0xff8000001d1c7808 */ /* 0x000fe40000000000 */
[----:B------:R-:W-:Y:S01]  /*2f90*/  FSEL R29, R10, -INF , P6 ;  /* 0xff8000000a1d7808 */ /* 0x000fe20003000000 */
[C---:B------:R-:W-:Y:S03]  /*2fa0*/  HMMA.16816.F32 R48, R140.reuse, R174, R48 ;  /* 0x000000ae8c30723c */ /* 0x040fe60000001830 */
[----:B------:R4:W-:Y:S01]  /*2fb0*/  MUFU.EX2 R10, R245 ;  /* 0x000000f5000a7308 */ /* 0x0009e20000000800 */
[----:B-1----:R-:W-:Y:S01]  /*2fc0*/  FSEL R243, R14, -INF , P1 ;  /* 0xff8000000ef37808 */ /* 0x002fe20000800000 */
[----:B------:R-:W-:Y:S01]  /*2fd0*/  FFMA.FTZ R185, R28, c[0x0][0x29c], -R185 ;  /* 0x0000a7001cb97a23 */ /* 0x000fe200000108b9 */
[----:B------:R-:W1:Y:S01]  /*2fe0*/  LDS R14, [R182+0xc2a0] ;  /* 0x00c2a000b60e7984 */ /* 0x000e620000000800 */
[C---:B------:R-:W-:Y:S01]  /*2ff0*/  ISETP.GT.AND P0, PT, R203.reuse, 0x21, PT ;  /* 0x00000021cb00780c */ /* 0x040fe20003f04270 */
[-C--:B------:R-:W-:Y:S02]  /*3000*/  HMMA.16816.F32 R52, R140, R176.reuse, R52 ;  /* 0x000000b08c34723c */ /* 0x080fe40000001834 */
[----:B------:R-:W1:Y:S01]  /*3010*/  LDS R28, [R182+0xc300] ;  /* 0x00c30000b61c7984 */ /* 0x000e620000000800 */
[----:B------:R-:W-:Y:S01]  /*3020*/  ISETP.GT.AND P1, PT, R203, 0x60, PT ;  /* 0x00000060cb00780c */ /* 0x000fe20003f24270 */
[--C-:B------:R-:W-:Y:S01]  /*3030*/  FFMA.FTZ R29, R29, c[0x0][0x29c], -R184.reuse ;  /* 0x0000a7001d1d7a23 */ /* 0x100fe200000108b8 */
[----:B------:R-:W-:Y:S01]  /*3040*/  ISETP.GT.AND P6, PT, R203, 0x40, PT ;  /* 0x00000040cb00780c */ /* 0x000fe20003fc4270 */
[----:B------:R-:W1:Y:S01]  /*3050*/  LDS R182, [R182+0xc320] ;  /* 0x00c32000b6b67984 */ /* 0x000e620000000800 */
[----:B------:R-:W-:Y:S01]  /*3060*/  FSEL R15, R15, -INF , P0 ;  /* 0xff8000000f0f7808 */ /* 0x000fe20000000000 */
[C---:B------:R-:W-:Y:S01]  /*3070*/  HMMA.16816.F32 R56, R156.reuse, R176, R56 ;  /* 0x000000b09c38723c */ /* 0x040fe20000001838 */
[----:B------:R-:W1:Y:S03]  /*3080*/  MUFU.EX2 R13, R13 ;  /* 0x0000000d000d7308 */ /* 0x000e660000000800 */
[----:B------:R-:W-:Y:S01]  /*3090*/  ISETP.GT.AND P0, PT, R203, 0x61, PT ;  /* 0x00000061cb00780c */ /* 0x000fe20003f04270 */
[--C-:B------:R-:W-:Y:S01]  /*30a0*/  FFMA.FTZ R15, R15, c[0x0][0x29c], -R184.reuse ;  /* 0x0000a7000f0f7a23 */ /* 0x100fe200000108b8 */
[----:B------:R-:W-:Y:S01]  /*30b0*/  F2FP.PACK_AB R251, R19, R18 ;  /* 0x0000001213fb723e */ /* 0x000fe200000000ff */
[--C-:B--2---:R-:W-:Y:S01]  /*30c0*/  FADD.FTZ R203, R37, -R25.reuse ;  /* 0x8000001925cb7221 */ /* 0x104fe20000010000 */
[-C--:B------:R-:W-:Y:S03]  /*30d0*/  HMMA.16816.F32 R60, R156, R178.reuse, R60 ;  /* 0x000000b29c3c723c */ /* 0x080fe6000000183c */
[----:B------:R-:W-:Y:S01]  /*30e0*/  MUFU.EX2 R24, R24 ;  /* 0x0000001800187308 */ /* 0x000fe20000000800 */
[----:B------:R-:W-:Y:S01]  /*30f0*/  FMUL.FTZ R203, R186, R203 ;  /* 0x000000cbbacb7220 */ /* 0x000fe20000410000 */
[----:B------:R-:W-:Y:S01]  /*3100*/  FSEL R31, R31, -INF , P0 ;  /* 0xff8000001f1f7808 */ /* 0x000fe20000000000 */
[--C-:B------:R-:W-:Y:S01]  /*3110*/  FFMA.FTZ R243, R243, c[0x0][0x29c], -R184.reuse ;  /* 0x0000a700f3f37a23 */ /* 0x100fe200000108b8 */
[----:B------:R-:W-:Y:S01]  /*3120*/  FSEL R159, R30, -INF , P1 ;  /* 0xff8000001e9f7808 */ /* 0x000fe20000800000 */
[----:B------:R-:W-:Y:S04]  /*3130*/  HMMA.16816.F32 R64, R140, R178, R64 ;  /* 0x000000b28c40723c */ /* 0x000fe80000001840 */
[----:B------:R-:W-:Y:S01]  /*3140*/  FSEL R157, R26, -INF , P6 ;  /* 0xff8000001a9d7808 */ /* 0x000fe20003000000 */
[--C-:B------:R-:W-:Y:S01]  /*3150*/  FADD.FTZ R26, R36, -R25.reuse ;  /* 0x80000019241a7221 */ /* 0x100fe20000010000 */
[----:B------:R-:W-:Y:S01]  /*3160*/  MUFU.EX2 R30, R11 ;  /* 0x0000000b001e7308 */ /* 0x000fe20000000800 */
[--C-:B----4-:R-:W-:Y:S02]  /*3170*/  FADD.FTZ R245, R53, -R25.reuse ;  /* 0x8000001935f57221 */ /* 0x110fe40000010000 */
[----:B------:R-:W-:Y:S03]  /*3180*/  FMUL.FTZ R26, R183, R26 ;  /* 0x0000001ab71a7220 */ /* 0x000fe60000410000 */
[----:B------:R-:W-:Y:S01]  /*3190*/  F2FP.PACK_AB R183, R186, R183 ;  /* 0x000000b7bab7723e */ /* 0x000fe200000000ff */
[--C-:B------:R-:W-:Y:S01]  /*31a0*/  FADD.FTZ R158, R52, -R25.reuse ;  /* 0x80000019349e7221 */ /* 0x100fe20000010000 */
[----:B------:R-:W-:Y:S01]  /*31b0*/  F2FP.PACK_AB R203, R203, R26 ;  /* 0x0000001acbcb723e */ /* 0x000fe200000000ff */
[----:B------:R-:W-:Y:S01]  /*31c0*/  FMUL.FTZ R245, R190, R245 ;  /* 0x000000f5bef57220 */ /* 0x000fe20000410000 */
[----:B------:R5:W-:Y:S01]  /*31d0*/  MUFU.EX2 R186, R15 ;  /* 0x0000000f00ba7308 */ /* 0x000be20000000800 */
[----:B------:R2:W-:Y:S01]  /*31e0*/  STS [R222], R183 ;  /* 0x000000b7de007388 */ /* 0x0005e20000000800 */
[--C-:B------:R-:W-:Y:S02]  /*31f0*/  FFMA.FTZ R157, R157, c[0x0][0x29c], -R184.reuse ;  /* 0x0000a7009d9d7a23 */ /* 0x100fe400000108b8 */
[--C-:B------:R-:W-:Y:S02]  /*3200*/  FFMA.FTZ R159, R159, c[0x0][0x29c], -R184.reuse ;  /* 0x0000a7009f9f7a23 */ /* 0x100fe400000108b8 */
[----:B------:R-:W-:Y:S02]  /*3210*/  FFMA.FTZ R184, R31, c[0x0][0x29c], -R184 ;  /* 0x0000a7001fb87a23 */ /* 0x000fe400000108b8 */
[--C-:B------:R-:W-:Y:S02]  /*3220*/  FADD.FTZ R31, R49, -R25.reuse ;  /* 0x80000019311f7221 */ /* 0x100fe40000010000 */
[----:B------:R-:W-:Y:S01]  /*3230*/  FMUL.FTZ R158, R189, R158 ;  /* 0x0000009ebd9e7220 */ /* 0x000fe20000410000 */
[----:B------:R-:W4:Y:S01]  /*3240*/  MUFU.EX2 R35, R35 ;  /* 0x0000002300237308 */ /* 0x000f220000000800 */
[--C-:B------:R-:W-:Y:S01]  /*3250*/  FADD.FTZ R156, R48, -R25.reuse ;  /* 0x80000019309c7221 */ /* 0x100fe20000010000 */
[----:B------:R-:W-:Y:S01]  /*3260*/  F2FP.PACK_AB R189, R190, R189 ;  /* 0x000000bdbebd723e */ /* 0x000fe200000000ff */
[C---:B------:R-:W-:Y:S01]  /*3270*/  FMUL.FTZ R31, R188.reuse, R31 ;  /* 0x0000001fbc1f7220 */ /* 0x040fe20000410000 */
[----:B------:R-:W-:Y:S01]  /*3280*/  F2FP.PACK_AB R245, R245, R158 ;  /* 0x0000009ef5f5723e */ /* 0x000fe200000000ff */
[----:B------:R-:W-:Y:S01]  /*3290*/  FMUL.FTZ R156, R187, R156 ;  /* 0x0000009cbb9c7220 */ /* 0x000fe20000410000 */
[----:B------:R-:W-:Y:S01]  /*32a0*/  F2FP.PACK_AB R187, R188, R187 ;  /* 0x000000bbbcbb723e */ /* 0x000fe200000000ff */
[--C-:B-1----:R-:W-:Y:S02]  /*32b0*/  FADD.FTZ R158, R51, -R14.reuse ;  /* 0x8000000e339e7221 */ /* 0x102fe40000010000 */
[--C-:B------:R-:W-:Y:S01]  /*32c0*/  FADD.FTZ R247, R50, -R14.reuse ;  /* 0x8000000e32f77221 */ /* 0x100fe20000010000 */
[----:B------:R-:W-:Y:S01]  /*32d0*/  F2FP.PACK_AB R31, R31, R156 ;  /* 0x0000009c1f1f723e */ /* 0x000fe200000000ff */
[--C-:B------:R-:W-:Y:S01]  /*32e0*/  FADD.FTZ R249, R54, -R14.reuse ;  /* 0x8000000e36f97221 */ /* 0x100fe20000010000 */
[----:B------:R-:W1:Y:S01]  /*32f0*/  MUFU.EX2 R29, R29 ;  /* 0x0000001d001d7308 */ /* 0x000e620000000800 */
[----:B------:R-:W-:Y:S01]  /*3300*/  FMUL.FTZ R158, R19, R158 ;  /* 0x0000009e139e7220 */ /* 0x000fe20000410000 */
[----:B------:R-:W-:Y:S01]  /*3310*/  F2FP.PACK_AB R19, R23, R22 ;  /* 0x000000161713723e */ /* 0x000fe200000000ff */
[--C-:B------:R-:W-:Y:S01]  /*3320*/  FADD.FTZ R156, R38, -R14.reuse ;  /* 0x8000000e269c7221 */ /* 0x100fe20000010000 */
[----:B-----5:R-:W-:Y:S01]  /*3330*/  F2FP.PACK_AB R15, R191, R34 ;  /* 0x00000022bf0f723e */ /* 0x020fe200000000ff */
[----:B------:R-:W-:Y:S02]  /*3340*/  FMUL.FTZ R247, R18, R247 ;  /* 0x000000f712f77220 */ /* 0x000fe40000410000 */
[----:B------:R-:W-:Y:S02]  /*3350*/  FMUL.FTZ R249, R22, R249 ;  /* 0x000000f916f97220 */ /* 0x000fe40000410000 */
[--C-:B------:R-:W-:Y:S01]  /*3360*/  FADD.FTZ R11, R39, -R14.reuse ;  /* 0x8000000e270b7221 */ /* 0x100fe20000010000 */
[----:B------:R-:W5:Y:S01]  /*3370*/  MUFU.EX2 R185, R185 ;  /* 0x000000b900b97308 */ /* 0x000f620000000800 */
[--C-:B------:R-:W-:Y:S01]  /*3380*/  FADD.FTZ R18, R55, -R14.reuse ;  /* 0x8000000e37127221 */ /* 0x100fe20000010000 */
[----:B------:R-:W-:Y:S01]  /*3390*/  F2FP.PACK_AB R247, R158, R247 ;  /* 0x000000f79ef7723e */ /* 0x000fe200000000ff */
[--C-:B------:R-:W-:Y:S02]  /*33a0*/  FADD.FTZ R22, R66, -R14.reuse ;  /* 0x8000000e42167221 */ /* 0x100fe40000010000 */
[----:B------:R-:W-:Y:S02]  /*33b0*/  FADD.FTZ R14, R67, -R14 ;  /* 0x8000000e430e7221 */ /* 0x000fe40000010000 */
[--C-:B------:R-:W-:Y:S02]  /*33c0*/  FADD.FTZ R26, R64, -R25.reuse ;  /* 0x80000019401a7221 */ /* 0x100fe40000010000 */
[----:B------:R-:W-:Y:S01]  /*33d0*/  FMUL.FTZ R191, R191, R14 ;  /* 0x0000000ebfbf7220 */ /* 0x000fe20000410000 */
[----:B------:R-:W1:Y:S01]  /*33e0*/  MUFU.EX2 R243, R243 ;  /* 0x000000f300f37308 */ /* 0x000e620000000800 */
[----:B------:R-:W-:Y:S02]  /*33f0*/  FADD.FTZ R25, R65, -R25 ;  /* 0x8000001941197221 */ /* 0x000fe40000010000 */
[----:B------:R-:W-:Y:S01]  /*3400*/  FMUL.FTZ R26, R199, R26 ;  /* 0x0000001ac71a7220 */ /* 0x000fe20000410000 */
[C---:B------:R-:W-:Y:S01]  /*3410*/  F2FP.PACK_AB R199, R242.reuse, R199 ;  /* 0x000000c7f2c7723e */ /* 0x040fe200000000ff */
[----:B------:R-:W-:Y:S02]  /*3420*/  FMUL.FTZ R25, R242, R25 ;  /* 0x00000019f2197220 */ /* 0x000fe40000410000 */
[----:B------:R-:W-:Y:S02]  /*3430*/  FMUL.FTZ R18, R23, R18 ;  /* 0x0000001217127220 */ /* 0x000fe40000410000 */
[----:B------:R-:W-:Y:S01]  /*3440*/  FMUL.FTZ R22, R34, R22 ;  /* 0x0000001622167220 */ /* 0x000fe20000410000 */
[----:B------:R1:W-:Y:S01]  /*3450*/  MUFU.EX2 R14, R27 ;  /* 0x0000001b000e7308 */ /* 0x0003e20000000800 */
[----:B------:R-:W-:Y:S01]  /*3460*/  F2FP.PACK_AB R23, R25, R26 ;  /* 0x0000001a1917723e */ /* 0x000fe200000000ff */
[--C-:B------:R-:W-:Y:S01]  /*3470*/  FADD.FTZ R25, R40, -R28.reuse ;  /* 0x8000001c28197221 */ /* 0x100fe20000010000 */
[----:B------:R-:W-:Y:S01]  /*3480*/  F2FP.PACK_AB R249, R18, R249 ;  /* 0x000000f912f9723e */ /* 0x000fe200000000ff */
[--C-:B------:R-:W-:Y:S01]  /*3490*/  FADD.FTZ R18, R41, -R28.reuse ;  /* 0x8000001c29127221 */ /* 0x100fe20000010000 */
[----:B------:R-:W-:Y:S01]  /*34a0*/  F2FP.PACK_AB R191, R191, R22 ;  /* 0x00000016bfbf723e */ /* 0x000fe200000000ff */
[--C-:B------:R-:W-:Y:S02]  /*34b0*/  FADD.FTZ R22, R44, -R28.reuse ;  /* 0x8000001c2c167221 */ /* 0x100fe40000010000 */
[----:B------:R-:W-:Y:S01]  /*34c0*/  FMUL.FTZ R25, R8, R25 ;  /* 0x0000001908197220 */ /* 0x000fe20000410000 */
[----:B---3--:R-:W-:Y:S01]  /*34d0*/  F2FP.PACK_AB R8, R9, R8 ;  /* 0x000000080908723e */ /* 0x008fe200000000ff */
[--C-:B------:R-:W-:Y:S01]  /*34e0*/  FADD.FTZ R26, R45, -R28.reuse ;  /* 0x8000001c2d1a7221 */ /* 0x100fe20000010000 */
[----:B------:R-:W2:Y:S01]  /*34f0*/  MUFU.EX2 R157, R157 ;  /* 0x0000009d009d7308 */ /* 0x000ea20000000800 */
[----:B------:R-:W-:Y:S01]  /*3500*/  FMUL.FTZ R18, R9, R18 ;  /* 0x0000001209127220 */ /* 0x000fe20000410000 */
[----:B------:R-:W-:Y:S01]  /*3510*/  F2FP.PACK_AB R9, R13, R12 ;  /* 0x0000000c0d09723e */ /* 0x000fe200000000ff */
[----:B------:R-:W-:Y:S02]  /*3520*/  FMUL.FTZ R22, R12, R22 ;  /* 0x000000160c167220 */ /* 0x000fe40000410000 */
[--C-:B------:R-:W-:Y:S01]  /*3530*/  FADD.FTZ R12, R57, -R28.reuse ;  /* 0x8000001c390c7221 */ /* 0x100fe20000010000 */
[----:B------:R-:W-:Y:S01]  /*3540*/  F2FP.PACK_AB R25, R18, R25 ;  /* 0x000000191219723e */ /* 0x000fe200000000ff */
[----:B------:R-:W-:Y:S01]  /*3550*/  FMUL.FTZ R156, R205, R156 ;  /* 0x0000009ccd9c7220 */ /* 0x000fe20000410000 */
[----:B------:R-:W-:Y:S01]  /*3560*/  F2FP.PACK_AB R205, R244, R205 ;  /* 0x000000cdf4cd723e */ /* 0x000fe200000000ff */
[----:B------:R-:W-:Y:S01]  /*3570*/  FMUL.FTZ R13, R13, R26 ;  /* 0x0000001a0d0d7220 */ /* 0x000fe20000410000 */
[----:B------:R-:W-:Y:S01]  /*3580*/  MUFU.EX2 R159, R159 ;  /* 0x0000009f009f7308 */ /* 0x000fe20000000800 */
[----:B----4-:R-:W-:Y:S02]  /*3590*/  FMUL.FTZ R12, R35, R12 ;  /* 0x0000000c230c7220 */ /* 0x010fe40000410000 */
[----:B------:R3:W-:Y:S01]  /*35a0*/  STS [R222+0x400], R205 ;  /* 0x000400cdde007388 */ /* 0x0007e20000000800 */
[--C-:B-1----:R-:W-:Y:S01]  /*35b0*/  FADD.FTZ R27, R56, -R28.reuse ;  /* 0x8000001c381b7221 */ /* 0x102fe20000010000 */
[----:B------:R-:W-:Y:S01]  /*35c0*/  F2FP.PACK_AB R13, R13, R22 ;  /* 0x000000160d0d723e */ /* 0x000fe200000000ff */
[----:B------:R-:W-:Y:S01]  /*35d0*/  FADD.FTZ R26, R60, -R28 ;  /* 0x8000001c3c1a7221 */ /* 0x000fe20000010000 */
[----:B------:R1:W-:Y:S01]  /*35e0*/  STS [R232], R187 ;  /* 0x000000bbe8007388 */ /* 0x0003e20000000800 */
[----:B------:R-:W-:Y:S01]  /*35f0*/  FMUL.FTZ R27, R24, R27 ;  /* 0x0000001b181b7220 */ /* 0x000fe20000410000 */
[----:B------:R-:W-:Y:S01]  /*3600*/  F2FP.PACK_AB R24, R35, R24 ;  /* 0x000000182318723e */ /* 0x000fe200000000ff */
[----:B------:R-:W4:Y:S01]  /*3610*/  MUFU.EX2 R184, R184 ;  /* 0x000000b800b87308 */ /* 0x000f220000000800 */
[----:B------:R-:W-:Y:S01]  /*3620*/  STS [R232+0x400], R251 ;  /* 0x000400fbe8007388 */ /* 0x000fe20000000800 */
[----:B------:R-:W-:Y:S01]  /*3630*/  FMUL.FTZ R26, R10, R26 ;  /* 0x0000001a0a1a7220 */ /* 0x000fe20000410000 */
[----:B------:R-:W-:Y:S01]  /*3640*/  F2FP.PACK_AB R22, R12, R27 ;  /* 0x0000001b0c16723e */ /* 0x000fe200000000ff */
[----:B------:R-:W-:Y:S01]  /*3650*/  FADD.FTZ R12, R42, -R182 ;  /* 0x800000b62a0c7221 */ /* 0x000fe20000010000 */
[----:B------:R4:W-:Y:S01]  /*3660*/  STS [R222+0x1000], R8 ;  /* 0x00100008de007388 */ /* 0x0009e20000000800 */
[----:B------:R-:W-:Y:S01]  /*3670*/  F2FP.PACK_AB R27, R30, R29 ;  /* 0x0000001d1e1b723e */ /* 0x000fe200000000ff */
[----:B------:R-:W-:Y:S01]  /*3680*/  FADD.FTZ R28, R61, -R28 ;  /* 0x8000001c3d1c7221 */ /* 0x000fe20000010000 */
[----:B-----5:R-:W-:Y:S01]  /*3690*/  F2FP.PACK_AB R35, R185, R10 ;  /* 0x0000000ab923723e */ /* 0x020fe200000000ff */
[----:B------:R-:W-:Y:S01]  /*36a0*/  FMUL.FTZ R12, R29, R12 ;  /* 0x0000000c1d0c7220 */ /* 0x000fe20000410000 */
[----:B------:R-:W-:Y:S01]  /*36b0*/  F2FP.PACK_AB R10, R186, R243 ;  /* 0x000000f3ba0a723e */ /* 0x000fe200000000ff */
[----:B------:R-:W-:Y:S01]  /*36c0*/  STS [R222+0x1400], R27 ;  /* 0x0014001bde007388 */ /* 0x000fe20000000800 */
[----:B--2---:R-:W-:Y:S01]  /*36d0*/  F2FP.PACK_AB R183, R14, R157 ;  /* 0x0000009d0eb7723e */ /* 0x004fe200000000ff */
[----:B------:R-:W-:Y:S02]  /*36e0*/  FMUL.FTZ R185, R185, R28 ;  /* 0x0000001cb9b97220 */ /* 0x000fe40000410000 */
[----:B------:R2:W-:Y:S01]  /*36f0*/  STS [R232+0x1000], R9 ;  /* 0x00100009e8007388 */ /* 0x0005e20000000800 */
[----:B------:R-:W-:Y:S02]  /*3700*/  FMUL.FTZ R11, R244, R11 ;  /* 0x0000000bf40b7220 */ /* 0x000fe40000410000 */
[----:B------:R-:W-:Y:S01]  /*3710*/  F2FP.PACK_AB R185, R185, R26 ;  /* 0x0000001ab9b9723e */ /* 0x000fe200000000ff */
[----:B------:R5:W-:Y:S01]  /*3720*/  STS [R232+0x1400], R10 ;  /* 0x0014000ae8007388 */ /* 0x000be20000000800 */
[----:B---3--:R-:W-:Y:S01]  /*3730*/  IMAD.SHL.U32 R205, R202, 0x2, RZ ;  /* 0x00000002cacd7824 */ /* 0x008fe200078e00ff */
[----:B------:R-:W-:Y:S01]  /*3740*/  F2FP.PACK_AB R11, R11, R156 ;  /* 0x0000009c0b0b723e */ /* 0x000fe200000000ff */
[--C-:B-1----:R-:W-:Y:S01]  /*3750*/  FADD.FTZ R187, R43, -R182.reuse ;  /* 0x800000b62bbb7221 */ /* 0x102fe20000010000 */
[----:B------:R-:W-:Y:S03]  /*3760*/  STS [R222+0x2000], R189 ;  /* 0x002000bdde007388 */ /* 0x000fe60000000800 */
[----:B------:R-:W-:Y:S01]  /*3770*/  FMUL.FTZ R187, R30, R187 ;  /* 0x000000bb1ebb7220 */ /* 0x000fe20000410000 */
[----:B------:R1:W-:Y:S01]  /*3780*/  STS [R222+0x2400], R19 ;  /* 0x00240013de007388 */ /* 0x0003e20000000800 */
[--C-:B----4-:R-:W-:Y:S03]  /*3790*/  FADD.FTZ R8, R46, -R182.reuse ;  /* 0x800000b62e087221 */ /* 0x110fe60000010000 */
[----:B------:R3:W-:Y:S01]  /*37a0*/  STS [R232+0x2000], R199 ;  /* 0x002000c7e8007388 */ /* 0x0007e20000000800 */
[----:B------:R-:W-:Y:S01]  /*37b0*/  F2FP.PACK_AB R187, R187, R12 ;  /* 0x0000000cbbbb723e */ /* 0x000fe200000000ff */
[----:B------:R-:W-:Y:S02]  /*37c0*/  FMUL.FTZ R8, R243, R8 ;  /* 0x00000008f3087220 */ /* 0x000fe40000410000 */
[----:B------:R4:W-:Y:S04]  /*37d0*/  STS [R232+0x2400], R15 ;  /* 0x0024000fe8007388 */ /* 0x0009e80000000800 */
[----:B------:R-:W-:Y:S01]  /*37e0*/  STS [R222+0x3000], R24 ;  /* 0x00300018de007388 */ /* 0x000fe20000000800 */
[----:B--2---:R-:W-:Y:S03]  /*37f0*/  F2FP.PACK_AB R9, R184, R159 ;  /* 0x0000009fb809723e */ /* 0x004fe600000000ff */
[----:B------:R-:W-:Y:S01]  /*3800*/  STS [R222+0x3400], R183 ;  /* 0x003400b7de007388 */ /* 0x000fe20000000800 */
[--C-:B-----5:R-:W-:Y:S03]  /*3810*/  FADD.FTZ R10, R62, -R182.reuse ;  /* 0x800000b63e0a7221 */ /* 0x120fe60000010000 */
[----:B------:R2:W-:Y:S01]  /*3820*/  STS [R232+0x3000], R35 ;  /* 0x00300023e8007388 */ /* 0x0005e20000000800 */
[----:B------:R-:W-:Y:S03]  /*3830*/  FMUL.FTZ R10, R159, R10 ;  /* 0x0000000a9f0a7220 */ /* 0x000fe60000410000 */
[----:B------:R5:W-:Y:S01]  /*3840*/  STS [R232+0x3400], R9 ;  /* 0x00340009e8007388 */ /* 0x000be20000000800 */
[----:B-1----:R-:W-:Y:S03]  /*3850*/  FADD.FTZ R19, R47, -R182 ;  /* 0x800000b62f137221 */ /* 0x002fe60000010000 */
[----:B------:R-:W-:Y:S01]  /*3860*/  BAR.SYNC.DEFER_BLOCKING 0x0 ;  /* 0x0000000000007b1d */ /* 0x000fe20000010000 */
[----:B------:R-:W-:Y:S02]  /*3870*/  FMUL.FTZ R19, R186, R19 ;  /* 0x00000013ba137220 */ /* 0x000fe40000410000 */
[----:B---3--:R-:W-:Y:S02]  /*3880*/  IMAD R199, R193, 0x1000, R200 ;  /* 0x00001000c1c77824 */ /* 0x008fe400078e02c8 */
[--C-:B----4-:R-:W-:Y:S01]  /*3890*/  FADD.FTZ R15, R59, -R182.reuse ;  /* 0x800000b63b0f7221 */ /* 0x110fe20000010000 */
[----:B------:R-:W-:Y:S01]  /*38a0*/  F2FP.PACK_AB R19, R19, R8 ;  /* 0x000000081313723e */ /* 0x000fe200000000ff */
[--C-:B------:R-:W-:Y:S02]  /*38b0*/  FADD.FTZ R8, R58, -R182.reuse ;  /* 0x800000b63a087221 */ /* 0x100fe40000010000 */
[----:B------:R-:W-:Y:S02]  /*38c0*/  FMUL.FTZ R15, R14, R15 ;  /* 0x0000000f0e0f7220 */ /* 0x000fe40000410000 */
[----:B------:R-:W-:Y:S02]  /*38d0*/  FMUL.FTZ R8, R157, R8 ;  /* 0x000000089d087220 */ /* 0x000fe40000410000 */
[----:B------:R-:W-:Y:S03]  /*38e0*/  IMAD.SHL.U32 R199, R199, 0x2, RZ ;  /* 0x00000002c7c77824 */ /* 0x000fe600078e00ff */
[----:B--2---:R-:W-:Y:S01]  /*38f0*/  F2FP.PACK_AB R35, R15, R8 ;  /* 0x000000080f23723e */ /* 0x004fe200000000ff */
[----:B------:R-:W-:Y:S02]  /*3900*/  IMAD.IADD R18, R201, 0x1, R199 ;  /* 0x00000001c9127824 */ /* 0x000fe400078e02c7 */
[----:B-----5:R-:W-:Y:S01]  /*3910*/  FADD.FTZ R9, R63, -R182 ;  /* 0x800000b63f097221 */ /* 0x020fe20000010000 */
[----:B------:R1:W-:Y:S03]  /*3920*/  STS [R222+0x4000], R203 ;  /* 0x004000cbde007388 */ /* 0x0003e60000000800 */
[----:B------:R-:W-:Y:S01]  /*3930*/  FMUL.FTZ R9, R184, R9 ;  /* 0x00000009b8097220 */ /* 0x000fe20000410000 */
[----:B------:R-:W-:Y:S04]  /*3940*/  STS [R222+0x4400], R11 ;  /* 0x0044000bde007388 */ /* 0x000fe80000000800 */
[----:B------:R-:W-:Y:S01]  /*3950*/  F2FP.PACK_AB R183, R9, R10 ;  /* 0x0000000a09b7723e */ /* 0x000fe200000000ff */
[----:B------:R-:W-:Y:S04]  /*3960*/  STS [R232+0x4000], R31 ;  /* 0x0040001fe8007388 */ /* 0x000fe80000000800 */
[----:B------:R-:W-:Y:S04]  /*3970*/  STS [R232+0x4400], R247 ;  /* 0x004400f7e8007388 */ /* 0x000fe80000000800 */
[----:B------:R-:W-:Y:S04]  /*3980*/  STS [R222+0x5000], R25 ;  /* 0x00500019de007388 */ /* 0x000fe80000000800 */
[----:B------:R-:W-:Y:S04]  /*3990*/  STS [R222+0x5400], R187 ;  /* 0x005400bbde007388 */ /* 0x000fe80000000800 */
[----:B------:R-:W-:Y:S01]  /*39a0*/  STS [R232+0x5000], R13 ;  /* 0x0050000de8007388 */ /* 0x000fe20000000800 */
[----:B-1----:R-:W-:Y:S03]  /*39b0*/  IMAD.IADD R203, R192, 0x1, R205 ;  /* 0x00000001c0cb7824 */ /* 0x002fe600078e02cd */
        /* <DEDUP_REMOVED lines=53> */
[----:B------:R3:W3:Y:S06]  /*3d10*/  LDSM.16.MT88.4 R28, [R196] ;  /* 0x00000000c41c783b */ /* 0x0006ec0000004200 */
[----:B------:R-:W-:Y:S01]  /*3d20*/  IADD3 R8, R241, 0x2, RZ ;  /* 0x00000002f1087810 */ /* 0x000fe20007ffe0ff */
[-C--:B-1----:R-:W-:Y:S01]  /*3d30*/  HMMA.16816.F32 R68, R132, R136.reuse, R68 ;  /* 0x000000888444723c */ /* 0x082fe20000001844 */
[----:B------:R1:W1:Y:S04]  /*3d40*/  LDSM.16.M88.4 R188, [R203+0x11480] ;  /* 0x01148000cbbc783b */ /* 0x0002680000000200 */
[----:B------:R-:W-:Y:S03]  /*3d50*/  ISETP.GE.AND P0, PT, R8, UR11, PT ;  /* 0x0000000b08007c0c */ /* 0x000fe6000bf06270 */
        /* <DEDUP_REMOVED lines=9> */
[----:B-1-345:R-:W-:Y:S01]  /*3df0*/  SHF.R.S32.HI R5, RZ, 0x1f, R8 ;  /* 0x0000001fff057819 */ /* 0x03afe20000011408 */
[C---:B------:R-:W-:Y:S02]  /*3e00*/  IMAD.SHL.U32 R9, R8.reuse, 0x40, RZ ;  /* 0x0000004008097824 */ /* 0x040fe400078e00ff */
[----:B------:R-:W-:Y:S03]  /*3e10*/  IMAD.WIDE.U32 R10, R8, c[0x0][0x208], RZ ;  /* 0x00008200080a7a25 */ /* 0x000fe600078e00ff */
[----:B------:R-:W-:Y:S01]  /*3e20*/  IADD3 R7, -R216, c[0x0][0x168], -R9 ;  /* 0x00005a00d8077a10 */ /* 0x000fe20007ffe909 */
[----:B------:R-:W-:Y:S01]  /*3e30*/  IMAD R5, R5, c[0x0][0x208], RZ ;  /* 0x0000820005057a24 */ /* 0x000fe200078e02ff */
[----:B------:R-:W-:Y:S02]  /*3e40*/  LEA R4, P1, R10, R220, 0x6 ;  /* 0x000000dc0a047211 */ /* 0x000fe400078230ff */
[C---:B------:R-:W-:Y:S01]  /*3e50*/  ISETP.LT.OR P6, PT, R7.reuse, 0x1, P3 ;  /* 0x000000010700780c */ /* 0x040fe20001fc1670 */
[----:B------:R-:W-:Y:S01]  /*3e60*/  IMAD R5, R8, c[0x0][0x20c], R5 ;  /* 0x0000830008057a24 */ /* 0x000fe200078e0205 */
[----:B------:R-:W-:Y:S02]  /*3e70*/  ISETP.LT.OR P5, PT, R7, 0x21, P3 ;  /* 0x000000210700780c */ /* 0x000fe40001fa1670 */
[----:B------:R-:W-:Y:S01]  /*3e80*/  IADD3 R6, P0, R9, R226, RZ ;  /* 0x000000e209067210 */ /* 0x000fe20007f1e0ff */
[----:B------:R-:W-:Y:S03]  /*3e90*/  IMAD.IADD R5, R11, 0x1, R5 ;  /* 0x000000010b057824 */ /* 0x000fe600078e0205 */
[----:B------:R-:W-:Y:S02]  /*3ea0*/  LEA.HI.X.SX32 R9, R9, R214, 0x1, P0 ;  /* 0x000000d609097211 */ /* 0x000fe400000f0eff */
[----:B------:R-:W-:Y:S02]  /*3eb0*/  LEA.HI.X R5, R10, R239, R5, 0x6, P1 ;  /* 0x000000ef0a057211 */ /* 0x000fe400008f3405 */
[----:B------:R-:W-:Y:S02]  /*3ec0*/  LEA R10, P1, R4, c[0x0][0x1f0], 0x1 ;  /* 0x00007c00040a7a11 */ /* 0x000fe400078208ff */
[----:B------:R-:W-:Y:S02]  /*3ed0*/  LEA R16, P0, R6, c[0x0][0x280], 0x2 ;  /* 0x0000a00006107a11 */ /* 0x000fe400078010ff */
[----:B------:R-:W-:Y:S01]  /*3ee0*/  LEA.HI.X R11, R4, c[0x0][0x1f4], R5, 0x1, P1 ;  /* 0x00007d00040b7a11 */ /* 0x000fe200008f0c05 */
[----:B------:R-:W-:Y:S01]  /*3ef0*/  IMAD R5, R230, 0x2000, R223 ;  /* 0x00002000e6057824 */ /* 0x000fe200078e02df */
[----:B------:R-:W-:Y:S01]  /*3f00*/  IADD3 R18, P1, R10, UR10, RZ ;  /* 0x0000000a0a127c10 */ /* 0x000fe2000ff3e0ff */
[----:B------:R-:W-:Y:S01]  /*3f10*/  @!P2 IMAD R4, R230, 0x40, R218 ;  /* 0x00000040e604a824 */ /* 0x000fe200078e02da */
[----:B------:R-:W-:Y:S02]  /*3f20*/  LEA.HI.X R17, R6, c[0x0][0x284], R9, 0x2, P0 ;  /* 0x0000a10006117a11 */ /* 0x000fe400000f1409 */
[----:B------:R-:W-:Y:S01]  /*3f30*/  @!PT LDS RZ, [RZ] ;  /* 0x00000000fffff984 */ /* 0x000fe20000000800 */
[----:B------:R-:W-:Y:S01]  /*3f40*/  @!PT LDS RZ, [RZ] ;  /* 0x00000000fffff984 */ /* 0x000fe20000000800 */
[----:B------:R-:W-:Y:S01]  /*3f50*/  @!PT LDS RZ, [RZ] ;  /* 0x00000000fffff984 */ /* 0x000fe20000000800 */
[----:B------:R1:W-:Y:S01]  /*3f60*/  LDGSTS.E.BYPASS.LTC128B.128 [R5], [R10.64], !P6 ;  /* 0x000000000a057fae */ /* 0x0003e2000f101d4c */
[----:B------:R-:W-:Y:S01]  /*3f70*/  IADD3.X R19, R11, UR9, RZ, P1, !PT ;  /* 0x000000090b137c10 */ /* 0x000fe20008ffe4ff */
[----:B------:R-:W-:Y:S04]  /*3f80*/  @!P2 IMAD.SHL.U32 R6, R4, 0x4, RZ ;  /* 0x000000040406a824 */ /* 0x000fe800078e00ff */
[----:B------:R1:W-:Y:S06]  /*3f90*/  LDGSTS.E.BYPASS.LTC128B.128 [R5+0x1000], [R18.64], !P5 ;  /* 0x0100000012057fae */ /* 0x0003ec000e901d4c */
[----:B------:R1:W-:Y:S02]  /*3fa0*/  @!P2 LDGSTS.E.BYPASS.LTC128B.128 [R6+0xc280], [R16.64] ;  /* 0x0c2800001006afae */ /* 0x0003e4000b901d4c */
.L_x_606:
[-C--:B-1-345:R-:W-:Y:S01]  /*3fb0*/  HMMA.16816.F32 R4, R24, R28.reuse, RZ ;  /* 0x0000001c1804723c */ /* 0x0bafe200000018ff */
[----:B------:R-:W-:Y:S02]  /*3fc0*/  LDSM.16.MT88.4 R32, [R196+0x1000] ;  /* 0x00100000c420783b */ /* 0x000fe40000004200 */
[----:B------:R-:W-:Y:S01]  /*3fd0*/  ISETP.GE.AND P6, PT, R193, 0x1, PT ;  /* 0x00000001c100780c */ /* 0x000fe20003fc6270 */
[----:B------:R-:W-:Y:S01]  /*3fe0*/  IMAD.IADD R201, R201, 0x1, R203 ;  /* 0x00000001c9c97824 */ /* 0x000fe200078e02cb */
[----:B------:R-:W-:Y:S01]  /*3ff0*/  LDSM.16.MT88.4 R44, [R196+0x2000] ;  /* 0x00200000c42c783b */ /* 0x000fe20000004200 */
[----:B------:R-:W-:Y:S01]  /*4000*/  IMAD.MOV.U32 R156, RZ, RZ, R233 ;  /* 0x000000ffff9c7224 */ /* 0x000fe200078e00e9 */
[----:B------:R-:W-:Y:S01]  /*4010*/  ISETP.GE.AND P5, PT, R231, 0x1, PT ;  /* 0x00000001e700780c */ /* 0x000fe20003fa6270 */
[C---:B------:R-:W-:Y:S01]  /*4020*/  HMMA.16816.F32 R8, R12.reuse, R28, RZ ;  /* 0x0000001c0c08723c */ /* 0x040fe200000018ff */
[----:B------:R-:W-:Y:S01]  /*4030*/  LDSM.16.M88.4 R40, [R201+0x11480] ;  /* 0x01148000c928783b */ /* 0x000fe20000000200 */
[----:B------:R-:W-:Y:S02]  /*4040*/  ISETP.GE.AND P1, PT, R230, 0x1, PT ;  /* 0x00000001e600780c */ /* 0x000fe40003f26270 */
[----:B------:R-:W-:Y:S01]  /*4050*/  IMAD.IADD R53, R156, 0x1, R205 ;  /* 0x000000019c357824 */ /* 0x000fe200078e02cd */
[----:B------:R-:W-:Y:S01]  /*4060*/  LDSM.16.M88.4 R48, [R205+0x13480] ;  /* 0x01348000cd30783b */ /* 0x000fe20000000200 */
[----:B------:R-:W-:Y:S01]  /*4070*/  IMAD.SHL.U32 R241, R241, 0x1000, RZ ;  /* 0x00001000f1f17824 */ /* 0x000fe200078e00ff */
[----:B------:R-:W-:Y:S01]  /*4080*/  IADD3 R231, R231, 0x1, RZ ;  /* 0x00000001e7e77810 */ /* 0x000fe20007ffe0ff */
[-C--:B------:R-:W-:Y:S01]  /*4090*/  HMMA.16816.F32 R12, R12, R30.reuse, RZ ;  /* 0x0000001e0c0c723c */ /* 0x080fe200000018ff */
[----:B------:R-:W1:Y:S03]  /*40a0*/  LDSM.16.M88.4 R20, [R53+0x10480] ;  /* 0x010480003514783b */ /* 0x000e660000000200 */
[----:B------:R-:W-:Y:S01]  /*40b0*/  IADD3 R230, R230, 0x1, RZ ;  /* 0x00000001e6e67810 */ /* 0x000fe20007ffe0ff */
[----:B------:R-:W2:Y:S01]  /*40c0*/  LDSM.16.M88.4 R36, [R53+0x11480] ;  /* 0x011480003524783b */ /* 0x000ea20000000200 */
[----:B------:R-:W-:Y:S02]  /*40d0*/  SEL R231, R231, RZ, !P5 ;  /* 0x000000ffe7e77207 */ /* 0x000fe40006800000 */
[----:B------:R-:W-:Y:S01]  /*40e0*/  HMMA.16816.F32 R16, R24, R30, RZ ;  /* 0x0000001e1810723c */ /* 0x000fe200000018ff */
[----:B------:R-:W-:Y:S03]  /*40f0*/  LDSM.16.MT88.4 R28, [R196+0x1800] ;  /* 0x00180000c41c783b */ /* 0x000fe60000004200 */
[----:B------:R-:W-:Y:S01]  /*4100*/  SEL R230, R230, RZ, !P1 ;  /* 0x000000ffe6e67207 */ /* 0x000fe20004800000 */
[----:B------:R-:W3:Y:S03]  /*4110*/  LDSM.16.M88.4 R24, [R201+0x10480] ;  /* 0x01048000c918783b */ /* 0x000ee60000000200 */
[-C--:B------:R-:W-:Y:S01]  /*4120*/  HMMA.16816.F32 R4, R180, R184.reuse, R4 ;  /* 0x000000b8b404723c */ /* 0x080fe20000001804 */
[----:B------:R-:W0:Y:S07]  /*4130*/  LDGDEPBAR ;  /* 0x00000000000079af */ /* 0x000e2e0000000000 */
[C---:B------:R-:W-:Y:S08]  /*4140*/  HMMA.16816.F32 R8, R188.reuse, R184, R8 ;  /* 0x000000b8bc08723c */ /* 0x040ff00000001808 */
[-C--:B------:R-:W-:Y:S08]  /*4150*/  HMMA.16816.F32 R12, R188, R186.reuse, R12 ;  /* 0x000000babc0c723c */ /* 0x080ff0000000180c */
[----:B------:R-:W-:Y:S08]  /*4160*/  HMMA.16816.F32 R16, R180, R186, R16 ;  /* 0x000000bab410723c */ /* 0x000ff00000001810 */
[-C--:B-1----:R-:W-:Y:S08]  /*4170*/  HMMA.16816.F32 R4, R20, R32.reuse, R4 ;  /* 0x000000201404723c */ /* 0x082ff00000001804 */
[C---:B--2---:R-:W-:Y:S08]  /*4180*/  HMMA.16816.F32 R8, R36.reuse, R32, R8 ;  /* 0x000000202408723c */ /* 0x044ff00000001808 */
[-C--:B------:R-:W-:Y:S01]  /*4190*/  HMMA.16816.F32 R12, R36, R34.reuse, R12 ;  /* 0x00000022240c723c */ /* 0x080fe2000000180c */
[----:B------:R-:W1:Y:S07]  /*41a0*/  LDSM.16.M88.4 R36, [R205+0x12480] ;  /* 0x01248000cd24783b */ /* 0x000e6e0000000200 */
[----:B------:R-:W-:Y:S01]  /*41b0*/  HMMA.16816.F32 R16, R20, R34, R16 ;  /* 0x000000221410723c */ /* 0x000fe20000001810 */
[----:B------:R-:W-:Y:S04]  /*41c0*/  LDSM.16.M88.4 R20, [R203+0x12480] ;  /* 0x01248000cb14783b */ /* 0x000fe80000000200 */
[----:B------:R-:W2:Y:S03]  /*41d0*/  LDSM.16.MT88.4 R32, [R196+0x2800] ;  /* 0x00280000c420783b */ /* 0x000ea60000004200 */
[-C--:B---3--:R-:W-:Y:S08]  /*41e0*/  HMMA.16816.F32 R4, R24, R28.reuse, R4 ;  /* 0x0000001c1804723c */ /* 0x088ff00000001804 */
[C---:B------:R-:W-:Y:S08]  /*41f0*/  HMMA.16816.F32 R8, R40.reuse, R28, R8 ;  /* 0x0000001c2808723c */ /* 0x040ff00000001808 */
[-C--:B------:R-:W-:Y:S01]  /*4200*/  HMMA.16816.F32 R12, R40, R30.reuse, R12 ;  /* 0x0000001e280c723c */ /* 0x080fe2000000180c */
[----:B------:R-:W3:Y:S07]  /*4210*/  LDSM.16.M88.4 R40, [R203+0x13480] ;  /* 0x01348000cb28783b */ /* 0x000eee0000000200 */
[----:B------:R-:W-:Y:S01]  /*4220*/  HMMA.16816.F32 R16, R24, R30, R16 ;  /* 0x0000001e1810723c */ /* 0x000fe20000001810 */
[----:B------:R-:W-:Y:S04]  /*4230*/  LDSM.16.MT88.4 R28, [R196+0x3000] ;  /* 0x00300000c41c783b */ /* 0x000fe80000004200 */
[----:B------:R-:W4:Y:S03]  /*4240*/  LDSM.16.M88.4 R24, [R53+0x12480] ;  /* 0x012480003518783b */ /* 0x000f260000000200 */
[-C--:B-1----:R-:W-:Y:S08]  /*4250*/  HMMA.16816.F32 R4, R36, R44.reuse, R4 ;  /* 0x0000002c2404723c */ /* 0x082ff00000001804 */
[C---:B------:R-:W-:Y:S07]  /*4260*/  HMMA.16816.F32 R8, R48.reuse, R44, R8 ;  /* 0x0000002c3008723c */ /* 0x040fee0000001808 */
[----:B------:R-:W-:Y:S01]  /*4270*/  IMAD.IADD R44, R192, 0x1, R53 ;  /* 0x00000001c02c7824 */ /* 0x000fe200078e0235 */
[-C--:B------:R-:W-:Y:S01]  /*4280*/  HMMA.16816.F32 R12, R48, R46.reuse, R12 ;  /* 0x0000002e300c723c */ /* 0x080fe2000000180c */
[----:B------:R-:W1:Y:S07]  /*4290*/  LDSM.16.M88.4 R48, [R53+0x13480] ;  /* 0x013480003530783b */ /* 0x000e6e0000000200 */
[----:B------:R-:W-:Y:S01]  /*42a0*/  HMMA.16816.F32 R16, R36, R46, R16 ;  /* 0x0000002e2410723c */ /* 0x000fe20000001810 */
[----:B------:R-:W-:Y:S06]  /*42b0*/  LDSM.16.M88.4 R44, [R44+0x13480] ;  /* 0x013480002c2c783b */ /* 0x000fec0000000200 */
[----:B------:R-:W-:Y:S01]  /*42c0*/  IMAD.IADD R36, R156, 0x1, R203 ;  /* 0x000000019c247824 */ /* 0x000fe200078e02cb */
[-C--:B--2---:R-:W-:Y:S05]  /*42d0*/  HMMA.16816.F32 R4, R20, R32.reuse, R4 ;  /* 0x000000201404723c */ /* 0x084fea0000001804 */
[----:B------:R-:W-:Y:S03]  /*42e0*/  LDSM.16.M88.4 R36, [R36+0x12480] ;  /* 0x012480002424783b */ /* 0x000fe60000000200 */
[C---:B---3--:R-:W-:Y:S08]  /*42f0*/  HMMA.16816.F32 R8, R40.reuse, R32, R8 ;  /* 0x000000202808723c */ /* 0x048ff00000001808 */
[-C--:B------:R-:W-:Y:S01]  /*4300*/  HMMA.16816.F32 R12, R40, R34.reuse, R12 ;  /* 0x00000022280c723c */ /* 0x080fe2000000180c */
[----:B------:R-:W2:Y:S07]  /*4310*/  LDSM.16.MT88.4 R40, [R196+0x3800] ;  /* 0x00380000c428783b */ /* 0x000eae0000004200 */
[----:B------:R-:W-:Y:S01]  /*4320*/  HMMA.16816.F32 R16, R20, R34, R16 ;  /* 0x000000221410723c */ /* 0x000fe20000001810 */
[----:B------:R-:W-:Y:S06]  /*4330*/  LDSM.16.MT88.4 R32, [R199+0x4880] ;  /* 0x00488000c720783b */ /* 0x000fec0000004200 */
[C---:B------:R-:W-:Y:S01]  /*4340*/  IMAD R21, R208.reuse, c[0x0][0x244], R229 ;  /* 0x00009100d0157a24 */ /* 0x040fe200078e02e5 */
[-C--:B----4-:R-:W-:Y:S05]  /*4350*/  HMMA.16816.F32 R4, R24, R28.reuse, R4 ;  /* 0x0000001c1804723c */ /* 0x090fea0000001804 */
[C---:B------:R-:W-:Y:S03]  /*4360*/  IMAD.WIDE.U32 R22, R207.reuse, c[0x0][0x238], R212 ;  /* 0x00008e00cf167a25 */ /* 0x040fe600078e00d4 */
[C---:B-1----:R-:W-:Y:S04]  /*4370*/  HMMA.16816.F32 R8, R48.reuse, R28, R8 ;  /* 0x0000001c3008723c */ /* 0x042fe80000001808 */
[----:B------:R-:W-:Y:S04]  /*4380*/  IMAD R20, R207, c[0x0][0x23c], R228 ;  /* 0x00008f00cf147a24 */ /* 0x000fe800078e02e4 */
[-C--:B------:R-:W-:Y:S04]  /*4390*/  HMMA.16816.F32 R12, R48, R30.reuse, R12 ;  /* 0x0000001e300c723c */ /* 0x080fe8000000180c */
[----:B------:R-:W-:Y:S01]  /*43a0*/  IMAD.IADD R23, R23, 0x1, R20 ;  /* 0x0000000117177824 */ /* 0x000fe200078e0214 */
[----:B------:R-:W-:Y:S03]  /*43b0*/  SHF.R.S32.HI R20, RZ, 0x1f, R241 ;  /* 0x0000001fff147819 */ /* 0x000fe600000114f1 */
[----:B------:R-:W-:Y:S01]  /*43c0*/  HMMA.16816.F32 R16, R24, R30, R16 ;  /* 0x0000001e1810723c */ /* 0x000fe20000001810 */
[----:B------:R-:W-:Y:S03]  /*43d0*/  LDSM.16.MT88.4 R24, [R197+0x12480] ;  /* 0x01248000c518783b */ /* 0x000fe60000004200 */
[----:B------:R-:W-:Y:S04]  /*43e0*/  IMAD.WIDE.U32 R22, R208, c[0x0][0x240], R22 ;  /* 0x00009000d0167a25 */ /* 0x000fe800078e0016 */
[-C--:B--2---:R-:W-:Y:S05]  /*43f0*/  HMMA.16816.F32 R4, R36, R40.reuse, R4 ;  /* 0x000000282404723c */ /* 0x084fea0000001804 */
[----:B------:R-:W-:Y:S03]  /*4400*/  IADD3 R241, P0, R241, R22, RZ ;  /* 0x00000016f1f17210 */ /* 0x000fe60007f1e0ff */
[C---:B------:R-:W-:Y:S04]  /*4410*/  HMMA.16816.F32 R8, R44.reuse, R40, R8 ;  /* 0x000000282c08723c */ /* 0x040fe80000001808 */
[----:B------:R-:W-:Y:S04]  /*4420*/  IADD3.X R20, R20, R23, R21, P0, !PT ;  /* 0x0000001714147210 */ /* 0x000fe800007fe415 */
[-C--:B------:R-:W-:Y:S07]  /*4430*/  HMMA.16816.F32 R12, R44, R42.reuse, R12 ;  /* 0x0000002a2c0c723c */ /* 0x080fee000000180c */
[C---:B------:R-:W-:Y:S01]  /*4440*/  LEA R46, P0, R241.reuse, c[0x0][0x220], 0x2 ;  /* 0x00008800f12e7a11 */ /* 0x040fe200078010ff */
[----:B------:R-:W-:Y:S01]  /*4450*/  HMMA.16816.F32 R16, R36, R42, R16 ;  /* 0x0000002a2410723c */ /* 0x000fe20000001810 */
[----:B------:R-:W-:Y:S03]  /*4460*/  LDSM.16.MT88.4 R36, [R197+0x12c80] ;  /* 0x012c8000c524783b */ /* 0x000fe60000004200 */
[----:B------:R-:W-:Y:S01]  /*4470*/  LEA.HI.X R47, R241, c[0x0][0x224], R20, 0x2, P0 ;  /* 0x00008900f12f7a11 */ /* 0x000fe200000f1414 */
[----:B------:R-:W-:Y:S01]  /*4480*/  IMAD.MOV.U32 R241, RZ, RZ, R240 ;  /* 0x000000fffff17224 */ /* 0x000fe200078e00f0 */
[----:B------:R-:W-:Y:S01]  /*4490*/  LDSM.16.MT88.4 R20, [R197+0x10480] ;  /* 0x01048000c514783b */ /* 0x000fe20000004200 */
[----:B------:R-:W-:Y:S03]  /*44a0*/  ISETP.GE.AND P0, PT, R240, UR11, PT ;  /* 0x0000000bf0007c0c */ /* 0x000fe6000bf06270 */
        /* <DEDUP_REMOVED lines=22> */
[----:B------:R-:W3:Y:S04]  /*4610*/  LDSM.16.MT88.4 R16, [R197+0x10c80] ;  /* 0x010c8000c510783b */ /* 0x000ee80000004200 */
[----:B------:R-:W4:Y:S04]  /*4620*/  LDSM.16.MT88.4 R40, [R44+0x4880] ;  /* 0x004880002c28783b */ /* 0x000f280000004200 */
        /* <DEDUP_REMOVED lines=14> */
[C---:B------:R-:W-:Y:S08]  /*4710*/  HMMA.16816.F32 R104, R36.reuse, R32, R104 ;  /* 0x000000202468723c */ /* 0x040ff00000001868 */
[-C--:B------:R-:W-:Y:S08]  /*4720*/  HMMA.16816.F32 R108, R36, R34.reuse, R108 ;  /* 0x00000022246c723c */ /* 0x080ff0000000186c */
[C---:B------:R-:W-:Y:S01]  /*4730*/  HMMA.16816.F32 R112, R16.reuse, R34, R112 ;  /* 0x000000221070723c */ /* 0x040fe20000001870 */
[----:B------:R-:W-:Y:S07]  /*4740*/  LDSM.16.MT88.4 R32, [R197+0x13c80] ;  /* 0x013c8000c520783b */ /* 0x000fee0000004200 */
[-C--:B----4-:R-:W-:Y:S08]  /*4750*/  HMMA.16816.F32 R116, R16, R40.reuse, R116 ;  /* 0x000000281074723c */ /* 0x090ff00000001874 */
        /* <DEDUP_REMOVED lines=55> */
.L_x_602:
[----:B------:R-:W-:Y:S05]  /*4ad0*/  @P1 BRA `(.L_x_608) ;  /* 0x0000108000001947 */ /* 0x000fea0003800000 */
[----:B------:R-:W-:Y:S01]  /*4ae0*/  SHF.R.S32.HI R3, RZ, 0x1f, R212 ;  /* 0x0000001fff037819 */ /* 0x000fe200000114d4 */
[----:B------:R-:W-:Y:S01]  /*4af0*/  BAR.SYNC.DEFER_BLOCKING 0x1, 0x100 ;  /* 0x0044000000007b1d */ /* 0x000fe20000010000 */
[----:B------:R-:W-:-:S02]  /*4b00*/  F2FP.PACK_AB R68, R69, R68 ;  /* 0x000000444544723e */ /* 0x000fc400000000ff */
[CC--:B------:R-:W-:Y:S02]  /*4b10*/  LEA.HI R0, R3.reuse, R212.reuse, RZ, 0x2 ;  /* 0x000000d403007211 */ /* 0x0c0fe400078f10ff */
[----:B------:R-:W-:Y:S01]  /*4b20*/  LEA.HI R2, R3, R212, RZ, 0x5 ;  /* 0x000000d403027211 */ /* 0x000fe200078f28ff */
[----:B------:R-:W-:Y:S01]  /*4b30*/  BSSY B0, `(.L_x_609) ;  /* 0x000008f000007945 */ /* 0x000fe20003800000 */
[--C-:B------:R-:W-:Y:S02]  /*4b40*/  SHF.R.S32.HI R6, RZ, 0x2, R0.reuse ;  /* 0x00000002ff067819 */ /* 0x100fe40000011400 */
[----:B------:R-:W-:Y:S02]  /*4b50*/  SHF.R.S32.HI R5, RZ, 0x1f, R0 ;  /* 0x0000001fff057819 */ /* 0x000fe40000011400 */
[--C-:B------:R-:W-:Y:S02]  /*4b60*/  SHF.R.S32.HI R4, RZ, 0x5, R2.reuse ;  /* 0x00000005ff047819 */ /* 0x100fe40000011402 */
[----:B------:R-:W-:-:S02]  /*4b70*/  SHF.R.S32.HI R7, RZ, 0x1f, R2 ;  /* 0x0000001fff077819 */ /* 0x000fc40000011402 */
[----:B------:R-:W-:Y:S02]  /*4b80*/  LEA.HI R5, R5, R6, RZ, 0x3 ;  /* 0x0000000605057211 */ /* 0x000fe400078f18ff */
[----:B------:R-:W-:Y:S02]  /*4b90*/  LEA.HI R7, R7, R4, RZ, 0x2 ;  /* 0x0000000407077211 */ /* 0x000fe400078f10ff */
[----:B------:R-:W-:Y:S02]  /*4ba0*/  LOP3.LUT R5, R5, 0xfffffff8, RZ, 0xc0, !PT ;  /* 0xfffffff805057812 */ /* 0x000fe400078ec0ff */
        /* <DEDUP_REMOVED lines=83> */
[----:B------:R-:W-:Y:S02]  /*50e0*/  IADD3 R41, -R206, c[0x0][0x2f0], RZ ;  /* 0x0000bc00ce297a10 */ /* 0x000fe40007ffe1ff */
[----:B------:R-:W-:Y:S01]  /*50f0*/  SHF.R.S32.HI R0, RZ, 0x1f, R207 ;  /* 0x0000001fff007819 */ /* 0x000fe200000114cf */
[----:B------:R-:W-:Y:S01]  /*5100*/  STS [R5+0x80], R100 ;  /* 0x0000806405007388 */ /* 0x000fe20000000800 */
[----:B------:R-:W-:-:S03]  /*5110*/  IMNMX R41, R41, 0x80, PT ;  /* 0x0000008029297817 */ /* 0x000fc60003800200 */
[----:B------:R-:W-:Y:S01]  /*5120*/  STS [R5+0x480], R102 ;  /* 0x0004806605007388 */ /* 0x000fe20000000800 */
[----:B------:R-:W-:Y:S01]  /*5130*/  IMAD R36, R0, c[0x0][0x338], RZ ;  /* 0x0000ce0000247a24 */ /* 0x000fe200078e02ff */
[----:B------:R-:W-:Y:S02]  /*5140*/  ISETP.GE.AND P3, PT, R10, R41, PT ;  /* 0x000000290a00720c */ /* 0x000fe40003f66270 */
[----:B------:R-:W-:Y:S01]  /*5150*/  STS [R7+0x80], R112 ;  /* 0x0000807007007388 */ /* 0x000fe20000000800 */
[----:B------:R-:W-:Y:S01]  /*5160*/  IMAD R11, R207, c[0x0][0x33c], R36 ;  /* 0x0000cf00cf0b7a24 */ /* 0x000fe200078e0224 */
[----:B------:R-:W-:Y:S02]  /*5170*/  ISETP.GE.OR P0, PT, R8, c[0x0][0x324], P3 ;  /* 0x0000c90008007a0c */ /* 0x000fe40001f06670 */
        /* <DEDUP_REMOVED lines=14> */
[----:B-1----:R-:W-:-:S02]  /*5260*/  SHF.R.S32.HI R3, RZ, 0x1f, R208 ;  /* 0x0000001fff037819 */ /* 0x002fc400000114d0 */
[----:B--2---:R-:W-:-:S03]  /*5270*/  SHF.R.S32.HI R9, RZ, 0x1f, R8 ;  /* 0x0000001fff097819 */ /* 0x004fc60000011408 */
[----:B------:R1:W2:Y:S02]  /*5280*/  LDS.128 R32, [R2+0x5080] ;  /* 0x0050800002207984 */ /* 0x0002a40000000c00 */
[----:B------:R-:W-:Y:S02]  /*5290*/  IMAD.WIDE.U32 R36, R207, c[0x0][0x338], R8 ;  /* 0x0000ce00cf247a25 */ /* 0x000fe400078e0008 */
[----:B------:R1:W3:Y:S02]  /*52a0*/  LDS.128 R28, [R2+0x6080] ;  /* 0x00608000021c7984 */ /* 0x0002e40000000c00 */
[----:B------:R-:W-:Y:S02]  /*52b0*/  IMAD.IADD R43, R37, 0x1, R11 ;  /* 0x00000001252b7824 */ /* 0x000fe400078e020b */
[----:B------:R1:W4:Y:S01]  /*52c0*/  LDS.128 R24, [R2+0x7080] ;  /* 0x0070800002187984 */ /* 0x0003220000000c00 */
[----:B------:R-:W-:Y:S02]  /*52d0*/  IMAD R11, R3, c[0x0][0x340], RZ ;  /* 0x0000d000030b7a24 */ /* 0x000fe400078e02ff */
[----:B------:R-:W-:Y:S01]  /*52e0*/  IMAD.MOV.U32 R42, RZ, RZ, R36 ;  /* 0x000000ffff2a7224 */ /* 0x000fe200078e0024 */
[----:B------:R1:W5:Y:S01]  /*52f0*/  LDS.128 R20, [R2+0x80] ;  /* 0x0000800002147984 */ /* 0x0003620000000c00 */
[C---:B------:R-:W-:Y:S01]  /*5300*/  IMAD R36, R208.reuse, c[0x0][0x344], R11 ;  /* 0x0000d100d0247a24 */ /* 0x040fe200078e020b */
[----:B------:R-:W-:Y:S01]  /*5310*/  SHF.R.S32.HI R11, RZ, 0x1f, R10 ;  /* 0x0000001fff0b7819 */ /* 0x000fe2000001140a */
[----:B------:R-:W-:Y:S01]  /*5320*/  IMAD.WIDE.U32 R42, R208, c[0x0][0x340], R42 ;  /* 0x0000d000d02a7a25 */ /* 0x000fe200078e002a */
[----:B------:R1:W1:Y:S03]  /*5330*/  LDS.128 R16, [R2+0x1080] ;  /* 0x0010800002107984 */ /* 0x0002660000000c00 */
[----:B------:R-:W-:Y:S01]  /*5340*/  IMAD.WIDE R44, R209, 0x80, R10 ;  /* 0x00000080d12c7825 */ /* 0x000fe200078e020a */
[----:B------:R1:W1:Y:S03]  /*5350*/  LDS.128 R12, [R2+0x2080] ;  /* 0x00208000020c7984 */ /* 0x0002660000000c00 */
[----:B------:R-:W-:Y:S01]  /*5360*/  IMAD.IADD R47, R43, 0x1, R36 ;  /* 0x000000012b2f7824 */ /* 0x000fe200078e0224 */
[----:B------:R1:W1:Y:S01]  /*5370*/  LDS.128 R4, [R2+0x3080] ;  /* 0x0030800002047984 */ /* 0x0002620000000c00 */
[----:B------:R-:W-:Y:S05]  /*5380*/  @P0 BRA `(.L_x_610) ;  /* 0x0000009000000947 */ /* 0x000fea0003800000 */
[----:B------:R-:W5:Y:S01]  /*5390*/  LDS.128 R36, [R2+0x4080] ;  /* 0x0040800002247984 */ /* 0x000f620000000c00 */
        /* <DEDUP_REMOVED lines=8> */
.L_x_610:
[----:B------:R-:W-:Y:S05]  /*5420*/  BSYNC B0 ;  /* 0x0000000000007941 */ /* 0x000fea0003800000 */
.L_x_609:
[----:B-1----:R-:W-:Y:S01]  /*5430*/  IADD3 R2, R10, 0x20, RZ ;  /* 0x000000200a027810 */ /* 0x002fe20007ffe0ff */
[----:B------:R-:W-:Y:S03]  /*5440*/  BSSY B0, `(.L_x_611) ;  /* 0x000000f000007945 */ /* 0x000fe60003800000 */
[----:B------:R-:W-:-:S04]  /*5450*/  ISETP.GE.AND P2, PT, R2, R41, PT ;  /* 0x000000290200720c */ /* 0x000fc80003f46270 */
[----:B------:R-:W-:-:S13]  /*5460*/  ISETP.GE.OR P0, PT, R8, c[0x0][0x324], P2 ;  /* 0x0000c90008007a0c */ /* 0x000fda0001706670 */
[----:B------:R-:W-:Y:S05]  /*5470*/  @P0 BRA `(.L_x_612) ;  /* 0x000000b000000947 */ /* 0x000fea0003800000 */
[----:B-----5:R-:W-:Y:S01]  /*5480*/  IADD3 R37, P0, R44, 0x20, RZ ;  /* 0x000000202c257810 */ /* 0x020fe20007f1e0ff */
        /* <DEDUP_REMOVED lines=10> */
.L_x_612:
[----:B------:R-:W-:Y:S05]  /*5530*/  BSYNC B0 ;  /* 0x0000000000007941 */ /* 0x000fea0003800000 */
.L_x_611:
[----:B------:R-:W-:Y:S01]  /*5540*/  IADD3 R2, R10, 0x40, RZ ;  /* 0x000000400a027810 */ /* 0x000fe20007ffe0ff */
[----:B------:R-:W-:Y:S03]  /*5550*/  BSSY B0, `(.L_x_613) ;  /* 0x000000f000007945 */ /* 0x000fe60003800000 */
[----:B------:R-:W-:-:S04]  /*5560*/  ISETP.GE.AND P1, PT, R2, R41, PT ;  /* 0x000000290200720c */ /* 0x000fc80003f26270 */
[----:B------:R-:W-:-:S13]  /*5570*/  ISETP.GE.OR P0, PT, R8, c[0x0][0x324], P1 ;  /* 0x0000c90008007a0c */ /* 0x000fda0000f06670 */
[----:B------:R-:W-:Y:S05]  /*5580*/  @P0 BRA `(.L_x_614) ;  /* 0x000000b000000947 */ /* 0x000fea0003800000 */
[----:B-12---:R-:W-:Y:S01]  /*5590*/  IADD3 R33, P0, R44, 0x40, RZ ;  /* 0x000000402c217810 */ /* 0x006fe20007f1e0ff */
        /* <DEDUP_REMOVED lines=10> */
.L_x_614:
[----:B------:R-:W-:Y:S05]  /*5640*/  BSYNC B0 ;  /* 0x0000000000007941 */ /* 0x000fea0003800000 */
.L_x_613:
[----:B------:R-:W-:Y:S01]  /*5650*/  IADD3 R10, R10, 0x60, RZ ;  /* 0x000000600a0a7810 */ /* 0x000fe20007ffe0ff */
[----:B------:R-:W-:Y:S03]  /*5660*/  BSSY B0, `(.L_x_615) ;  /* 0x000000f000007945 */ /* 0x000fe60003800000 */
[----:B------:R-:W-:-:S04]  /*5670*/  ISETP.GE.AND P0, PT, R10, R41, PT ;  /* 0x000000290a00720c */ /* 0x000fc80003f06270 */
[----:B------:R-:W-:-:S13]  /*5680*/  ISETP.GE.OR P4, PT, R8, c[0x0][0x324], P0 ;  /* 0x0000c90008007a0c */ /* 0x000fda0000786670 */
[----:B------:R-:W-:Y:S05]  /*5690*/  @P4 BRA `(.L_x_616) ;  /* 0x000000b000004947 */ /* 0x000fea0003800000 */
[----:B------:R-:W-:Y:S01]  /*56a0*/  IADD3 R11, P4, R44, 0x60, RZ ;  /* 0x000000602c0b7810 */ /* 0x000fe20007f9e0ff */
[----:B-1-3--:R-:W-:Y:S01]  /*56b0*/  IMAD.MOV.U32 R28, RZ, RZ, R42 ;  /* 0x000000ffff1c7224 */ /* 0x00afe200078e002a */
        /* <DEDUP_REMOVED lines=9> */
.L_x_616:
[----:B------:R-:W-:Y:S05]  /*5750*/  BSYNC B0 ;  /* 0x0000000000007941 */ /* 0x000fea0003800000 */
.L_x_615:
        /* <DEDUP_REMOVED lines=13> */
[----:B----4-:R-:W-:-:S04]  /*5830*/  IMAD.WIDE.U32 R24, R44, c[0x0][0x300], R10 ;  /* 0x0000c0002c187a25 */ /* 0x010fc800078e000a */
[----:B------:R-:W-:Y:S01]  /*5840*/  IMAD R0, R44, c[0x0][0x304], R3 ;  /* 0x0000c1002c007a24 */ /* 0x000fe200078e0203 */
[----:B------:R-:W-:-:S04]  /*5850*/  LEA R2, P3, R24, c[0x0][0x2e8], 0x1 ;  /* 0x0000ba0018027a11 */ /* 0x000fc800078608ff */
[----:B------:R-:W-:-:S04]  /*5860*/  IADD3 R0, R25, R0, RZ ;  /* 0x0000000019007210 */ /* 0x000fc80007ffe0ff */
[----:B------:R-:W-:-:S05]  /*5870*/  LEA.HI.X R3, R24, c[0x0][0x2ec], R0, 0x1, P3 ;  /* 0x0000bb0018037a11 */ /* 0x000fca00018f0c00 */
[----:B-----5:R1:W-:Y:S02]  /*5880*/  STG.E.128 [R2.64], R20 ;  /* 0x0000001402007986 */ /* 0x0203e4000c101d0c */
.L_x_618:
[----:B------:R-:W-:Y:S05]  /*5890*/  BSYNC B0 ;  /* 0x0000000000007941 */ /* 0x000fea0003800000 */
.L_x_617:
[----:B------:R-:W-:Y:S01]  /*58a0*/  ISETP.GE.OR P2, PT, R8, c[0x0][0x2f4], P2 ;  /* 0x0000bd0008007a0c */ /* 0x000fe20001746670 */
[----:B------:R-:W-:-:S12]  /*58b0*/  BSSY B0, `(.L_x_619) ;  /* 0x000000d000007945 */ /* 0x000fd80003800000 */
[----:B------:R-:W-:Y:S05]  /*58c0*/  @P2 BRA `(.L_x_620) ;  /* 0x000000b000002947 */ /* 0x000fea0003800000 */
[----:B-1----:R-:W-:Y:S01]  /*58d0*/  IADD3 R2, P2, R44, 0x20, RZ ;  /* 0x000000202c027810 */ /* 0x002fe20007f5e0ff */
[----:B-----5:R-:W-:Y:S01]  /*58e0*/  IMAD.MOV.U32 R20, RZ, RZ, R208 ;  /* 0x000000ffff147224 */ /* 0x020fe200078e00d0 */
        /* <DEDUP_REMOVED lines=9> */
.L_x_620:
[----:B------:R-:W-:Y:S05]  /*5980*/  BSYNC B0 ;  /* 0x0000000000007941 */ /* 0x000fea0003800000 */
.L_x_619:
        /* <DEDUP_REMOVED lines=14> */
.L_x_622:
[----:B------:R-:W-:Y:S05]  /*5a70*/  BSYNC B0 ;  /* 0x0000000000007941 */ /* 0x000fea0003800000 */
.L_x_621:
[----:B------:R-:W-:-:S13]  /*5a80*/  ISETP.GE.OR P0, PT, R8, c[0x0][0x2f4], P0 ;  /* 0x0000bd0008007a0c */ /* 0x000fda0000706670 */
[----:B------:R-:W-:Y:S05]  /*5a90*/  @P0 EXIT ;  /* 0x000000000000094d */ /* 0x000fea0003800000 */
[----:B------:R-:W-:Y:S01]  /*5aa0*/  IADD3 R0, P0, R44, 0x60, RZ ;  /* 0x000000602c007810 */ /* 0x000fe20007f1e0ff */
[----:B------:R-:W-:Y:S01]  /*5ab0*/  IMAD.MOV.U32 R8, RZ, RZ, R208 ;  /* 0x000000ffff087224 */ /* 0x000fe200078e00d0 */
[----:B------:R-:W-:-:S03]  /*5ac0*/  MOV R9, R11 ;  /* 0x0000000b00097202 */ /* 0x000fc60000000f00 */
[----:B------:R-:W-:Y:S02]  /*5ad0*/  IMAD.X R44, RZ, RZ, R45, P0 ;  /* 0x000000ffff2c7224 */ /* 0x000fe400000e062d */
        /* <DEDUP_REMOVED lines=8> */
.L_x_608:
[----:B------:R-:W-:Y:S01]  /*5b60*/  SHF.R.S32.HI R3, RZ, 0x1f, R212 ;  /* 0x0000001fff037819 */ /* 0x000fe200000114d4 */
[----:B------:R-:W-:Y:S01]  /*5b70*/  BSSY B0, `(.L_x_623) ;  /* 0x000001f000007945 */ /* 0x000fe20003800000 */
[----:B------:R-:W-:Y:S02]  /*5b80*/  IADD3 R206, -R206, c[0x0][0x2f0], RZ ;  /* 0x0000bc00cece7a10 */ /* 0x000fe40007ffe1ff */
[----:B------:R-:W-:Y:S02]  /*5b90*/  LEA.HI R8, R3, R212, RZ, 0x3 ;  /* 0x000000d403087211 */ /* 0x000fe400078f18ff */
[----:B------:R-:W-:Y:S02]  /*5ba0*/  SHF.R.S32.HI R2, RZ, 0x1f, R207 ;  /* 0x0000001fff027819 */ /* 0x000fe400000114cf */
[----:B------:R-:W-:Y:S02]  /*5bb0*/  LOP3.LUT R3, R8, 0x1ffffff8, RZ, 0xc0, !PT ;  /* 0x1ffffff808037812 */ /* 0x000fe400078ec0ff */
[----:B------:R-:W-:Y:S01]  /*5bc0*/  SHF.R.S32.HI R8, RZ, 0x3, R8 ;  /* 0x00000003ff087819 */ /* 0x000fe20000011408 */
[----:B------:R-:W-:Y:S01]  /*5bd0*/  IMAD R6, R2, c[0x0][0x308], RZ ;  /* 0x0000c20002067a24 */ /* 0x000fe200078e02ff */
[----:B------:R-:W-:Y:S01]  /*5be0*/  SHF.R.S32.HI R0, RZ, 0x1f, R208 ;  /* 0x0000001fff007819 */ /* 0x000fe200000114d0 */
[----:B------:R-:W-:Y:S01]  /*5bf0*/  IMAD.IADD R3, R212, 0x1, -R3 ;  /* 0x00000001d4037824 */ /* 0x000fe200078e0a03 */
[----:B------:R-:W-:-:S02]  /*5c00*/  ISETP.GE.AND P3, PT, R8, R206, PT ;  /* 0x000000ce0800720c */ /* 0x000fc40003f66270 */
[----:B------:R-:W-:Y:S01]  /*5c10*/  SHF.R.S32.HI R9, RZ, 0x1f, R8 ;  /* 0x0000001fff097819 */ /* 0x000fe20000011408 */
[----:B------:R-:W-:Y:S02]  /*5c20*/  IMAD.SHL.U32 R4, R3, 0x8, RZ ;  /* 0x0000000803047824 */ /* 0x000fe400078e00ff */
[----:B------:R-:W-:Y:S02]  /*5c30*/  IMAD R3, R207, c[0x0][0x30c], R6 ;  /* 0x0000c300cf037a24 */ /* 0x000fe400078e0206 */
[----:B------:R-:W-:Y:S01]  /*5c40*/  IMAD R15, R0, c[0x0][0x310], RZ ;  /* 0x0000c400000f7a24 */ /* 0x000fe200078e02ff */
[----:B------:R-:W-:Y:S01]  /*5c50*/  SHF.R.S32.HI R5, RZ, 0x1f, R4 ;  /* 0x0000001fff057819 */ /* 0x000fe20000011404 */
[----:B------:R-:W-:Y:S01]  /*5c60*/  IMAD.WIDE R12, R209, 0x80, R8 ;  /* 0x00000080d10c7825 */ /* 0x000fe200078e0208 */
[----:B------:R-:W-:-:S03]  /*5c70*/  ISETP.GE.OR P0, PT, R4, c[0x0][0x2f4], P3 ;  /* 0x0000bd0004007a0c */ /* 0x000fc60001f06670 */
[----:B------:R-:W-:-:S04]  /*5c80*/  IMAD.WIDE.U32 R6, R207, c[0x0][0x308], R4 ;  /* 0x0000c200cf067a25 */ /* 0x000fc800078e0004 */
[----:B------:R-:W-:Y:S02]  /*5c90*/  IMAD.IADD R7, R7, 0x1, R3 ;  /* 0x0000000107077824 */ /* 0x000fe400078e0203 */
        /* <DEDUP_REMOVED lines=12> */
.L_x_624:
[----:B------:R-:W-:Y:S05]  /*5d60*/  BSYNC B0 ;  /* 0x0000000000007941 */ /* 0x000fea0003800000 */
.L_x_623:
        /* <DEDUP_REMOVED lines=16> */
.L_x_626:
[----:B------:R-:W-:Y:S05]  /*5e70*/  BSYNC B0 ;  /* 0x0000000000007941 */ /* 0x000fea0003800000 */
.L_x_625:
        /* <DEDUP_REMOVED lines=16> */
.L_x_628:
[----:B------:R-:W-:Y:S05]  /*5f80*/  BSYNC B0 ;  /* 0x0000000000007941 */ /* 0x000fea0003800000 */
.L_x_627:
        /* <DEDUP_REMOVED lines=16> */
.L_x_630:
[----:B------:R-:W-:Y:S05]  /*6090*/  BSYNC B0 ;  /* 0x0000000000007941 */ /* 0x000fea0003800000 */
.L_x_629:
[----:B------:R-:W-:Y:S01]  /*60a0*/  IMAD R2, R2, c[0x0][0x338], RZ ;  /* 0x0000ce0002027a24 */ /* 0x000fe200078e02ff */
[----:B------:R-:W-:Y:S01]  /*60b0*/  ISETP.GE.OR P3, PT, R4, c[0x0][0x324], P3 ;  /* 0x0000c90004007a0c */ /* 0x000fe20001f66670 */
[C---:B-1----:R-:W-:Y:S01]  /*60c0*/  IMAD.WIDE.U32 R6, R207.reuse, c[0x0][0x338], R4 ;  /* 0x0000ce00cf067a25 */ /* 0x042fe200078e0004 */
[----:B------:R-:W-:Y:S03]  /*60d0*/  BSSY B0, `(.L_x_631) ;  /* 0x0000011000007945 */ /* 0x000fe60003800000 */
[----:B------:R-:W-:Y:S01]  /*60e0*/  IMAD R207, R207, c[0x0][0x33c], R2 ;  /* 0x0000cf00cfcf7a24 */ /* 0x000fe200078e0202 */
[----:B------:R-:W-:Y:S01]  /*60f0*/  MOV R8, R6 ;  /* 0x0000000600087202 */ /* 0x000fe20000000f00 */
        /* <DEDUP_REMOVED lines=14> */
.L_x_632:
[----:B------:R-:W-:Y:S05]  /*61e0*/  BSYNC B0 ;  /* 0x0000000000007941 */ /* 0x000fea0003800000 */
.L_x_631:
        /* <DEDUP_REMOVED lines=14> */
.L_x_634:
[----:B------:R-:W-:Y:S05]  /*62d0*/  BSYNC B0 ;  /* 0x0000000000007941 */ /* 0x000fea0003800000 */
.L_x_633:
        /* <DEDUP_REMOVED lines=14> */
.L_x_636:
[----:B------:R-:W-:Y:S05]  /*63c0*/  BSYNC B0 ;  /* 0x0000000000007941 */ /* 0x000fea0003800000 */
.L_x_635:
        /* <DEDUP_REMOVED lines=14> */
.L_x_637:
        /* <DEDUP_REMOVED lines=13> */
.L_x_1812:


//--------------------- .text._ZN7cutlass13device_kernelIN5flash19enable_sm80_to_sm89INS1_16FlashAttnBwdSm80INS1_25CollectiveMainloopBwdSm80ILi2ELi2EN4cute5tupleIJNS5_1CILi64EEENS7_ILi128EEES8_EEENS_6half_tEfNS_4arch4Sm80ELb1ELb0ELb0ELb0ELb1ELb0ELb0ELb0ELi2ELi2ELi4ELi2ELb1EEENS1_21CollectiveEpilogueBwdISA_SB_SD_Li256ELb0ELb0ELi2EEENS1_25SingleTileBwdLPTSchedulerILb0ELi128ELb1EEEEEEEEEvNT_6ParamsE --------------------------
	.section	.text._ZN7cutlass13device_kernelIN5flash19enable_sm80_to_sm89INS1_16FlashAttnBwdSm80INS1_25CollectiveMainloopBwdSm80ILi2ELi2EN4cute5tupleIJNS5_1CILi64EEENS7_ILi128EEES8_EEENS_6half_tEfNS_4arch4Sm80ELb1ELb0ELb0ELb0ELb1ELb0ELb0ELb0ELi2ELi2ELi4ELi2ELb1EEENS1_21CollectiveEpilogueBwdISA_SB_SD_Li256ELb0ELb0ELi2EEENS1_25SingleTileBwdLPTSchedulerILb0ELi128ELb1EEEEEEEEEvNT_6ParamsE,"ax",@progbits
	.sectioninfo	@"SHI_REGISTERS=254"
	.align	128
.text._ZN7cutlass13device_kernelIN5flash19enable_sm80_to_sm89INS1_16FlashAttnBwdSm80INS1_25CollectiveMainloopBwdSm80ILi2ELi2EN4cute5tupleIJNS5_1CILi64EEENS7_ILi128EEES8_EEENS_6half_tEfNS_4arch4Sm80ELb1ELb0ELb0ELb0ELb1ELb0ELb0ELb0ELi2ELi2ELi4ELi2ELb1EEENS1_21CollectiveEpilogueBwdISA_SB_SD_Li256ELb0ELb0ELi2EEENS1_25SingleTileBwdLPTSchedulerILb0ELi128ELb1EEEEEEEEEvNT_6ParamsE:
        .type           _ZN7cutlass13device_kernelIN5flash19enable_sm80_to_sm89INS1_16FlashAttnBwdSm80INS1_25CollectiveMainloopBwdSm80ILi2ELi2EN4cute5tupleIJNS5_1CILi64EEENS7_ILi128EEES8_EEENS_6half_tEfNS_4arch4Sm80ELb1ELb0ELb0ELb0ELb1ELb0ELb0ELb0ELi2ELi2ELi4ELi2ELb1EEENS1_21CollectiveEpilogueBwdISA_SB_SD_Li256ELb0ELb0ELi2EEENS1_25SingleTileBwdLPTSchedulerILb0ELi128ELb1EEEEEEEEEvNT_6ParamsE,@function
        .size           _ZN7cutlass13device_kernelIN5flash19enable_sm80_to_sm89INS1_16FlashAttnBwdSm80INS1_25CollectiveMainloopBwdSm80ILi2ELi2EN4cute5tupleIJNS5_1CILi64EEENS7_ILi128EEES8_EEENS_6half_tEfNS_4arch4Sm80ELb1ELb0ELb0ELb0ELb1ELb0ELb0ELb0ELi2ELi2ELi4ELi2ELb1EEENS1_21CollectiveEpilogueBwdISA_SB_SD_Li256ELb0ELb0ELi2EEENS1_25SingleTileBwdLPTSchedulerILb0ELi128ELb1EEEEEEEEEvNT_6ParamsE,(.L_x_1813 - _ZN7cutlass13device_kernelIN5flash19enable_sm80_to_sm89INS1_16FlashAttnBwdSm80INS1_25CollectiveMainloopBwdSm80ILi2ELi2EN4cute5tupleIJNS5_1CILi64EEENS7_ILi128EEES8_EEENS_6half_tEfNS_4arch4Sm80ELb1ELb0ELb0ELb0ELb1ELb0ELb0ELb0ELi2ELi2ELi4ELi2ELb1EEENS1_21CollectiveEpilogueBwdISA_SB_SD_Li256ELb0ELb0ELi2EEENS1_25SingleTileBwdLPTSchedulerILb0ELi128ELb1EEEEEEEEEvNT_6ParamsE)
        .other          _ZN7cutlass13device_kernelIN5flash19enable_sm80_to_sm89INS1_16FlashAttnBwdSm80INS1_25CollectiveMainloopBwdSm80ILi2ELi2EN4cute5tupleIJNS5_1CILi64EEENS7_ILi128EEES8_EEENS_6half_tEfNS_4arch4Sm80ELb1ELb0ELb0ELb0ELb1ELb0ELb0ELb0ELi2ELi2ELi4ELi2ELb1EEENS1_21CollectiveEpilogueBwdISA_SB_SD_Li256ELb0ELb0ELi2EEENS1_25SingleTileBwdLPTSchedulerILb0ELi128ELb1EEEEEEEEEvNT_6ParamsE,@"STO_CUDA_ENTRY STV_DEFAULT"
_ZN7cutlass13device_kernelIN5flash19enable_sm80_to_sm89INS1_16FlashAttnBwdSm80INS1_25CollectiveMainloopBwdSm80ILi2ELi2EN4cute5tupleIJNS5_1CILi64EEENS7_ILi128EEES8_EEENS_6half_tEfNS_4arch4Sm80ELb1ELb0ELb0ELb0ELb1ELb0ELb0ELb0ELi2ELi2ELi4ELi2ELb1EEENS1_21CollectiveEpilogueBwdISA_SB_SD_Li256ELb0ELb0ELi2EEENS1_25SingleTileBwdLPTSchedulerILb0ELi128ELb1EEEEEEEEEvNT_6ParamsE:
        /* <DEDUP_REMOVED lines=16> */
[----:B------:R-:W-:-:S04]  /*0100*/  MOV R0, c[0x0][0x3c4] ;  /* 0x0000f10000007a02 */ /* 0x000fc80000000f00 */
[----:B------:R-:W-:Y:S02]  /*0110*/  ISETP.NE.AND P0, PT, R0, 0x1, PT ;  /* 0x000000010000780c */ /* 0x000fe40003f05270 */
[----:B------:R-:W-:-:S11]  /*0120*/  MOV R0, R2 ;  /* 0x0000000200007202 */ /* 0x000fd60000000f00 */
[----:B------:R-:W-:-:S05]  /*0130*/  @P0 IMAD.HI.U32 R3, R2, c[0x0][0x3c8], RZ ;  /* 0x0000f20002030a27 */ /* 0x000fca00078e00ff */
[----:B------:R-:W-:-:S05]  /*0140*/  @P0 SHF.R.U32.HI R0, RZ, c[0x0][0x3cc], R3 ;  /* 0x0000f300ff000a19 */ /* 0x000fca0000011603 */
[----:B------:R-:W-:Y:S01]  /*0150*/  IMAD R5, R0, c[0x0][0x3c4], RZ ;  /* 0x0000f10000057a24 */ /* 0x000fe200078e02ff */
[----:B------:R-:W-:Y:S05]  /*0160*/  BRA `(.L_x_640) ;  /* 0x0000006000007947 */ /* 0x000fea0003800000 */
.L_x_639:
[----:B------:R-:W-:-:S04]  /*0170*/  MOV R0, c[0x0][0x3ac] ;  /* 0x0000eb0000007a02 */ /* 0x000fc80000000f00 */
[----:B------:R-:W-:Y:S02]  /*0180*/  ISETP.NE.AND P0, PT, R0, 0x1, PT ;  /* 0x000000010000780c */ /* 0x000fe40003f05270 */
[----:B------:R-:W-:-:S11]  /*0190*/  MOV R0, R2 ;  /* 0x0000000200007202 */ /* 0x000fd60000000f00 */
[----:B------:R-:W-:-:S05]  /*01a0*/  @P0 IMAD.HI.U32 R3, R2, c[0x0][0x3b0], RZ ;  /* 0x0000ec0002030a27 */ /* 0x000fca00078e00ff */
[----:B------:R-:W-:-:S05]  /*01b0*/  @P0 SHF.R.U32.HI R0, RZ, c[0x0][0x3b4], R3 ;  /* 0x0000ed00ff000a19 */ /* 0x000fca0000011603 */
[----:B------:R-:W-:Y:S02]  /*01c0*/  IMAD R5, R0, c[0x0][0x3ac], RZ ;  /* 0x0000eb0000057a24 */ /* 0x000fe400078e02ff */
.L_x_640:
[----:B------:R-:W-:Y:S01]  /*01d0*/  IMAD.MOV.U32 R3, RZ, RZ, c[0x0][0x3a0] ;  /* 0x0000e800ff037624 */ /* 0x000fe200078e00ff */
[----:B------:R-:W-:Y:S01]  /*01e0*/  LOP3.LUT R0, RZ, R0, RZ, 0x33, !PT ;  /* 0x00000000ff007212 */ /* 0x000fe200078e33ff */
[----:B------:R-:W-:-:S03]  /*01f0*/  IMAD.IADD R5, R2, 0x1, -R5 ;  /* 0x0000000102057824 */ /* 0x000fc600078e0a05 */
[----:B------:R-:W-:Y:S01]  /*0200*/  ISETP.NE.AND P0, PT, R3, 0x1, PT ;  /* 0x000000010300780c */ /* 0x000fe20003f05270 */
[----:B------:R-:W-:Y:S01]  /*0210*/  IMAD R4, R4, c[0x0][0x3ac], R5 ;  /* 0x0000eb0004047a24 */ /* 0x000fe200078e0205 */
[----:B------:R-:W-:-:S04]  /*0220*/  IADD3 R207, R0, c[0x0][0x394], RZ ;  /* 0x0000e50000cf7a10 */ /* 0x000fc80007ffe0ff */
[----:B------:R-:W-:-:S07]  /*0230*/  MOV R209, R4 ;  /* 0x0000000400d17202 */ /* 0x000fce0000000f00 */
[----:B------:R-:W-:-:S05]  /*0240*/  @P0 IMAD.HI.U32 R2, R4, c[0x0][0x3a4], RZ ;  /* 0x0000e90004020a27 */ /* 0x000fca00078e00ff */
[----:B------:R-:W-:-:S04]  /*0250*/  @P0 SHF.R.U32.HI R209, RZ, c[0x0][0x3a8], R2 ;  /* 0x0000ea00ffd10a19 */ /* 0x000fc80000011602 */
[----:B------:R-:W-:-:S05]  /*0260*/  IADD3 R3, -R209, RZ, RZ ;  /* 0x000000ffd1037210 */ /* 0x000fca0007ffe1ff */
[----:B------:R-:W-:Y:S01]  /*0270*/  IMAD R208, R3, c[0x0][0x3a0], R4 ;  /* 0x0000e80003d07a24 */ /* 0x000fe200078e0204 */
[----:B------:R-:W-:Y:S05]  /*0280*/  BRA `(.L_x_641) ;  /* 0x0000021000007947 */ /* 0x000fea0003800000 */
.L_x_638:
        /* <DEDUP_REMOVED lines=16> */
.L_x_642:
[----:B------:R-:W-:-:S04]  /*0390*/  MOV R0, c[0x0][0x3ac] ;  /* 0x0000eb0000007a02 */ /* 0x000fc80000000f00 */
[----:B------:R-:W-:Y:S02]  /*03a0*/  ISETP.NE.AND P0, PT, R0, 0x1, PT ;  /* 0x000000010000780c */ /* 0x000fe40003f05270 */
[----:B------:R-:W-:-:S11]  /*03b0*/  MOV R0, R3 ;  /* 0x0000000300007202 */ /* 0x000fd60000000f00 */
[----:B------:R-:W-:-:S05]  /*03c0*/  @P0 IMAD.HI.U32 R2, R3, c[0x0][0x3b0], RZ ;  /* 0x0000ec0003020a27 */ /* 0x000fca00078e00ff */
[----:B------:R-:W-:-:S05]  /*03d0*/  @P0 SHF.R.U32.HI R0, RZ, c[0x0][0x3b4], R2 ;  /* 0x0000ed00ff000a19 */ /* 0x000fca0000011602 */
[----:B------:R-:W-:Y:S02]  /*03e0*/  IMAD R4, R0, c[0x0][0x3ac], RZ ;  /* 0x0000eb0000047a24 */ /* 0x000fe400078e02ff */
.L_x_643:
        /* <DEDUP_REMOVED lines=10> */
[----:B------:R-:W-:Y:S02]  /*0490*/  IMAD R208, R208, c[0x0][0x3a0], R5 ;  /* 0x0000e800d0d07a24 */ /* 0x000fe400078e0205 */
.L_x_641:
        /* <DEDUP_REMOVED lines=78> */
[----:B------:R-:W-:Y:S01]  /*0980*/  IMAD.IADD R7, R234, 0x1, -R216 ;  /* 0x00000001ea077824 */ /* 0x000fe200078e0ad8 */
[--C-:B------:R-:W-:Y:S01]  /*0990*/  SHF.R.S32.HI R27, RZ, 0x1f, R26.reuse ;  /* 0x0000001fff1b7819 */ /* 0x100fe2000001141a */
[----:B------:R-:W-:Y:S01]  /*09a0*/  IMAD R11, R21, c[0x0][0x1d8], RZ ;  /* 0x00007600150b7a24 */ /* 0x000fe200078e02ff */
[----:B------:R-:W-:Y:S01]  /*09b0*/  USHF.L.U32 UR10, UR6, 0x6, URZ ;  /* 0x00000006060a7899 */ /* 0x000fe2000800063f */
[----:B------:R-:W-:Y:S01]  /*09c0*/  IMAD R0, R2, c[0x0][0x1e0], RZ ;  /* 0x0000780002007a24 */ /* 0x000fe200078e02ff */
[----:B------:R-:W-:Y:S01]  /*09d0*/  ISETP.GE.AND P1, PT, R7, 0x1, PT ;  /* 0x000000010700780c */ /* 0x000fe20003f26270 */
[----:B------:R-:W-:Y:S01]  /*09e0*/  IMAD.WIDE.U32 R4, R3, c[0x0][0x1e0], R26 ;  /* 0x0000780003047a25 */ /* 0x000fe200078e001a */
[----:B------:R-:W-:Y:S02]  /*09f0*/  ISETP.GE.AND P6, PT, R7, 0x21, PT ;  /* 0x000000210700780c */ /* 0x000fe40003fc6270 */
[C---:B------:R-:W-:Y:S01]  /*0a00*/  ISETP.GE.OR P2, PT, R26.reuse, c[0x0][0x1cc], !P1 ;  /* 0x000073001a007a0c */ /* 0x040fe20004f46670 */
[----:B------:R-:W-:Y:S01]  /*0a10*/  IMAD R0, R3, c[0x0][0x1e4], R0 ;  /* 0x0000790003007a24 */ /* 0x000fe200078e0200 */
[----:B------:R-:W-:Y:S01]  /*0a20*/  ISETP.GE.AND P5, PT, R7, 0x41, PT ;  /* 0x000000410700780c */ /* 0x000fe20003fa6270 */
[----:B------:R-:W-:Y:S01]  /*0a30*/  IMAD.SHL.U32 R10, R9, 0x200, RZ ;  /* 0x00000200090a7824 */ /* 0x000fe200078e00ff */
[C---:B------:R-:W-:Y:S01]  /*0a40*/  ISETP.GE.OR P4, PT, R26.reuse, c[0x0][0x1cc], !P6 ;  /* 0x000073001a007a0c */ /* 0x040fe20007786670 */
[----:B------:R-:W-:Y:S01]  /*0a50*/  IMAD.IADD R5, R5, 0x1, R0 ;  /* 0x0000000105057824 */ /* 0x000fe200078e0200 */
[----:B------:R-:W-:Y:S01]  /*0a60*/  ISETP.GE.OR P3, PT, R26, c[0x0][0x1cc], !P5 ;  /* 0x000073001a007a0c */ /* 0x000fe20006f66670 */
[----:B------:R-:W-:Y:S01]  /*0a70*/  IMAD R0, R20, c[0x0][0x1dc], R11 ;  /* 0x0000770014007a24 */ /* 0x000fe200078e020b */
[----:B------:R-:W-:Y:S01]  /*0a80*/  LEA.HI R11, R17, R212, RZ, 0x2 ;  /* 0x000000d4110b7211 */ /* 0x000fe200078f10ff */
[----:B------:R-:W-:Y:S01]  /*0a90*/  IMAD.WIDE.U32 R4, R209, c[0x0][0x1e8], R4 ;  /* 0x00007a00d1047a25 */ /* 0x000fe200078e0004 */
[----:B------:R-:W-:-:S02]  /*0aa0*/  ISETP.GE.OR P1, PT, R26, c[0x0][0x19c], !P1 ;  /* 0x000067001a007a0c */ /* 0x000fc40004f26670 */
[----:B------:R-:W-:Y:S01]  /*0ab0*/  SHF.R.S32.HI R6, RZ, 0x1f, R11 ;  /* 0x0000001fff067819 */ /* 0x000fe2000001140b */
[----:B------:R-:W-:Y:S01]  /*0ac0*/  IMAD.IADD R13, R5, 0x1, R12 ;  /* 0x00000001050d7824 */ /* 0x000fe200078e020c */
[----:B------:R-:W-:Y:S01]  /*0ad0*/  ISETP.GE.OR P6, PT, R26, c[0x0][0x19c], !P6 ;  /* 0x000067001a007a0c */ /* 0x000fe200077c6670 */
[----:B------:R-:W-:Y:S01]  /*0ae0*/  IMAD.SHL.U32 R5, R216, 0x40, RZ ;  /* 0x00000040d8057824 */ /* 0x000fe200078e00ff */
[----:B------:R-:W-:Y:S01]  /*0af0*/  ISETP.GE.OR P5, PT, R26, c[0x0][0x19c], !P5 ;  /* 0x000067001a007a0c */ /* 0x000fe20006fa6670 */
[----:B------:R-:W-:Y:S02]  /*0b00*/  IMAD.MOV.U32 R12, RZ, RZ, R4 ;  /* 0x000000ffff0c7224 */ /* 0x000fe400078e0004 */
[----:B------:R-:W-:Y:S01]  /*0b10*/  IMAD R2, R2, c[0x0][0x1b0], RZ ;  /* 0x00006c0002027a24 */ /* 0x000fe200078e02ff */
[----:B------:R-:W-:Y:S01]  /*0b20*/  LOP3.LUT R5, R5, 0x1c0, RZ, 0xc0, !PT ;  /* 0x000001c005057812 */ /* 0x000fe200078ec0ff */
[----:B------:R-:W-:-:S03]  /*0b30*/  IMAD.WIDE.U32 R12, R20, c[0x0][0x1d8], R12 ;  /* 0x00007600140c7a25 */ /* 0x000fc600078e000c */
[----:B------:R-:W-:Y:S01]  /*0b40*/  LOP3.LUT R4, R5, 0x38, R26, 0xf8, !PT ;  /* 0x0000003805047812 */ /* 0x000fe200078ef81a */
[----:B------:R-:W-:Y:S01]  /*0b50*/  IMAD.IADD R0, R13, 0x1, R0 ;  /* 0x000000010d007824 */ /* 0x000fe200078e0200 */
[----:B------:R-:W-:Y:S01]  /*0b60*/  SHF.R.U32.HI R5, RZ, 0x3, R5 ;  /* 0x00000003ff057819 */ /* 0x000fe20000011605 */
[C---:B------:R-:W-:Y:S01]  /*0b70*/  IMAD R2, R3.reuse, c[0x0][0x1b4], R2 ;  /* 0x00006d0003027a24 */ /* 0x040fe200078e0202 */
[----:B------:R-:W-:Y:S01]  /*0b80*/  LEA R14, P0, R12, c[0x0][0x1c0], 0x1 ;  /* 0x000070000c0e7a11 */ /* 0x000fe200078008ff */
[----:B------:R-:W-:Y:S01]  /*0b90*/  IMAD.WIDE.U32 R24, R3, c[0x0][0x1b0], R26 ;  /* 0x00006c0003187a25 */ /* 0x000fe200078e001a */
[----:B------:R-:W-:Y:S02]  /*0ba0*/  LOP3.LUT R4, R10, R4, R5, 0xf6, !PT ;  /* 0x000000040a047212 */ /* 0x000fe400078ef605 */
[----:B------:R-:W-:Y:S01]  /*0bb0*/  LEA.HI.X R15, R12, c[0x0][0x1c4], R0, 0x1, P0 ;  /* 0x000071000c0f7a11 */ /* 0x000fe200000f0c00 */
[----:B------:R-:W-:Y:S01]  /*0bc0*/  IMAD.IADD R25, R25, 0x1, R2 ;  /* 0x0000000119197824 */ /* 0x000fe200078e0202 */
[----:B------:R-:W-:Y:S01]  /*0bd0*/  SHF.R.S32.HI R5, RZ, 0x2, R11 ;  /* 0x00000002ff057819 */ /* 0x000fe2000001140b */
[----:B------:R-:W-:Y:S01]  /*0be0*/  IMAD.SHL.U32 R4, R4, 0x2, RZ ;  /* 0x0000000204047824 */ /* 0x000fe200078e00ff */
[----:B------:R-:W-:Y:S01]  /*0bf0*/  LEA.HI R0, R17, R212, RZ, 0x4 ;  /* 0x000000d411007211 */ /* 0x000fe200078f20ff */
[----:B------:R-:W-:Y:S01]  /*0c00*/  IMAD R2, R228, c[0x0][0x1b8], RZ ;  /* 0x00006e00e4027a24 */ /* 0x000fe200078e02ff */
[----:B------:R-:W-:Y:S01]  /*0c10*/  LEA.HI R6, R6, R5, RZ, 0x3 ;  /* 0x0000000506067211 */ /* 0x000fe200078f18ff */
[----:B------:R-:W-:Y:S01]  /*0c20*/  IMAD.WIDE.U32 R24, R209, c[0x0][0x1b8], R24 ;  /* 0x00006e00d1187a25 */ /* 0x000fe200078e0018 */
[----:B------:R-:W-:Y:S01]  /*0c30*/  @!PT LDS RZ, [RZ] ;  /* 0x00000000fffff984 */ /* 0x000fe20000000800 */
[----:B------:R-:W-:Y:S01]  /*0c40*/  @!PT LDS RZ, [RZ] ;  /* 0x00000000fffff984 */ /* 0x000fe20000000800 */
[----:B------:R-:W-:Y:S01]  /*0c50*/  @!PT LDS RZ, [RZ] ;  /* 0x00000000fffff984 */ /* 0x000fe20000000800 */
[----:B------:R1:W-:Y:S01]  /*0c60*/  LDGSTS.E.BYPASS.LTC128B.128 [R4+0x4080], [R14.64], !P2 ;  /* 0x040800000e047fae */ /* 0x0003e2000d101d4c */
[----:B------:R-:W-:-:S02]  /*0c70*/  SHF.R.S32.HI R13, RZ, 0x4, R0 ;  /* 0x00000004ff0d7819 */ /* 0x000fc40000011400 */
[----:B------:R-:W-:Y:S01]  /*0c80*/  LOP3.LUT R6, R6, 0xfffffff8, RZ, 0xc0, !PT ;  /* 0xfffffff806067812 */ /* 0x000fe200078ec0ff */
[----:B------:R-:W-:Y:S01]  /*0c90*/  IMAD R2, R209, c[0x0][0x1bc], R2 ;  /* 0x00006f00d1027a24 */ /* 0x000fe200078e0202 */
[----:B------:R-:W-:Y:S01]  /*0ca0*/  ISETP.GE.AND P2, PT, R7, 0x61, PT ;  /* 0x000000610700780c */ /* 0x000fe20003f46270 */
[----:B------:R-:W-:Y:S01]  /*0cb0*/  IMAD.WIDE.U32 R28, R208, c[0x0][0x180], R26 ;  /* 0x00006000d01c7a25 */ /* 0x000fe200078e001a */
[----:B------:R-:W-:Y:S02]  /*0cc0*/  LEA.HI R8, R0, R13, RZ, 0x1 ;  /* 0x0000000d00087211 */ /* 0x000fe400078f08ff */
[----:B------:R-:W-:Y:S01]  /*0cd0*/  IADD3 R225, R4, 0x4080, RZ ;  /* 0x0000408004e17810 */ /* 0x000fe20007ffe0ff */
[----:B------:R-:W-:Y:S01]  /*0ce0*/  IMAD.IADD R6, R5, 0x1, -R6 ;  /* 0x0000000105067824 */ /* 0x000fe200078e0a06 */
[----:B------:R-:W-:Y:S01]  /*0cf0*/  LOP3.LUT R8, R8, 0xfffffffe, RZ, 0xc0, !PT ;  /* 0xfffffffe08087812 */ /* 0x000fe200078ec0ff */
[----:B------:R-:W-:Y:S01]  /*0d00*/  IMAD R5, R229, c[0x0][0x180], RZ ;  /* 0x00006000e5057a24 */ /* 0x000fe200078e02ff */
[----:B------:R-:W-:Y:S01]  /*0d10*/  IADD3 R223, R4, 0x8080, RZ ;  /* 0x0000808004df7810 */ /* 0x000fe20007ffe0ff */
[----:B------:R-:W-:-:S02]  /*0d20*/  IMAD.IADD R25, R25, 0x1, R2 ;  /* 0x0000000119197824 */ /* 0x000fc400078e0202 */
[----:B------:R-:W-:Y:S02]  /*0d30*/  IMAD R12, R208, c[0x0][0x184], R5 ;  /* 0x00006100d00c7a24 */ /* 0x000fe400078e0205 */
[----:B------:R-:W-:Y:S02]  /*0d40*/  IMAD R2, R21, c[0x0][0x1a8], RZ ;  /* 0x00006a0015027a24 */ /* 0x000fe400078e02ff */
[----:B------:R-:W-:Y:S01]  /*0d50*/  IMAD.IADD R7, R13, 0x1, -R8 ;  /* 0x000000010d077824 */ /* 0x000fe200078e0a08 */
[----:B------:R-:W-:Y:S01]  /*0d60*/  LEA.HI R8, R17, R212, RZ, 0x5 ;  /* 0x000000d411087211 */ /* 0x000fe200078f28ff */
[----:B------:R-:W-:Y:S02]  /*0d70*/  IMAD.IADD R13, R29, 0x1, R12 ;  /* 0x000000011d0d7824 */ /* 0x000fe400078e020c */
[----:B------:R-:W-:Y:S02]  /*0d80*/  IMAD R2, R20, c[0x0][0x1ac], R2 ;  /* 0x00006b0014027a24 */ /* 0x000fe400078e0202 */
[----:B------:R-:W-:Y:S01]  /*0d90*/  IMAD.MOV.U32 R12, RZ, RZ, R28 ;  /* 0x000000ffff0c7224 */ /* 0x000fe200078e001c */
[----:B-1----:R-:W-:Y:S01]  /*0da0*/  IADD3 R14, P0, R14, UR4, RZ ;  /* 0x000000040e0e7c10 */ /* 0x002fe2000ff1e0ff */
[----:B------:R-:W-:-:S03]  /*0db0*/  IMAD.WIDE.U32 R20, R20, c[0x0][0x1a8], R24 ;  /* 0x00006a0014147a25 */ /* 0x000fc600078e0018 */
[----:B------:R-:W-:Y:S01]  /*0dc0*/  IADD3.X R15, R15, UR5, RZ, P0, !PT ;  /* 0x000000050f0f7c10 */ /* 0x000fe200087fe4ff */
[----:B------:R-:W-:Y:S01]  /*0dd0*/  IMAD.WIDE.U32 R24, R209, c[0x0][0x188], R12 ;  /* 0x00006200d1187a25 */ /* 0x000fe200078e000c */
[----:B------:R-:W-:-:S03]  /*0de0*/  IADD3 R22, P0, R14, UR4, RZ ;  /* 0x000000040e167c10 */ /* 0x000fc6000ff1e0ff */
[----:B------:R1:W-:Y:S01]  /*0df0*/  LDGSTS.E.BYPASS.LTC128B.128 [R4+0x5080], [R14.64], !P4 ;  /* 0x050800000e047fae */ /* 0x0003e2000e101d4c */
[----:B------:R-:W-:Y:S01]  /*0e00*/  IADD3.X R23, R15, UR5, RZ, P0, !PT ;  /* 0x000000050f177c10 */ /* 0x000fe200087fe4ff */
[----:B------:R-:W-:Y:S01]  /*0e10*/  IMAD.IADD R2, R21, 0x1, R2 ;  /* 0x0000000115027824 */ /* 0x000fe200078e0202 */
[----:B------:R-:W-:Y:S01]  /*0e20*/  ISETP.GE.OR P0, PT, R26, c[0x0][0x1cc], !P2 ;  /* 0x000073001a007a0c */ /* 0x000fe20005706670 */
[----:B------:R-:W-:Y:S01]  /*0e30*/  IMAD R210, R228, c[0x0][0x188], RZ ;  /* 0x00006200e4d27a24 */ /* 0x000fe200078e02ff */
[----:B------:R-:W-:Y:S01]  /*0e40*/  ISETP.GE.OR P2, PT, R26, c[0x0][0x19c], !P2 ;  /* 0x000067001a007a0c */ /* 0x000fe20005746670 */
[----:B------:R2:W-:Y:S01]  /*0e50*/  LDGSTS.E.BYPASS.LTC128B.128 [R4+0x6080], [R22.64], !P3 ;  /* 0x0608000016047fae */ /* 0x0005e2000d901d4c */
[----:B------:R-:W-:Y:S01]  /*0e60*/  IMAD.SHL.U32 R218, R212, 0x4, RZ ;  /* 0x00000004d4da7824 */ /* 0x000fe200078e00ff */
[----:B------:R-:W-:Y:S01]  /*0e70*/  ISETP.GE.AND P4, PT, R26, c[0x0][0x16c], PT ;  /* 0x00005b001a007a0c */ /* 0x000fe20003f86270 */
[----:B------:R-:W-:Y:S02]  /*0e80*/  IMAD R210, R209, c[0x0][0x18c], R210 ;  /* 0x00006300d1d27a24 */ /* 0x000fe400078e02d2 */
[----:B------:R-:W-:Y:S01]  /*0e90*/  IMAD R3, R229, c[0x0][0x270], RZ ;  /* 0x00009c00e5037a24 */ /* 0x000fe200078e02ff */
[----:B------:R-:W-:Y:S01]  /*0ea0*/  SHF.R.S32.HI R219, RZ, 0x1f, R218 ;  /* 0x0000001fffdb7819 */ /* 0x000fe200000114da */
[----:B------:R-:W-:-:S02]  /*0eb0*/  IMAD.IADD R211, R25, 0x1, R210 ;  /* 0x0000000119d37824 */ /* 0x000fc400078e02d2 */
[----:B------:R-:W-:Y:S02]  /*0ec0*/  IMAD.MOV.U32 R210, RZ, RZ, R24 ;  /* 0x000000ffffd27224 */ /* 0x000fe400078e0018 */
[----:B------:R-:W-:Y:S02]  /*0ed0*/  IMAD R236, R208, c[0x0][0x274], R3 ;  /* 0x00009d00d0ec7a24 */ /* 0x000fe400078e0203 */
[----:B------:R-:W-:Y:S02]  /*0ee0*/  IMAD R5, R241, UR9, RZ ;  /* 0x00000009f1057c24 */ /* 0x000fe4000f8e02ff */
[----:B------:R-:W-:Y:S02]  /*0ef0*/  IMAD R3, R229, c[0x0][0x288], RZ ;  /* 0x0000a200e5037a24 */ /* 0x000fe400078e02ff */
[----:B------:R-:W-:Y:S01]  /*0f00*/  IMAD.WIDE.U32 R210, R216, c[0x0][0x178], R210 ;  /* 0x00005e00d8d27a25 */ /* 0x000fe200078e00d2 */
[----:B-1----:R-:W-:-:S03]  /*0f10*/  IADD3 R14, P3, R22, UR4, RZ ;  /* 0x00000004160e7c10 */ /* 0x002fc6000ff7e0ff */
[----:B------:R-:W-:Y:S02]  /*0f20*/  IMAD R226, R208, c[0x0][0x28c], R3 ;  /* 0x0000a300d0e27a24 */ /* 0x000fe400078e0203 */
[----:B------:R-:W-:Y:S01]  /*0f30*/  IMAD R3, R217, c[0x0][0x178], RZ ;  /* 0x00005e00d9037a24 */ /* 0x000fe200078e02ff */
[----:B------:R-:W-:Y:S01]  /*0f40*/  IADD3.X R15, R23, UR5, RZ, P3, !PT ;  /* 0x00000005170f7c10 */ /* 0x000fe20009ffe4ff */
[----:B------:R-:W-:Y:S01]  /*0f50*/  ULDC.64 UR4, c[0x0][0x1a8] ;  /* 0x00006a0000047ab9 */ /* 0x000fe20000000a00 */
[----:B------:R-:W-:Y:S01]  /*0f60*/  ISETP.GE.AND P3, PT, R26, c[0x0][0x1fc], PT ;  /* 0x00007f001a007a0c */ /* 0x000fe20003f66270 */
[----:B------:R-:W-:Y:S01]  /*0f70*/  USHF.L.U64.HI UR5, UR4, UR8, UR5 ;  /* 0x0000000804057299 */ /* 0x000fe20008010205 */
[----:B------:R-:W-:Y:S01]  /*0f80*/  IMAD.WIDE.U32 R26, R208, c[0x0][0x210], R26 ;  /* 0x00008400d01a7a25 */ /* 0x000fe200078e001a */
[----:B------:R1:W-:Y:S01]  /*0f90*/  LDGSTS.E.BYPASS.LTC128B.128 [R4+0x7080], [R14.64], !P0 ;  /* 0x070800000e047fae */ /* 0x0003e2000c101d4c */
[----:B------:R-:W-:Y:S01]  /*0fa0*/  LEA R12, P0, R20, c[0x0][0x190], 0x1 ;  /* 0x00006400140c7a11 */ /* 0x000fe200078008ff */
[----:B------:R-:W-:Y:S01]  /*0fb0*/  USHF.L.U32 UR4, UR4, 0x6, URZ ;  /* 0x0000000604047899 */ /* 0x000fe2000800063f */
[----:B--2---:R-:W-:Y:S01]  /*0fc0*/  IMAD.WIDE.U32 R22, R208, c[0x0][0x270], R218 ;  /* 0x00009c00d0167a25 */ /* 0x004fe200078e00da */
[----:B------:R-:W0:Y:S01]  /*0fd0*/  LDGDEPBAR ;  /* 0x00000000000079af */ /* 0x000e220000000000 */
[----:B------:R-:W-:-:S02]  /*0fe0*/  LEA.HI.X R13, R20, c[0x0][0x194], R2, 0x1, P0 ;  /* 0x00006500140d7a11 */ /* 0x000fc400000f0c02 */
[----:B------:R-:W-:Y:S01]  /*0ff0*/  SHF.R.S32.HI R2, RZ, 0x1f, R241 ;  /* 0x0000001fff027819 */ /* 0x000fe200000114f1 */
[----:B------:R-:W-:Y:S02]  /*1000*/  IMAD.IADD R237, R23, 0x1, R236 ;  /* 0x0000000117ed7824 */ /* 0x000fe400078e02ec */
[----:B------:R2:W-:Y:S01]  /*1010*/  LDGSTS.E.BYPASS.LTC128B.128 [R4+0x80], [R12.64], !P1 ;  /* 0x000800000c047fae */ /* 0x0005e2000c901d4c */
[----:B------:R-:W-:Y:S01]  /*1020*/  IADD3 R24, P1, R12, UR4, RZ ;  /* 0x000000040c187c10 */ /* 0x000fe2000ff3e0ff */
[----:B------:R-:W-:Y:S02]  /*1030*/  IMAD.MOV.U32 R236, RZ, RZ, R22 ;  /* 0x000000ffffec7224 */ /* 0x000fe400078e0016 */
[----:B------:R-:W-:Y:S01]  /*1040*/  IMAD.WIDE.U32 R22, R241, c[0x0][0x178], RZ ;  /* 0x00005e00f1167a25 */ /* 0x000fe200078e00ff */
[----:B------:R-:W-:-:S03]  /*1050*/  IADD3.X R25, R13, UR5, RZ, P1, !PT ;  /* 0x000000050d197c10 */ /* 0x000fc60008ffe4ff */
[----:B------:R-:W-:Y:S02]  /*1060*/  IMAD R3, R216, c[0x0][0x17c], R3 ;  /* 0x00005f00d8037a24 */ /* 0x000fe400078e0203 */
[----:B------:R3:W-:Y:S01]  /*1070*/  LDGSTS.E.BYPASS.LTC128B.128 [R4+0x1080], [R24.64], !P6 ;  /* 0x0108000018047fae */ /* 0x0007e2000f101d4c */
[----:B------:R-:W-:Y:S02]  /*1080*/  IMAD.MOV.U32 R156, RZ, RZ, 0x40 ;  /* 0x00000040ff9c7424 */ /* 0x000fe400078e00ff */
[----:B------:R-:W-:Y:S01]  /*1090*/  IMAD.IADD R204, R211, 0x1, R3 ;  /* 0x00000001d3cc7824 */ /* 0x000fe200078e0203 */
[----:B------:R-:W-:Y:S01]  /*10a0*/  LEA R3, P0, R22, R210, 0x6 ;  /* 0x000000d216037211 */ /* 0x000fe200078030ff */
[----:B------:R-:W-:Y:S02]  /*10b0*/  IMAD.MOV.U32 R192, RZ, RZ, 0x20 ;  /* 0x00000020ffc07424 */ /* 0x000fe400078e00ff */
[----:B-1----:R-:W-:Y:S02]  /*10c0*/  IMAD R15, R229, c[0x0][0x210], RZ ;  /* 0x00008400e50f7a24 */ /* 0x002fe400078e02ff */
[----:B------:R-:W-:-:S02]  /*10d0*/  IMAD R14, R2, UR10, R5 ;  /* 0x0000000a020e7c24 */ /* 0x000fc4000f8e0205 */
[----:B------:R-:W-:Y:S02]  /*10e0*/  IMAD R20, R208, c[0x0][0x214], R15 ;  /* 0x00008500d0147a24 */ /* 0x000fe400078e020f */
[----:B------:R-:W-:Y:S02]  /*10f0*/  IMAD R2, R2, c[0x0][0x178], RZ ;  /* 0x00005e0002027a24 */ /* 0x000fe400078e02ff */
[----:B------:R-:W-:Y:S01]  /*1100*/  IMAD.IADD R21, R27, 0x1, R20 ;  /* 0x000000011b157824 */ /* 0x000fe200078e0214 */
[----:B--2---:R-:W-:Y:S01]  /*1110*/  IADD3 R12, P1, R24, UR4, RZ ;  /* 0x00000004180c7c10 */ /* 0x004fe2000ff3e0ff */
[----:B------:R-:W-:Y:S02]  /*1120*/  IMAD.MOV.U32 R20, RZ, RZ, R26 ;  /* 0x000000ffff147224 */ /* 0x000fe400078e001a */
[----:B------:R-:W-:Y:S01]  /*1130*/  IMAD R5, R241, c[0x0][0x17c], R2 ;  /* 0x00005f00f1057a24 */ /* 0x000fe200078e0202 */
[----:B------:R-:W-:Y:S01]  /*1140*/  IADD3.X R13, R25, UR5, RZ, P1, !PT ;  /* 0x00000005190d7c10 */ /* 0x000fe20008ffe4ff */
[----:B------:R-:W-:Y:S01]  /*1150*/  IMAD.SHL.U32 R15, R241, 0x40, RZ ;  /* 0x00000040f10f7824 */ /* 0x000fe200078e00ff */
[----:B------:R-:W-:Y:S01]  /*1160*/  IADD3 R26, P1, R12, UR4, RZ ;  /* 0x000000040c1a7c10 */ /* 0x000fe2000ff3e0ff */
[----:B------:R-:W-:-:S02]  /*1170*/  IMAD.IADD R5, R23, 0x1, R5 ;  /* 0x0000000117057824 */ /* 0x000fc400078e0205 */
[----:B------:R1:W-:Y:S01]  /*1180*/  LDGSTS.E.BYPASS.LTC128B.128 [R4+0x2080], [R12.64], !P5 ;  /* 0x020800000c047fae */ /* 0x0003e2000e901d4c */
[----:B------:R-:W-:Y:S01]  /*1190*/  IADD3.X R27, R13, UR5, RZ, P1, !PT ;  /* 0x000000050d1b7c10 */ /* 0x000fe20008ffe4ff */
[----:B------:R-:W-:Y:S01]  /*11a0*/  IMAD R220, R228, c[0x0][0x218], RZ ;  /* 0x00008600e4dc7a24 */ /* 0x000fe200078e02ff */
[----:B------:R-:W-:Y:S01]  /*11b0*/  LEA.HI.X R2, R22, R204, R5, 0x6, P0 ;  /* 0x000000cc16027211 */ /* 0x000fe200000f3405 */
[----:B------:R-:W-:Y:S01]  /*11c0*/  IMAD R5, R7, 0x800, R10 ;  /* 0x0000080007057824 */ /* 0x000fe200078e020a */
[----:B------:R-:W-:Y:S01]  /*11d0*/  LEA R22, P0, R3, c[0x0][0x160], 0x1 ;  /* 0x0000580003167a11 */ /* 0x000fe200078008ff */
[----:B------:R2:W-:Y:S01]  /*11e0*/  LDGSTS.E.BYPASS.LTC128B.128 [R4+0x3080], [R26.64], !P2 ;  /* 0x030800001a047fae */ /* 0x0005e2000d101d4c */
[----:B------:R-:W-:Y:S01]  /*11f0*/  LOP3.LUT P1, RZ, R19, 0x4, RZ, 0xc0, !PT ;  /* 0x0000000413ff7812 */ /* 0x000fe2000782c0ff */
[----:B------:R-:W-:Y:S01]  /*1200*/  IMAD R220, R209, c[0x0][0x21c], R220 ;  /* 0x00008700d1dc7a24 */ /* 0x000fe200078e02dc */
[----:B------:R-:W-:Y:S01]  /*1210*/  LEA.HI.X R23, R3, c[0x0][0x164], R2, 0x1, P0 ;  /* 0x0000590003177a11 */ /* 0x000fe200000f0c02 */
[----:B------:R-:W0:Y:S01]  /*1220*/  LDGDEPBAR ;  /* 0x00000000000079af */ /* 0x000e220000000000 */
[----:B------:R-:W-:Y:S01]  /*1230*/  SHF.R.S32.HI R3, RZ, 0x5, R8 ;  /* 0x00000005ff037819 */ /* 0x000fe20000011408 */
[----:B------:R-:W-:Y:S01]  /*1240*/  IMAD.WIDE.U32 R20, R209, c[0x0][0x218], R20 ;  /* 0x00008600d1147a25 */ /* 0x000fe200078e0014 */
[C---:B------:R-:W-:Y:S01]  /*1250*/  LOP3.LUT P0, RZ, R19.reuse, 0x2, RZ, 0xc0, !PT ;  /* 0x0000000213ff7812 */ /* 0x040fe2000780c0ff */
[----:B------:R-:W-:Y:S01]  /*1260*/  ULDC.64 UR4, c[0x0][0x178] ;  /* 0x00005e0000047ab9 */ /* 0x000fe20000000a00 */
[----:B------:R-:W-:Y:S01]  /*1270*/  LEA.HI R224, R8, R3, RZ, 0x1 ;  /* 0x0000000308e07211 */ /* 0x000fe200078f08ff */
[----:B------:R-:W-:Y:S01]  /*1280*/  IMAD.SHL.U32 R19, R19, 0x40, RZ ;  /* 0x0000004013137824 */ /* 0x000fe200078e00ff */
[----:B------:R-:W-:Y:S01]  /*1290*/  IADD3 R2, -R216, c[0x0][0x168], -R15 ;  /* 0x00005a00d8027a10 */ /* 0x000fe20007ffe90f */
[----:B------:R-:W-:Y:S01]  /*12a0*/  IMAD.IADD R221, R21, 0x1, R220 ;  /* 0x0000000115dd7824 */ /* 0x000fe200078e02dc */
[----:B------:R-:W-:Y:S01]  /*12b0*/  LOP3.LUT R224, R224, 0xfffffffe, RZ, 0xc0, !PT ;  /* 0xfffffffee0e07812 */ /* 0x000fe200078ec0ff */
[----:B------:R-:W-:Y:S01]  /*12c0*/  IMAD.MOV.U32 R220, RZ, RZ, R20 ;  /* 0x000000ffffdc7224 */ /* 0x000fe200078e0014 */
[----:B------:R-:W-:Y:S01]  /*12d0*/  LOP3.LUT R19, R19, 0x1c0, RZ, 0xc0, !PT ;  /* 0x000001c013137812 */ /* 0x000fe200078ec0ff */
[----:B------:R-:W-:Y:S01]  /*12e0*/  IMAD R239, R217, c[0x0][0x208], RZ ;  /* 0x00008200d9ef7a24 */ /* 0x000fe200078e02ff */
[----:B------:R-:W-:Y:S01]  /*12f0*/  ISETP.LT.OR P2, PT, R2, 0x1, P4 ;  /* 0x000000010200780c */ /* 0x000fe20002741670 */
[----:B------:R-:W-:Y:S01]  /*1300*/  IMAD.IADD R224, R3, 0x1, -R224 ;  /* 0x0000000103e07824 */ /* 0x000fe200078e0ae0 */
[----:B------:R-:W-:Y:S01]  /*1310*/  LOP3.LUT R198, R19, 0x8, R18, 0xf8, !PT ;  /* 0x0000000813c67812 */ /* 0x000fe200078ef812 */
[----:B------:R-:W-:Y:S01]  /*1320*/  IMAD R239, R216, c[0x0][0x20c], R239 ;  /* 0x00008300d8ef7a24 */ /* 0x000fe200078e02ef */
[----:B------:R-:W-:Y:S01]  /*1330*/  ISETP.LT.OR P6, PT, R2, 0x1, P3 ;  /* 0x000000010200780c */ /* 0x000fe20001fc1670 */
[----:B-1----:R-:W-:Y:S01]  /*1340*/  IMAD.SHL.U32 R12, R3, 0x10, RZ ;  /* 0x00000010030c7824 */ /* 0x002fe200078e00ff */
[----:B------:R-:W-:Y:S01]  /*1350*/  SEL R3, R156, 0xffffffc0, !P1 ;  /* 0xffffffc09c037807 */ /* 0x000fe20004800000 */
[----:B------:R-:W-:Y:S01]  /*1360*/  IMAD.WIDE.U32 R220, R216, c[0x0][0x208], R220 ;  /* 0x00008200d8dc7a25 */ /* 0x000fe200078e00dc */
[----:B------:R-:W-:Y:S01]  /*1370*/  ISETP.LT.OR P1, PT, R2, 0x21, P4 ;  /* 0x000000210200780c */ /* 0x000fe20002721670 */
[----:B------:R-:W-:Y:S01]  /*1380*/  USHF.L.U32 UR14, UR4, 0x6, URZ ;  /* 0x00000006040e7899 */ /* 0x000fe2000800063f */
[----:B------:R-:W-:Y:S01]  /*1390*/  LOP3.LUT R13, R19, 0x30, R12, 0xf8, !PT ;  /* 0x00000030130d7812 */ /* 0x000fe200078ef80c */
[----:B------:R-:W-:-:S04]  /*13a0*/  DEPBAR.LE SB0, 0x1 ;  /* 0x000080400000791a */ /* 0x000fc80000000000 */
[----:B------:R-:W-:Y:S01]  /*13b0*/  SHF.R.U32.HI R19, RZ, 0x3, R19 ;  /* 0x00000003ff137819 */ /* 0x000fe20000011613 */
[----:B------:R-:W-:Y:S01]  /*13c0*/  IMAD.IADD R239, R221, 0x1, R239 ;  /* 0x00000001ddef7824 */ /* 0x000fe200078e02ef */
[----:B------:R-:W-:Y:S01]  /*13d0*/  ISETP.LT.OR P5, PT, R2, 0x21, P3 ;  /* 0x000000210200780c */ /* 0x000fe20001fa1670 */
[----:B------:R-:W-:Y:S01]  /*13e0*/  IMAD.MOV.U32 R238, RZ, RZ, R220 ;  /* 0x000000ffffee7224 */ /* 0x000fe200078e00dc */
[-C--:B------:R-:W-:Y:S01]  /*13f0*/  LOP3.LUT R198, R198, R19.reuse, RZ, 0x3c, !PT ;  /* 0x00000013c6c67212 */ /* 0x080fe200078e3cff */
[----:B------:R-:W-:Y:S01]  /*1400*/  USHF.L.U64.HI UR5, UR4, UR8, UR5 ;  /* 0x0000000804057299 */ /* 0x000fe20008010205 */
[----:B------:R-:W-:Y:S01]  /*1410*/  IMAD R12, R228, c[0x0][0x278], RZ ;  /* 0x00009e00e40c7a24 */ /* 0x000fe200078e02ff */
[----:B------:R-:W-:Y:S01]  /*1420*/  LOP3.LUT R18, R13, 0x8, R18, 0xf8, !PT ;  /* 0x000000080d127812 */ /* 0x000fe200078ef812 */
[----:B---3--:R-:W-:Y:S01]  /*1430*/  IMAD.WIDE.U32 R24, R241, UR10, R238 ;  /* 0x0000000af1187c25 */ /* 0x008fe2000f8e00ee */
[----:B------:R-:W-:Y:S02]  /*1440*/  UMOV UR4, 0x5 ;  /* 0x0000000500047882 */ /* 0x000fe40000000000 */
[----:B------:R-:W-:Y:S01]  /*1450*/  USHF.L.U64.HI UR4, UR6, UR4, UR7 ;  /* 0x0000000406047299 */ /* 0x000fe20008010207 */
[----:B------:R-:W-:Y:S01]  /*1460*/  IMAD.IADD R198, R5, 0x1, R198 ;  /* 0x0000000105c67824 */ /* 0x000fe200078e02c6 */
[----:B------:R-:W-:Y:S01]  /*1470*/  LOP3.LUT R5, R0, 0xfffffff0, RZ, 0xc0, !PT ;  /* 0xfffffff000057812 */ /* 0x000fe200078ec0ff */
[----:B------:R-:W-:Y:S01]  /*1480*/  IMAD.WIDE.U32 R236, R209, c[0x0][0x278], R236 ;  /* 0x00009e00d1ec7a25 */ /* 0x000fe200078e00ec */
[----:B------:R-:W-:Y:S01]  /*1490*/  USHF.L.U32 UR6, UR6, 0x5, URZ ;  /* 0x0000000506067899 */ /* 0x000fe2000800063f */
[----:B------:R-:W-:-:S02]  /*14a0*/  LOP3.LUT R18, R18, R19, RZ, 0x3c, !PT ;  /* 0x0000001312127212 */ /* 0x000fc400078e3cff */
[----:B------:R-:W-:Y:S01]  /*14b0*/  IMAD.SHL.U32 R198, R198, 0x2, RZ ;  /* 0x00000002c6c67824 */ /* 0x000fe200078e00ff */
[----:B------:R-:W-:Y:S01]  /*14c0*/  BAR.SYNC.DEFER_BLOCKING 0x0 ;  /* 0x0000000000007b1d */ /* 0x000fe20000010000 */
[----:B------:R-:W-:Y:S01]  /*14d0*/  IMAD.IADD R10, R212, 0x1, -R5 ;  /* 0x00000001d40a7824 */ /* 0x000fe200078e0a05 */
[----:B------:R-:W-:Y:S01]  /*14e0*/  SEL R5, R192, 0xffffffe0, !P0 ;  /* 0xffffffe0c0057807 */ /* 0x000fe20004000000 */
[----:B------:R-:W-:Y:S01]  /*14f0*/  IMAD.IADD R2, R198, 0x1, R3 ;  /* 0x00000001c6027824 */ /* 0x000fe200078e0203 */
[----:B--2---:R-:W-:Y:S01]  /*1500*/  IADD3 R26, P0, R22, UR14, RZ ;  /* 0x0000000e161a7c10 */ /* 0x004fe2000ff1e0ff */
[----:B------:R-:W-:Y:S01]  /*1510*/  IMAD R215, R209, c[0x0][0x27c], R12 ;  /* 0x00009f00d1d77a24 */ /* 0x000fe200078e020c */
[----:B------:R-:W-:Y:S01]  /*1520*/  SHF.R.S32.HI R13, RZ, 0x1f, R10 ;  /* 0x0000001fff0d7819 */ /* 0x000fe2000001140a */
[----:B------:R-:W-:Y:S01]  /*1530*/  IMAD.IADD R3, R198, 0x1, R5 ;  /* 0x00000001c6037824 */ /* 0x000fe200078e0205 */
[----:B------:R-:W-:Y:S01]  /*1540*/  IADD3.X R27, R23, UR5, RZ, P0, !PT ;  /* 0x00000005171b7c10 */ /* 0x000fe200087fe4ff */
[----:B------:R-:W-:Y:S01]  /*1550*/  IMAD.IADD R0, R5, 0x1, R2 ;  /* 0x0000000105007824 */ /* 0x000fe200078e0202 */
[----:B------:R-:W-:Y:S01]  /*1560*/  LEA.HI R13, R13, R10, RZ, 0x3 ;  /* 0x0000000a0d0d7211 */ /* 0x000fe200078f18ff */
[----:B------:R-:W-:Y:S01]  /*1570*/  IMAD.IADD R5, R25, 0x1, R14 ;  /* 0x0000000119057824 */ /* 0x000fe200078e020e */
[----:B------:R-:W-:Y:S01]  /*1580*/  SHF.R.S32.HI R14, RZ, 0x1f, R15 ;  /* 0x0000001fff0e7819 */ /* 0x000fe2000001140f */
[----:B------:R-:W-:Y:S01]  /*1590*/  IMAD.IADD R215, R237, 0x1, R215 ;  /* 0x00000001edd77824 */ /* 0x000fe200078e02d7 */
[----:B------:R-:W-:Y:S01]  /*15a0*/  LOP3.LUT R21, R13, 0xfffffff8, RZ, 0xc0, !PT ;  /* 0xfffffff80d157812 */ /* 0x000fe200078ec0ff */
[----:B------:R-:W-:Y:S01]  /*15b0*/  IMAD.WIDE.U32 R28, R208, c[0x0][0x288], R218 ;  /* 0x0000a200d01c7a25 */ /* 0x000fe200078e00da */
[----:B------:R-:W-:-:S02]  /*15c0*/  USHF.L.U64.HI UR4, UR6, 0x1, UR4 ;  /* 0x0000000106047899 */ /* 0x000fc40008010204 */
[----:B------:R-:W-:Y:S01]  /*15d0*/  USHF.L.U32 UR6, UR6, 0x1, URZ ;  /* 0x0000000106067899 */ /* 0x000fe2000800063f */
[----:B------:R-:W-:Y:S02]  /*15e0*/  IMAD.IADD R227, R29, 0x1, R226 ;  /* 0x000000011de37824 */ /* 0x000fe400078e02e2 */
[----:B------:R-:W-:Y:S02]  /*15f0*/  IMAD.MOV.U32 R226, RZ, RZ, R28 ;  /* 0x000000ffffe27224 */ /* 0x000fe400078e001c */
[----:B------:R-:W-:Y:S01]  /*1600*/  IMAD.IADD R10, R10, 0x1, -R21 ;  /* 0x000000010a0a7824 */ /* 0x000fe200078e0a15 */
[----:B------:R1:W2:Y:S01]  /*1610*/  LDSM.16.M88.4 R144, [R198+0x4080] ;  /* 0x00408000c690783b */ /* 0x0002a20000000200 */
[----:B------:R-:W-:-:S03]  /*1620*/  IMAD.WIDE.U32 R226, R209, c[0x0][0x290], R226 ;  /* 0x0000a400d1e27a25 */ /* 0x000fc600078e00e2 */
[----:B------:R1:W3:Y:S01]  /*1630*/  LDSM.16.M88.4 R148, [R198+0x6080] ;  /* 0x00608000c694783b */ /* 0x0002e20000000200 */
[C---:B------:R-:W-:Y:S02]  /*1640*/  IMAD.SHL.U32 R16, R7.reuse, 0x10, RZ ;  /* 0x0000001007107824 */ /* 0x040fe400078e00ff */
[----:B------:R-:W-:Y:S01]  /*1650*/  IMAD.SHL.U32 R19, R6, 0x40, RZ ;  /* 0x0000004006137824 */ /* 0x000fe200078e00ff */
[----:B------:R1:W4:Y:S01]  /*1660*/  LDSM.16.M88.4 R152, [R3+0x4080] ;  /* 0x004080000398783b */ /* 0x0003220000000200 */
[----:B------:R-:W-:Y:S01]  /*1670*/  IMAD R197, R7, 0x200, R18 ;  /* 0x0000020007c57824 */ /* 0x000fe200078e0212 */
[----:B------:R-:W-:Y:S01]  /*1680*/  LOP3.LUT R16, R16, 0x10, RZ, 0xc0, !PT ;  /* 0x0000001010107812 */ /* 0x000fe200078ec0ff */
[----:B------:R-:W-:Y:S01]  /*1690*/  IMAD.SHL.U32 R196, R13, 0x40, RZ ;  /* 0x000000400dc47824 */ /* 0x000fe200078e00ff */
[----:B------:R1:W5:Y:S01]  /*16a0*/  LDSM.16.M88.4 R160, [R3+0x6080] ;  /* 0x0060800003a0783b */ /* 0x0003620000000200 */
[----:B------:R-:W-:Y:S01]  /*16b0*/  LOP3.LUT R19, R19, 0x1c0, RZ, 0xc0, !PT ;  /* 0x000001c013137812 */ /* 0x000fe200078ec0ff */
[----:B------:R-:W-:-:S02]  /*16c0*/  IMAD.SHL.U32 R202, R224, 0x400, RZ ;  /* 0x00000400e0ca7824 */ /* 0x000fc400078e00ff */
[----:B------:R1:W1:Y:S01]  /*16d0*/  LDSM.16.M88.4 R164, [R2+0x4080] ;  /* 0x0040800002a4783b */ /* 0x0002620000000200 */
[----:B------:R-:W-:Y:S02]  /*16e0*/  SHF.R.U32.HI R222, RZ, 0x3, R19 ;  /* 0x00000003ffde7819 */ /* 0x000fe40000011613 */
[----:B------:R-:W-:Y:S01]  /*16f0*/  LOP3.LUT R196, R196, 0xfffffe00, RZ, 0xc0, !PT ;  /* 0xfffffe00c4c47812 */ /* 0x000fe200078ec0ff */
        /* <DEDUP_REMOVED lines=21> */
[----:B------:R-:W-:Y:S01]  /*1850*/  IMAD R12, R228, c[0x0][0x290], RZ ;  /* 0x0000a400e40c7a24 */ /* 0x000fe200078e02ff */
[----:B------:R-:W-:Y:S01]  /*1860*/  IADD3 R15, P0, R15, R226, RZ ;  /* 0x000000e20f0f7210 */ /* 0x000fe20007f1e0ff */
[----:B------:R-:W-:Y:S01]  /*1870*/  IMAD.SHL.U32 R17, R9, 0x8, RZ ;  /* 0x0000000809117824 */ /* 0x000fe200078e00ff */
[----:B------:R-:W-:Y:S01]  /*1880*/  IADD3.X R27, R23, UR4, RZ, P1, !PT ;  /* 0x00000004171b7c10 */ /* 0x000fe20008ffe4ff */
[----:B------:R-:W-:Y:S01]  /*1890*/  IMAD R21, R209, c[0x0][0x294], R12 ;  /* 0x0000a500d1157a24 */ /* 0x000fe200078e020c */
[----:B------:R1:W-:Y:S01]  /*18a0*/  @!P2 LDGSTS.E.BYPASS.LTC128B.128 [R16+0xc080], [R24.64] ;  /* 0x0c0800001810afae */ /* 0x0003e2000b901d4c */
[----:B------:R-:W-:Y:S01]  /*18b0*/  IMAD.SHL.U32 R12, R7, 0x20, RZ ;  /* 0x00000020070c7824 */ /* 0x000fe200078e00ff */
[----:B------:R-:W-:Y:S01]  /*18c0*/  LOP3.LUT R17, R17, 0x18, RZ, 0xc0, !PT ;  /* 0x0000001811117812 */ /* 0x000fe200078ec0ff */
[----:B------:R-:W-:Y:S01]  /*18d0*/  IMAD.IADD R214, R227, 0x1, R21 ;  /* 0x00000001e3d67824 */ /* 0x000fe200078e0215 */
[----:B------:R-:W0:Y:S01]  /*18e0*/  LDGDEPBAR ;  /* 0x00000000000079af */ /* 0x000e220000000000 */
[----:B------:R-:W-:Y:S01]  /*18f0*/  IMAD.SHL.U32 R7, R7, 0x8, RZ ;  /* 0x0000000807077824 */ /* 0x000fe200078e00ff */
[----:B------:R-:W-:Y:S01]  /*1900*/  LOP3.LUT R12, R17, 0x20, R12, 0xf8, !PT ;  /* 0x00000020110c7812 */ /* 0x000fe200078ef80c */
[----:B------:R-:W-:Y:S01]  /*1910*/  IMAD.X R14, R14, 0x1, R214, P0 ;  /* 0x000000010e0e7824 */ /* 0x000fe200000e06d6 */
[C---:B------:R-:W-:Y:S01]  /*1920*/  LEA R20, P0, R15.reuse, c[0x0][0x280], 0x2 ;  /* 0x0000a0000f147a11 */ /* 0x040fe200078010ff */
[----:B------:R2:W-:Y:S01]  /*1930*/  LDGSTS.E.BYPASS.LTC128B.128 [R4+0x8080], [R22.64], !P6 ;  /* 0x0808000016047fae */ /* 0x0005e2000f101d4c */
[----:B------:R-:W-:Y:S01]  /*1940*/  LOP3.LUT R222, R222, R19, R17, 0x1e, !PT ;  /* 0x00000013dede7212 */ /* 0x000fe200078e1e11 */
[----:B------:R-:W-:Y:S01]  /*1950*/  @!P2 IMAD.SHL.U32 R17, R212, 0x10, RZ ;  /* 0x00000010d411a824 */ /* 0x000fe200078e00ff */
[----:B------:R-:W-:Y:S01]  /*1960*/  LEA.HI.X R21, R15, c[0x0][0x284], R14, 0x2, P0 ;  /* 0x0000a1000f157a11 */ /* 0x000fe200000f140e */
[----:B------:R-:W-:Y:S01]  /*1970*/  IMAD.SHL.U32 R14, R10, 0x40, RZ ;  /* 0x000000400a0e7824 */ /* 0x000fe200078e00ff */
[----:B------:R-:W-:Y:S01]  /*1980*/  LOP3.LUT R15, R11, 0x7ffffffc, RZ, 0xc0, !PT ;  /* 0x7ffffffc0b0f7812 */ /* 0x000fe200078ec0ff */
[----:B------:R2:W-:Y:S01]  /*1990*/  LDGSTS.E.BYPASS.LTC128B.128 [R4+0x9080], [R26.64], !P5 ;  /* 0x090800001a047fae */ /* 0x0005e2000e901d4c */
[----:B------:R-:W-:-:S02]  /*19a0*/  IADD3 R11, R241, 0x1, RZ ;  /* 0x00000001f10b7810 */ /* 0x000fc40007ffe0ff */
[----:B------:R-:W-:Y:S01]  /*19b0*/  LOP3.LUT R14, R14, 0x1c0, RZ, 0xc0, !PT ;  /* 0x000001c00e0e7812 */ /* 0x000fe200078ec0ff */
[----:B------:R-:W-:Y:S01]  /*19c0*/  IMAD.IADD R15, R212, 0x1, -R15 ;  /* 0x00000001d40f7824 */ /* 0x000fe200078e0a0f */
[----:B------:R-:W-:Y:S01]  /*19d0*/  ISETP.GE.AND P0, PT, R11, UR11, PT ;  /* 0x0000000b0b007c0c */ /* 0x000fe2000bf06270 */
[----:B------:R2:W-:Y:S01]  /*19e0*/  @!P2 LDGSTS.E.BYPASS.LTC128B.128 [R17+0xc280], [R20.64] ;  /* 0x0c2800001411afae */ /* 0x0005e2000b901d4c */
[----:B------:R-:W-:Y:S01]  /*19f0*/  SHF.R.U32.HI R13, RZ, 0x3, R14 ;  /* 0x00000003ff0d7819 */ /* 0x000fe2000001160e */
[----:B------:R-:W-:Y:S02]  /*1a00*/  IMAD R15, R15, 0x2, R202 ;  /* 0x000000020f0f7824 */ /* 0x000fe400078e02ca */
[----:B------:R-:W0:Y:S01]  /*1a10*/  LDGDEPBAR ;  /* 0x00000000000079af */ /* 0x000e220000000000 */
[----:B------:R-:W-:Y:S01]  /*1a20*/  LOP3.LUT R5, R13, R5, R14, 0x1e, !PT ;  /* 0x000000050d057212 */ /* 0x000fe200078e1e0e */
[----:B------:R-:W-:Y:S01]  /*1a30*/  IMAD.IADD R222, R15, 0x1, R222 ;  /* 0x000000010fde7824 */ /* 0x000fe200078e02de */
[----:B-1----:R-:W-:Y:S01]  /*1a40*/  LOP3.LUT R16, R14, 0x8, R7, 0xf8, !PT ;  /* 0x000000080e107812 */ /* 0x002fe200078ef807 */
[----:B------:R-:W0:Y:S01]  /*1a50*/  LDGDEPBAR ;  /* 0x00000000000079af */ /* 0x000e220000000000 */
[----:B------:R-:W-:-:S02]  /*1a60*/  LOP3.LUT R200, R5, R196, RZ, 0xfc, !PT ;  /* 0x000000c405c87212 */ /* 0x000fc400078efcff */
[----:B------:R-:W-:Y:S02]  /*1a70*/  LOP3.LUT R7, R16, R13, RZ, 0x3c, !PT ;  /* 0x0000000d10077212 */ /* 0x000fe400078e3cff */
[----:B------:R-:W-:Y:S02]  /*1a80*/  LOP3.LUT R13, R13, R12, R14, 0x1e, !PT ;  /* 0x0000000c0d0d7212 */ /* 0x000fe400078e1e0e */
[----:B------:R-:W-:-:S03]  /*1a90*/  IADD3 R202, R7, R196, R202 ;  /* 0x000000c407ca7210 */ /* 0x000fc60007ffe0ca */
[----:B------:R-:W-:Y:S01]  /*1aa0*/  IMAD.IADD R196, R196, 0x1, R13 ;  /* 0x00000001c4c47824 */ /* 0x000fe200078e020d */
[----:B------:R-:W-:Y:S05]  /*1ab0*/  @P0 BRA `(.L_x_645) ;  /* 0x0000018000000947 */ /* 0x000fea0003800000 */
[----:B---345:R-:W-:Y:S01]  /*1ac0*/  SHF.R.S32.HI R12, RZ, 0x1f, R11 ;  /* 0x0000001fff0c7819 */ /* 0x038fe2000001140b */
        /* <DEDUP_REMOVED lines=10> */
[----:B--2---:R-:W-:Y:S02]  /*1b70*/  LEA.HI.X R17, R14, c[0x0][0x1f4], R5, 0x1, P0 ;  /* 0x00007d000e117a11 */ /* 0x004fe400000f0c05 */
        /* <DEDUP_REMOVED lines=11> */
.L_x_646:
[----:B------:R-:W-:Y:S05]  /*1c30*/  BSYNC B0 ;  /* 0x0000000000007941 */ /* 0x000fea0003800000 */
.L_x_645:
[----:B---345:R-:W-:Y:S01]  /*1c40*/  LOP3.LUT R5, R8, 0xffffffe0, RZ, 0xc0, !PT ;  /* 0xffffffe008057812 */ /* 0x038fe200078ec0ff */
[----:B------:R-:W0:Y:S01]  /*1c50*/  LDGDEPBAR ;  /* 0x00000000000079af */ /* 0x000e220000000000 */
[----:B-12---:R-:W-:Y:S01]  /*1c60*/  SHF.R.S32.HI R4, RZ, 0x1f, R9 ;  /* 0x0000001fff047819 */ /* 0x006fe20000011409 */
        /* <DEDUP_REMOVED lines=65> */
.L_x_649:
        /* <DEDUP_REMOVED lines=100> */
.L_x_647:
        /* <DEDUP_REMOVED lines=403> */
.L_x_648:
        /* <DEDUP_REMOVED lines=57> */
[----:B------:R-:W-:Y:S01]  /*4380*/  IMAD R21, R209, c[0x0][0x244], R228 ;  /* 0x00009100d1157a24 */ /* 0x000fe200078e02e4 */
        /* <DEDUP_REMOVED lines=120> */
.L_x_644:
        /* <DEDUP_REMOVED lines=102> */
[----:B------:R-:W-:Y:S01]  /*5170*/  ISETP.GE.AND P3, PT, R10, R41, PT ;  /* 0x000000290a00720c */ /* 0x000fe20003f66270 */
[----:B------:R-:W-:Y:S02]  /*5180*/  IMAD R11, R0, c[0x0][0x338], RZ ;  /* 0x0000ce00000b7a24 */ /* 0x000fe400078e02ff */
[----:B------:R-:W-:Y:S01]  /*5190*/  STS [R7+0x80], R112 ;  /* 0x0000807007007388 */ /* 0x000fe20000000800 */
[----:B------:R-:W-:Y:S01]  /*51a0*/  ISETP.GE.OR P0, PT, R8, c[0x0][0x324], P3 ;  /* 0x0000c90008007a0c */ /* 0x000fe20001f06670 */
[----:B------:R-:W-:Y:S02]  /*51b0*/  IMAD R11, R208, c[0x0][0x33c], R11 ;  /* 0x0000cf00d00b7a24 */ /* 0x000fe400078e020b */
        /* <DEDUP_REMOVED lines=14> */
[----:B-1----:R-:W-:-:S05]  /*52a0*/  SHF.R.S32.HI R3, RZ, 0x1f, R209 ;  /* 0x0000001fff037819 */ /* 0x002fca00000114d1 */
[----:B------:R-:W-:Y:S01]  /*52b0*/  IMAD R36, R3, c[0x0][0x340], RZ ;  /* 0x0000d00003247a24 */ /* 0x000fe200078e02ff */
[----:B--2---:R-:W-:-:S03]  /*52c0*/  SHF.R.S32.HI R9, RZ, 0x1f, R8 ;  /* 0x0000001fff097819 */ /* 0x004fc60000011408 */
[----:B------:R-:W-:Y:S01]  /*52d0*/  IMAD R36, R209, c[0x0][0x344], R36 ;  /* 0x0000d100d1247a24 */ /* 0x000fe200078e0224 */
[----:B------:R1:W2:Y:S01]  /*52e0*/  LDS.128 R32, [R2+0x5080] ;  /* 0x0050800002207984 */ /* 0x0002a20000000c00 */
[----:B------:R-:W-:-:S03]  /*52f0*/  IMAD.WIDE.U32 R38, R208, c[0x0][0x338], R8 ;  /* 0x0000ce00d0267a25 */ /* 0x000fc600078e0008 */
[----:B------:R1:W3:Y:S01]  /*5300*/  LDS.128 R28, [R2+0x6080] ;  /* 0x00608000021c7984 */ /* 0x0002e20000000c00 */
[----:B------:R-:W-:Y:S01]  /*5310*/  IMAD.IADD R39, R39, 0x1, R11 ;  /* 0x0000000127277824 */ /* 0x000fe200078e020b */
[----:B------:R-:W-:Y:S02]  /*5320*/  SHF.R.S32.HI R11, RZ, 0x1f, R10 ;  /* 0x0000001fff0b7819 */ /* 0x000fe4000001140a */
[----:B------:R1:W4:Y:S01]  /*5330*/  LDS.128 R24, [R2+0x7080] ;  /* 0x0070800002187984 */ /* 0x0003220000000c00 */
[----:B------:R-:W-:-:S03]  /*5340*/  IMAD.WIDE.U32 R42, R209, c[0x0][0x340], R38 ;  /* 0x0000d000d12a7a25 */ /* 0x000fc600078e0026 */
[----:B------:R1:W5:Y:S01]  /*5350*/  LDS.128 R20, [R2+0x80] ;  /* 0x0000800002147984 */ /* 0x0003620000000c00 */
[----:B------:R-:W-:-:S03]  /*5360*/  IMAD.WIDE R44, R207, 0x80, R10 ;  /* 0x00000080cf2c7825 */ /* 0x000fc600078e020a */
[----:B------:R1:W1:Y:S01]  /*5370*/  LDS.128 R16, [R2+0x1080] ;  /* 0x0010800002107984 */ /* 0x0002620000000c00 */
[----:B------:R-:W-:-:S03]  /*5380*/  IMAD.IADD R47, R43, 0x1, R36 ;  /* 0x000000012b2f7824 */ /* 0x000fc600078e0224 */
[----:B------:R1:W1:Y:S04]  /*5390*/  LDS.128 R12, [R2+0x2080] ;  /* 0x00208000020c7984 */ /* 0x0002680000000c00 */
        /* <DEDUP_REMOVED lines=11> */
.L_x_652:
[----:B------:R-:W-:Y:S05]  /*5450*/  BSYNC B0 ;  /* 0x0000000000007941 */ /* 0x000fea0003800000 */
.L_x_651:
        /* <DEDUP_REMOVED lines=16> */
.L_x_654:
[----:B------:R-:W-:Y:S05]  /*5560*/  BSYNC B0 ;  /* 0x0000000000007941 */ /* 0x000fea0003800000 */
.L_x_653:
        /* <DEDUP_REMOVED lines=16> */
.L_x_656:
[----:B------:R-:W-:Y:S05]  /*5670*/  BSYNC B0 ;  /* 0x0000000000007941 */ /* 0x000fea0003800000 */
.L_x_655:
        /* <DEDUP_REMOVED lines=16> */
.L_x_658:
[----:B------:R-:W-:Y:S05]  /*5780*/  BSYNC B0 ;  /* 0x0000000000007941 */ /* 0x000fea0003800000 */
.L_x_657:
[----:B-1----:R-:W-:Y:S01]  /*5790*/  IMAD R11, R0, c[0x0][0x308], RZ ;  /* 0x0000c200000b7a24 */ /* 0x002fe200078e02ff */
[----:B------:R-:W-:Y:S01]  /*57a0*/  ISETP.GE.OR P3, PT, R8, c[0x0][0x2f4], P3 ;  /* 0x0000bd0008007a0c */ /* 0x000fe20001f66670 */
[C---:B----4-:R-:W-:Y:S01]  /*57b0*/  IMAD.WIDE.U32 R24, R208.reuse, c[0x0][0x308], R8 ;  /* 0x0000c200d0187a25 */ /* 0x050fe200078e0008 */
        /* <DEDUP_REMOVED lines=16> */
.L_x_660:
[----:B------:R-:W-:Y:S05]  /*58c0*/  BSYNC B0 ;  /* 0x0000000000007941 */ /* 0x000fea0003800000 */
.L_x_659:
        /* <DEDUP_REMOVED lines=14> */
.L_x_662:
[----:B------:R-:W-:Y:S05]  /*59b0*/  BSYNC B0 ;  /* 0x0000000000007941 */ /* 0x000fea0003800000 */
.L_x_661:
        /* <DEDUP_REMOVED lines=14> */
.L_x_664:
[----:B------:R-:W-:Y:S05]  /*5aa0*/  BSYNC B0 ;  /* 0x0000000000007941 */ /* 0x000fea0003800000 */
.L_x_663:
        /* <DEDUP_REMOVED lines=14> */
.L_x_650:
[----:B------:R-:W-:Y:S01]  /*5b90*/  SHF.R.S32.HI R3, RZ, 0x1f, R212 ;  /* 0x0000001fff037819 */ /* 0x000fe200000114d4 */
[----:B------:R-:W-:Y:S01]  /*5ba0*/  BSSY B0, `(.L_x_665) ;  /* 0x000001f000007945 */ /* 0x000fe20003800000 */
[----:B------:R-:W-:Y:S02]  /*5bb0*/  IADD3 R206, -R206, c[0x0][0x2f0], RZ ;  /* 0x0000bc00cece7a10 */ /* 0x000fe40007ffe1ff */
[----:B------:R-:W-:Y:S02]  /*5bc0*/  LEA.HI R8, R3, R212, RZ, 0x3 ;  /* 0x000000d403087211 */ /* 0x000fe400078f18ff */
[----:B------:R-:W-:Y:S02]  /*5bd0*/  SHF.R.S32.HI R2, RZ, 0x1f, R208 ;  /* 0x0000001fff027819 */ /* 0x000fe400000114d0 */
[----:B------:R-:W-:Y:S02]  /*5be0*/  LOP3.LUT R3, R8, 0x1ffffff8, RZ, 0xc0, !PT ;  /* 0x1ffffff808037812 */ /* 0x000fe400078ec0ff */
[----:B------:R-:W-:-:S02]  /*5bf0*/  SHF.R.S32.HI R8, RZ, 0x3, R8 ;  /* 0x00000003ff087819 */ /* 0x000fc40000011408 */
[----:B------:R-:W-:Y:S01]  /*5c00*/  SHF.R.S32.HI R0, RZ, 0x1f, R209 ;  /* 0x0000001fff007819 */ /* 0x000fe200000114d1 */
[----:B------:R-:W-:Y:S01]  /*5c10*/  IMAD.IADD R3, R212, 0x1, -R3 ;  /* 0x00000001d4037824 */ /* 0x000fe200078e0a03 */
[----:B------:R-:W-:Y:S02]  /*5c20*/  ISETP.GE.AND P3, PT, R8, R206, PT ;  /* 0x000000ce0800720c */ /* 0x000fe40003f66270 */
[----:B------:R-:W-:Y:S01]  /*5c30*/  SHF.R.S32.HI R9, RZ, 0x1f, R8 ;  /* 0x0000001fff097819 */ /* 0x000fe20000011408 */
[----:B------:R-:W-:Y:S02]  /*5c40*/  IMAD.SHL.U32 R4, R3, 0x8, RZ ;  /* 0x0000000803047824 */ /* 0x000fe400078e00ff */
[----:B------:R-:W-:Y:S02]  /*5c50*/  IMAD R3, R2, c[0x0][0x308], RZ ;  /* 0x0000c20002037a24 */ /* 0x000fe400078e02ff */
[----:B------:R-:W-:Y:S01]  /*5c60*/  IMAD R6, R0, c[0x0][0x310], RZ ;  /* 0x0000c40000067a24 */ /* 0x000fe200078e02ff */
[----:B------:R-:W-:Y:S01]  /*5c70*/  SHF.R.S32.HI R5, RZ, 0x1f, R4 ;  /* 0x0000001fff057819 */ /* 0x000fe20000011404 */
[----:B------:R-:W-:Y:S01]  /*5c80*/  IMAD R3, R208, c[0x0][0x30c], R3 ;  /* 0x0000c300d0037a24 */ /* 0x000fe200078e0203 */
[----:B------:R-:W-:Y:S01]  /*5c90*/  ISETP.GE.OR P0, PT, R4, c[0x0][0x2f4], P3 ;  /* 0x0000bd0004007a0c */ /* 0x000fe20001f06670 */
[----:B------:R-:W-:-:S02]  /*5ca0*/  IMAD R15, R209, c[0x0][0x314], R6 ;  /* 0x0000c500d10f7a24 */ /* 0x000fc400078e0206 */
[----:B------:R-:W-:-:S04]  /*5cb0*/  IMAD.WIDE.U32 R10, R208, c[0x0][0x308], R4 ;  /* 0x0000c200d00a7a25 */ /* 0x000fc800078e0004 */
[----:B------:R-:W-:Y:S02]  /*5cc0*/  IMAD.IADD R11, R11, 0x1, R3 ;  /* 0x000000010b0b7824 */ /* 0x000fe400078e0203 */
[----:B------:R-:W-:-:S04]  /*5cd0*/  IMAD.WIDE R12, R207, 0x80, R8 ;  /* 0x00000080cf0c7825 */ /* 0x000fc800078e0208 */
        /* <DEDUP_REMOVED lines=11> */
.L_x_666:
[----:B------:R-:W-:Y:S05]  /*5d90*/  BSYNC B0 ;  /* 0x0000000000007941 */ /* 0x000fea0003800000 */
.L_x_665:
        /* <DEDUP_REMOVED lines=16> */
.L_x_668:
[----:B------:R-:W-:Y:S05]  /*5ea0*/  BSYNC B0 ;  /* 0x0000000000007941 */ /* 0x000fea0003800000 */
.L_x_667:
        /* <DEDUP_REMOVED lines=16> */
.L_x_670:
[----:B------:R-:W-:Y:S05]  /*5fb0*/  BSYNC B0 ;  /* 0x0000000000007941 */ /* 0x000fea0003800000 */
.L_x_669:
        /* <DEDUP_REMOVED lines=16> */
.L_x_672:
[----:B------:R-:W-:Y:S05]  /*60c0*/  BSYNC B0 ;  /* 0x0000000000007941 */ /* 0x000fea0003800000 */
.L_x_671:
        /* <DEDUP_REMOVED lines=19> */
.L_x_674:
[----:B------:R-:W-:Y:S05]  /*6200*/  BSYNC B0 ;  /* 0x0000000000007941 */ /* 0x000fea0003800000 */
.L_x_673:
        /* <DEDUP_REMOVED lines=14> */
.L_x_676:
[----:B------:R-:W-:Y:S05]  /*62f0*/  BSYNC B0 ;  /* 0x0000000000007941 */ /* 0x000fea0003800000 */
.L_x_675:
        /* <DEDUP_REMOVED lines=14> */
.L_x_678:
[----:B------:R-:W-:Y:S05]  /*63e0*/  BSYNC B0 ;  /* 0x0000000000007941 */ /* 0x000fea0003800000 */
.L_x_677:
        /* <DEDUP_REMOVED lines=14> */
.L_x_679:
        /* <DEDUP_REMOVED lines=11> */
.L_x_1813:


//--------------------- .text._ZN7cutlass13device_kernelIN5flash19enable_sm80_to_sm89INS1_16FlashAttnBwdSm80INS1_25CollectiveMainloopBwdSm80ILi2ELi2EN4cute5tupleIJNS5_1CILi64EEENS7_ILi128EEES8_EEENS_6half_tEfNS_4arch4Sm80ELb1ELb0ELb0ELb0ELb0ELb0ELb0ELb0ELi2ELi2ELi4ELi2ELb1EEENS1_24CollectiveEpilogueBwdGQAISA_fSD_Li256ELb0ELb0EEENS1_25SingleTileBwdLPTSchedulerILb0ELi128ELb0EEEEEEEEEvNT_6ParamsE --------------------------
	.section	.text._ZN7cutlass13device_kernelIN5flash19enable_sm80_to_sm89INS1_16FlashAttnBwdSm80INS1_25CollectiveMainloopBwdSm80ILi2ELi2EN4cute5tupleIJNS5_1CILi64EEENS7_ILi128EEES8_EEENS_6half_tEfNS_4arch4Sm80ELb1ELb0ELb0ELb0ELb0ELb0ELb0ELb0ELi2ELi2ELi4ELi2ELb1EEENS1_24CollectiveEpilogueBwdGQAISA_fSD_Li256ELb0ELb0EEENS1_25SingleTileBwdLPTSchedulerILb0ELi128ELb0EEEEEEEEEvNT_6ParamsE,"ax",@progbits
	.sectioninfo	@"SHI_REGISTERS=254"
	.align	128
.text._ZN7cutlass13device_kernelIN5flash19enable_sm80_to_sm89INS1_16FlashAttnBwdSm80INS1_25CollectiveMainloopBwdSm80ILi2ELi2EN4cute5tupleIJNS5_1CILi64EEENS7_ILi128EEES8_EEENS_6half_tEfNS_4arch4Sm80ELb1ELb0ELb0ELb0ELb0ELb0ELb0ELb0ELi2ELi2ELi4ELi2ELb1EEENS1_24CollectiveEpilogueBwdGQAISA_fSD_Li256ELb0ELb0EEENS1_25SingleTileBwdLPTSchedulerILb0ELi128ELb0EEEEEEEEEvNT_6ParamsE:
        .type           _ZN7cutlass13device_kernelIN5flash19enable_sm80_to_sm89INS1_16FlashAttnBwdSm80INS1_25CollectiveMainloopBwdSm80ILi2ELi2EN4cute5tupleIJNS5_1CILi64EEENS7_ILi128EEES8_EEENS_6half_tEfNS_4arch4Sm80ELb1ELb0ELb0ELb0ELb0ELb0ELb0ELb0ELi2ELi2ELi4ELi2ELb1EEENS1_24CollectiveEpilogueBwdGQAISA_fSD_Li256ELb0ELb0EEENS1_25SingleTileBwdLPTSchedulerILb0ELi128ELb0EEEEEEEEEvNT_6ParamsE,@function
        .size           _ZN7cutlass13device_kernelIN5flash19enable_sm80_to_sm89INS1_16FlashAttnBwdSm80INS1_25CollectiveMainloopBwdSm80ILi2ELi2EN4cute5tupleIJNS5_1CILi64EEENS7_ILi128EEES8_EEENS_6half_tEfNS_4arch4Sm80ELb1ELb0ELb0ELb0ELb0ELb0ELb0ELb0ELi2ELi2ELi4ELi2ELb1EEENS1_24CollectiveEpilogueBwdGQAISA_fSD_Li256ELb0ELb0EEENS1_25SingleTileBwdLPTSchedulerILb0ELi128ELb0EEEEEEEEEvNT_6ParamsE,(.L_x_1814 - _ZN7cutlass13device_kernelIN5flash19enable_sm80_to_sm89INS1_16FlashAttnBwdSm80INS1_25CollectiveMainloopBwdSm80ILi2ELi2EN4cute5tupleIJNS5_1CILi64EEENS7_ILi128EEES8_EEENS_6half_tEfNS_4arch4Sm80ELb1ELb0ELb0ELb0ELb0ELb0ELb0ELb0ELi2ELi2ELi4ELi2ELb1EEENS1_24CollectiveEpilogueBwdGQAISA_fSD_Li256ELb0ELb0EEENS1_25SingleTileBwdLPTSchedulerILb0ELi128ELb0EEEEEEEEEvNT_6ParamsE)
        .other          _ZN7cutlass13device_kernelIN5flash19enable_sm80_to_sm89INS1_16FlashAttnBwdSm80INS1_25CollectiveMainloopBwdSm80ILi2ELi2EN4cute5tupleIJNS5_1CILi64EEENS7_ILi128EEES8_EEENS_6half_tEfNS_4arch4Sm80ELb1ELb0ELb0ELb0ELb0ELb0ELb0ELb0ELi2ELi2ELi4ELi2ELb1EEENS1_24CollectiveEpilogueBwdGQAISA_fSD_Li256ELb0ELb0EEENS1_25SingleTileBwdLPTSchedulerILb0ELi128ELb0EEEEEEEEEvNT_6ParamsE,@"STO_CUDA_ENTRY STV_DEFAULT"
_ZN7cutlass13device_kernelIN5flash19enable_sm80_to_sm89INS1_16FlashAttnBwdSm80INS1_25CollectiveMainloopBwdSm80ILi2ELi2EN4cute5tupleIJNS5_1CILi64EEENS7_ILi128EEES8_EEENS_6half_tEfNS_4arch4Sm80ELb1ELb0ELb0ELb0ELb0ELb0ELb0ELb0ELi2ELi2ELi4ELi2ELb1EEENS1_24CollectiveEpilogueBwdGQAISA_fSD_Li256ELb0ELb0EEENS1_25SingleTileBwdLPTSchedulerILb0ELi128ELb0EEEEEEEEEvNT_6ParamsE:
        /* <DEDUP_REMOVED lines=23> */
.L_x_681:
[----:B------:R-:W-:Y:S02]  /*0170*/  MOV R2, c[0x0][0x3b4] ;  /* 0x0000ed0000027a02 */ /* 0x000fe40000000f00 */
[----:B------:R-:W-:Y:S02]  /*0180*/  MOV R209, R0 ;  /* 0x0000000000d17202 */ /* 0x000fe40000000f00 */
[----:B------:R-:W-:-:S13]  /*0190*/  ISETP.NE.AND P0, PT, R2, 0x1, PT ;  /* 0x000000010200780c */ /* 0x000fda0003f05270 */
[----:B------:R-:W-:-:S05]  /*01a0*/  @P0 IMAD.HI.U32 R2, R0, c[0x0][0x3b8], RZ ;  /* 0x0000ee0000020a27 */ /* 0x000fca00078e00ff */
[----:B------:R-:W-:-:S05]  /*01b0*/  @P0 SHF.R.U32.HI R209, RZ, c[0x0][0x3bc], R2 ;  /* 0x0000ef00ffd10a19 */ /* 0x000fca0000011602 */
[----:B------:R-:W-:-:S03]  /*01c0*/  IMAD R3, R209, c[0x0][0x3b4], RZ ;  /* 0x0000ed00d1037a24 */ /* 0x000fc600078e02ff */
.L_x_682:
        /* <DEDUP_REMOVED lines=10> */
.L_x_680:
        /* <DEDUP_REMOVED lines=16> */
.L_x_684:
[----:B------:R-:W-:Y:S02]  /*0370*/  MOV R0, c[0x0][0x3b4] ;  /* 0x0000ed0000007a02 */ /* 0x000fe40000000f00 */
[----:B------:R-:W-:Y:S02]  /*0380*/  MOV R209, R2 ;  /* 0x0000000200d17202 */ /* 0x000fe40000000f00 */
[----:B------:R-:W-:-:S13]  /*0390*/  ISETP.NE.AND P0, PT, R0, 0x1, PT ;  /* 0x000000010000780c */ /* 0x000fda0003f05270 */
[----:B------:R-:W-:-:S05]  /*03a0*/  @P0 IMAD.HI.U32 R0, R2, c[0x0][0x3b8], RZ ;  /* 0x0000ee0002000a27 */ /* 0x000fca00078e00ff */
[----:B------:R-:W-:-:S05]  /*03b0*/  @P0 SHF.R.U32.HI R209, RZ, c[0x0][0x3bc], R0 ;  /* 0x0000ef00ffd10a19 */ /* 0x000fca0000011600 */
[----:B------:R-:W-:-:S03]  /*03c0*/  IMAD R3, R209, c[0x0][0x3b4], RZ ;  /* 0x0000ed00d1037a24 */ /* 0x000fc600078e02ff */
.L_x_685:
        /* <DEDUP_REMOVED lines=9> */
.L_x_683:
        /* <DEDUP_REMOVED lines=377> */
.L_x_688:
[----:B------:R-:W-:Y:S05]  /*1bf0*/  BSYNC B0 ;  /* 0x0000000000007941 */ /* 0x000fea0003800000 */
.L_x_687:
        /* <DEDUP_REMOVED lines=68> */
.L_x_691:
        /* <DEDUP_REMOVED lines=100> */
.L_x_689:
        /* <DEDUP_REMOVED lines=403> */
.L_x_690:
        /* <DEDUP_REMOVED lines=178> */
.L_x_686:
[----:B------:R-:W-:Y:S05]  /*4ad0*/  @P1 EXIT ;  /* 0x000000000000194d */ /* 0x000fea0003800000 */
[----:B------:R-:W-:Y:S01]  /*4ae0*/  MOV R0, c[0x0][0x338] ;  /* 0x0000ce0000007a02 */ /* 0x000fe20000000f00 */
[----:B------:R-:W-:Y:S01]  /*4af0*/  BAR.SYNC.DEFER_BLOCKING 0x1, 0x100 ;  /* 0x0044000000007b1d */ /* 0x000fe20000010000 */
[----:B------:R-:W-:-:S02]  /*4b00*/  SHF.L.U32 R5, R209, 0xd, RZ ;  /* 0x0000000dd1057819 */ /* 0x000fc400000006ff */
[----:B------:R-:W-:Y:S02]  /*4b10*/  ISETP.NE.AND P1, PT, R0, 0x1, PT ;  /* 0x000000010000780c */ /* 0x000fe40003f25270 */
[----:B------:R-:W-:Y:S02]  /*4b20*/  SHF.R.S32.HI R3, RZ, 0x1f, R5 ;  /* 0x0000001fff037819 */ /* 0x000fe40000011405 */
[----:B------:R-:W-:-:S04]  /*4b30*/  IADD3 R4, P0, R5, R212, RZ ;  /* 0x000000d405047210 */ /* 0x000fc80007f1e0ff */
[----:B------:R-:W-:-:S05]  /*4b40*/  LEA.HI.X.SX32 R5, R212, R3, 0x1, P0 ;  /* 0x00000003d4057211 */ /* 0x000fca00000f0eff */
[----:B------:R-:W-:-:S05]  /*4b50*/  @P1 IMAD.HI.U32 R0, R207, c[0x0][0x33c], RZ ;  /* 0x0000cf00cf001a27 */ /* 0x000fca00078e00ff */
        /* <DEDUP_REMOVED lines=8> */
[----:B------:R-:W-:Y:S01]  /*4be0*/  SHF.R.S32.HI R2, RZ, 0x1f, R208 ;  /* 0x0000001fff027819 */ /* 0x000fe200000114d0 */
[----:B------:R-:W-:Y:S02]  /*4bf0*/  IMAD.IADD R7, R7, 0x1, R0 ;  /* 0x0000000107077824 */ /* 0x000fe400078e0200 */
[----:B------:R-:W-:Y:S01]  /*4c00*/  IMAD.MOV.U32 R8, RZ, RZ, R4 ;  /* 0x000000ffff087224 */ /* 0x000fe200078e0004 */
        /* <DEDUP_REMOVED lines=78> */
.L_x_692:
        /* <DEDUP_REMOVED lines=9> */
.L_x_1814:


//--------------------- .text._ZN7cutlass13device_kernelIN5flash19enable_sm80_to_sm89INS1_16FlashAttnBwdSm80INS1_25CollectiveMainloopBwdSm80ILi2ELi2EN4cute5tupleIJNS5_1CILi64EEENS7_ILi128EEES8_EEENS_6half_tEfNS_4arch4Sm80ELb1ELb0ELb0ELb0ELb1ELb0ELb0ELb0ELi2ELi2ELi4ELi2ELb1EEENS1_24CollectiveEpilogueBwdGQAISA_fSD_Li256ELb0ELb1EEENS1_25SingleTileBwdLPTSchedulerILb0ELi128ELb1EEEEEEEEEvNT_6ParamsE --------------------------
	.section	.text._ZN7cutlass13device_kernelIN5flash19enable_sm80_to_sm89INS1_16FlashAttnBwdSm80INS1_25CollectiveMainloopBwdSm80ILi2ELi2EN4cute5tupleIJNS5_1CILi64EEENS7_ILi128EEES8_EEENS_6half_tEfNS_4arch4Sm80ELb1ELb0ELb0ELb0ELb1ELb0ELb0ELb0ELi2ELi2ELi4ELi2ELb1EEENS1_24CollectiveEpilogueBwdGQAISA_fSD_Li256ELb0ELb1EEENS1_25SingleTileBwdLPTSchedulerILb0ELi128ELb1EEEEEEEEEvNT_6ParamsE,"ax",@progbits
	.sectioninfo	@"SHI_REGISTERS=254"
	.align	128
.text._ZN7cutlass13device_kernelIN5flash19enable_sm80_to_sm89INS1_16FlashAttnBwdSm80INS1_25CollectiveMainloopBwdSm80ILi2ELi2EN4cute5tupleIJNS5_1CILi64EEENS7_ILi128EEES8_EEENS_6half_tEfNS_4arch4Sm80ELb1ELb0ELb0ELb0ELb1ELb0ELb0ELb0ELi2ELi2ELi4ELi2ELb1EEENS1_24CollectiveEpilogueBwdGQAISA_fSD_Li256ELb0ELb1EEENS1_25SingleTileBwdLPTSchedulerILb0ELi128ELb1EEEEEEEEEvNT_6ParamsE:
        .type           _ZN7cutlass13device_kernelIN5flash19enable_sm80_to_sm89INS1_16FlashAttnBwdSm80INS1_25CollectiveMainloopBwdSm80ILi2ELi2EN4cute5tupleIJNS5_1CILi64EEENS7_ILi128EEES8_EEENS_6half_tEfNS_4arch4Sm80ELb1ELb0ELb0ELb0ELb1ELb0ELb0ELb0ELi2ELi2ELi4ELi2ELb1EEENS1_24CollectiveEpilogueBwdGQAISA_fSD_Li256ELb0ELb1EEENS1_25SingleTileBwdLPTSchedulerILb0ELi128ELb1EEEEEEEEEvNT_6ParamsE,@function
        .size           _ZN7cutlass13device_kernelIN5flash19enable_sm80_to_sm89INS1_16FlashAttnBwdSm80INS1_25CollectiveMainloopBwdSm80ILi2ELi2EN4cute5tupleIJNS5_1CILi64EEENS7_ILi128EEES8_EEENS_6half_tEfNS_4arch4Sm80ELb1ELb0ELb0ELb0ELb1ELb0ELb0ELb0ELi2ELi2ELi4ELi2ELb1EEENS1_24CollectiveEpilogueBwdGQAISA_fSD_Li256ELb0ELb1EEENS1_25SingleTileBwdLPTSchedulerILb0ELi128ELb1EEEEEEEEEvNT_6ParamsE,(.L_x_1815 - _ZN7cutlass13device_kernelIN5flash19enable_sm80_to_sm89INS1_16FlashAttnBwdSm80INS1_25CollectiveMainloopBwdSm80ILi2ELi2EN4cute5tupleIJNS5_1CILi64EEENS7_ILi128EEES8_EEENS_6half_tEfNS_4arch4Sm80ELb1ELb0ELb0ELb0ELb1ELb0ELb0ELb0ELi2ELi2ELi4ELi2ELb1EEENS1_24CollectiveEpilogueBwdGQAISA_fSD_Li256ELb0ELb1EEENS1_25SingleTileBwdLPTSchedulerILb0ELi128ELb1EEEEEEEEEvNT_6ParamsE)
        .other          _ZN7cutlass13device_kernelIN5flash19enable_sm80_to_sm89INS1_16FlashAttnBwdSm80INS1_25CollectiveMainloopBwdSm80ILi2ELi2EN4cute5tupleIJNS5_1CILi64EEENS7_ILi128EEES8_EEENS_6half_tEfNS_4arch4Sm80ELb1ELb0ELb0ELb0ELb1ELb0ELb0ELb0ELi2ELi2ELi4ELi2ELb1EEENS1_24CollectiveEpilogueBwdGQAISA_fSD_Li256ELb0ELb1EEENS1_25SingleTileBwdLPTSchedulerILb0ELi128ELb1EEEEEEEEEvNT_6ParamsE,@"STO_CUDA_ENTRY STV_DEFAULT"
_ZN7cutlass13device_kernelIN5flash19enable_sm80_to_sm89INS1_16FlashAttnBwdSm80INS1_25CollectiveMainloopBwdSm80ILi2ELi2EN4cute5tupleIJNS5_1CILi64EEENS7_ILi128EEES8_EEENS_6half_tEfNS_4arch4Sm80ELb1ELb0ELb0ELb0ELb1ELb0ELb0ELb0ELi2ELi2ELi4ELi2ELb1EEENS1_24CollectiveEpilogueBwdGQAISA_fSD_Li256ELb0ELb1EEENS1_25SingleTileBwdLPTSchedulerILb0ELi128ELb1EEEEEEEEEvNT_6ParamsE:
        /* <DEDUP_REMOVED lines=23> */
.L_x_694:
[----:B------:R-:W-:-:S04]  /*0170*/  MOV R0, c[0x0][0x3b4] ;  /* 0x0000ed0000007a02 */ /* 0x000fc80000000f00 */
[----:B------:R-:W-:Y:S02]  /*0180*/  ISETP.NE.AND P0, PT, R0, 0x1, PT ;  /* 0x000000010000780c */ /* 0x000fe40003f05270 */
[----:B------:R-:W-:-:S11]  /*0190*/  MOV R0, R2 ;  /* 0x0000000200007202 */ /* 0x000fd60000000f00 */
[----:B------:R-:W-:-:S05]  /*01a0*/  @P0 IMAD.HI.U32 R3, R2, c[0x0][0x3b8], RZ ;  /* 0x0000ee0002030a27 */ /* 0x000fca00078e00ff */
[----:B------:R-:W-:-:S05]  /*01b0*/  @P0 SHF.R.U32.HI R0, RZ, c[0x0][0x3bc], R3 ;  /* 0x0000ef00ff000a19 */ /* 0x000fca0000011603 */
[----:B------:R-:W-:Y:S02]  /*01c0*/  IMAD R5, R0, c[0x0][0x3b4], RZ ;  /* 0x0000ed0000057a24 */ /* 0x000fe400078e02ff */
.L_x_695:
        /* <DEDUP_REMOVED lines=12> */
.L_x_693:
        /* <DEDUP_REMOVED lines=16> */
.L_x_697:
[----:B------:R-:W-:-:S04]  /*0390*/  MOV R0, c[0x0][0x3b4] ;  /* 0x0000ed0000007a02 */ /* 0x000fc80000000f00 */
[----:B------:R-:W-:Y:S02]  /*03a0*/  ISETP.NE.AND P0, PT, R0, 0x1, PT ;  /* 0x000000010000780c */ /* 0x000fe40003f05270 */
[----:B------:R-:W-:-:S11]  /*03b0*/  MOV R0, R3 ;  /* 0x0000000300007202 */ /* 0x000fd60000000f00 */
[----:B------:R-:W-:-:S05]  /*03c0*/  @P0 IMAD.HI.U32 R2, R3, c[0x0][0x3b8], RZ ;  /* 0x0000ee0003020a27 */ /* 0x000fca00078e00ff */
[----:B------:R-:W-:-:S05]  /*03d0*/  @P0 SHF.R.U32.HI R0, RZ, c[0x0][0x3bc], R2 ;  /* 0x0000ef00ff000a19 */ /* 0x000fca0000011602 */
[----:B------:R-:W-:Y:S02]  /*03e0*/  IMAD R4, R0, c[0x0][0x3b4], RZ ;  /* 0x0000ed0000047a24 */ /* 0x000fe400078e02ff */
.L_x_698:
        /* <DEDUP_REMOVED lines=11> */
.L_x_696:
        /* <DEDUP_REMOVED lines=288> */
[----:B------:R1:W1:Y:S01]  /*16a0*/  LDSM.16.M88.4 R160, [R3+0x6080] ;  /* 0x0060800003a0783b */ /* 0x0002620000000200 */
        /* <DEDUP_REMOVED lines=15> */
[----:B-----5:R-:W-:-:S04]  /*17a0*/  LEA R22, P0, R24, c[0x0][0x1f0], 0x1 ;  /* 0x00007c0018167a11 */ /* 0x020fc800078008ff */
[----:B------:R-:W-:Y:S02]  /*17b0*/  LEA.HI.X R23, R24, c[0x0][0x1f4], R5, 0x1, P0 ;  /* 0x00007d0018177a11 */ /* 0x000fe400000f0c05 */
[----:B------:R-:W-:-:S03]  /*17c0*/  LEA.HI R5, R17, R212, RZ, 0x7 ;  /* 0x000000d411057211 */ /* 0x000fc600078f38ff */
[----:B------:R-:W-:Y:S02]  /*17d0*/  @!P2 IADD3 R17, P0, R15, R236, RZ ;  /* 0x000000ec0f11a210 */ /* 0x000fe40007f1e0ff */
[----:B------:R-:W-:Y:S02]  /*17e0*/  SHF.R.U32.HI R5, RZ, 0x4, R5 ;  /* 0x00000004ff057819 */ /* 0x000fe40000011605 */
[----:B-1----:R-:W-:Y:S01]  /*17f0*/  IADD3 R26, P1, R22, UR6, RZ ;  /* 0x00000006161a7c10 */ /* 0x002fe2000ff3e0ff */
        /* <DEDUP_REMOVED lines=44> */
[----:B---34-:R-:W-:Y:S01]  /*1ac0*/  SHF.R.S32.HI R12, RZ, 0x1f, R11 ;  /* 0x0000001fff0c7819 */ /* 0x018fe2000001140b */
        /* <DEDUP_REMOVED lines=22> */
.L_x_701:
[----:B------:R-:W-:Y:S05]  /*1c30*/  BSYNC B0 ;  /* 0x0000000000007941 */ /* 0x000fea0003800000 */
.L_x_700:
[----:B---34-:R-:W-:Y:S01]  /*1c40*/  LOP3.LUT R5, R8, 0xffffffe0, RZ, 0xc0, !PT ;  /* 0xffffffe008057812 */ /* 0x018fe200078ec0ff */
        /* <DEDUP_REMOVED lines=67> */
.L_x_704:
        /* <DEDUP_REMOVED lines=70> */
[----:B-1----:R-:W-:Y:S01]  /*24e0*/  SHF.R.S32.HI R37, RZ, 0x1f, R240 ;  /* 0x0000001fff257819 */ /* 0x002fe200000114f0 */
        /* <DEDUP_REMOVED lines=29> */
.L_x_702:
[-C--:B-1----:R-:W-:Y:S01]  /*26c0*/  HMMA.16816.F32 R36, R132, R144.reuse, RZ ;  /* 0x000000908424723c */ /* 0x082fe200000018ff */
        /* <DEDUP_REMOVED lines=402> */
.L_x_703:
[-C--:B-1-34-:R-:W-:Y:S01]  /*3ff0*/  HMMA.16816.F32 R4, R24, R28.reuse, RZ ;  /* 0x0000001c1804723c */ /* 0x09afe200000018ff */
        /* <DEDUP_REMOVED lines=177> */
.L_x_699:
[----:B------:R-:W-:Y:S05]  /*4b10*/  @P1 EXIT ;  /* 0x000000000000194d */ /* 0x000fea0003800000 */
[----:B------:R-:W-:Y:S01]  /*4b20*/  IMAD.MOV.U32 R0, RZ, RZ, c[0x0][0x338] ;  /* 0x0000ce00ff007624 */ /* 0x000fe200078e00ff */
[----:B------:R-:W-:Y:S01]  /*4b30*/  BAR.SYNC.DEFER_BLOCKING 0x1, 0x100 ;  /* 0x0044000000007b1d */ /* 0x000fe20000010000 */
[----:B------:R-:W-:-:S02]  /*4b40*/  IMAD R3, R207, c[0x0][0x358], RZ ;  /* 0x0000d600cf037a24 */ /* 0x000fc400078e02ff */
[----:B------:R-:W-:Y:S01]  /*4b50*/  IMAD R5, R209, c[0x0][0x2f4], RZ ;  /* 0x0000bd00d1057a24 */ /* 0x000fe200078e02ff */
[----:B------:R-:W-:Y:S01]  /*4b60*/  ISETP.NE.AND P0, PT, R0, 0x1, PT ;  /* 0x000000010000780c */ /* 0x000fe20003f05270 */
[----:B------:R-:W-:Y:S01]  /*4b70*/  IMAD.MOV.U32 R4, RZ, RZ, R208 ;  /* 0x000000ffff047224 */ /* 0x000fe200078e00d0 */
[----:B------:R-:W-:Y:S01]  /*4b80*/  BSSY B0, `(.L_x_705) ;  /* 0x0000017000007945 */ /* 0x000fe20003800000 */
[----:B------:R-:W-:-:S05]  /*4b90*/  IMAD R3, R3, c[0x0][0x2f4], RZ ;  /* 0x0000bd0003037a24 */ /* 0x000fca00078e02ff */
[----:B------:R-:W-:-:S05]  /*4ba0*/  SHF.R.S32.HI R2, RZ, 0x1f, R3 ;  /* 0x0000001fff027819 */ /* 0x000fca0000011403 */
[----:B------:R-:W-:-:S05]  /*4bb0*/  @P0 IMAD.HI.U32 R0, R208, c[0x0][0x33c], RZ ;  /* 0x0000cf00d0000a27 */ /* 0x000fca00078e00ff */
[----:B------:R-:W-:Y:S02]  /*4bc0*/  @P0 SHF.R.U32.HI R4, RZ, c[0x0][0x340], R0 ;  /* 0x0000d000ff040a19 */ /* 0x000fe40000011600 */
[----:B------:R-:W-:Y:S02]  /*4bd0*/  SHF.R.S32.HI R0, RZ, 0x1f, R5 ;  /* 0x0000001fff007819 */ /* 0x000fe40000011405 */
[--C-:B------:R-:W-:Y:S02]  /*4be0*/  IADD3 R5, P1, P0, R3, R5, R4.reuse ;  /* 0x0000000503057210 */ /* 0x100fe4000783e004 */
[----:B------:R-:W-:-:S04]  /*4bf0*/  SHF.R.S32.HI R3, RZ, 0x1f, R4 ;  /* 0x0000001fff037819 */ /* 0x000fc80000011404 */
[----:B------:R-:W-:Y:S01]  /*4c00*/  IADD3.X R2, R2, R0, R3, P1, P0 ;  /* 0x0000000002027210 */ /* 0x000fe20000fe0403 */
[C---:B------:R-:W-:Y:S01]  /*4c10*/  IMAD.SHL.U32 R0, R5.reuse, 0x4, RZ ;  /* 0x0000000405007824 */ /* 0x040fe200078e00ff */
        /* <DEDUP_REMOVED lines=8> */
.L_x_707:
[----:B------:R-:W2:Y:S01]  /*4ca0*/  LDG.E.STRONG.GPU R7, [R8.64] ;  /* 0x0000000c08077981 */ /* 0x000ea2000c1ef900 */
[----:B------:R-:W-:Y:S01]  /*4cb0*/  YIELD ;  /* 0x0000000000007946 */ /* 0x000fe20003800000 */
[----:B--2---:R-:W-:Y:S01]  /*4cc0*/  ISETP.NE.AND P0, PT, R7, R6, PT ;  /* 0x000000060700720c */ /* 0x004fe20003f05270 */
[----:B------:R-:W-:-:S12]  /*4cd0*/  CCTL.IVALL ;  /* 0x00000000ff00798f */ /* 0x000fd80002000000 */
[----:B------:R-:W-:Y:S05]  /*4ce0*/  @P0 BRA `(.L_x_707) ;  /* 0xffffffb000000947 */ /* 0x000fea000383ffff */
.L_x_706:
[----:B------:R-:W-:Y:S05]  /*4cf0*/  BSYNC B0 ;  /* 0x0000000000007941 */ /* 0x000fea0003800000 */
.L_x_705:
[----:B------:R-:W-:Y:S01]  /*4d00*/  MOV R7, 0xffffffff ;  /* 0xffffffff00077802 */ /* 0x000fe20000000f00 */
[----:B------:R-:W-:Y:S05]  /*4d10*/  BRA.CONV ~URZ, `(.L_x_708) ;  /* 0x000000237f007947 */ /* 0x000fea000b800000 */
[----:B------:R-:W-:Y:S02]  /*4d20*/  MOV R10, 0x4d40 ;  /* 0x00004d40000a7802 */ /* 0x000fe40000000f00 */
[----:B------:R-:W-:Y:S05]  /*4d30*/  CALL.REL.NOINC `($__internal_4_$__cuda_sm70_warpsync) ;  /* 0x0000088000007944 */ /* 0x000fea0003c00000 */
.L_x_708:
[----:B------:R-:W-:Y:S01]  /*4d40*/  SHF.L.U32 R207, R207, 0xd, RZ ;  /* 0x0000000dcfcf7819 */ /* 0x000fe200000006ff */
[----:B------:R-:W-:Y:S01]  /*4d50*/  IMAD R11, R3, c[0x0][0x328], RZ ;  /* 0x0000ca00030b7a24 */ /* 0x000fe200078e02ff */
[----:B------:R-:W-:-:S06]  /*4d60*/  NOP ;  /* 0x0000000000007918 */ /* 0x000fcc0000000000 */
[----:B------:R-:W-:Y:S01]  /*4d70*/  SHF.R.S32.HI R13, RZ, 0x1f, R207 ;  /* 0x0000001fff0d7819 */ /* 0x000fe200000114cf */
[----:B------:R-:W-:Y:S01]  /*4d80*/  IMAD R11, R4, c[0x0][0x32c], R11 ;  /* 0x0000cb00040b7a24 */ /* 0x000fe200078e020b */
[----:B------:R-:W-:Y:S01]  /*4d90*/  IADD3 R12, P0, R207, R212, RZ ;  /* 0x000000d4cf0c7210 */ /* 0x000fe20007f1e0ff */
[----:B------:R-:W-:-:S03]  /*4da0*/  IMAD R10, R5, c[0x0][0x330], RZ ;  /* 0x0000cc00050a7a24 */ /* 0x000fc600078e02ff */
[----:B------:R-:W-:Y:S01]  /*4db0*/  LEA.HI.X.SX32 R13, R212, R13, 0x1, P0 ;  /* 0x0000000dd40d7211 */ /* 0x000fe200000f0eff */
[----:B------:R-:W-:-:S04]  /*4dc0*/  IMAD R10, R209, c[0x0][0x334], R10 ;  /* 0x0000cd00d10a7a24 */ /* 0x000fc800078e020a */
        /* <DEDUP_REMOVED lines=40> */
[----:B-1----:R-:W-:Y:S05]  /*5050*/  CALL.REL.NOINC `($__internal_4_$__cuda_sm70_warpsync) ;  /* 0x0000056000007944 */ /* 0x002fea0003c00000 */
.L_x_709:
        /* <DEDUP_REMOVED lines=12> */
.L_x_711:
[----:B------:R-:W-:Y:S05]  /*5120*/  BSYNC B0 ;  /* 0x0000000000007941 */ /* 0x000fea0003800000 */
.L_x_710:
[----:B--2---:R-:W-:Y:S01]  /*5130*/  IADD3 R8, P0, R0, c[0x0][0x348], RZ ;  /* 0x0000d20000087a10 */ /* 0x004fe20007f1e0ff */
[----:B------:R-:W-:Y:S03]  /*5140*/  BSSY B0, `(.L_x_712) ;  /* 0x0000008000007945 */ /* 0x000fe60003800000 */
[----:B------:R-:W-:Y:S01]  /*5150*/  IADD3.X R9, R2, c[0x0][0x34c], RZ, P0, !PT ;  /* 0x0000d30002097a10 */ /* 0x000fe200007fe4ff */
[----:B------:R-:W-:Y:S05]  /*5160*/  @P1 BRA `(.L_x_713) ;  /* 0x0000005000001947 */ /* 0x000fea0003800000 */
.L_x_714:
[----:B------:R-:W2:Y:S01]  /*5170*/  LDG.E.STRONG.GPU R11, [R8.64] ;  /* 0x0000000c080b7981 */ /* 0x000ea2000c1ef900 */
[----:B------:R-:W-:Y:S01]  /*5180*/  YIELD ;  /* 0x0000000000007946 */ /* 0x000fe20003800000 */
[----:B--2---:R-:W-:Y:S01]  /*5190*/  ISETP.NE.AND P0, PT, R11, R6, PT ;  /* 0x000000060b00720c */ /* 0x004fe20003f05270 */
[----:B------:R-:W-:-:S12]  /*51a0*/  CCTL.IVALL ;  /* 0x00000000ff00798f */ /* 0x000fd80002000000 */
[----:B------:R-:W-:Y:S05]  /*51b0*/  @P0 BRA `(.L_x_714) ;  /* 0xffffffb000000947 */ /* 0x000fea000383ffff */
.L_x_713:
[----:B------:R-:W-:Y:S05]  /*51c0*/  BSYNC B0 ;  /* 0x0000000000007941 */ /* 0x000fea0003800000 */
.L_x_712:
[----:B------:R-:W-:Y:S05]  /*51d0*/  BRA.CONV ~URZ, `(.L_x_715) ;  /* 0x000000237f007947 */ /* 0x000fea000b800000 */
[----:B------:R-:W-:Y:S02]  /*51e0*/  MOV R10, 0x5200 ;  /* 0x00005200000a7802 */ /* 0x000fe40000000f00 */
[----:B-1----:R-:W-:Y:S05]  /*51f0*/  CALL.REL.NOINC `($__internal_4_$__cuda_sm70_warpsync) ;  /* 0x000003c000007944 */ /* 0x002fea0003c00000 */
.L_x_715:
        /* <DEDUP_REMOVED lines=47> */
[----:B-12---:R-:W-:Y:S05]  /*54f0*/  CALL.REL.NOINC `($__internal_4_$__cuda_sm70_warpsync) ;  /* 0x000000c000007944 */ /* 0x006fea0003c00000 */
.L_x_716:
        /* <DEDUP_REMOVED lines=12> */
        .weak           $__internal_4_$__cuda_sm70_warpsync
        .type           $__internal_4_$__cuda_sm70_warpsync,@function
        .size           $__internal_4_$__cuda_sm70_warpsync,(.L_x_1815 - $__internal_4_$__cuda_sm70_warpsync)
$__internal_4_$__cuda_sm70_warpsync:
[----:B------:R-:W-:Y:S01]  /*55c0*/  MOV R11, 0x0 ;  /* 0x00000000000b7802 */ /* 0x000fe20000000f00 */
[----:B------:R-:W-:Y:S04]  /*55d0*/  WARPSYNC R7 ;  /* 0x0000000700007348 */ /* 0x000fe80003800000 */
[----:B------:R-:W-:Y:S05]  /*55e0*/  RET.REL.NODEC R10 `(_ZN7cutlass13device_kernelIN5flash19enable_sm80_to_sm89INS1_16FlashAttnBwdSm80INS1_25CollectiveMainloopBwdSm80ILi2ELi2EN4cute5tupleIJNS5_1CILi64EEENS7_ILi128EEES8_EEENS_6half_tEfNS_4arch4Sm80ELb1ELb0ELb0ELb0ELb1ELb0ELb0ELb0ELi2ELi2ELi4ELi2ELb1EEENS1_24CollectiveEpilogueBwdGQAISA_fSD_Li256ELb0ELb1EEENS1_25SingleTileBwdLPTSchedulerILb0ELi128ELb1EEEEEEEEEvNT_6ParamsE) ;  /* 0xffffaa100a007950 */ /* 0x000fea0003c3ffff */
.L_x_717:
        /* <DEDUP_REMOVED lines=9> */
.L_x_1815:


//--------------------- .text._ZN7cutlass13device_kernelIN5flash22FlashAttnBwdPreprocessIN4cute5tupleIJNS3_1CILi64EEES6_EEENS_6half_tEfNS_4arch4Sm80ELb1ELb0EEEEEvNT_6ParamsE --------------------------
	.section	.text._ZN7cutlass13device_kernelIN5flash22FlashAttnBwdPreprocessIN4cute5tupleIJNS3_1CILi64EEES6_EEENS_6half_tEfNS_4arch4Sm80ELb1ELb0EEEEEvNT_6ParamsE,"ax",@progbits
	.sectioninfo	@"SHI_REGISTERS=39"
	.align	128
.text._ZN7cutlass13device_kernelIN5flash22FlashAttnBwdPreprocessIN4cute5tupleIJNS3_1CILi64EEES6_EEENS_6half_tEfNS_4arch4Sm80ELb1ELb0EEEEEvNT_6ParamsE:
        .type           _ZN7cutlass13device_kernelIN5flash22FlashAttnBwdPreprocessIN4cute5tupleIJNS3_1CILi64EEES6_EEENS_6half_tEfNS_4arch4Sm80ELb1ELb0EEEEEvNT_6ParamsE,@function
        .size           _ZN7cutlass13device_kernelIN5flash22FlashAttnBwdPreprocessIN4cute5tupleIJNS3_1CILi64EEES6_EEENS_6half_tEfNS_4arch4Sm80ELb1ELb0EEEEEvNT_6ParamsE,(.L_x_1817 - _ZN7cutlass13device_kernelIN5flash22FlashAttnBwdPreprocessIN4cute5tupleIJNS3_1CILi64EEES6_EEENS_6half_tEfNS_4arch4Sm80ELb1ELb0EEEEEvNT_6ParamsE)
        .other          _ZN7cutlass13device_kernelIN5flash22FlashAttnBwdPreprocessIN4cute5tupleIJNS3_1CILi64EEES6_EEENS_6half_tEfNS_4arch4Sm80ELb1ELb0EEEEEvNT_6ParamsE,@"STO_CUDA_ENTRY STV_DEFAULT"
_ZN7cutlass13device_kernelIN5flash22FlashAttnBwdPreprocessIN4cute5tupleIJNS3_1CILi64EEES6_EEENS_6half_tEfNS_4arch4Sm80ELb1ELb0EEEEEvNT_6ParamsE:
[----:B------:R-:W-:Y:S02]  /*0000*/  MOV R1, c[0x0][0x28] ;  /* 0x00000a0000017a02 */ /* 0x000fe40000000f00 */
[----:B------:R-:W0:Y:S01]  /*0010*/  S2R R0, SR_TID.X ;  /* 0x0000000000007919 */ /* 0x000e220000002100 */
[----:B------:R-:W-:-:S03]  /*0020*/  ULDC.64 UR6, c[0x0][0x118] ;  /* 0x0000460000067ab9 */ /* 0x000fc60000000a00 */
[----:B------:R-:W1:Y:S04]  /*0030*/  S2R R3, SR_CTAID.X ;  /* 0x0000000000037919 */ /* 0x000e680000002500 */
[----:B------:R-:W2:Y:S04]  /*0040*/  S2R R2, SR_CTAID.Y ;  /* 0x0000000000027919 */ /* 0x000ea80000002600 */
[----:B------:R-:W3:Y:S01]  /*0050*/  S2R R4, SR_CTAID.Z ;  /* 0x0000000000047919 */ /* 0x000ee20000002700 */
[----:B0-----:R-:W-:-:S04]  /*0060*/  SHF.R.S32.HI R5, RZ, 0x1f, R0 ;  /* 0x0000001fff057819 */ /* 0x001fc80000011400 */
[-C--:B------:R-:W-:Y:S02]  /*0070*/  LEA.HI R26, R5, R0.reuse, RZ, 0x3 ;  /* 0x00000000051a7211 */ /* 0x080fe400078f18ff */
[----:B-1----:R-:W-:Y:S02]  /*0080*/  SHF.L.U32 R24, R3, 0x6, RZ ;  /* 0x0000000603187819 */ /* 0x002fe400000006ff */
[----:B------:R-:W-:Y:S02]  /*0090*/  LOP3.LUT R7, R26, 0xfffffff8, RZ, 0xc0, !PT ;  /* 0xfffffff81a077812 */ /* 0x000fe400078ec0ff */
[----:B------:R-:W-:Y:S02]  /*00a0*/  SHF.R.S32.HI R26, RZ, 0x3, R26 ;  /* 0x00000003ff1a7819 */ /* 0x000fe4000001141a */
[----:B------:R-:W-:Y:S02]  /*00b0*/  IADD3 R7, -R7, R0, RZ ;  /* 0x0000000007077210 */ /* 0x000fe40007ffe1ff */
[----:B--2---:R-:W-:-:S02]  /*00c0*/  SHF.R.S32.HI R5, RZ, 0x1f, R2 ;  /* 0x0000001fff057819 */ /* 0x004fc40000011402 */
[----:B------:R-:W-:Y:S02]  /*00d0*/  SHF.L.U32 R8, R7, 0x3, RZ ;  /* 0x0000000307087819 */ /* 0x000fe400000006ff */
[----:B------:R-:W-:Y:S01]  /*00e0*/  IADD3 R25, -R24, c[0x0][0x168], RZ ;  /* 0x00005a0018197a10 */ /* 0x000fe20007ffe1ff */
[C---:B------:R-:W-:Y:S01]  /*00f0*/  IMAD R11, R5.reuse, c[0x0][0x180], RZ ;  /* 0x00006000050b7a24 */ /* 0x040fe200078e02ff */
[----:B------:R-:W-:Y:S01]  /*0100*/  IADD3 R6, R26, 0x20, RZ ;  /* 0x000000201a067810 */ /* 0x000fe20007ffe0ff */
[----:B------:R-:W-:Y:S01]  /*0110*/  IMAD R13, R5, c[0x0][0x1a0], RZ ;  /* 0x00006800050d7a24 */ /* 0x000fe200078e02ff */
[----:B------:R-:W-:Y:S01]  /*0120*/  SHF.R.S32.HI R9, RZ, 0x1f, R8 ;  /* 0x0000001fff097819 */ /* 0x000fe20000011408 */
[----:B------:R-:W-:Y:S01]  /*0130*/  IMAD R15, R2, c[0x0][0x184], R11 ;  /* 0x00006100020f7a24 */ /* 0x000fe200078e020b */
[----:B------:R-:W-:Y:S01]  /*0140*/  ISETP.GE.AND P4, PT, R6, R25, PT ;  /* 0x000000190600720c */ /* 0x000fe20003f86270 */
[C---:B------:R-:W-:Y:S01]  /*0150*/  IMAD R17, R2.reuse, c[0x0][0x1a4], R13 ;  /* 0x0000690002117a24 */ /* 0x040fe200078e020d */
[----:B---3--:R-:W-:Y:S01]  /*0160*/  SHF.R.S32.HI R6, RZ, 0x1f, R4 ;  /* 0x0000001fff067819 */ /* 0x008fe20000011404 */
[----:B------:R-:W-:Y:S01]  /*0170*/  IMAD.WIDE.U32 R10, R2, c[0x0][0x180], R8 ;  /* 0x00006000020a7a25 */ /* 0x000fe200078e0008 */
[----:B------:R-:W-:-:S02]  /*0180*/  ISETP.LT.AND P0, PT, R8, c[0x0][0x16c], !P4 ;  /* 0x00005b0008007a0c */ /* 0x000fc40006701270 */
[----:B------:R-:W-:Y:S01]  /*0190*/  ISETP.GE.AND P2, PT, R26, R25, PT ;  /* 0x000000191a00720c */ /* 0x000fe20003f46270 */
[----:B------:R-:W-:Y:S01]  /*01a0*/  IMAD.WIDE.U32 R12, R2, c[0x0][0x1a0], R8 ;  /* 0x00006800020c7a25 */ /* 0x000fe200078e0008 */
[--C-:B------:R-:W-:Y:S02]  /*01b0*/  SHF.R.S32.HI R27, RZ, 0x1f, R26.reuse ;  /* 0x0000001fff1b7819 */ /* 0x100fe4000001141a */
[----:B------:R-:W-:Y:S01]  /*01c0*/  IADD3 R11, R11, R15, RZ ;  /* 0x0000000f0b0b7210 */ /* 0x000fe20007ffe0ff */
[----:B------:R-:W-:Y:S01]  /*01d0*/  IMAD R9, R6, c[0x0][0x188], RZ ;  /* 0x0000620006097a24 */ /* 0x000fe200078e02ff */
[----:B------:R-:W-:Y:S01]  /*01e0*/  ISETP.LT.AND P1, PT, R8, c[0x0][0x16c], !P2 ;  /* 0x00005b0008007a0c */ /* 0x000fe20005721270 */
[----:B------:R-:W-:Y:S02]  /*01f0*/  IMAD.IADD R13, R13, 0x1, R17 ;  /* 0x000000010d0d7824 */ /* 0x000fe400078e0211 */
[----:B------:R-:W-:Y:S02]  /*0200*/  IMAD R15, R4, c[0x0][0x18c], R9 ;  /* 0x00006300040f7a24 */ /* 0x000fe400078e0209 */
[----:B------:R-:W-:-:S04]  /*0210*/  IMAD.WIDE R8, R3, 0x40, R26 ;  /* 0x0000004003087825 */ /* 0x000fc800078e021a */
[----:B------:R-:W-:Y:S01]  /*0220*/  IMAD R17, R6, c[0x0][0x1a8], RZ ;  /* 0x00006a0006117a24 */ /* 0x000fe200078e02ff */
[----:B------:R-:W-:Y:S01]  /*0230*/  @P0 IADD3 R23, P3, R8, 0x20, RZ ;  /* 0x0000002008170810 */ /* 0x000fe20007f7e0ff */
[----:B------:R-:W-:-:S04]  /*0240*/  IMAD.WIDE.U32 R10, R4, c[0x0][0x188], R10 ;  /* 0x00006200040a7a25 */ /* 0x000fc800078e000a */
[C---:B------:R-:W-:Y:S01]  /*0250*/  IMAD R17, R4.reuse, c[0x0][0x1ac], R17 ;  /* 0x00006b0004117a24 */ /* 0x040fe200078e0211 */
[----:B------:R-:W-:Y:S01]  /*0260*/  IADD3 R11, R11, R15, RZ ;  /* 0x0000000f0b0b7210 */ /* 0x000fe20007ffe0ff */
[----:B------:R-:W-:Y:S01]  /*0270*/  IMAD.WIDE.U32 R12, R4, c[0x0][0x1a8], R12 ;  /* 0x00006a00040c7a25 */ /* 0x000fe200078e000c */
[----:B------:R-:W-:Y:S02]  /*0280*/  @P0 MOV R18, R10 ;  /* 0x0000000a00120202 */ /* 0x000fe40000000f00 */
[----:B------:R-:W-:Y:S01]  /*0290*/  @P0 MOV R19, R11 ;  /* 0x0000000b00130202 */ /* 0x000fe20000000f00 */
[----:B------:R-:W-:Y:S01]  /*02a0*/  @P0 IMAD.X R14, RZ, RZ, R9, P3 ;  /* 0x000000ffff0e0224 */ /* 0x000fe200018e0609 */
[C---:B------:R-:W-:Y:S01]  /*02b0*/  @P0 IADD3 R15, P3, R8.reuse, 0x20, RZ ;  /* 0x00000020080f0810 */ /* 0x040fe20007f7e0ff */
[----:B------:R-:W-:Y:S01]  /*02c0*/  @P1 IMAD R29, R9, c[0x0][0x178], RZ ;  /* 0x00005e00091d1a24 */ /* 0x000fe200078e02ff */
[----:B------:R-:W-:Y:S01]  /*02d0*/  IADD3 R13, R13, R17, RZ ;  /* 0x000000110d0d7210 */ /* 0x000fe20007ffe0ff */
[----:B------:R-:W-:Y:S01]  /*02e0*/  @P1 IMAD R31, R9, c[0x0][0x198], RZ ;  /* 0x00006600091f1a24 */ /* 0x000fe200078e02ff */
[----:B------:R-:W-:Y:S01]  /*02f0*/  @P0 IADD3.X R20, RZ, R9, RZ, P3, !PT ;  /* 0x00000009ff140210 */ /* 0x000fe20001ffe4ff */
[C---:B------:R-:W-:Y:S01]  /*0300*/  @P1 IMAD R29, R8.reuse, c[0x0][0x17c], R29 ;  /* 0x00005f00081d1a24 */ /* 0x040fe200078e021d */
[----:B------:R-:W-:Y:S01]  /*0310*/  @P0 MOV R16, R12 ;  /* 0x0000000c00100202 */ /* 0x000fe20000000f00 */
[C---:B------:R-:W-:Y:S01]  /*0320*/  @P1 IMAD R31, R8.reuse, c[0x0][0x19c], R31 ;  /* 0x00006700081f1a24 */ /* 0x040fe200078e021f */
[----:B------:R-:W-:Y:S01]  /*0330*/  @P0 MOV R17, R13 ;  /* 0x0000000d00110202 */ /* 0x000fe20000000f00 */
[----:B------:R-:W-:-:S04]  /*0340*/  @P1 IMAD.WIDE.U32 R10, R8, c[0x0][0x178], R10 ;  /* 0x00005e00080a1a25 */ /* 0x000fc800078e000a */
[----:B------:R-:W-:Y:S01]  /*0350*/  @P1 IMAD.WIDE.U32 R8, R8, c[0x0][0x198], R12 ;  /* 0x0000660008081a25 */ /* 0x000fe200078e000c */
[----:B------:R-:W-:Y:S02]  /*0360*/  @P1 IADD3 R29, R11, R29, RZ ;  /* 0x0000001d0b1d1210 */ /* 0x000fe40007ffe0ff */
[----:B------:R-:W-:Y:S01]  /*0370*/  @P1 LEA R34, P3, R10, c[0x0][0x160], 0x1 ;  /* 0x000058000a221a11 */ /* 0x000fe200078608ff */
[----:B------:R-:W-:Y:S01]  /*0380*/  @P0 IMAD R14, R14, c[0x0][0x178], RZ ;  /* 0x00005e000e0e0a24 */ /* 0x000fe200078e02ff */
[----:B------:R-:W-:Y:S01]  /*0390*/  @P1 LEA R32, P5, R8, c[0x0][0x190], 0x1 ;  /* 0x0000640008201a11 */ /* 0x000fe200078a08ff */
[----:B------:R-:W-:Y:S01]  /*03a0*/  @P0 IMAD R12, R20, c[0x0][0x198], RZ ;  /* 0x00006600140c0a24 */ /* 0x000fe200078e02ff */
[----:B------:R-:W-:Y:S01]  /*03b0*/  @P1 LEA.HI.X R35, R10, c[0x0][0x164], R29, 0x1, P3 ;  /* 0x000059000a231a11 */ /* 0x000fe200018f0c1d */
[----:B------:R-:W-:Y:S01]  /*03c0*/  @P1 IMAD.IADD R31, R9, 0x1, R31 ;  /* 0x00000001091f1824 */ /* 0x000fe200078e021f */
[----:B------:R-:W-:Y:S01]  /*03d0*/  CS2R R10, SRZ ;  /* 0x00000000000a7805 */ /* 0x000fe2000001ff00 */
[----:B------:R-:W-:-:S02]  /*03e0*/  @P0 IMAD R21, R23, c[0x0][0x17c], R14 ;  /* 0x00005f0017150a24 */ /* 0x000fc400078e020e */
[----:B------:R-:W-:Y:S01]  /*03f0*/  @P0 IMAD.WIDE.U32 R18, R23, c[0x0][0x178], R18 ;  /* 0x00005e0017120a25 */ /* 0x000fe200078e0012 */
[----:B------:R-:W-:Y:S02]  /*0400*/  @P1 LEA.HI.X R33, R8, c[0x0][0x194], R31, 0x1, P5 ;  /* 0x0000650008211a11 */ /* 0x000fe400028f0c1f */
[----:B------:R-:W-:Y:S01]  /*0410*/  CS2R R8, SRZ ;  /* 0x0000000000087805 */ /* 0x000fe2000001ff00 */
[----:B------:R-:W-:Y:S01]  /*0420*/  @P0 IMAD R23, R15, c[0x0][0x19c], R12 ;  /* 0x000067000f170a24 */ /* 0x000fe200078e020c */
[----:B------:R-:W-:Y:S01]  /*0430*/  @P0 IADD3 R21, R19, R21, RZ ;  /* 0x0000001513150210 */ /* 0x000fe20007ffe0ff */
[----:B------:R-:W-:Y:S01]  /*0440*/  @P0 IMAD.WIDE.U32 R16, R15, c[0x0][0x198], R16 ;  /* 0x000066000f100a25 */ /* 0x000fe200078e0010 */
[----:B------:R-:W-:Y:S01]  /*0450*/  CS2R R12, SRZ ;  /* 0x00000000000c7805 */ /* 0x000fe2000001ff00 */
[----:B------:R-:W-:Y:S01]  /*0460*/  CS2R R14, SRZ ;  /* 0x00000000000e7805 */ /* 0x000fe2000001ff00 */
[----:B------:R-:W-:Y:S01]  /*0470*/  @P0 LEA R28, P3, R18, c[0x0][0x160], 0x1 ;  /* 0x00005800121c0a11 */ /* 0x000fe200078608ff */
[----:B------:R0:W2:Y:S01]  /*0480*/  @P1 LDG.E.128 R8, [R34.64] ;  /* 0x0000000622081981 */ /* 0x0000a2000c1e1d00 */
[----:B------:R-:W-:-:S02]  /*0490*/  @P0 IADD3 R23, R17, R23, RZ ;  /* 0x0000001711170210 */ /* 0x000fc40007ffe0ff */
[----:B------:R-:W-:Y:S01]  /*04a0*/  @P0 LEA R30, P5, R16, c[0x0][0x190], 0x1 ;  /* 0x00006400101e0a11 */ /* 0x000fe200078a08ff */
[----:B------:R1:W3:Y:S01]  /*04b0*/  @P1 LDG.E.128 R12, [R32.64] ;  /* 0x00000006200c1981 */ /* 0x0002e2000c1e1d00 */
[----:B------:R-:W-:Y:S02]  /*04c0*/  @P0 LEA.HI.X R29, R18, c[0x0][0x164], R21, 0x1, P3 ;  /* 0x00005900121d0a11 */ /* 0x000fe400018f0c15 */
[----:B------:R-:W-:Y:S01]  /*04d0*/  @P0 LEA.HI.X R31, R16, c[0x0][0x194], R23, 0x1, P5 ;  /* 0x00006500101f0a11 */ /* 0x000fe200028f0c17 */
[----:B------:R-:W-:Y:S01]  /*04e0*/  CS2R R18, SRZ ;  /* 0x0000000000127805 */ /* 0x000fe2000001ff00 */
[----:B------:R-:W-:Y:S01]  /*04f0*/  CS2R R16, SRZ ;  /* 0x0000000000107805 */ /* 0x000fe2000001ff00 */
[----:B------:R-:W-:Y:S01]  /*0500*/  CS2R R20, SRZ ;  /* 0x0000000000147805 */ /* 0x000fe2000001ff00 */
[----:B------:R-:W-:-:S04]  /*0510*/  CS2R R22, SRZ ;  /* 0x0000000000167805 */ /* 0x000fc8000001ff00 */
[----:B------:R4:W3:Y:S04]  /*0520*/  @P0 LDG.E.128 R16, [R28.64] ;  /* 0x000000061c100981 */ /* 0x0008e8000c1e1d00 */
[----:B------:R0:W3:Y:S01]  /*0530*/  @P0 LDG.E.128 R20, [R30.64] ;  /* 0x000000061e140981 */ /* 0x0000e2000c1e1d00 */
[----:B------:R-:W-:-:S04]  /*0540*/  ISETP.GT.AND P0, PT, R0, 0x3f, PT ;  /* 0x0000003f0000780c */ /* 0x000fc80003f04270 */
[----:B------:R-:W-:-:S13]  /*0550*/  ISETP.GE.OR P1, PT, R0, R25, P0 ;  /* 0x000000190000720c */ /* 0x000fda0000726670 */
[----:B------:R-:W-:Y:S02]  /*0560*/  @!P1 SHF.R.S32.HI R25, RZ, 0x1f, R0 ;  /* 0x0000001fff199819 */ /* 0x000fe40000011400 */
[----:B-1----:R-:W-:Y:S01]  /*0570*/  @!P1 IADD3 R32, P3, R24, R0, RZ ;  /* 0x0000000018209210 */ /* 0x002fe20007f7e0ff */
[----:B0-----:R-:W-:-:S03]  /*0580*/  @!P1 IMAD R35, R5, c[0x0][0x1e0], RZ ;  /* 0x0000780005239a24 */ /* 0x001fc600078e02ff */
[----:B------:R-:W-:Y:S01]  /*0590*/  @!P1 LEA.HI.X.SX32 R33, R24, R25, 0x1, P3 ;  /* 0x0000001918219211 */ /* 0x000fe200018f0eff */
[----:B------:R-:W-:-:S04]  /*05a0*/  @!P1 IMAD R35, R2, c[0x0][0x1e4], R35 ;  /* 0x0000790002239a24 */ /* 0x000fc800078e0223 */
[----:B------:R-:W-:-:S04]  /*05b0*/  @!P1 IMAD.WIDE.U32 R32, R2, c[0x0][0x1e0], R32 ;  /* 0x0000780002209a25 */ /* 0x000fc800078e0020 */
[----:B------:R-:W-:Y:S01]  /*05c0*/  @!P1 IMAD R25, R6, c[0x0][0x1e8], RZ ;  /* 0x00007a0006199a24 */ /* 0x000fe200078e02ff */
[----:B------:R-:W-:-:S03]  /*05d0*/  @!P1 IADD3 R33, R33, R35, RZ ;  /* 0x0000002321219210 */ /* 0x000fc60007ffe0ff */
[C---:B------:R-:W-:Y:S02]  /*05e0*/  @!P1 IMAD R25, R4.reuse, c[0x0][0x1ec], R25 ;  /* 0x00007b0004199a24 */ /* 0x040fe400078e0219 */
[----:B------:R-:W-:-:S05]  /*05f0*/  @!P1 IMAD.WIDE.U32 R30, R4, c[0x0][0x1e8], R32 ;  /* 0x00007a00041e9a25 */ /* 0x000fca00078e0020 */
[----:B------:R-:W-:Y:S02]  /*0600*/  @!P1 IADD3 R25, R31, R25, RZ ;  /* 0x000000191f199210 */ /* 0x000fe40007ffe0ff */
[----:B----4-:R-:W-:Y:S01]  /*0610*/  @!P1 LEA R28, P3, R30, c[0x0][0x1d8], 0x2 ;  /* 0x000076001e1c9a11 */ /* 0x010fe200078610ff */
[----:B------:R-:W-:-:S03]  /*0620*/  IMAD.MOV.U32 R32, RZ, RZ, 0x7f800000 ;  /* 0x7f800000ff207424 */ /* 0x000fc600078e00ff */
[----:B------:R-:W-:-:S05]  /*0630*/  @!P1 LEA.HI.X R29, R30, c[0x0][0x1dc], R25, 0x2, P3 ;  /* 0x000077001e1d9a11 */ /* 0x000fca00018f1419 */
[----:B------:R0:W5:Y:S01]  /*0640*/  @!P1 LDG.E R32, [R28.64] ;  /* 0x000000061c209981 */ /* 0x000162000c1e1900 */
[----:B------:R-:W-:Y:S02]  /*0650*/  ISETP.NE.AND P3, PT, R7, RZ, PT ;  /* 0x000000ff0700720c */ /* 0x000fe40003f65270 */
[----:B------:R-:W-:Y:S01]  /*0660*/  SHF.L.U32 R7, R3, 0xc, RZ ;  /* 0x0000000c03077819 */ /* 0x000fe200000006ff */
[----:B------:R-:W-:Y:S02]  /*0670*/  ULDC UR4, c[0x0][0x168] ;  /* 0x00005a0000047ab9 */ /* 0x000fe40000000800 */
[----:B------:R-:W-:-:S04]  /*0680*/  UIADD3 UR4, UR4, 0x3f, URZ ;  /* 0x0000003f04047890 */ /* 0x000fc8000fffe03f */
[----:B------:R-:W-:-:S04]  /*0690*/  USHF.R.S32.HI UR5, URZ, 0x1f, UR4 ;  /* 0x0000001f3f057899 */ /* 0x000fc80008011404 */
[----:B------:R-:W-:-:S04]  /*06a0*/  ULEA.HI UR5, UR5, UR4, URZ, 0x6 ;  /* 0x0000000405057291 */ /* 0x000fc8000f8f303f */
[----:B------:R-:W-:Y:S01]  /*06b0*/  ULOP3.LUT UR5, UR5, 0xffffffc0, URZ, 0xc0, !UPT ;  /* 0xffffffc005057892 */ /* 0x000fe2000f8ec03f */
[----:B------:R-:W-:Y:S01]  /*06c0*/  BSSY B0, `(.L_x_718) ;  /* 0x0000073000007945 */ /* 0x000fe20003800000 */
[----:B--2---:R-:W-:Y:S02]  /*06d0*/  HADD2.F32 R34, -RZ, R8.H1_H1 ;  /* 0x30000008ff227230 */ /* 0x004fe40000004100 */
[----:B---3--:R-:W-:Y:S02]  /*06e0*/  HADD2.F32 R33, -RZ, R12.H1_H1 ;  /* 0x3000000cff217230 */ /* 0x008fe40000004100 */
[----:B------:R-:W-:Y:S02]  /*06f0*/  HADD2.F32 R25, -RZ, R8.H0_H0 ;  /* 0x20000008ff197230 */ /* 0x000fe40000004100 */
[----:B------:R-:W-:Y:S01]  /*0700*/  HADD2.F32 R12, -RZ, R12.H0_H0 ;  /* 0x2000000cff0c7230 */ /* 0x000fe20000004100 */
[----:B------:R-:W-:Y:S01]  /*0710*/  FMUL.FTZ R34, R34, R33 ;  /* 0x0000002122227220 */ /* 0x000fe20000410000 */
[----:B------:R-:W-:-:S02]  /*0720*/  HADD2.F32 R8, -RZ, R9.H0_H0 ;  /* 0x20000009ff087230 */ /* 0x000fc40000004100 */
[----:B0-----:R-:W-:Y:S02]  /*0730*/  HADD2.F32 R29, -RZ, R13.H0_H0 ;  /* 0x2000000dff1d7230 */ /* 0x001fe40000004100 */
[----:B------:R-:W-:Y:S01]  /*0740*/  HADD2.F32 R36, -RZ, R16.H1_H1 ;  /* 0x30000010ff247230 */ /* 0x000fe20000004100 */
[----:B------:R-:W-:Y:S01]  /*0750*/  FFMA.FTZ R12, R25, R12, R34 ;  /* 0x0000000c190c7223 */ /* 0x000fe20000010022 */
[----:B------:R-:W-:Y:S02]  /*0760*/  HADD2.F32 R35, -RZ, R20.H1_H1 ;  /* 0x30000014ff237230 */ /* 0x000fe40000004100 */
[----:B------:R-:W-:Y:S02]  /*0770*/  HADD2.F32 R16, -RZ, R16.H0_H0 ;  /* 0x20000010ff107230 */ /* 0x000fe40000004100 */
[----:B------:R-:W-:Y:S01]  /*0780*/  HADD2.F32 R25, -RZ, R20.H0_H0 ;  /* 0x20000014ff197230 */ /* 0x000fe20000004100 */
[----:B------:R-:W-:Y:S01]  /*0790*/  FMUL.FTZ R35, R36, R35 ;  /* 0x0000002324237220 */ /* 0x000fe20000410000 */
[----:B------:R-:W-:Y:S01]  /*07a0*/  HADD2.F32 R30, -RZ, R9.H1_H1 ;  /* 0x30000009ff1e7230 */ /* 0x000fe20000004100 */
[----:B------:R-:W-:Y:S01]  /*07b0*/  FFMA.FTZ R12, R8, R29, R12 ;  /* 0x0000001d080c7223 */ /* 0x000fe2000001000c */
[----:B------:R-:W-:Y:S01]  /*07c0*/  HADD2.F32 R13, -RZ, R13.H1_H1 ;  /* 0x3000000dff0d7230 */ /* 0x000fe20000004100 */
[----:B------:R-:W-:Y:S01]  /*07d0*/  FFMA.FTZ R16, R16, R25, R35 ;  /* 0x0000001910107223 */ /* 0x000fe20000010023 */
[----:B------:R-:W-:-:S02]  /*07e0*/  HADD2.F32 R8, -RZ, R17.H0_H0 ;  /* 0x20000011ff087230 */ /* 0x000fc40000004100 */
[----:B------:R-:W-:Y:S01]  /*07f0*/  HADD2.F32 R29, -RZ, R21.H0_H0 ;  /* 0x20000015ff1d7230 */ /* 0x000fe20000004100 */
[----:B------:R-:W-:Y:S01]  /*0800*/  FFMA.FTZ R13, R30, R13, R12 ;  /* 0x0000000d1e0d7223 */ /* 0x000fe2000001000c */
[----:B------:R-:W-:Y:S02]  /*0810*/  HADD2.F32 R9, -RZ, R10.H0_H0 ;  /* 0x2000000aff097230 */ /* 0x000fe40000004100 */
[----:B------:R-:W-:Y:S01]  /*0820*/  HADD2.F32 R28, -RZ, R14.H0_H0 ;  /* 0x2000000eff1c7230 */ /* 0x000fe20000004100 */
[----:B------:R-:W-:Y:S01]  /*0830*/  FFMA.FTZ R16, R8, R29, R16 ;  /* 0x0000001d08107223 */ /* 0x000fe20000010010 */
[----:B------:R-:W-:Y:S02]  /*0840*/  HADD2.F32 R17, -RZ, R17.H1_H1 ;  /* 0x30000011ff117230 */ /* 0x000fe40000004100 */
[----:B------:R-:W-:Y:S01]  /*0850*/  HADD2.F32 R12, -RZ, R21.H1_H1 ;  /* 0x30000015ff0c7230 */ /* 0x000fe20000004100 */
[----:B------:R-:W-:Y:S01]  /*0860*/  FFMA.FTZ R13, R9, R28, R13 ;  /* 0x0000001c090d7223 */ /* 0x000fe2000001000d */
[----:B------:R-:W-:-:S02]  /*0870*/  HADD2.F32 R31, -RZ, R10.H1_H1 ;  /* 0x3000000aff1f7230 */ /* 0x000fc40000004100 */
[----:B------:R-:W-:Y:S01]  /*0880*/  HADD2.F32 R14, -RZ, R14.H1_H1 ;  /* 0x3000000eff0e7230 */ /* 0x000fe20000004100 */
[----:B------:R-:W-:Y:S01]  /*0890*/  FFMA.FTZ R12, R17, R12, R16 ;  /* 0x0000000c110c7223 */ /* 0x000fe20000010010 */
[----:B------:R-:W-:Y:S02]  /*08a0*/  HADD2.F32 R8, -RZ, R18.H0_H0 ;  /* 0x20000012ff087230 */ /* 0x000fe40000004100 */
[----:B------:R-:W-:Y:S01]  /*08b0*/  HADD2.F32 R9, -RZ, R22.H0_H0 ;  /* 0x20000016ff097230 */ /* 0x000fe20000004100 */
[----:B------:R-:W-:Y:S01]  /*08c0*/  FFMA.FTZ R14, R31, R14, R13 ;  /* 0x0000000e1f0e7223 */ /* 0x000fe2000001000d */
[----:B------:R-:W-:Y:S02]  /*08d0*/  HADD2.F32 R10, -RZ, R11.H0_H0 ;  /* 0x2000000bff0a7230 */ /* 0x000fe40000004100 */
[----:B------:R-:W-:Y:S01]  /*08e0*/  HADD2.F32 R33, -RZ, R15.H0_H0 ;  /* 0x2000000fff217230 */ /* 0x000fe20000004100 */
[----:B------:R-:W-:Y:S01]  /*08f0*/  FFMA.FTZ R12, R8, R9, R12 ;  /* 0x00000009080c7223 */ /* 0x000fe2000001000c */
[----:B------:R-:W-:-:S02]  /*0900*/  HADD2.F32 R18, -RZ, R18.H1_H1 ;  /* 0x30000012ff127230 */ /* 0x000fc40000004100 */
[----:B------:R-:W-:Y:S01]  /*0910*/  HADD2.F32 R13, -RZ, R22.H1_H1 ;  /* 0x30000016ff0d7230 */ /* 0x000fe20000004100 */
[----:B------:R-:W-:Y:S01]  /*0920*/  FFMA.FTZ R10, R10, R33, R14 ;  /* 0x000000210a0a7223 */ /* 0x000fe2000001000e */
[----:B------:R-:W-:Y:S02]  /*0930*/  HADD2.F32 R11, -RZ, R11.H1_H1 ;  /* 0x3000000bff0b7230 */ /* 0x000fe40000004100 */
[----:B------:R-:W-:Y:S01]  /*0940*/  HADD2.F32 R15, -RZ, R15.H1_H1 ;  /* 0x3000000fff0f7230 */ /* 0x000fe20000004100 */
[----:B------:R-:W-:Y:S01]  /*0950*/  FFMA.FTZ R12, R18, R13, R12 ;  /* 0x0000000d120c7223 */ /* 0x000fe2000001000c */
[----:B------:R-:W-:Y:S02]  /*0960*/  HADD2.F32 R8, -RZ, R19.H0_H0 ;  /* 0x20000013ff087230 */ /* 0x000fe40000004100 */
[----:B------:R-:W-:Y:S01]  /*0970*/  HADD2.F32 R9, -RZ, R23.H0_H0 ;  /* 0x20000017ff097230 */ /* 0x000fe20000004100 */
[----:B------:R-:W-:Y:S01]  /*0980*/  FFMA.FTZ R11, R11, R15, R10 ;  /* 0x0000000f0b0b7223 */ /* 0x000fe2000001000a */
[----:B------:R-:W-:-:S02]  /*0990*/  HADD2.F32 R19, -RZ, R19.H1_H1 ;  /* 0x30000013ff137230 */ /* 0x000fc40000004100 */
[----:B------:R-:W-:Y:S01]  /*09a0*/  HADD2.F32 R10, -RZ, R23.H1_H1 ;  /* 0x30000017ff0a7230 */ /* 0x000fe20000004100 */
[----:B------:R-:W-:-:S04]  /*09b0*/  FFMA.FTZ R8, R8, R9, R12 ;  /* 0x0000000908087223 */ /* 0x000fc8000001000c */
[----:B------:R-:W-:Y:S02]  /*09c0*/  FFMA.FTZ R19, R19, R10, R8 ;  /* 0x0000000a13137223 */ /* 0x000fe40000010008 */
[----:B------:R-:W0:Y:S04]  /*09d0*/  SHFL.BFLY PT, R8, R11, 0x4, 0x1f ;  /* 0x0c801f000b087f89 */ /* 0x000e2800000e0000 */
[----:B------:R-:W1:Y:S01]  /*09e0*/  SHFL.BFLY PT, R12, R19, 0x4, 0x1f ;  /* 0x0c801f00130c7f89 */ /* 0x000e6200000e0000 */
[----:B0-----:R-:W-:Y:S02]  /*09f0*/  FADD.FTZ R10, R11, R8 ;  /* 0x000000080b0a7221 */ /* 0x001fe40000010000 */
[----:B-1----:R-:W-:-:S03]  /*0a00*/  FADD.FTZ R12, R19, R12 ;  /* 0x0000000c130c7221 */ /* 0x002fc60000010000 */
[----:B------:R-:W0:Y:S04]  /*0a10*/  SHFL.BFLY PT, R13, R10, 0x2, 0x1f ;  /* 0x0c401f000a0d7f89 */ /* 0x000e2800000e0000 */
[----:B------:R-:W1:Y:S01]  /*0a20*/  SHFL.BFLY PT, R15, R12, 0x2, 0x1f ;  /* 0x0c401f000c0f7f89 */ /* 0x000e6200000e0000 */
[----:B------:R-:W-:-:S04]  /*0a30*/  SHF.L.U32 R8, R0, 0x2, RZ ;  /* 0x0000000200087819 */ /* 0x000fc800000006ff */
[----:B------:R-:W-:Y:S02]  /*0a40*/  SHF.R.S32.HI R14, RZ, 0x1f, R8 ;  /* 0x0000001fff0e7819 */ /* 0x000fe40000011408 */
[----:B------:R-:W-:-:S04]  /*0a50*/  IADD3 R8, P1, R7, R8, RZ ;  /* 0x0000000807087210 */ /* 0x000fc80007f3e0ff */
[----:B------:R-:W-:Y:S01]  /*0a60*/  LEA.HI.X.SX32 R9, R7, R14, 0x1, P1 ;  /* 0x0000000e07097211 */ /* 0x000fe200008f0eff */
[----:B------:R-:W-:Y:S01]  /*0a70*/  @!P3 IMAD R11, R5, c[0x0][0x1c8], RZ ;  /* 0x00007200050bba24 */ /* 0x000fe200078e02ff */
[----:B------:R-:W-:Y:S01]  /*0a80*/  @!P3 SHF.R.S32.HI R25, RZ, 0x1f, R24 ;  /* 0x0000001fff19b819 */ /* 0x000fe20000011418 */
[----:B0-----:R-:W-:Y:S02]  /*0a90*/  FADD.FTZ R7, R10, R13 ;  /* 0x0000000d0a077221 */ /* 0x001fe40000010000 */
[----:B-1----:R-:W-:-:S03]  /*0aa0*/  FADD.FTZ R14, R12, R15 ;  /* 0x0000000f0c0e7221 */ /* 0x002fc60000010000 */
[----:B------:R-:W0:Y:S01]  /*0ab0*/  SHFL.BFLY PT, R16, R7, 0x1, 0x1f ;  /* 0x0c201f0007107f89 */ /* 0x000e2200000e0000 */
[----:B------:R-:W-:-:S03]  /*0ac0*/  @!P3 IMAD R13, R2, c[0x0][0x1cc], R11 ;  /* 0x00007300020dba24 */ /* 0x000fc600078e020b */
[----:B------:R-:W1:Y:S01]  /*0ad0*/  SHFL.BFLY PT, R15, R14, 0x1, 0x1f ;  /* 0x0c201f000e0f7f89 */ /* 0x000e6200000e0000 */
[----:B------:R-:W-:-:S04]  /*0ae0*/  @!P3 IMAD.WIDE.U32 R10, R2, c[0x0][0x1c8], R24 ;  /* 0x00007200020aba25 */ /* 0x000fc800078e0018 */
[----:B------:R-:W-:Y:S01]  /*0af0*/  IMAD R17, R5, c[0x0][0x220], RZ ;  /* 0x0000880005117a24 */ /* 0x000fe200078e02ff */
[----:B------:R-:W-:Y:S01]  /*0b00*/  @!P3 IADD3 R11, R11, R13, RZ ;  /* 0x0000000d0b0bb210 */ /* 0x000fe20007ffe0ff */
[----:B------:R-:W-:-:S04]  /*0b10*/  IMAD.WIDE.U32 R8, R2, c[0x0][0x220], R8 ;  /* 0x0000880002087a25 */ /* 0x000fc800078e0008 */
[----:B------:R-:W-:Y:S01]  /*0b20*/  IMAD R21, R2, c[0x0][0x224], R17 ;  /* 0x0000890002157a24 */ /* 0x000fe200078e0211 */
[----:B------:R-:W-:Y:S01]  /*0b30*/  IADD3 R17, -R24, UR5, RZ ;  /* 0x0000000518117c10 */ /* 0x000fe2000fffe1ff */
[----:B------:R-:W-:Y:S02]  /*0b40*/  @!P3 IMAD R19, R6, c[0x0][0x1d0], RZ ;  /* 0x000074000613ba24 */ /* 0x000fe400078e02ff */
[----:B------:R-:W-:Y:S01]  /*0b50*/  @!P3 IMAD.WIDE.U32 R12, R4, c[0x0][0x1d0], R10 ;  /* 0x00007400040cba25 */ /* 0x000fe200078e000a */
[----:B------:R-:W-:Y:S02]  /*0b60*/  IADD3 R11, R9, R21, RZ ;  /* 0x00000015090b7210 */ /* 0x000fe40007ffe0ff */
[----:B------:R-:W-:Y:S01]  /*0b70*/  ISETP.GE.OR P0, PT, R0, R17, P0 ;  /* 0x000000110000720c */ /* 0x000fe20000706670 */
[----:B------:R-:W-:Y:S01]  /*0b80*/  @!P3 IMAD R19, R4, c[0x0][0x1d4], R19 ;  /* 0x000075000413ba24 */ /* 0x000fe200078e0213 */
[----:B------:R-:W-:Y:S01]  /*0b90*/  @!P3 IADD3 R9, P1, R26, R12, RZ ;  /* 0x0000000c1a09b210 */ /* 0x000fe20007f3e0ff */
[----:B------:R-:W-:-:S02]  /*0ba0*/  IMAD.MOV.U32 R10, RZ, RZ, R8 ;  /* 0x000000ffff0a7224 */ /* 0x000fc400078e0008 */
[----:B------:R-:W-:Y:S01]  /*0bb0*/  IMAD R17, R6, c[0x0][0x228], RZ ;  /* 0x00008a0006117a24 */ /* 0x000fe200078e02ff */
[----:B------:R-:W-:Y:S01]  /*0bc0*/  @!P3 IADD3.X R12, R27, R13, R19, P1, !PT ;  /* 0x0000000d1b0cb210 */ /* 0x000fe20000ffe413 */
[----:B------:R-:W-:Y:S01]  /*0bd0*/  IMAD.WIDE.U32 R10, R4, c[0x0][0x228], R10 ;  /* 0x00008a00040a7a25 */ /* 0x000fe200078e000a */
[----:B------:R-:W-:-:S03]  /*0be0*/  @!P3 LEA R8, P5, R9, c[0x0][0x1b0], 0x2 ;  /* 0x00006c000908ba11 */ /* 0x000fc600078a10ff */
[----:B------:R-:W-:Y:S02]  /*0bf0*/  IMAD R13, R4, c[0x0][0x22c], R17 ;  /* 0x00008b00040d7a24 */ /* 0x000fe400078e0211 */
[----:B0-----:R-:W-:Y:S02]  /*0c00*/  FADD.FTZ R7, R7, R16 ;  /* 0x0000001007077221 */ /* 0x001fe40000010000 */
[----:B-1----:R-:W-:Y:S01]  /*0c10*/  FADD.FTZ R15, R14, R15 ;  /* 0x0000000f0e0f7221 */ /* 0x002fe20000010000 */
[----:B------:R-:W-:Y:S02]  /*0c20*/  IADD3 R13, R11, R13, RZ ;  /* 0x0000000d0b0d7210 */ /* 0x000fe40007ffe0ff */
[----:B------:R-:W-:Y:S02]  /*0c30*/  @!P3 LEA.HI.X R9, R9, c[0x0][0x1b4], R12, 0x2, P5 ;  /* 0x00006d000909ba11 */ /* 0x000fe400028f140c */
[----:B------:R-:W-:Y:S02]  /*0c40*/  @!P3 FSEL R7, R7, RZ, !P2 ;  /* 0x000000ff0707b208 */ /* 0x000fe40005000000 */
[----:B------:R-:W-:-:S03]  /*0c50*/  @!P3 FSEL R11, R15, RZ, !P4 ;  /* 0x000000ff0f0bb208 */ /* 0x000fc60006000000 */
[----:B------:R0:W-:Y:S04]  /*0c60*/  @!P3 STG.E [R8.64], R7 ;  /* 0x000000070800b986 */ /* 0x0001e8000c101906 */
[----:B------:R0:W-:Y:S01]  /*0c70*/  @!P3 STG.E [R8.64+0x80], R11 ;  /* 0x0000800b0800b986 */ /* 0x0001e2000c101906 */
[----:B------:R-:W-:Y:S02]  /*0c80*/  ISETP.NE.U32.AND P1, PT, RZ, c[0x0][0x238], PT ;  /* 0x00008e00ff007a0c */ /* 0x000fe40003f25070 */
[C---:B------:R-:W-:Y:S02]  /*0c90*/  LEA R12, P5, R10.reuse, c[0x0][0x208], 0x2 ;  /* 0x000082000a0c7a11 */ /* 0x040fe400078a10ff */
[----:B------:R-:W-:Y:S02]  /*0ca0*/  ISETP.NE.AND.EX P1, PT, RZ, c[0x0][0x23c], PT, P1 ;  /* 0x00008f00ff007a0c */ /* 0x000fe40003f25310 */
[----:B------:R-:W-:-:S02]  /*0cb0*/  LEA.HI.X R13, R10, c[0x0][0x20c], R13, 0x2, P5 ;  /* 0x000083000a0d7a11 */ /* 0x000fc400028f140d */
[----:B------:R-:W-:Y:S01]  /*0cc0*/  ISETP.NE.OR P1, PT, R0, RZ, !P1 ;  /* 0x000000ff0000720c */ /* 0x000fe20004f25670 */
[----:B------:R-:W-:Y:S07]  /*0cd0*/  @P0 BRA `(.L_x_719) ;  /* 0x0000011000000947 */ /* 0x000fee0003800000 */
[----:B0-----:R-:W-:Y:S01]  /*0ce0*/  SHF.R.S32.HI R7, RZ, 0x1f, R0 ;  /* 0x0000001fff077819 */ /* 0x001fe20000011400 */
[----:B------:R-:W-:Y:S01]  /*0cf0*/  IMAD R5, R5, c[0x0][0x1f8], RZ ;  /* 0x00007e0005057a24 */ /* 0x000fe200078e02ff */
[----:B------:R-:W-:Y:S01]  /*0d00*/  IADD3 R8, P0, R24, R0, RZ ;  /* 0x0000000018087210 */ /* 0x000fe20007f1e0ff */
[----:B-----5:R-:W-:Y:S02]  /*0d10*/  FMUL.FTZ R0, R32, 1.4426950216293334961 ;  /* 0x3fb8aa3b20007820 */ /* 0x020fe40000410000 */
[----:B------:R-:W-:Y:S01]  /*0d20*/  IMAD R5, R2, c[0x0][0x1fc], R5 ;  /* 0x00007f0002057a24 */ /* 0x000fe200078e0205 */
[----:B------:R-:W-:Y:S01]  /*0d30*/  LEA.HI.X.SX32 R9, R24, R7, 0x1, P0 ;  /* 0x0000000718097211 */ /* 0x000fe200000f0eff */
[----:B------:R-:W-:Y:S01]  /*0d40*/  IMAD R7, R6, c[0x0][0x200], RZ ;  /* 0x0000800006077a24 */ /* 0x000fe200078e02ff */
[----:B------:R-:W-:-:S03]  /*0d50*/  FSETP.NEU.FTZ.AND P0, PT, R32, -INF , PT ;  /* 0xff8000002000780b */ /* 0x000fc60003f1d000 */
[----:B------:R-:W-:-:S05]  /*0d60*/  IMAD.WIDE.U32 R8, R2, c[0x0][0x1f8], R8 ;  /* 0x00007e0002087a25 */ /* 0x000fca00078e0008 */
[----:B------:R-:W-:Y:S01]  /*0d70*/  IADD3 R9, R9, R5, RZ ;  /* 0x0000000509097210 */ /* 0x000fe20007ffe0ff */
[----:B------:R-:W-:-:S04]  /*0d80*/  IMAD R5, R4, c[0x0][0x204], R7 ;  /* 0x0000810004057a24 */ /* 0x000fc800078e0207 */
[----:B------:R-:W-:-:S05]  /*0d90*/  IMAD.WIDE.U32 R6, R4, c[0x0][0x200], R8 ;  /* 0x0000800004067a25 */ /* 0x000fca00078e0008 */
[----:B------:R-:W-:Y:S02]  /*0da0*/  IADD3 R5, R7, R5, RZ ;  /* 0x0000000507057210 */ /* 0x000fe40007ffe0ff */
[----:B------:R-:W-:-:S04]  /*0db0*/  LEA R8, P2, R6, c[0x0][0x1f0], 0x2 ;  /* 0x00007c0006087a11 */ /* 0x000fc800078410ff */
[----:B------:R-:W-:Y:S02]  /*0dc0*/  LEA.HI.X R9, R6, c[0x0][0x1f4], R5, 0x2, P2 ;  /* 0x00007d0006097a11 */ /* 0x000fe400010f1405 */
[----:B------:R-:W-:-:S05]  /*0dd0*/  FSEL R5, R0, RZ, P0 ;  /* 0x000000ff00057208 */ /* 0x000fca0000000000 */
[----:B------:R0:W-:Y:S02]  /*0de0*/  STG.E [R8.64], R5 ;  /* 0x0000000508007986 */ /* 0x0001e4000c101906 */
.L_x_719:
[----:B------:R-:W-:Y:S05]  /*0df0*/  BSYNC B0 ;  /* 0x0000000000007941 */ /* 0x000fea0003800000 */
.L_x_718:
[----:B------:R1:W-:Y:S04]  /*0e00*/  STG.E.128 [R12.64], RZ ;  /* 0x000000ff0c007986 */ /* 0x0003e8000c101d06 */
[----:B------:R1:W-:Y:S04]  /*0e10*/  STG.E.128 [R12.64+0x1000], RZ ;  /* 0x001000ff0c007986 */ /* 0x0003e8000c101d06 */
[----:B------:R1:W-:Y:S04]  /*0e20*/  STG.E.128 [R12.64+0x2000], RZ ;  /* 0x002000ff0c007986 */ /* 0x0003e8000c101d06 */
[----:B------:R1:W-:Y:S01]  /*0e30*/  STG.E.128 [R12.64+0x3000], RZ ;  /* 0x003000ff0c007986 */ /* 0x0003e2000c101d06 */
[----:B------:R-:W-:Y:S05]  /*0e40*/  @P1 EXIT ;  /* 0x000000000000194d */ /* 0x000fea0003800000 */
[----:B------:R-:W-:Y:S01]  /*0e50*/  HFMA2.MMA R0, -RZ, RZ, 0, 2.384185791015625e-07 ;  /* 0x00000004ff007435 */ /* 0x000fe200000001ff */
[----:B------:R-:W-:-:S04]  /*0e60*/  IMAD R3, R3, c[0x0][0x230], R4 ;  /* 0x00008c0003037a24 */ /* 0x000fc800078e0204 */
[----:B------:R-:W-:-:S05]  /*0e70*/  IMAD R3, R3, c[0x0][0x170], R2 ;  /* 0x00005c0003037a24 */ /* 0x000fca00078e0202 */
[----:B------:R-:W-:-:S05]  /*0e80*/  IMAD.WIDE R2, R3, R0, c[0x0][0x238] ;  /* 0x00008e0003027625 */ /* 0x000fca00078e0200 */
[----:B------:R-:W-:Y:S01]  /*0e90*/  STG.E [R2.64], RZ ;  /* 0x000000ff02007986 */ /* 0x000fe2000c101906 */
[----:B------:R-:W-:Y:S05]  /*0ea0*/  EXIT ;  /* 0x000000000000794d */ /* 0x000fea0003800000 */
.L_x_720:
        /* <DEDUP_REMOVED lines=13> */
.L_x_1817:


//--------------------- .text._ZN7cutlass13device_kernelIN5flash19enable_sm80_to_sm89INS1_16FlashAttnBwdSm80INS1_25CollectiveMainloopBwdSm80ILi2ELi2EN4cute5tupleIJNS5_1CILi64EEENS7_ILi128EEES8_EEENS_6half_tEfNS_4arch4Sm80ELb1ELb0ELb0ELb1ELb0ELb0ELb0ELb0ELi2ELi2ELi4ELi2ELb1EEENS1_21CollectiveEpilogueBwdISA_SB_SD_Li256ELb1ELb0ELi2EEENS1_25SingleTileBwdLPTSchedulerILb1ELi128ELb0EEEEEEEEEvNT_6ParamsE --------------------------
	.section	.text._ZN7cutlass13device_kernelIN5flash19enable_sm80_to_sm89INS1_16FlashAttnBwdSm80INS1_25CollectiveMainloopBwdSm80ILi2ELi2EN4cute5tupleIJNS5_1CILi64EEENS7_ILi128EEES8_EEENS_6half_tEfNS_4arch4Sm80ELb1ELb0ELb0ELb1ELb0ELb0ELb0ELb0ELi2ELi2ELi4ELi2ELb1EEENS1_21CollectiveEpilogueBwdISA_SB_SD_Li256ELb1ELb0ELi2EEENS1_25SingleTileBwdLPTSchedulerILb1ELi128ELb0EEEEEEEEEvNT_6ParamsE,"ax",@progbits
	.sectioninfo	@"SHI_REGISTERS=254"
	.align	128
.text._ZN7cutlass13device_kernelIN5flash19enable_sm80_to_sm89INS1_16FlashAttnBwdSm80INS1_25CollectiveMainloopBwdSm80ILi2ELi2EN4cute5tupleIJNS5_1CILi64EEENS7_ILi128EEES8_EEENS_6half_tEfNS_4arch4Sm80ELb1ELb0ELb0ELb1ELb0ELb0ELb0ELb0ELi2ELi2ELi4ELi2ELb1EEENS1_21CollectiveEpilogueBwdISA_SB_SD_Li256ELb1ELb0ELi2EEENS1_25SingleTileBwdLPTSchedulerILb1ELi128ELb0EEEEEEEEEvNT_6ParamsE:
        .type           _ZN7cutlass13device_kernelIN5flash19enable_sm80_to_sm89INS1_16FlashAttnBwdSm80INS1_25CollectiveMainloopBwdSm80ILi2ELi2EN4cute5tupleIJNS5_1CILi64EEENS7_ILi128EEES8_EEENS_6half_tEfNS_4arch4Sm80ELb1ELb0ELb0ELb1ELb0ELb0ELb0ELb0ELi2ELi2ELi4ELi2ELb1EEENS1_21CollectiveEpilogueBwdISA_SB_SD_Li256ELb1ELb0ELi2EEENS1_25SingleTileBwdLPTSchedulerILb1ELi128ELb0EEEEEEEEEvNT_6ParamsE,@function
        .size           _ZN7cutlass13device_kernelIN5flash19enable_sm80_to_sm89INS1_16FlashAttnBwdSm80INS1_25CollectiveMainloopBwdSm80ILi2ELi2EN4cute5tupleIJNS5_1CILi64EEENS7_ILi128EEES8_EEENS_6half_tEfNS_4arch4Sm80ELb1ELb0ELb0ELb1ELb0ELb0ELb0ELb0ELi2ELi2ELi4ELi2ELb1EEENS1_21CollectiveEpilogueBwdISA_SB_SD_Li256ELb1ELb0ELi2EEENS1_25SingleTileBwdLPTSchedulerILb1ELi128ELb0EEEEEEEEEvNT_6ParamsE,(.L_x_1818 - _ZN7cutlass13device_kernelIN5flash19enable_sm80_to_sm89INS1_16FlashAttnBwdSm80INS1_25CollectiveMainloopBwdSm80ILi2ELi2EN4cute5tupleIJNS5_1CILi64EEENS7_ILi128EEES8_EEENS_6half_tEfNS_4arch4Sm80ELb1ELb0ELb0ELb1ELb0ELb0ELb0ELb0ELi2ELi2ELi4ELi2ELb1EEENS1_21CollectiveEpilogueBwdISA_SB_SD_Li256ELb1ELb0ELi2EEENS1_25SingleTileBwdLPTSchedulerILb1ELi128ELb0EEEEEEEEEvNT_6ParamsE)
        .other          _ZN7cutlass13device_kernelIN5flash19enable_sm80_to_sm89INS1_16FlashAttnBwdSm80INS1_25CollectiveMainloopBwdSm80ILi2ELi2EN4cute5tupleIJNS5_1CILi64EEENS7_ILi128EEES8_EEENS_6half_tEfNS_4arch4Sm80ELb1ELb0ELb0ELb1ELb0ELb0ELb0ELb0ELi2ELi2ELi4ELi2ELb1EEENS1_21CollectiveEpilogueBwdISA_SB_SD_Li256ELb1ELb0ELi2EEENS1_25SingleTileBwdLPTSchedulerILb1ELi128ELb0EEEEEEEEEvNT_6ParamsE,@"STO_CUDA_ENTRY STV_DEFAULT"
_ZN7cutlass13device_kernelIN5flash19enable_sm80_to_sm89INS1_16FlashAttnBwdSm80INS1_25CollectiveMainloopBwdSm80ILi2ELi2EN4cute5tupleIJNS5_1CILi64EEENS7_ILi128EEES8_EEENS_6half_tEfNS_4arch4Sm80ELb1ELb0ELb0ELb1ELb0ELb0ELb0ELb0ELi2ELi2ELi4ELi2ELb1EEENS1_21CollectiveEpilogueBwdISA_SB_SD_Li256ELb1ELb0ELi2EEENS1_25SingleTileBwdLPTSchedulerILb1ELi128ELb0EEEEEEEEEvNT_6ParamsE:
[----:B------:R-:W-:Y:S02]  /*0000*/  MOV R1, c[0x0][0x28] ;  /* 0x00000a0000017a02 */ /* 0x000fe40000000f00 */
[----:B------:R-:W1:Y:S01]  /*0010*/  S2R R6, SR_TID.X ;  /* 0x0000000000067919 */ /* 0x000e620000002100 */
[----:B------:R-:W-:-:S03]  /*0020*/  ULDC.64 UR10, c[0x0][0x118] ;  /* 0x00004600000a7ab9 */ /* 0x000fc60000000a00 */
        /* <DEDUP_REMOVED lines=21> */
.L_x_722:
[----:B------:R-:W-:Y:S02]  /*0180*/  MOV R2, c[0x0][0x3ac] ;  /* 0x0000eb0000027a02 */ /* 0x000fe40000000f00 */
[----:B------:R-:W-:Y:S02]  /*0190*/  MOV R218, R0 ;  /* 0x0000000000da7202 */ /* 0x000fe40000000f00 */
[----:B------:R-:W-:-:S13]  /*01a0*/  ISETP.NE.AND P0, PT, R2, 0x1, PT ;  /* 0x000000010200780c */ /* 0x000fda0003f05270 */
[----:B------:R-:W-:-:S05]  /*01b0*/  @P0 IMAD.HI.U32 R2, R0, c[0x0][0x3b0], RZ ;  /* 0x0000ec0000020a27 */ /* 0x000fca00078e00ff */
[----:B------:R-:W-:-:S05]  /*01c0*/  @P0 SHF.R.U32.HI R218, RZ, c[0x0][0x3b4], R2 ;  /* 0x0000ed00ffda0a19 */ /* 0x000fca0000011602 */
[----:B------:R-:W-:Y:S02]  /*01d0*/  IMAD R3, R218, c[0x0][0x3ac], RZ ;  /* 0x0000eb00da037a24 */ /* 0x000fe400078e02ff */
.L_x_723:
[----:B------:R-:W-:Y:S01]  /*01e0*/  IMAD.MOV.U32 R2, RZ, RZ, c[0x0][0x3a0] ;  /* 0x0000e800ff027624 */ /* 0x000fe200078e00ff */
[----:B------:R-:W-:Y:S01]  /*01f0*/  ISETP.NE.U32.AND P0, PT, RZ, c[0x0][0x3e0], PT ;  /* 0x0000f800ff007a0c */ /* 0x000fe20003f05070 */
[----:B------:R-:W-:-:S03]  /*0200*/  IMAD.IADD R3, R0, 0x1, -R3 ;  /* 0x0000000100037824 */ /* 0x000fc600078e0a03 */
[----:B------:R-:W-:Y:S01]  /*0210*/  ISETP.NE.AND P1, PT, R2, 0x1, PT ;  /* 0x000000010200780c */ /* 0x000fe20003f25270 */
[----:B------:R-:W-:Y:S01]  /*0220*/  IMAD R4, R4, c[0x0][0x3ac], R3 ;  /* 0x0000eb0004047a24 */ /* 0x000fe200078e0203 */
[----:B------:R-:W-:-:S04]  /*0230*/  ISETP.NE.AND.EX P0, PT, RZ, c[0x0][0x3e4], PT, P0 ;  /* 0x0000f900ff007a0c */ /* 0x000fc80003f05300 */
[----:B------:R-:W-:-:S07]  /*0240*/  MOV R215, R4 ;  /* 0x0000000400d77202 */ /* 0x000fce0000000f00 */
[----:B------:R-:W-:-:S05]  /*0250*/  @P1 IMAD.HI.U32 R0, R4, c[0x0][0x3a4], RZ ;  /* 0x0000e90004001a27 */ /* 0x000fca00078e00ff */
[----:B------:R-:W-:-:S04]  /*0260*/  @P1 SHF.R.U32.HI R215, RZ, c[0x0][0x3a8], R0 ;  /* 0x0000ea00ffd71a19 */ /* 0x000fc80000011600 */
[----:B------:R-:W-:-:S05]  /*0270*/  IADD3 R217, -R215, RZ, RZ ;  /* 0x000000ffd7d97210 */ /* 0x000fca0007ffe1ff */
[----:B------:R-:W-:Y:S01]  /*0280*/  IMAD R217, R217, c[0x0][0x3a0], R4 ;  /* 0x0000e800d9d97a24 */ /* 0x000fe200078e0204 */
[----:B------:R-:W-:Y:S05]  /*0290*/  @!P0 BRA `(.L_x_724) ;  /* 0x0000004000008947 */ /* 0x000fea0003800000 */
[----:B------:R-:W-:-:S05]  /*02a0*/  MOV R0, 0x4 ;  /* 0x0000000400007802 */ /* 0x000fca0000000f00 */
[----:B------:R-:W-:-:S06]  /*02b0*/  IMAD.WIDE R2, R215, R0, c[0x0][0x3e0] ;  /* 0x0000f800d7027625 */ /* 0x000fcc00078e0200 */
[----:B------:R1:W5:Y:S01]  /*02c0*/  LDG.E R3, [R2.64] ;  /* 0x0000000a02037981 */ /* 0x000362000c1e1900 */
[----:B------:R-:W-:Y:S05]  /*02d0*/  BRA `(.L_x_725) ;  /* 0x000000a000007947 */ /* 0x000fea0003800000 */
.L_x_724:
[----:B------:R-:W-:-:S04]  /*02e0*/  ISETP.NE.U32.AND P0, PT, RZ, c[0x0][0x3d8], PT ;  /* 0x0000f600ff007a0c */ /* 0x000fc80003f05070 */
[----:B------:R-:W-:-:S13]  /*02f0*/  ISETP.NE.AND.EX P0, PT, RZ, c[0x0][0x3dc], PT, P0 ;  /* 0x0000f700ff007a0c */ /* 0x000fda0003f05300 */
[----:B------:R-:W-:Y:S05]  /*0300*/  @!P0 BRA `(.L_x_726) ;  /* 0x0000006000008947 */ /* 0x000fea0003800000 */
[----:B------:R-:W-:-:S05]  /*0310*/  MOV R0, 0x4 ;  /* 0x0000000400007802 */ /* 0x000fca0000000f00 */
[----:B------:R-:W-:-:S05]  /*0320*/  IMAD.WIDE R4, R215, R0, c[0x0][0x3d8] ;  /* 0x0000f600d7047625 */ /* 0x000fca00078e0200 */
[----:B------:R-:W2:Y:S04]  /*0330*/  LDG.E R3, [R4.64] ;  /* 0x0000000a04037981 */ /* 0x000ea8000c1e1900 */
[----:B------:R-:W2:Y:S02]  /*0340*/  LDG.E R0, [R4.64+0x4] ;  /* 0x0000040a04007981 */ /* 0x000ea4000c1e1900 */
[----:B--2---:R-:W-:Y:S01]  /*0350*/  IADD3 R3, -R3, R0, RZ ;  /* 0x0000000003037210 */ /* 0x004fe20007ffe1ff */
[----:B------:R-:W-:Y:S05]  /*0360*/  BRA `(.L_x_725) ;  /* 0x0000001000007947 */ /* 0x000fea0003800000 */
.L_x_726:
[----:B------:R-:W-:-:S04]  /*0370*/  MOV R3, c[0x0][0x3d4] ;  /* 0x0000f50000037a02 */ /* 0x000fc80000000f00 */
.L_x_725:
[----:B-----5:R-:W-:-:S04]  /*0380*/  IADD3 R3, R3, 0x7f, RZ ;  /* 0x0000007f03037810 */ /* 0x020fc80007ffe0ff */
[----:B------:R-:W-:-:S04]  /*0390*/  SHF.R.S32.HI R0, RZ, 0x1f, R3 ;  /* 0x0000001fff007819 */ /* 0x000fc80000011403 */
[----:B------:R-:W-:-:S04]  /*03a0*/  LEA.HI R3, R0, R3, RZ, 0x7 ;  /* 0x0000000300037211 */ /* 0x000fc800078f38ff */
[----:B------:R-:W-:-:S04]  /*03b0*/  SHF.R.S32.HI R3, RZ, 0x7, R3 ;  /* 0x00000007ff037819 */ /* 0x000fc80000011403 */
[----:B------:R-:W-:-:S04]  /*03c0*/  ISETP.GE.AND P0, PT, R218, R3, PT ;  /* 0x00000003da00720c */ /* 0x000fc80003f06270 */
[----:B------:R-:W-:Y:S01]  /*03d0*/  SEL R215, R215, 0xffffffff, !P0 ;  /* 0xffffffffd7d77807 */ /* 0x000fe20004000000 */
[----:B------:R-:W-:Y:S05]  /*03e0*/  BRA `(.L_x_727) ;  /* 0x0000036000007947 */ /* 0x000fea0003800000 */
.L_x_721:
        /* <DEDUP_REMOVED lines=16> */
.L_x_728:
[----:B------:R-:W-:Y:S02]  /*04f0*/  MOV R0, c[0x0][0x3ac] ;  /* 0x0000eb0000007a02 */ /* 0x000fe40000000f00 */
[----:B------:R-:W-:Y:S02]  /*0500*/  MOV R218, R2 ;  /* 0x0000000200da7202 */ /* 0x000fe40000000f00 */
[----:B------:R-:W-:-:S13]  /*0510*/  ISETP.NE.AND P0, PT, R0, 0x1, PT ;  /* 0x000000010000780c */ /* 0x000fda0003f05270 */
[----:B------:R-:W-:-:S05]  /*0520*/  @P0 IMAD.HI.U32 R0, R2, c[0x0][0x3b0], RZ ;  /* 0x0000ec0002000a27 */ /* 0x000fca00078e00ff */
[----:B------:R-:W-:-:S05]  /*0530*/  @P0 SHF.R.U32.HI R218, RZ, c[0x0][0x3b4], R0 ;  /* 0x0000ed00ffda0a19 */ /* 0x000fca0000011600 */
[----:B------:R-:W-:Y:S02]  /*0540*/  IMAD R3, R218, c[0x0][0x3ac], RZ ;  /* 0x0000eb00da037a24 */ /* 0x000fe400078e02ff */
.L_x_729:
        /* <DEDUP_REMOVED lines=16> */
.L_x_730:
        /* <DEDUP_REMOVED lines=9> */
.L_x_732:
[----:B------:R-:W-:-:S04]  /*06e0*/  MOV R3, c[0x0][0x3d4] ;  /* 0x0000f50000037a02 */ /* 0x000fc80000000f00 */
.L_x_731:
[----:B-----5:R-:W-:-:S04]  /*06f0*/  IADD3 R3, R3, 0x7f, RZ ;  /* 0x0000007f03037810 */ /* 0x020fc80007ffe0ff */
[----:B------:R-:W-:-:S04]  /*0700*/  SHF.R.S32.HI R0, RZ, 0x1f, R3 ;  /* 0x0000001fff007819 */ /* 0x000fc80000011403 */
[----:B------:R-:W-:-:S04]  /*0710*/  LEA.HI R3, R0, R3, RZ, 0x7 ;  /* 0x0000000300037211 */ /* 0x000fc800078f38ff */
[----:B------:R-:W-:-:S04]  /*0720*/  SHF.R.S32.HI R3, RZ, 0x7, R3 ;  /* 0x00000007ff037819 */ /* 0x000fc80000011403 */
[----:B------:R-:W-:-:S04]  /*0730*/  ISETP.GE.AND P0, PT, R218, R3, PT ;  /* 0x00000003da00720c */ /* 0x000fc80003f06270 */
[----:B------:R-:W-:-:S04]  /*0740*/  SEL R215, R215, 0xffffffff, !P0 ;  /* 0xffffffffd7d77807 */ /* 0x000fc80004000000 */
.L_x_727:
[----:B------:R-:W-:-:S13]  /*0750*/  ISETP.GE.AND P0, PT, R215, RZ, PT ;  /* 0x000000ffd700720c */ /* 0x000fda0003f06270 */
[----:B------:R-:W-:Y:S05]  /*0760*/  @!P0 EXIT ;  /* 0x000000000000894d */ /* 0x000fea0003800000 */
[----:B------:R-:W-:Y:S01]  /*0770*/  ISETP.NE.U32.AND P3, PT, RZ, c[0x0][0x2c8], PT ;  /* 0x0000b200ff007a0c */ /* 0x000fe20003f65070 */
[----:B------:R-:W-:Y:S01]  /*0780*/  IMAD.MOV.U32 R4, RZ, RZ, 0x4 ;  /* 0x00000004ff047424 */ /* 0x000fe200078e00ff */
[----:B------:R-:W-:Y:S02]  /*0790*/  ISETP.NE.U32.AND P0, PT, RZ, c[0x0][0x2d8], PT ;  /* 0x0000b600ff007a0c */ /* 0x000fe40003f05070 */
[----:B------:R-:W-:Y:S01]  /*07a0*/  ISETP.NE.AND.EX P3, PT, RZ, c[0x0][0x2cc], PT, P3 ;  /* 0x0000b300ff007a0c */ /* 0x000fe20003f65330 */
[----:B------:R-:W-:Y:S01]  /*07b0*/  IMAD.WIDE R10, R215, R4, c[0x0][0x2c8] ;  /* 0x0000b200d70a7625 */ /* 0x000fe200078e0204 */
[----:B------:R-:W-:Y:S02]  /*07c0*/  ISETP.NE.AND.EX P0, PT, RZ, c[0x0][0x2dc], PT, P0 ;  /* 0x0000b700ff007a0c */ /* 0x000fe40003f05300 */
[----:B------:R-:W-:-:S04]  /*07d0*/  ISETP.NE.U32.AND P1, PT, RZ, c[0x0][0x2d0], PT ;  /* 0x0000b400ff007a0c */ /* 0x000fc80003f25070 */
[----:B------:R-:W-:-:S05]  /*07e0*/  ISETP.NE.AND.EX P1, PT, RZ, c[0x0][0x2d4], PT, P1 ;  /* 0x0000b500ff007a0c */ /* 0x000fca0003f25310 */
[----:B------:R-:W2:Y:S01]  /*07f0*/  @P3 LDG.E R12, [R10.64] ;  /* 0x0000000a0a0c3981 */ /* 0x000ea2000c1e1900 */
[----:B------:R-:W-:Y:S01]  /*0800*/  IMAD.MOV.U32 R216, RZ, RZ, c[0x0][0x168] ;  /* 0x00005a00ffd87624 */ /* 0x000fe200078e00ff */
[----:B-1----:R-:W-:Y:S01]  /*0810*/  MOV R2, RZ ;  /* 0x000000ff00027202 */ /* 0x002fe20000000f00 */
[----:B------:R-:W-:Y:S02]  /*0820*/  IMAD.MOV.U32 R0, RZ, RZ, RZ ;  /* 0x000000ffff007224 */ /* 0x000fe400078e00ff */
[----:B------:R-:W-:-:S04]  /*0830*/  @P0 IMAD.WIDE R14, R215, R4, c[0x0][0x2d8] ;  /* 0x0000b600d70e0625 */ /* 0x000fc800078e0204 */
[C---:B------:R-:W-:Y:S01]  /*0840*/  IMAD.WIDE R8, R215.reuse, R4, c[0x0][0x2d0] ;  /* 0x0000b400d7087625 */ /* 0x040fe200078e0204 */
[----:B------:R1:W5:Y:S04]  /*0850*/  @P0 LDG.E R216, [R14.64] ;  /* 0x0000000a0ed80981 */ /* 0x000368000c1e1900 */
[----:B------:R1:W5:Y:S04]  /*0860*/  @P3 LDG.E R0, [R10.64] ;  /* 0x0000000a0a003981 */ /* 0x000368000c1e1900 */
[----:B------:R1:W5:Y:S01]  /*0870*/  @P1 LDG.E R2, [R8.64] ;  /* 0x0000000a08021981 */ /* 0x000362000c1e1900 */
[----:B------:R-:W-:Y:S01]  /*0880*/  IMAD.MOV.U32 R208, RZ, RZ, RZ ;  /* 0x000000ffffd07224 */ /* 0x000fe200078e00ff */
[----:B------:R-:W-:Y:S01]  /*0890*/  MOV R214, c[0x0][0x198] ;  /* 0x0000660000d67a02 */ /* 0x000fe20000000f00 */
        /* <DEDUP_REMOVED lines=9> */
.L_x_733:
[----:B-1----:R-:W-:-:S04]  /*0930*/  ISETP.NE.U32.AND P0, PT, RZ, c[0x0][0x2e0], PT ;  /* 0x0000b800ff007a0c */ /* 0x002fc80003f05070 */
[----:B------:R-:W-:-:S13]  /*0940*/  ISETP.NE.AND.EX P0, PT, RZ, c[0x0][0x2e4], PT, P0 ;  /* 0x0000b900ff007a0c */ /* 0x000fda0003f05300 */
[----:B------:R-:W-:Y:S05]  /*0950*/  @!P0 BRA `(.L_x_734) ;  /* 0x0000003000008947 */ /* 0x000fea0003800000 */
[----:B------:R-:W-:-:S05]  /*0960*/  IMAD.WIDE R4, R215, R4, c[0x0][0x2e0] ;  /* 0x0000b800d7047625 */ /* 0x000fca00078e0204 */
[----:B------:R1:W5:Y:S01]  /*0970*/  LDG.E R214, [R4.64] ;  /* 0x0000000a04d67981 */ /* 0x000362000c1e1900 */
[----:B------:R-:W-:Y:S05]  /*0980*/  BRA `(.L_x_735) ;  /* 0x0000004000007947 */ /* 0x000fea0003800000 */
.L_x_734:
[----:B------:R-:W-:Y:S05]  /*0990*/  @!P1 BRA `(.L_x_735) ;  /* 0x0000003000009947 */ /* 0x000fea0003800000 */
[----:B------:R-:W2:Y:S04]  /*09a0*/  LDG.E R214, [R8.64] ;  /* 0x0000000a08d67981 */ /* 0x000ea8000c1e1900 */
[----:B------:R-:W2:Y:S02]  /*09b0*/  LDG.E R3, [R8.64+0x4] ;  /* 0x0000040a08037981 */ /* 0x000ea4000c1e1900 */
[----:B--2---:R-:W-:Y:S02]  /*09c0*/  IADD3 R214, -R214, R3, RZ ;  /* 0x00000003d6d67210 */ /* 0x004fe40007ffe1ff */
.L_x_735:
[----:B------:R-:W-:Y:S01]  /*09d0*/  IMAD.SHL.U32 R211, R218, 0x80, RZ ;  /* 0x00000080dad37824 */ /* 0x000fe200078e00ff */
[----:B-1---5:R-:W-:Y:S01]  /*09e0*/  IADD3 R5, R216, 0x3f, RZ ;  /* 0x0000003fd8057810 */ /* 0x022fe20007ffe0ff */
[----:B------:R-:W-:Y:S01]  /*09f0*/  CS2R R126, SRZ ;  /* 0x00000000007e7805 */ /* 0x000fe2000001ff00 */
[----:B------:R-:W-:Y:S01]  /*0a00*/  PLOP3.LUT P2, PT, PT, PT, PT, 0x80, 0x0 ;  /* 0x000000000000781c */ /* 0x000fe20003f4f070 */
[----:B------:R-:W-:Y:S01]  /*0a10*/  CS2R R124, SRZ ;  /* 0x00000000007c7805 */ /* 0x000fe2000001ff00 */
[----:B------:R-:W-:Y:S01]  /*0a20*/  IADD3 R3, R211, -c[0x0][0x2a4], -R214 ;  /* 0x8000a900d3037a10 */ /* 0x000fe20007ffe8d6 */
[----:B------:R-:W-:Y:S01]  /*0a30*/  CS2R R130, SRZ ;  /* 0x0000000000827805 */ /* 0x000fe2000001ff00 */
[----:B------:R-:W-:Y:S01]  /*0a40*/  SHF.R.S32.HI R212, RZ, 0x1f, R5 ;  /* 0x0000001fffd47819 */ /* 0x000fe20000011405 */
[----:B------:R-:W-:Y:S01]  /*0a50*/  CS2R R128, SRZ ;  /* 0x0000000000807805 */ /* 0x000fe2000001ff00 */
[----:B------:R-:W-:Y:S01]  /*0a60*/  CS2R R122, SRZ ;  /* 0x00000000007a7805 */ /* 0x000fe2000001ff00 */
[----:B------:R-:W-:Y:S01]  /*0a70*/  IMAD.IADD R3, R3, 0x1, R216 ;  /* 0x0000000103037824 */ /* 0x000fe200078e02d8 */
[----:B------:R-:W-:Y:S01]  /*0a80*/  LEA.HI R212, R212, R5, RZ, 0x6 ;  /* 0x00000005d4d47211 */ /* 0x000fe200078f30ff */
[----:B------:R-:W-:Y:S01]  /*0a90*/  CS2R R120, SRZ ;  /* 0x0000000000787805 */ /* 0x000fe2000001ff00 */
[----:B------:R-:W-:Y:S01]  /*0aa0*/  CS2R R118, SRZ ;  /* 0x0000000000767805 */ /* 0x000fe2000001ff00 */
[----:B------:R-:W-:Y:S01]  /*0ab0*/  CS2R R116, SRZ ;  /* 0x0000000000747805 */ /* 0x000fe2000001ff00 */
[----:B------:R-:W-:Y:S01]  /*0ac0*/  SHF.R.S32.HI R236, RZ, 0x1f, R3 ;  /* 0x0000001fffec7819 */ /* 0x000fe20000011403 */
[----:B------:R-:W-:Y:S01]  /*0ad0*/  CS2R R110, SRZ ;  /* 0x00000000006e7805 */ /* 0x000fe2000001ff00 */
[----:B------:R-:W-:Y:S01]  /*0ae0*/  SHF.R.S32.HI R212, RZ, 0x6, R212 ;  /* 0x00000006ffd47819 */ /* 0x000fe200000114d4 */
        /* <DEDUP_REMOVED lines=32> */
[----:B------:R-:W-:Y:S01]  /*0cf0*/  IMAD.IADD R235, R214, 0x1, -R211 ;  /* 0x00000001d6eb7824 */ /* 0x000fe200078e0ad3 */
[----:B------:R-:W-:Y:S01]  /*0d00*/  ISETP.NE.AND P0, PT, R3, 0x1, PT ;  /* 0x000000010300780c */ /* 0x000fe20003f05270 */
[----:B------:R-:W-:Y:S01]  /*0d10*/  IMAD.SHL.U32 R224, R6, 0x4, RZ ;  /* 0x0000000406e07824 */ /* 0x000fe200078e00ff */
[-C--:B------:R-:W-:Y:S01]  /*0d20*/  LEA.HI R12, R13, R6.reuse, RZ, 0x3 ;  /* 0x000000060d0c7211 */ /* 0x080fe200078f18ff */
[----:B------:R-:W-:Y:S01]  /*0d30*/  IMAD.WIDE.U32 R32, R217, c[0x0][0x238], R6 ;  /* 0x00008e00d9207a25 */ /* 0x000fe200078e0006 */
[----:B------:R-:W-:Y:S01]  /*0d40*/  SHF.R.S32.HI R3, RZ, 0x1f, R217 ;  /* 0x0000001fff037819 */ /* 0x000fe200000114d9 */
[----:B------:R-:W-:Y:S01]  /*0d50*/  ULDC.64 UR4, c[0x0][0x1d8] ;  /* 0x0000760000047ab9 */ /* 0x000fe20000000a00 */
[----:B------:R-:W-:Y:S01]  /*0d60*/  LOP3.LUT R5, R12, 0xfffffff8, RZ, 0xc0, !PT ;  /* 0xfffffff80c057812 */ /* 0x000fe200078ec0ff */
[----:B------:R-:W-:Y:S01]  /*0d70*/  IMAD.SHL.U32 R205, R208, 0x40, RZ ;  /* 0x00000040d0cd7824 */ /* 0x000fe200078e00ff */
[----:B------:R-:W-:Y:S01]  /*0d80*/  SHF.R.S32.HI R213, RZ, 0x3, R12 ;  /* 0x00000003ffd57819 */ /* 0x000fe2000001140c */
[----:B------:R-:W-:Y:S01]  /*0d90*/  IMAD R8, R3, c[0x0][0x238], RZ ;  /* 0x00008e0003087a24 */ /* 0x000fe200078e02ff */
[----:B------:R-:W-:Y:S01]  /*0da0*/  LEA.HI R18, R13, R6, RZ, 0x4 ;  /* 0x000000060d127211 */ /* 0x000fe200078f20ff */
[----:B------:R-:W-:Y:S01]  /*0db0*/  IMAD R28, R3, c[0x0][0x270], RZ ;  /* 0x00009c00031c7a24 */ /* 0x000fe200078e02ff */
[----:B------:R-:W-:Y:S01]  /*0dc0*/  SHF.R.S32.HI R9, RZ, 0x1f, R213 ;  /* 0x0000001fff097819 */ /* 0x000fe200000114d5 */
[----:B------:R-:W-:Y:S01]  /*0dd0*/  @P0 IMAD.HI.U32 R4, R217, c[0x0][0x24c], RZ ;  /* 0x00009300d9040a27 */ /* 0x000fe200078e00ff */
[----:B------:R-:W-:Y:S01]  /*0de0*/  IADD3 R222, P2, R213, R0, RZ ;  /* 0x00000000d5de7210 */ /* 0x000fe20007f5e0ff */
[----:B------:R-:W-:Y:S01]  /*0df0*/  USHF.L.U32 UR6, UR4, 0x6, URZ ;  /* 0x0000000604067899 */ /* 0x000fe2000800063f */
[----:B------:R-:W-:Y:S01]  /*0e00*/  SHF.R.S32.HI R225, RZ, 0x1f, R224 ;  /* 0x0000001fffe17819 */ /* 0x000fe200000114e0 */
[----:B------:R-:W-:Y:S01]  /*0e10*/  IMAD R26, R3, c[0x0][0x288], RZ ;  /* 0x0000a200031a7a24 */ /* 0x000fe200078e02ff */
[----:B------:R-:W-:Y:S01]  /*0e20*/  @P0 SHF.R.U32.HI R17, RZ, c[0x0][0x250], R4 ;  /* 0x00009400ff110a19 */ /* 0x000fe20000011604 */
[----:B------:R-:W-:Y:S01]  /*0e30*/  IMAD.IADD R4, R6, 0x1, -R5 ;  /* 0x0000000106047824 */ /* 0x000fe200078e0a05 */
[----:B------:R-:W-:Y:S01]  /*0e40*/  IADD3 R22, P0, R213, R2, RZ ;  /* 0x00000002d5167210 */ /* 0x000fe20007f1e0ff */
[----:B------:R-:W-:Y:S01]  /*0e50*/  IMAD R5, R217, c[0x0][0x23c], R8 ;  /* 0x00008f00d9057a24 */ /* 0x000fe200078e0208 */
[----:B------:R-:W-:Y:S01]  /*0e60*/  SHF.R.S32.HI R10, RZ, 0x1f, R17 ;  /* 0x0000001fff0a7819 */ /* 0x000fe20000011411 */
[----:B------:R-:W-:Y:S01]  /*0e70*/  IMAD.SHL.U32 R20, R4, 0x8, RZ ;  /* 0x0000000804147824 */ /* 0x000fe200078e00ff */
[-C--:B------:R-:W-:Y:S01]  /*0e80*/  LEA.HI.X.SX32 R0, R0, R9.reuse, 0x1, P2 ;  /* 0x0000000900007211 */ /* 0x080fe200010f0eff */
[----:B------:R-:W-:Y:S01]  /*0e90*/  IMAD.IADD R33, R33, 0x1, R5 ;  /* 0x0000000121217824 */ /* 0x000fe200078e0205 */
[----:B------:R-:W-:Y:S01]  /*0ea0*/  LEA.HI.X.SX32 R23, R2, R9, 0x1, P0 ;  /* 0x0000000902177211 */ /* 0x000fe200000f0eff */
[----:B------:R-:W-:Y:S01]  /*0eb0*/  IMAD.IADD R5, R235, 0x1, -R213 ;  /* 0x00000001eb057824 */ /* 0x000fe200078e0ad5 */
[----:B------:R-:W-:Y:S01]  /*0ec0*/  SHF.R.S32.HI R21, RZ, 0x1f, R20 ;  /* 0x0000001fff157819 */ /* 0x000fe20000011414 */
[----:B------:R-:W-:Y:S01]  /*0ed0*/  IMAD R24, R10, c[0x0][0x1e0], RZ ;  /* 0x000078000a187a24 */ /* 0x000fe200078e02ff */
[----:B------:R-:W-:Y:S01]  /*0ee0*/  SEL R8, R215, RZ, !P1 ;  /* 0x000000ffd7087207 */ /* 0x000fe20004800000 */
[----:B------:R-:W-:Y:S01]  /*0ef0*/  IMAD R28, R217, c[0x0][0x274], R28 ;  /* 0x00009d00d91c7a24 */ /* 0x000fe200078e021c */
[----:B------:R-:W-:Y:S01]  /*0f00*/  ISETP.GE.AND P2, PT, R5, 0x1, PT ;  /* 0x000000010500780c */ /* 0x000fe20003f46270 */
[----:B------:R-:W-:Y:S01]  /*0f10*/  IMAD R24, R17, c[0x0][0x1e4], R24 ;  /* 0x0000790011187a24 */ /* 0x000fe200078e0218 */
[----:B------:R-:W-:Y:S01]  /*0f20*/  ISETP.GE.AND P0, PT, R5, 0x21, PT ;  /* 0x000000210500780c */ /* 0x000fe20003f06270 */
[----:B------:R-:W-:Y:S01]  /*0f30*/  IMAD.WIDE.U32 R14, R17, c[0x0][0x1e0], R20 ;  /* 0x00007800110e7a25 */ /* 0x000fe200078e0014 */
[C---:B------:R-:W-:Y:S01]  /*0f40*/  ISETP.GE.AND P6, PT, R5.reuse, 0x41, PT ;  /* 0x000000410500780c */ /* 0x040fe20003fc6270 */
[----:B------:R-:W-:Y:S01]  /*0f50*/  UMOV UR8, 0x6 ;  /* 0x0000000600087882 */ /* 0x000fe20000000000 */
[----:B------:R-:W-:Y:S01]  /*0f60*/  ISETP.GE.AND P5, PT, R5, 0x61, PT ;  /* 0x000000610500780c */ /* 0x000fe20003fa6270 */
[----:B------:R-:W-:Y:S01]  /*0f70*/  IMAD.IADD R25, R15, 0x1, R24 ;  /* 0x000000010f197824 */ /* 0x000fe200078e0218 */
[----:B------:R-:W-:Y:S01]  /*0f80*/  SHF.R.S32.HI R5, RZ, 0x1f, R215 ;  /* 0x0000001fff057819 */ /* 0x000fe200000114d7 */
[----:B------:R-:W-:Y:S01]  /*0f90*/  IMAD.WIDE.U32 R36, R217, c[0x0][0x270], R224 ;  /* 0x00009c00d9247a25 */ /* 0x000fe200078e00e0 */
[----:B------:R-:W-:Y:S01]  /*0fa0*/  SHF.R.S32.HI R9, RZ, 0x4, R18 ;  /* 0x00000004ff097819 */ /* 0x000fe20000011412 */
[----:B------:R-:W-:Y:S01]  /*0fb0*/  USHF.L.U64.HI UR5, UR4, UR8, UR5 ;  /* 0x0000000804057299 */ /* 0x000fe20008010205 */
[----:B------:R-:W-:Y:S01]  /*0fc0*/  SEL R11, R5, RZ, !P3 ;  /* 0x000000ff050b7207 */ /* 0x000fe20005800000 */
[----:B------:R-:W-:Y:S01]  /*0fd0*/  IMAD R26, R217, c[0x0][0x28c], R26 ;  /* 0x0000a300d91a7a24 */ /* 0x000fe200078e021a */
[----:B------:R-:W-:Y:S01]  /*0fe0*/  SEL R5, R5, RZ, !P1 ;  /* 0x000000ff05057207 */ /* 0x000fe20004800000 */
[----:B------:R-:W-:Y:S01]  /*0ff0*/  IMAD.WIDE.U32 R34, R217, c[0x0][0x288], R224 ;  /* 0x0000a200d9227a25 */ /* 0x000fe200078e00e0 */
[----:B------:R-:W-:-:S02]  /*1000*/  SEL R2, R215, RZ, !P3 ;  /* 0x000000ffd7027207 */ /* 0x000fc40005800000 */
[C---:B------:R-:W-:Y:S01]  /*1010*/  ISETP.GE.OR P4, PT, R20.reuse, c[0x0][0x1cc], !P2 ;  /* 0x0000730014007a0c */ /* 0x040fe20005786670 */
[----:B------:R-:W-:Y:S01]  /*1020*/  IMAD R15, R5, c[0x0][0x1e8], RZ ;  /* 0x00007a00050f7a24 */ /* 0x000fe200078e02ff */
[----:B------:R-:W-:Y:S01]  /*1030*/  ISETP.GE.OR P2, PT, R20, c[0x0][0x19c], !P2 ;  /* 0x0000670014007a0c */ /* 0x000fe20005746670 */
[----:B------:R-:W-:Y:S01]  /*1040*/  IMAD.MOV.U32 R24, RZ, RZ, R14 ;  /* 0x000000ffff187224 */ /* 0x000fe200078e000e */
[----:B------:R-:W-:Y:S01]  /*1050*/  SHF.R.S32.HI R14, RZ, 0x1f, R205 ;  /* 0x0000001fff0e7819 */ /* 0x000fe200000114cd */
[----:B------:R-:W-:Y:S01]  /*1060*/  IMAD R30, R8, c[0x0][0x1ec], R15 ;  /* 0x00007b00081e7a24 */ /* 0x000fe200078e020f */
[----:B------:R-:W-:Y:S01]  /*1070*/  LEA.HI R15, R18, R9, RZ, 0x1 ;  /* 0x00000009120f7211 */ /* 0x000fe200078f08ff */
[----:B------:R-:W-:Y:S01]  /*1080*/  IMAD R203, R11, c[0x0][0x240], RZ ;  /* 0x000090000bcb7a24 */ /* 0x000fe200078e02ff */
[----:B------:R-:W-:Y:S01]  /*1090*/  LEA.HI R198, R13, R6, RZ, 0x7 ;  /* 0x000000060dc67211 */ /* 0x000fe200078f38ff */
[----:B------:R-:W-:Y:S01]  /*10a0*/  IMAD.WIDE.U32 R32, R2, c[0x0][0x240], R32 ;  /* 0x0000900002207a25 */ /* 0x000fe200078e0020 */
[----:B------:R-:W-:-:S02]  /*10b0*/  LOP3.LUT R15, R15, 0xfffffffe, RZ, 0xc0, !PT ;  /* 0xfffffffe0f0f7812 */ /* 0x000fc400078ec0ff */
[----:B------:R-:W-:Y:S01]  /*10c0*/  SHF.R.U32.HI R198, RZ, 0x4, R198 ;  /* 0x00000004ffc67819 */ /* 0x000fe200000116c6 */
[----:B------:R-:W-:Y:S01]  /*10d0*/  IMAD.IADD R29, R37, 0x1, R28 ;  /* 0x00000001251d7824 */ /* 0x000fe200078e021c */
[----:B------:R-:W-:Y:S01]  /*10e0*/  IADD3 R205, P1, R205, R32, RZ ;  /* 0x00000020cdcd7210 */ /* 0x000fe20007f3e0ff */
[----:B------:R-:W-:Y:S02]  /*10f0*/  IMAD.IADD R27, R35, 0x1, R26 ;  /* 0x00000001231b7824 */ /* 0x000fe400078e021a */
[----:B------:R-:W-:Y:S02]  /*1100*/  IMAD.MOV.U32 R28, RZ, RZ, R36 ;  /* 0x000000ffff1c7224 */ /* 0x000fe400078e0024 */
[----:B------:R-:W-:-:S04]  /*1110*/  IMAD.WIDE.U32 R24, R8, c[0x0][0x1e8], R24 ;  /* 0x00007a0008187a25 */ /* 0x000fc800078e0018 */
[----:B------:R-:W-:Y:S02]  /*1120*/  IMAD.MOV.U32 R26, RZ, RZ, R34 ;  /* 0x000000ffff1a7224 */ /* 0x000fe400078e0022 */
[----:B------:R-:W-:-:S04]  /*1130*/  IMAD.WIDE R22, R218, 0x80, R22 ;  /* 0x00000080da167825 */ /* 0x000fc800078e0216 */
[C---:B------:R-:W-:Y:S02]  /*1140*/  IMAD R203, R2.reuse, c[0x0][0x244], R203 ;  /* 0x0000910002cb7a24 */ /* 0x040fe400078e02cb */
[----:B------:R-:W-:Y:S01]  /*1150*/  IMAD.IADD R15, R9, 0x1, -R15 ;  /* 0x00000001090f7824 */ /* 0x000fe200078e0a0f */
[----:B------:R-:W-:Y:S01]  /*1160*/  LEA.HI R9, R13, R6, RZ, 0x6 ;  /* 0x000000060d097211 */ /* 0x000fe200078f30ff */
[----:B------:R-:W-:Y:S01]  /*1170*/  IMAD.WIDE.U32 R28, R2, c[0x0][0x278], R28 ;  /* 0x00009e00021c7a25 */ /* 0x000fe200078e001c */
[----:B------:R-:W-:Y:S02]  /*1180*/  IADD3.X R203, R14, R33, R203, P1, !PT ;  /* 0x000000210ecb7210 */ /* 0x000fe40000ffe4cb */
[----:B------:R-:W-:Y:S01]  /*1190*/  SHF.R.S32.HI R14, RZ, 0x1f, R208 ;  /* 0x0000001fff0e7819 */ /* 0x000fe200000114d0 */
[----:B------:R-:W-:Y:S01]  /*11a0*/  IMAD.IADD R31, R25, 0x1, R30 ;  /* 0x00000001191f7824 */ /* 0x000fe200078e021e */
[----:B------:R-:W-:Y:S01]  /*11b0*/  SHF.R.S32.HI R9, RZ, 0x6, R9 ;  /* 0x00000006ff097819 */ /* 0x000fe20000011409 */
[----:B------:R-:W-:Y:S01]  /*11c0*/  IMAD R207, R11, c[0x0][0x290], RZ ;  /* 0x0000a4000bcf7a24 */ /* 0x000fe200078e02ff */
[----:B------:R-:W-:Y:S01]  /*11d0*/  IADD3 R210, P3, R208, R28, RZ ;  /* 0x0000001cd0d27210 */ /* 0x000fe20007f7e0ff */
[----:B------:R-:W-:-:S02]  /*11e0*/  IMAD.SHL.U32 R19, R213, 0x40, RZ ;  /* 0x00000040d5137824 */ /* 0x000fc400078e00ff */
[----:B------:R-:W-:Y:S02]  /*11f0*/  IMAD R10, R10, c[0x0][0x1b0], RZ ;  /* 0x00006c000a0a7a24 */ /* 0x000fe400078e02ff */
[----:B------:R-:W-:Y:S01]  /*1200*/  IMAD.WIDE.U32 R26, R2, c[0x0][0x290], R26 ;  /* 0x0000a400021a7a25 */ /* 0x000fe200078e001a */
[----:B------:R-:W-:-:S03]  /*1210*/  LOP3.LUT R19, R19, 0x1c0, RZ, 0xc0, !PT ;  /* 0x000001c013137812 */ /* 0x000fc600078ec0ff */
[----:B------:R-:W-:Y:S01]  /*1220*/  IMAD.MOV.U32 R30, RZ, RZ, R24 ;  /* 0x000000ffff1e7224 */ /* 0x000fe200078e0018 */
[----:B------:R-:W-:Y:S01]  /*1230*/  IADD3 R208, P1, R208, R26, RZ ;  /* 0x0000001ad0d07210 */ /* 0x000fe20007f3e0ff */
[----:B------:R-:W-:Y:S01]  /*1240*/  IMAD R209, R11, c[0x0][0x278], RZ ;  /* 0x00009e000bd17a24 */ /* 0x000fe200078e02ff */
[----:B------:R-:W-:Y:S01]  /*1250*/  LOP3.LUT R24, R19, 0x38, R20, 0xf8, !PT ;  /* 0x0000003813187812 */ /* 0x000fe200078ef814 */
[----:B------:R-:W-:Y:S01]  /*1260*/  IMAD R25, R23, c[0x0][0x1d8], RZ ;  /* 0x0000760017197a24 */ /* 0x000fe200078e02ff */
[----:B------:R-:W-:Y:S01]  /*1270*/  SHF.R.U32.HI R19, RZ, 0x3, R19 ;  /* 0x00000003ff137819 */ /* 0x000fe20000011613 */
[----:B------:R-:W-:Y:S02]  /*1280*/  IMAD R207, R2, c[0x0][0x294], R207 ;  /* 0x0000a50002cf7a24 */ /* 0x000fe400078e02cf */
[C---:B------:R-:W-:Y:S02]  /*1290*/  IMAD R10, R17.reuse, c[0x0][0x1b4], R10 ;  /* 0x00006d00110a7a24 */ /* 0x040fe400078e020a */
[----:B------:R-:W-:Y:S01]  /*12a0*/  IMAD.WIDE.U32 R32, R17, c[0x0][0x1b0], R20 ;  /* 0x00006c0011207a25 */ /* 0x000fe200078e0014 */
[----:B------:R-:W-:-:S03]  /*12b0*/  IADD3.X R207, R14, R27, R207, P1, !PT ;  /* 0x0000001b0ecf7210 */ /* 0x000fc60000ffe4cf */
[----:B------:R-:W-:Y:S02]  /*12c0*/  IMAD R209, R2, c[0x0][0x27c], R209 ;  /* 0x00009f0002d17a24 */ /* 0x000fe400078e02d1 */
[C---:B------:R-:W-:Y:S02]  /*12d0*/  IMAD R17, R22.reuse, c[0x0][0x1dc], R25 ;  /* 0x0000770016117a24 */ /* 0x040fe400078e0219 */
[----:B------:R-:W-:Y:S01]  /*12e0*/  IMAD.WIDE.U32 R30, R22, c[0x0][0x1d8], R30 ;  /* 0x00007600161e7a25 */ /* 0x000fe200078e001e */
[----:B------:R-:W-:Y:S02]  /*12f0*/  IADD3.X R209, R14, R29, R209, P3, !PT ;  /* 0x0000001d0ed17210 */ /* 0x000fe40001ffe4d1 */
[----:B------:R-:W-:Y:S01]  /*1300*/  LEA.HI R14, R13, R6, RZ, 0x2 ;  /* 0x000000060d0e7211 */ /* 0x000fe200078f10ff */
[----:B------:R-:W-:Y:S01]  /*1310*/  IMAD.SHL.U32 R16, R9, 0x200, RZ ;  /* 0x0000020009107824 */ /* 0x000fe200078e00ff */
[----:B------:R-:W-:Y:S01]  /*1320*/  LEA R26, P1, R30, c[0x0][0x1c0], 0x1 ;  /* 0x000070001e1a7a11 */ /* 0x000fe200078208ff */
[----:B------:R-:W-:Y:S01]  /*1330*/  IMAD.IADD R17, R31, 0x1, R17 ;  /* 0x000000011f117824 */ /* 0x000fe200078e0211 */
[----:B------:R-:W-:Y:S01]  /*1340*/  ISETP.GE.OR P3, PT, R20, c[0x0][0x1cc], !P0 ;  /* 0x0000730014007a0c */ /* 0x000fe20004766670 */
[----:B------:R-:W-:Y:S01]  /*1350*/  IMAD.IADD R33, R33, 0x1, R10 ;  /* 0x0000000121217824 */ /* 0x000fe200078e020a */
[----:B------:R-:W-:Y:S01]  /*1360*/  LOP3.LUT R19, R16, R24, R19, 0xf6, !PT ;  /* 0x0000001810137212 */ /* 0x000fe200078ef613 */
[----:B------:R-:W-:Y:S01]  /*1370*/  IMAD R5, R5, c[0x0][0x1b8], RZ ;  /* 0x00006e0005057a24 */ /* 0x000fe200078e02ff */
[----:B------:R-:W-:Y:S01]  /*1380*/  LEA.HI.X R27, R30, c[0x0][0x1c4], R17, 0x1, P1 ;  /* 0x000071001e1b7a11 */ /* 0x000fe200008f0c11 */
[----:B------:R-:W-:Y:S01]  /*1390*/  IMAD.WIDE.U32 R32, R8, c[0x0][0x1b8], R32 ;  /* 0x00006e0008207a25 */ /* 0x000fe200078e0020 */
[----:B------:R-:W-:-:S02]  /*13a0*/  SHF.R.S32.HI R24, RZ, 0x2, R14 ;  /* 0x00000002ff187819 */ /* 0x000fc4000001140e */
[----:B------:R-:W-:Y:S01]  /*13b0*/  SHF.R.S32.HI R17, RZ, 0x1f, R14 ;  /* 0x0000001fff117819 */ /* 0x000fe2000001140e */
[----:B------:R-:W-:Y:S01]  /*13c0*/  IMAD R10, R8, c[0x0][0x1bc], R5 ;  /* 0x00006f00080a7a24 */ /* 0x000fe200078e0205 */
[----:B------:R-:W-:Y:S01]  /*13d0*/  IADD3 R28, P1, R26, UR6, RZ ;  /* 0x000000061a1c7c10 */ /* 0x000fe2000ff3e0ff */
[----:B------:R-:W-:Y:S01]  /*13e0*/  IMAD.SHL.U32 R5, R19, 0x2, RZ ;  /* 0x0000000213057824 */ /* 0x000fe200078e00ff */
[----:B------:R-:W-:Y:S01]  /*13f0*/  LEA.HI R17, R17, R24, RZ, 0x3 ;  /* 0x0000001811117211 */ /* 0x000fe200078f18ff */
[----:B------:R-:W-:Y:S01]  /*1400*/  IMAD.IADD R33, R33, 0x1, R10 ;  /* 0x0000000121217824 */ /* 0x000fe200078e020a */
[----:B------:R-:W-:Y:S01]  /*1410*/  IADD3.X R29, R27, UR5, RZ, P1, !PT ;  /* 0x000000051b1d7c10 */ /* 0x000fe20008ffe4ff */
[----:B------:R-:W-:Y:S01]  /*1420*/  IMAD R10, R3, c[0x0][0x180], RZ ;  /* 0x00006000030a7a24 */ /* 0x000fe200078e02ff */
[----:B------:R-:W-:Y:S01]  /*1430*/  LOP3.LUT R19, R17, 0xfffffff8, RZ, 0xc0, !PT ;  /* 0xfffffff811137812 */ /* 0x000fe200078ec0ff */
[----:B------:R-:W-:Y:S01]  /*1440*/  IMAD R17, R23, c[0x0][0x1a8], RZ ;  /* 0x00006a0017117a24 */ /* 0x000fe200078e02ff */
[----:B------:R-:W-:Y:S01]  /*1450*/  IADD3 R34, P1, R28, UR6, RZ ;  /* 0x000000061c227c10 */ /* 0x000fe2000ff3e0ff */
[----:B------:R-:W-:Y:S01]  /*1460*/  IMAD R10, R217, c[0x0][0x184], R10 ;  /* 0x00006100d90a7a24 */ /* 0x000fe200078e020a */
[----:B------:R-:W-:Y:S01]  /*1470*/  @!PT LDS RZ, [RZ] ;  /* 0x00000000fffff984 */ /* 0x000fe20000000800 */
[----:B------:R-:W-:Y:S01]  /*1480*/  @!PT LDS RZ, [RZ] ;  /* 0x00000000fffff984 */ /* 0x000fe20000000800 */
[----:B------:R-:W-:Y:S01]  /*1490*/  @!PT LDS RZ, [RZ] ;  /* 0x00000000fffff984 */ /* 0x000fe20000000800 */
[----:B------:R1:W-:Y:S01]  /*14a0*/  LDGSTS.E.BYPASS.LTC128B.128 [R5+0x4080], [R26.64], !P4 ;  /* 0x040800001a057fae */ /* 0x0003e2000e101d4a */
[C---:B------:R-:W-:Y:S01]  /*14b0*/  IMAD R17, R22.reuse, c[0x0][0x1ac], R17 ;  /* 0x00006b0016117a24 */ /* 0x040fe200078e0211 */
[----:B------:R-:W-:Y:S01]  /*14c0*/  IADD3.X R35, R29, UR5, RZ, P1, !PT ;  /* 0x000000051d237c10 */ /* 0x000fe20008ffe4ff */
[----:B------:R-:W-:Y:S01]  /*14d0*/  IMAD.WIDE.U32 R22, R22, c[0x0][0x1a8], R32 ;  /* 0x00006a0016167a25 */ /* 0x000fe200078e0020 */
[----:B------:R-:W-:Y:S01]  /*14e0*/  IADD3 R36, P1, R34, UR6, RZ ;  /* 0x0000000622247c10 */ /* 0x000fe2000ff3e0ff */
[----:B------:R2:W-:Y:S01]  /*14f0*/  LDGSTS.E.BYPASS.LTC128B.128 [R5+0x5080], [R28.64], !P3 ;  /* 0x050800001c057fae */ /* 0x0005e2000d901d4a */
[----:B------:R-:W-:Y:S01]  /*1500*/  ISETP.GE.OR P4, PT, R20, c[0x0][0x1cc], !P6 ;  /* 0x0000730014007a0c */ /* 0x000fe20007786670 */
[----:B------:R-:W-:Y:S01]  /*1510*/  IMAD.IADD R8, R24, 0x1, -R19 ;  /* 0x0000000118087824 */ /* 0x000fe200078e0a13 */
[----:B------:R-:W-:Y:S01]  /*1520*/  IADD3.X R37, R35, UR5, RZ, P1, !PT ;  /* 0x0000000523257c10 */ /* 0x000fe20008ffe4ff */
[----:B------:R-:W-:Y:S01]  /*1530*/  IMAD.WIDE.U32 R24, R217, c[0x0][0x180], R20 ;  /* 0x00006000d9187a25 */ /* 0x000fe200078e0014 */
[----:B------:R-:W-:Y:S01]  /*1540*/  LEA R30, P1, R22, c[0x0][0x190], 0x1 ;  /* 0x00006400161e7a11 */ /* 0x000fe200078208ff */
[----:B------:R-:W-:Y:S01]  /*1550*/  ULDC.64 UR4, c[0x0][0x1a8] ;  /* 0x00006a0000047ab9 */ /* 0x000fe20000000a00 */
[----:B------:R-:W-:Y:S01]  /*1560*/  ISETP.GE.OR P3, PT, R20, c[0x0][0x1cc], !P5 ;  /* 0x0000730014007a0c */ /* 0x000fe20006f66670 */
[----:B------:R-:W-:Y:S01]  /*1570*/  IMAD.IADD R17, R23, 0x1, R17 ;  /* 0x0000000117117824 */ /* 0x000fe200078e0211 */
[----:B------:R-:W-:Y:S01]  /*1580*/  USHF.L.U32 UR13, UR4, 0x6, URZ ;  /* 0x00000006040d7899 */ /* 0x000fe2000800063f */
[----:B------:R-:W-:Y:S01]  /*1590*/  IMAD.IADD R25, R25, 0x1, R10 ;  /* 0x0000000119197824 */ /* 0x000fe200078e020a */
[----:B------:R-:W-:Y:S01]  /*15a0*/  LEA.HI R10, R13, R6, RZ, 0x5 ;  /* 0x000000060d0a7211 */ /* 0x000fe200078f28ff */
[----:B------:R-:W-:Y:S01]  /*15b0*/  USHF.L.U64.HI UR5, UR4, UR8, UR5 ;  /* 0x0000000804057299 */ /* 0x000fe20008010205 */
[----:B------:R-:W-:Y:S01]  /*15c0*/  LEA.HI.X R31, R22, c[0x0][0x194], R17, 0x1, P1 ;  /* 0x00006500161f7a11 */ /* 0x000fe200008f0c11 */
[----:B------:R-:W-:Y:S01]  /*15d0*/  IMAD R22, R3, c[0x0][0x210], RZ ;  /* 0x0000840003167a24 */ /* 0x000fe200078e02ff */
[----:B------:R-:W-:Y:S01]  /*15e0*/  SHF.R.S32.HI R3, RZ, 0x5, R10 ;  /* 0x00000005ff037819 */ /* 0x000fe2000001140a */
[----:B------:R3:W-:Y:S01]  /*15f0*/  LDGSTS.E.BYPASS.LTC128B.128 [R5+0x6080], [R34.64], !P4 ;  /* 0x0608000022057fae */ /* 0x0007e2000e101d4a */
[C---:B------:R-:W-:Y:S01]  /*1600*/  ISETP.GE.OR P0, PT, R20.reuse, c[0x0][0x19c], !P0 ;  /* 0x0000670014007a0c */ /* 0x040fe20004706670 */
[----:B------:R-:W-:Y:S01]  /*1610*/  IMAD R17, R11, c[0x0][0x188], RZ ;  /* 0x000062000b117a24 */ /* 0x000fe200078e02ff */
[C---:B------:R-:W-:Y:S01]  /*1620*/  ISETP.GE.OR P6, PT, R20.reuse, c[0x0][0x19c], !P6 ;  /* 0x0000670014007a0c */ /* 0x040fe200077c6670 */
[----:B------:R3:W-:Y:S01]  /*1630*/  LDGSTS.E.BYPASS.LTC128B.128 [R5+0x7080], [R36.64], !P3 ;  /* 0x0708000024057fae */ /* 0x0007e2000d901d4a */
[----:B------:R-:W-:Y:S01]  /*1640*/  ISETP.GE.OR P5, PT, R20, c[0x0][0x19c], !P5 ;  /* 0x0000670014007a0c */ /* 0x000fe20006fa6670 */
[C---:B-1----:R-:W-:Y:S01]  /*1650*/  IMAD R27, R217.reuse, c[0x0][0x214], R22 ;  /* 0x00008500d91b7a24 */ /* 0x042fe200078e0216 */
[----:B------:R-:W-:Y:S01]  /*1660*/  LEA.HI R26, R10, R3, RZ, 0x1 ;  /* 0x000000030a1a7211 */ /* 0x000fe200078f08ff */
[----:B------:R-:W0:Y:S01]  /*1670*/  LDGDEPBAR ;  /* 0x00000000000079af */ /* 0x000e220000000000 */
[----:B------:R-:W-:Y:S01]  /*1680*/  IADD3 R22, P1, R30, UR13, RZ ;  /* 0x0000000d1e167c10 */ /* 0x000fe2000ff3e0ff */
[----:B------:R-:W-:Y:S01]  /*1690*/  ULDC.64 UR6, c[0x0][0x208] ;  /* 0x0000820000067ab9 */ /* 0x000fe20000000a00 */
[----:B------:R-:W-:Y:S01]  /*16a0*/  LOP3.LUT R26, R26, 0xfffffffe, RZ, 0xc0, !PT ;  /* 0xfffffffe1a1a7812 */ /* 0x000fe200078ec0ff */
[----:B--2---:R-:W-:Y:S01]  /*16b0*/  IMAD.WIDE.U32 R28, R217, c[0x0][0x210], R20 ;  /* 0x00008400d91c7a25 */ /* 0x004fe200078e0014 */
[----:B------:R-:W-:Y:S01]  /*16c0*/  IADD3.X R23, R31, UR5, RZ, P1, !PT ;  /* 0x000000051f177c10 */ /* 0x000fe20008ffe4ff */
[----:B------:R1:W-:Y:S01]  /*16d0*/  LDGSTS.E.BYPASS.LTC128B.128 [R5+0x80], [R30.64], !P2 ;  /* 0x000800001e057fae */ /* 0x0003e2000d101d4a */
[----:B------:R-:W-:Y:S01]  /*16e0*/  ISETP.GE.AND P4, PT, R20, c[0x0][0x16c], PT ;  /* 0x00005b0014007a0c */ /* 0x000fe20003f86270 */
[----:B------:R-:W-:Y:S01]  /*16f0*/  IMAD.SHL.U32 R21, R4, 0x40, RZ ;  /* 0x0000004004157824 */ /* 0x000fe200078e00ff */
[----:B------:R-:W-:Y:S01]  /*1700*/  ISETP.GE.AND P3, PT, R20, c[0x0][0x1fc], PT ;  /* 0x00007f0014007a0c */ /* 0x000fe20003f66270 */
[C---:B------:R-:W-:Y:S01]  /*1710*/  IMAD.SHL.U32 R20, R3.reuse, 0x10, RZ ;  /* 0x0000001003147824 */ /* 0x040fe200078e00ff */
[C---:B------:R-:W-:Y:S01]  /*1720*/  LOP3.LUT P2, RZ, R4.reuse, 0x4, RZ, 0xc0, !PT ;  /* 0x0000000404ff7812 */ /* 0x040fe2000784c0ff */
[----:B------:R2:W-:Y:S01]  /*1730*/  LDGSTS.E.BYPASS.LTC128B.128 [R5+0x1080], [R22.64], !P0 ;  /* 0x0108000016057fae */ /* 0x0005e2000c101d4a */
[----:B------:R-:W-:Y:S01]  /*1740*/  LOP3.LUT P1, RZ, R4, 0x2, RZ, 0xc0, !PT ;  /* 0x0000000204ff7812 */ /* 0x000fe2000782c0ff */
[----:B------:R-:W-:Y:S01]  /*1750*/  IMAD.IADD R4, R3, 0x1, -R26 ;  /* 0x0000000103047824 */ /* 0x000fe200078e0a1a */
[----:B------:R-:W-:Y:S01]  /*1760*/  LOP3.LUT R21, R21, 0x1c0, RZ, 0xc0, !PT ;  /* 0x000001c015157812 */ /* 0x000fe200078ec0ff */
[----:B------:R-:W-:Y:S01]  /*1770*/  IMAD.MOV.U32 R26, RZ, RZ, R28 ;  /* 0x000000ffff1a7224 */ /* 0x000fe200078e001c */
[----:B------:R-:W-:Y:S01]  /*1780*/  IADD3 R28, P0, R22, UR13, RZ ;  /* 0x0000000d161c7c10 */ /* 0x000fe2000ff1e0ff */
[----:B------:R-:W-:Y:S01]  /*1790*/  IMAD.IADD R27, R29, 0x1, R27 ;  /* 0x000000011d1b7824 */ /* 0x000fe200078e021b */
[----:B------:R-:W-:Y:S01]  /*17a0*/  LOP3.LUT R19, R21, 0x30, R20, 0xf8, !PT ;  /* 0x0000003015137812 */ /* 0x000fe200078ef814 */
[----:B------:R-:W-:Y:S01]  /*17b0*/  IMAD R3, R11, c[0x0][0x218], RZ ;  /* 0x000086000b037a24 */ /* 0x000fe200078e02ff */
[----:B------:R-:W-:Y:S01]  /*17c0*/  SHF.R.U32.HI R196, RZ, 0x3, R21 ;  /* 0x00000003ffc47819 */ /* 0x000fe20000011615 */
[C---:B------:R-:W-:Y:S01]  /*17d0*/  IMAD R11, R2.reuse, c[0x0][0x18c], R17 ;  /* 0x00006300020b7a24 */ /* 0x040fe200078e0211 */
[----:B------:R-:W-:Y:S01]  /*17e0*/  LOP3.LUT R17, R21, 0x8, R12, 0xf8, !PT ;  /* 0x0000000815117812 */ /* 0x000fe200078ef80c */
[----:B------:R-:W-:Y:S01]  /*17f0*/  IMAD.WIDE.U32 R20, R2, c[0x0][0x218], R26 ;  /* 0x0000860002147a25 */ /* 0x000fe200078e001a */
[----:B------:R-:W-:Y:S01]  /*1800*/  IADD3.X R29, R23, UR5, RZ, P0, !PT ;  /* 0x00000005171d7c10 */ /* 0x000fe200087fe4ff */
[----:B------:R-:W-:Y:S01]  /*1810*/  USHF.L.U64.HI UR9, UR6, UR8, UR7 ;  /* 0x0000000806097299 */ /* 0x000fe20008010207 */
[----:B------:R-:W-:Y:S01]  /*1820*/  IADD3 R26, P0, R28, UR13, RZ ;  /* 0x0000000d1c1a7c10 */ /* 0x000fe2000ff1e0ff */
[C---:B------:R-:W-:Y:S01]  /*1830*/  IMAD R3, R2.reuse, c[0x0][0x21c], R3 ;  /* 0x0000870002037a24 */ /* 0x040fe200078e0203 */
[----:B------:R-:W-:Y:S01]  /*1840*/  USHF.L.U32 UR12, UR6, 0x6, URZ ;  /* 0x00000006060c7899 */ /* 0x000fe2000800063f */
[----:B------:R4:W-:Y:S01]  /*1850*/  LDGSTS.E.BYPASS.LTC128B.128 [R5+0x2080], [R28.64], !P6 ;  /* 0x020800001c057fae */ /* 0x0009e2000f101d4a */
[----:B------:R-:W-:Y:S01]  /*1860*/  IADD3.X R27, R29, UR5, RZ, P0, !PT ;  /* 0x000000051d1b7c10 */ /* 0x000fe200087fe4ff */
[----:B------:R-:W-:Y:S01]  /*1870*/  IMAD.IADD R21, R21, 0x1, R3 ;  /* 0x0000000115157824 */ /* 0x000fe200078e0203 */
[----:B------:R-:W-:Y:S01]  /*1880*/  SHF.R.S32.HI R3, RZ, 0x1f, R236 ;  /* 0x0000001fff037819 */ /* 0x000fe200000114ec */
[----:B------:R-:W-:Y:S01]  /*1890*/  IMAD.WIDE.U32 R220, R2, c[0x0][0x188], R24 ;  /* 0x0000620002dc7a25 */ /* 0x000fe200078e0018 */
[----:B------:R-:W-:Y:S01]  /*18a0*/  ULDC.64 UR4, c[0x0][0x178] ;  /* 0x00005e0000047ab9 */ /* 0x000fe20000000a00 */
[----:B------:R5:W-:Y:S01]  /*18b0*/  LDGSTS.E.BYPASS.LTC128B.128 [R5+0x3080], [R26.64], !P5 ;  /* 0x030800001a057fae */ /* 0x000be2000e901d4a */
[----:B------:R-:W-:Y:S01]  /*18c0*/  USHF.L.U32 UR13, UR4, 0x6, URZ ;  /* 0x00000006040d7899 */ /* 0x000fe2000800063f */
[----:B------:R-:W-:Y:S01]  /*18d0*/  IMAD R2, R236, UR9, RZ ;  /* 0x00000009ec027c24 */ /* 0x000fe2000f8e02ff */
[----:B------:R-:W-:Y:S01]  /*18e0*/  USHF.L.U64.HI UR8, UR4, UR8, UR5 ;  /* 0x0000000804087299 */ /* 0x000fe20008010205 */
[----:B------:R-:W0:Y:S01]  /*18f0*/  LDGDEPBAR ;  /* 0x00000000000079af */ /* 0x000e220000000000 */
[----:B------:R-:W-:Y:S01]  /*1900*/  IMAD R197, R15, 0x800, R16 ;  /* 0x000008000fc57824 */ /* 0x000fe200078e0210 */
[-C--:B------:R-:W-:Y:S01]  /*1910*/  LOP3.LUT R16, R17, R196.reuse, RZ, 0x3c, !PT ;  /* 0x000000c411107212 */ /* 0x080fe200078e3cff */
[----:B------:R-:W-:Y:S01]  /*1920*/  IMAD.IADD R221, R221, 0x1, R11 ;  /* 0x00000001dddd7824 */ /* 0x000fe200078e020b */
[----:B------:R-:W-:Y:S01]  /*1930*/  LOP3.LUT R19, R19, 0x8, R12, 0xf8, !PT ;  /* 0x0000000813137812 */ /* 0x000fe200078ef80c */
[C---:B------:R-:W-:Y:S01]  /*1940*/  IMAD R17, R3.reuse, UR12, R2 ;  /* 0x0000000c03117c24 */ /* 0x040fe2000f8e0202 */
[----:B------:R-:W-:Y:S01]  /*1950*/  USHF.L.U32 UR5, UR6, 0x5, URZ ;  /* 0x0000000506057899 */ /* 0x000fe2000800063f */
[----:B------:R-:W-:Y:S01]  /*1960*/  IMAD R3, R3, c[0x0][0x178], RZ ;  /* 0x00005e0003037a24 */ /* 0x000fe200078e02ff */
[----:B------:R-:W-:Y:S01]  /*1970*/  LOP3.LUT R196, R19, R196, RZ, 0x3c, !PT ;  /* 0x000000c413c47212 */ /* 0x000fe200078e3cff */
[----:B------:R-:W-:Y:S01]  /*1980*/  IMAD R11, R0, c[0x0][0x178], RZ ;  /* 0x00005e00000b7a24 */ /* 0x000fe200078e02ff */
[----:B------:R-:W-:Y:S01]  /*1990*/  UMOV UR4, 0x5 ;  /* 0x0000000500047882 */ /* 0x000fe20000000000 */
[C---:B------:R-:W-:Y:S01]  /*19a0*/  IMAD.WIDE.U32 R24, R236.reuse, c[0x0][0x178], RZ ;  /* 0x00005e00ec187a25 */ /* 0x040fe200078e00ff */
[----:B------:R-:W-:Y:S01]  /*19b0*/  USHF.L.U64.HI UR4, UR6, UR4, UR7 ;  /* 0x0000000406047299 */ /* 0x000fe20008010207 */
[C---:B------:R-:W-:Y:S01]  /*19c0*/  IADD3 R230, R5.reuse, 0x4080, RZ ;  /* 0x0000408005e67810 */ /* 0x040fe20007ffe0ff */
[----:B------:R-:W-:Y:S01]  /*19d0*/  USHF.L.U32 UR6, UR5, 0x1, URZ ;  /* 0x0000000105067899 */ /* 0x000fe2000800063f */
[----:B------:R-:W-:Y:S01]  /*19e0*/  IMAD R3, R236, c[0x0][0x17c], R3 ;  /* 0x00005f00ec037a24 */ /* 0x000fe200078e0203 */
[----:B------:R-:W-:Y:S01]  /*19f0*/  USHF.L.U64.HI UR4, UR5, 0x1, UR4 ;  /* 0x0000000105047899 */ /* 0x000fe20008010204 */
[C---:B------:R-:W-:Y:S01]  /*1a00*/  IMAD R11, R222.reuse, c[0x0][0x17c], R11 ;  /* 0x00005f00de0b7a24 */ /* 0x040fe200078e020b */
[----:B------:R-:W-:Y:S01]  /*1a10*/  IADD3 R229, R5, 0x8080, RZ ;  /* 0x0000808005e57810 */ /* 0x000fe20007ffe0ff */
[----:B------:R-:W-:-:S04]  /*1a20*/  IMAD.WIDE.U32 R220, R222, c[0x0][0x178], R220 ;  /* 0x00005e00dedc7a25 */ /* 0x000fc800078e00dc */
[----:B------:R-:W-:Y:S01]  /*1a30*/  IMAD.IADD R3, R25, 0x1, R3 ;  /* 0x0000000119037824 */ /* 0x000fe200078e0203 */
[----:B------:R-:W-:-:S04]  /*1a40*/  DEPBAR.LE SB0, 0x1 ;  /* 0x000080400000791a */ /* 0x000fc80000000000 */
[----:B------:R-:W-:Y:S01]  /*1a50*/  IMAD.IADD R206, R221, 0x1, R11 ;  /* 0x00000001ddce7824 */ /* 0x000fe200078e020b */
[C---:B------:R-:W-:Y:S01]  /*1a60*/  LEA R2, P0, R24.reuse, R220, 0x6 ;  /* 0x000000dc18027211 */ /* 0x040fe200078030ff */
[----:B------:R-:W-:Y:S02]  /*1a70*/  IMAD.MOV.U32 R199, RZ, RZ, 0x40 ;  /* 0x00000040ffc77424 */ /* 0x000fe400078e00ff */
[----:B------:R-:W-:Y:S01]  /*1a80*/  IMAD.IADD R197, R197, 0x1, R16 ;  /* 0x00000001c5c57824 */ /* 0x000fe200078e0210 */
[----:B------:R-:W-:Y:S01]  /*1a90*/  LEA.HI.X R3, R24, R206, R3, 0x6, P0 ;  /* 0x000000ce18037211 */ /* 0x000fe200000f3403 */
[----:B------:R-:W-:Y:S01]  /*1aa0*/  IMAD.MOV.U32 R192, RZ, RZ, 0x20 ;  /* 0x00000020ffc07424 */ /* 0x000fe200078e00ff */
[----:B------:R-:W-:Y:S01]  /*1ab0*/  BAR.SYNC.DEFER_BLOCKING 0x0 ;  /* 0x0000000000007b1d */ /* 0x000fe20000010000 */
[----:B------:R-:W-:Y:S01]  /*1ac0*/  LEA R24, P0, R2, c[0x0][0x160], 0x1 ;  /* 0x0000580002187a11 */ /* 0x000fe200078008ff */
        /* <DEDUP_REMOVED lines=11> */
[----:B------:R-:W-:Y:S01]  /*1b80*/  ISETP.LT.OR P0, PT, R16, 0x1, P4 ;  /* 0x000000011000780c */ /* 0x000fe20002701670 */
[----:B------:R-:W-:Y:S01]  /*1b90*/  IMAD.IADD R3, R197, 0x1, R0 ;  /* 0x00000001c5037824 */ /* 0x000fe200078e0200 */
[----:B------:R-:W-:Y:S01]  /*1ba0*/  LOP3.LUT R21, R18, 0xfffffff0, RZ, 0xc0, !PT ;  /* 0xfffffff012157812 */ /* 0x000fe200078ec0ff */
[----:B------:R-:W-:Y:S01]  /*1bb0*/  IMAD.IADD R0, R0, 0x1, R2 ;  /* 0x0000000100007824 */ /* 0x000fe200078e0202 */
[C---:B------:R-:W-:Y:S01]  /*1bc0*/  ISETP.LT.OR P6, PT, R16.reuse, 0x21, P4 ;  /* 0x000000211000780c */ /* 0x040fe200027c1670 */
[----:B------:R-:W-:Y:S01]  /*1bd0*/  IMAD.IADD R227, R223, 0x1, R227 ;  /* 0x00000001dfe37824 */ /* 0x000fe200078e02e3 */
[C---:B------:R-:W-:Y:S01]  /*1be0*/  ISETP.LT.OR P5, PT, R16.reuse, 0x1, P3 ;  /* 0x000000011000780c */ /* 0x040fe20001fa1670 */
[----:B------:R-:W-:Y:S01]  /*1bf0*/  IMAD.MOV.U32 R226, RZ, RZ, R222 ;  /* 0x000000ffffe27224 */ /* 0x000fe200078e00de */
[----:B------:R-:W-:Y:S01]  /*1c00*/  ISETP.LT.OR P2, PT, R16, 0x21, P3 ;  /* 0x000000211000780c */ /* 0x000fe20001f41670 */
[----:B------:R3:W3:Y:S01]  /*1c10*/  LDSM.16.M88.4 R144, [R197+0x4080] ;  /* 0x00408000c590783b */ /* 0x0006e20000000200 */
[----:B------:R-:W-:-:S02]  /*1c20*/  IMAD.IADD R21, R6, 0x1, -R21 ;  /* 0x0000000106157824 */ /* 0x000fc400078e0a15 */
[----:B--2---:R-:W-:Y:S01]  /*1c30*/  IMAD.WIDE.U32 R22, R236, UR12, R226 ;  /* 0x0000000cec167c25 */ /* 0x004fe2000f8e00e2 */
[----:B------:R2:W2:Y:S02]  /*1c40*/  LDSM.16.M88.4 R148, [R197+0x6080] ;  /* 0x00608000c594783b */ /* 0x0004a40000000200 */
[----:B------:R-:W-:Y:S01]  /*1c50*/  SHF.R.S32.HI R16, RZ, 0x1f, R21 ;  /* 0x0000001fff107819 */ /* 0x000fe20000011415 */
[----:B------:R-:W-:Y:S01]  /*1c60*/  IMAD.IADD R17, R23, 0x1, R17 ;  /* 0x0000000117117824 */ /* 0x000fe200078e0211 */
[----:B------:R2:W2:Y:S01]  /*1c70*/  LDSM.16.M88.4 R152, [R3+0x4080] ;  /* 0x004080000398783b */ /* 0x0004a20000000200 */
[----:B------:R-:W-:Y:S01]  /*1c80*/  IMAD.SHL.U32 R20, R9, 0x8, RZ ;  /* 0x0000000809147824 */ /* 0x000fe200078e00ff */
[----:B------:R-:W-:Y:S01]  /*1c90*/  LEA.HI R16, R16, R21, RZ, 0x3 ;  /* 0x0000001510107211 */ /* 0x000fe200078f18ff */
[----:B------:R-:W-:Y:S01]  /*1ca0*/  IMAD.SHL.U32 R19, R8, 0x40, RZ ;  /* 0x0000004008137824 */ /* 0x000fe200078e00ff */
[----:B------:R2:W2:Y:S01]  /*1cb0*/  LDSM.16.M88.4 R160, [R3+0x6080] ;  /* 0x0060800003a0783b */ /* 0x0004a20000000200 */
[----:B------:R-:W-:Y:S01]  /*1cc0*/  IMAD R196, R15, 0x200, R196 ;  /* 0x000002000fc47824 */ /* 0x000fe200078e02c4 */
[----:B------:R-:W-:Y:S01]  /*1cd0*/  LOP3.LUT R12, R16, 0xfffffff8, RZ, 0xc0, !PT ;  /* 0xfffffff8100c7812 */ /* 0x000fe200078ec0ff */
[----:B-1----:R-:W-:Y:S01]  /*1ce0*/  @!P1 IMAD.SHL.U32 R31, R6, 0x10, RZ ;  /* 0x00000010061f9824 */ /* 0x002fe200078e00ff */
[----:B------:R1:W1:Y:S01]  /*1cf0*/  LDSM.16.M88.4 R164, [R2+0x4080] ;  /* 0x0040800002a4783b */ /* 0x0002620000000200 */
[----:B------:R-:W-:Y:S01]  /*1d00*/  LOP3.LUT R20, R20, 0x18, RZ, 0xc0, !PT ;  /* 0x0000001814147812 */ /* 0x000fe200078ec0ff */
[----:B------:R-:W-:Y:S01]  /*1d10*/  IMAD.SHL.U32 R195, R16, 0x40, RZ ;  /* 0x0000004010c37824 */ /* 0x000fe200078e00ff */
[----:B------:R-:W-:Y:S01]  /*1d20*/  LOP3.LUT R19, R19, 0x1c0, RZ, 0xc0, !PT ;  /* 0x000001c013137812 */ /* 0x000fe200078ec0ff */
[----:B------:R1:W1:Y:S01]  /*1d30*/  LDSM.16.M88.4 R168, [R2+0x6080] ;  /* 0x0060800002a8783b */ /* 0x0002620000000200 */
[----:B------:R-:W-:-:S02]  /*1d40*/  IMAD.IADD R12, R21, 0x1, -R12 ;  /* 0x00000001150c7824 */ /* 0x000fc400078e0a0c */
[----:B------:R-:W-:Y:S01]  /*1d50*/  LOP3.LUT R195, R195, 0xfffffe00, RZ, 0xc0, !PT ;  /* 0xfffffe00c3c37812 */ /* 0x000fe200078ec0ff */
[----:B------:R1:W1:Y:S01]  /*1d60*/  LDSM.16.M88.4 R172, [R0+0x4080] ;  /* 0x0040800000ac783b */ /* 0x0002620000000200 */
[----:B------:R-:W-:-:S03]  /*1d70*/  IMAD.SHL.U32 R21, R12, 0x40, RZ ;  /* 0x000000400c157824 */ /* 0x000fc600078e00ff */
[----:B------:R1:W1:Y:S02]  /*1d80*/  LDSM.16.M88.4 R176, [R0+0x6080] ;  /* 0x0060800000b0783b */ /* 0x0002640000000200 */
[----:B------:R-:W-:Y:S02]  /*1d90*/  LOP3.LUT R21, R21, 0x1c0, RZ, 0xc0, !PT ;  /* 0x000001c015157812 */ /* 0x000fe400078ec0ff */
[----:B------:R-:W-:Y:S02]  /*1da0*/  BAR.SYNC.DEFER_BLOCKING 0x0 ;  /* 0x0000000000007b1d */ /* 0x000fe40000010000 */
[----:B------:R-:W-:-:S04]  /*1db0*/  SHF.R.U32.HI R200, RZ, 0x3, R21 ;  /* 0x00000003ffc87819 */ /* 0x000fc80000011615 */
[----:B------:R-:W-:Y:S01]  /*1dc0*/  @!PT LDS RZ, [RZ] ;  /* 0x00000000fffff984 */ /* 0x000fe20000000800 */
[----:B------:R-:W-:Y:S01]  /*1dd0*/  @!PT LDS RZ, [RZ] ;  /* 0x00000000fffff984 */ /* 0x000fe20000000800 */
[----:B------:R-:W-:Y:S01]  /*1de0*/  @!PT LDS RZ, [RZ] ;  /* 0x00000000fffff984 */ /* 0x000fe20000000800 */
[----:B------:R1:W-:Y:S01]  /*1df0*/  LDGSTS.E.BYPASS.LTC128B.128 [R5+0x4080], [R24.64], !P0 ;  /* 0x0408000018057fae */ /* 0x0003e2000c101d4a */
[----:B----4-:R-:W-:-:S04]  /*1e00*/  IADD3 R28, P0, R24, UR13, RZ ;  /* 0x0000000d181c7c10 */ /* 0x010fc8000ff1e0ff */
[----:B------:R-:W-:-:S05]  /*1e10*/  IADD3.X R29, R25, UR8, RZ, P0, !PT ;  /* 0x00000008191d7c10 */ /* 0x000fca00087fe4ff */
[----:B------:R4:W-:Y:S01]  /*1e20*/  LDGSTS.E.BYPASS.LTC128B.128 [R5+0x5080], [R28.64], !P6 ;  /* 0x050800001c057fae */ /* 0x0009e2000f101d4a */
[----:B-1----:R-:W-:-:S04]  /*1e30*/  LEA R24, P0, R22, c[0x0][0x1f0], 0x1 ;  /* 0x00007c0016187a11 */ /* 0x002fc800078008ff */
[----:B------:R-:W-:Y:S01]  /*1e40*/  LEA.HI.X R25, R22, c[0x0][0x1f4], R17, 0x1, P0 ;  /* 0x00007d0016197a11 */ /* 0x000fe200000f0c11 */
[----:B------:R-:W-:Y:S01]  /*1e50*/  IMAD.SHL.U32 R17, R15, 0x10, RZ ;  /* 0x000000100f117824 */ /* 0x000fe200078e00ff */
[----:B------:R-:W-:Y:S02]  /*1e60*/  SHF.R.S32.HI R22, RZ, 0x1f, R11 ;  /* 0x0000001fff167819 */ /* 0x000fe4000001140b */
[----:B------:R-:W-:Y:S02]  /*1e70*/  @!P1 IADD3 R18, P0, R11, R210, RZ ;  /* 0x000000d20b129210 */ /* 0x000fe40007f1e0ff */
[----:B------:R-:W-:-:S03]  /*1e80*/  LOP3.LUT R17, R17, 0x10, RZ, 0xc0, !PT ;  /* 0x0000001011117812 */ /* 0x000fc600078ec0ff */
[----:B------:R-:W-:Y:S01]  /*1e90*/  @!P1 IMAD.X R13, R22, 0x1, R209, P0 ;  /* 0x00000001160d9824 */ /* 0x000fe200000e06d1 */
[C---:B-----5:R-:W-:Y:S02]  /*1ea0*/  @!P1 LEA R26, P0, R18.reuse, c[0x0][0x258], 0x2 ;  /* 0x00009600121a9a11 */ /* 0x060fe400078010ff */
[----:B------:R-:W-:Y:S01]  /*1eb0*/  LOP3.LUT R198, R17, 0x8, R198, 0xf8, !PT ;  /* 0x0000000811c67812 */ /* 0x000fe200078ef8c6 */
[----:B------:R-:W-:Y:S01]  /*1ec0*/  IMAD.SHL.U32 R17, R15, 0x20, RZ ;  /* 0x000000200f117824 */ /* 0x000fe200078e00ff */
[----:B------:R-:W-:Y:S02]  /*1ed0*/  @!P1 LEA.HI.X R27, R18, c[0x0][0x25c], R13, 0x2, P0 ;  /* 0x00009700121b9a11 */ /* 0x000fe400000f140d */
[----:B------:R-:W-:Y:S02]  /*1ee0*/  IADD3 R18, P0, R11, R208, RZ ;  /* 0x000000d00b127210 */ /* 0x000fe40007f1e0ff */
[----:B------:R-:W-:Y:S02]  /*1ef0*/  LOP3.LUT R17, R20, 0x20, R17, 0xf8, !PT ;  /* 0x0000002014117812 */ /* 0x000fe400078ef811 */
[----:B------:R-:W-:Y:S01]  /*1f00*/  SHF.R.U32.HI R13, RZ, 0x3, R19 ;  /* 0x00000003ff0d7819 */ /* 0x000fe20000011613 */
[----:B------:R-:W-:Y:S01]  /*1f10*/  IMAD.X R11, R22, 0x1, R207, P0 ;  /* 0x00000001160b7824 */ /* 0x000fe200000e06cf */
[----:B------:R-:W-:-:S02]  /*1f20*/  LEA R22, P0, R18, c[0x0][0x280], 0x2 ;  /* 0x0000a00012167a11 */ /* 0x000fc400078010ff */
[----:B------:R-:W-:Y:S01]  /*1f30*/  LOP3.LUT R13, R13, R19, R20, 0x1e, !PT ;  /* 0x000000130d0d7212 */ /* 0x000fe200078e1e14 */
[----:B------:R-:W-:Y:S01]  /*1f40*/  @!P1 IMAD.SHL.U32 R19, R6, 0x10, RZ ;  /* 0x0000001006139824 */ /* 0x000fe200078e00ff */
[----:B------:R-:W-:Y:S01]  /*1f50*/  LEA.HI.X R23, R18, c[0x0][0x284], R11, 0x2, P0 ;  /* 0x0000a10012177a11 */ /* 0x000fe200000f140b */
[----:B------:R-:W-:Y:S01]  /*1f60*/  IMAD.SHL.U32 R18, R15, 0x8, RZ ;  /* 0x000000080f127824 */ /* 0x000fe200078e00ff */
[----:B------:R-:W-:Y:S02]  /*1f70*/  LOP3.LUT R11, R10, 0xffffffe0, RZ, 0xc0, !PT ;  /* 0xffffffe00a0b7812 */ /* 0x000fe400078ec0ff */
[----:B------:R-:W-:Y:S01]  /*1f80*/  LOP3.LUT R15, R14, 0x7ffffffc, RZ, 0xc0, !PT ;  /* 0x7ffffffc0e0f7812 */ /* 0x000fe200078ec0ff */
[----:B------:R1:W-:Y:S01]  /*1f90*/  @!P1 LDGSTS.E.BYPASS.LTC128B.128 [R19+0xc080], [R26.64] ;  /* 0x0c0800001a139fae */ /* 0x0003e2000b901d4a */
[----:B------:R-:W-:Y:S01]  /*1fa0*/  LOP3.LUT R14, R200, R17, R21, 0x1e, !PT ;  /* 0x00000011c80e7212 */ /* 0x000fe200078e1e15 */
[----:B------:R-:W-:Y:S01]  /*1fb0*/  IMAD.IADD R11, R6, 0x1, -R11 ;  /* 0x00000001060b7824 */ /* 0x000fe200078e0a0b */
[----:B------:R-:W-:Y:S01]  /*1fc0*/  IADD3 R32, P0, R24, UR6, RZ ;  /* 0x0000000618207c10 */ /* 0x000fe2000ff1e0ff */
[----:B------:R-:W-:Y:S01]  /*1fd0*/  IMAD.IADD R17, R6, 0x1, -R15 ;  /* 0x0000000106117824 */ /* 0x000fe200078e0a0f */
[----:B------:R-:W-:Y:S01]  /*1fe0*/  IADD3 R15, R236, 0x1, RZ ;  /* 0x00000001ec0f7810 */ /* 0x000fe20007ffe0ff */
[----:B------:R-:W0:Y:S01]  /*1ff0*/  LDGDEPBAR ;  /* 0x00000000000079af */ /* 0x000e220000000000 */
[----:B------:R-:W-:-:S02]  /*2000*/  SHF.R.S32.HI R10, RZ, 0x1f, R11 ;  /* 0x0000001fff0a7819 */ /* 0x000fc4000001140b */
[----:B------:R-:W-:Y:S01]  /*2010*/  IADD3.X R33, R25, UR4, RZ, P0, !PT ;  /* 0x0000000419217c10 */ /* 0x000fe200087fe4ff */
[----:B------:R4:W-:Y:S01]  /*2020*/  LDGSTS.E.BYPASS.LTC128B.128 [R5+0x8080], [R24.64], !P5 ;  /* 0x0808000018057fae */ /* 0x0009e2000e901d4a */
[----:B------:R-:W-:Y:S02]  /*2030*/  LEA.HI R10, R10, R11, RZ, 0x2 ;  /* 0x0000000b0a0a7211 */ /* 0x000fe400078f10ff */
[----:B------:R-:W-:Y:S01]  /*2040*/  ISETP.GE.AND P0, PT, R15, R212, PT ;  /* 0x000000d40f00720c */ /* 0x000fe20003f06270 */
[----:B------:R4:W-:Y:S01]  /*2050*/  LDGSTS.E.BYPASS.LTC128B.128 [R5+0x9080], [R32.64], !P2 ;  /* 0x0908000020057fae */ /* 0x0009e2000d101d4a */
[----:B------:R-:W-:Y:S02]  /*2060*/  SHF.R.S32.HI R219, RZ, 0x2, R10 ;  /* 0x00000002ffdb7819 */ /* 0x000fe4000001140a */
[----:B------:R-:W-:Y:S01]  /*2070*/  LOP3.LUT R198, R200, R198, R21, 0x1e, !PT ;  /* 0x000000c6c8c67212 */ /* 0x000fe200078e1e15 */
[----:B------:R4:W-:Y:S01]  /*2080*/  @!P1 LDGSTS.E.BYPASS.LTC128B.128 [R31+0xc280], [R22.64] ;  /* 0x0c280000161f9fae */ /* 0x0009e2000b901d4a */
[----:B------:R-:W-:Y:S01]  /*2090*/  LOP3.LUT P2, RZ, R12, 0x4, RZ, 0xc0, !PT ;  /* 0x000000040cff7812 */ /* 0x000fe2000784c0ff */
[----:B------:R-:W-:Y:S01]  /*20a0*/  IMAD R219, R4, 0x10, R219 ;  /* 0x0000001004db7824 */ /* 0x000fe200078e02db */
[----:B------:R-:W-:Y:S01]  /*20b0*/  LOP3.LUT R198, R198, R195, RZ, 0xfc, !PT ;  /* 0x000000c3c6c67212 */ /* 0x000fe200078efcff */
[----:B------:R-:W-:Y:S01]  /*20c0*/  IMAD.SHL.U32 R4, R4, 0x400, RZ ;  /* 0x0000040004047824 */ /* 0x000fe200078e00ff */
[----:B------:R-:W0:Y:S03]  /*20d0*/  LDGDEPBAR ;  /* 0x00000000000079af */ /* 0x000e260000000000 */
[----:B------:R-:W-:Y:S01]  /*20e0*/  IMAD R16, R17, 0x2, R4 ;  /* 0x0000000211107824 */ /* 0x000fe200078e0204 */
[----:B-1----:R-:W-:Y:S01]  /*20f0*/  LOP3.LUT R19, R21, 0x8, R18, 0xf8, !PT ;  /* 0x0000000815137812 */ /* 0x002fe200078ef812 */
[----:B------:R-:W0:Y:S02]  /*2100*/  LDGDEPBAR ;  /* 0x00000000000079af */ /* 0x000e240000000000 */
[----:B------:R-:W-:Y:S01]  /*2110*/  IMAD.IADD R13, R16, 0x1, R13 ;  /* 0x00000001100d7824 */ /* 0x000fe200078e020d */
[----:B------:R-:W-:-:S04]  /*2120*/  LOP3.LUT R200, R19, R200, RZ, 0x3c, !PT ;  /* 0x000000c813c87212 */ /* 0x000fc800078e3cff */
[-C--:B------:R-:W-:Y:S02]  /*2130*/  IADD3 R200, R200, R195.reuse, R4 ;  /* 0x000000c3c8c87210 */ /* 0x080fe40007ffe004 */
        /* <DEDUP_REMOVED lines=10> */
[----:B------:R-:W-:Y:S01]  /*21e0*/  ISETP.LT.OR P6, PT, R15, 0x1, P3 ;  /* 0x000000010f00780c */ /* 0x000fe20001fc1670 */
        /* <DEDUP_REMOVED lines=14> */
.L_x_738:
[----:B------:R-:W-:Y:S05]  /*22d0*/  BSYNC B0 ;  /* 0x0000000000007941 */ /* 0x000fea0003800000 */
.L_x_737:
[----:B--23--:R-:W-:Y:S01]  /*22e0*/  SHF.R.S32.HI R4, RZ, 0x1f, R9 ;  /* 0x0000001fff047819 */ /* 0x00cfe20000011409 */
[----:B------:R-:W0:Y:S01]  /*22f0*/  LDGDEPBAR ;  /* 0x00000000000079af */ /* 0x000e220000000000 */
[----:B------:R-:W-:Y:S01]  /*2300*/  LOP3.LUT R10, R10, 0x7ffffffc, RZ, 0xc0, !PT ;  /* 0x7ffffffc0a0a7812 */ /* 0x000fe200078ec0ff */
[----:B------:R-:W-:Y:S01]  /*2310*/  IMAD.SHL.U32 R196, R196, 0x2, RZ ;  /* 0x00000002c4c47824 */ /* 0x000fe200078e00ff */
[----:B------:R-:W-:Y:S01]  /*2320*/  LEA.HI R4, R4, R9, RZ, 0x2 ;  /* 0x0000000904047211 */ /* 0x000fe200078f10ff */
[----:B------:R-:W-:Y:S01]  /*2330*/  IMAD.MOV.U32 R233, RZ, RZ, 0x1 ;  /* 0x00000001ffe97424 */ /* 0x000fe200078e00ff */
[----:B------:R-:W-:Y:S01]  /*2340*/  LOP3.LUT P5, RZ, R8, 0x4, RZ, 0xc0, !PT ;  /* 0x0000000408ff7812 */ /* 0x000fe200078ac0ff */
[----:B------:R-:W-:Y:S01]  /*2350*/  IMAD.IADD R10, R11, 0x1, -R10 ;  /* 0x000000010b0a7824 */ /* 0x000fe200078e0a0a */
[----:B------:R-:W-:Y:S01]  /*2360*/  LOP3.LUT R4, R4, 0x1ffffffc, RZ, 0xc0, !PT ;  /* 0x1ffffffc04047812 */ /* 0x000fe200078ec0ff */
[----:B------:R-:W-:Y:S01]  /*2370*/  IMAD.MOV.U32 R231, RZ, RZ, RZ ;  /* 0x000000ffffe77224 */ /* 0x000fe200078e00ff */
[----:B------:R-:W-:Y:S01]  /*2380*/  LEA R228, R13, 0xc480, 0x1 ;  /* 0x0000c4800de47811 */ /* 0x000fe200078e08ff */
[----:B------:R-:W-:Y:S01]  /*2390*/  IMAD.MOV.U32 R193, RZ, RZ, RZ ;  /* 0x000000ffffc17224 */ /* 0x000fe200078e00ff */
[----:B-1--4-:R-:W-:Y:S01]  /*23a0*/  SEL R5, R192, 0xffffffe0, !P2 ;  /* 0xffffffe0c0057807 */ /* 0x012fe20005000000 */
[----:B------:R-:W-:Y:S01]  /*23b0*/  IMAD.IADD R9, R9, 0x1, -R4 ;  /* 0x0000000109097824 */ /* 0x000fe200078e0a04 */
[----:B------:R-:W-:Y:S01]  /*23c0*/  LOP3.LUT P0, RZ, R12, 0x2, RZ, 0xc0, !PT ;  /* 0x000000020cff7812 */ /* 0x000fe2000780c0ff */
[----:B------:R-:W-:Y:S01]  /*23d0*/  CS2R R126, SRZ ;  /* 0x00000000007e7805 */ /* 0x000fe2000001ff00 */
[----:B------:R-:W-:Y:S01]  /*23e0*/  IADD3 R234, R228, 0x40, RZ ;  /* 0x00000040e4ea7810 */ /* 0x000fe20007ffe0ff */
[----:B------:R-:W-:Y:S01]  /*23f0*/  IMAD R232, R9, 0x4, R10 ;  /* 0x0000000409e87824 */ /* 0x000fe200078e020a */
[----:B------:R-:W-:Y:S01]  /*2400*/  LEA R195, R195, 0x80, 0x1 ;  /* 0x00000080c3c37811 */ /* 0x000fe200078e08ff */
[----:B------:R-:W-:Y:S01]  /*2410*/  CS2R R124, SRZ ;  /* 0x00000000007c7805 */ /* 0x000fe2000001ff00 */
[----:B------:R-:W-:Y:S01]  /*2420*/  SEL R199, R199, 0xffffffc0, !P2 ;  /* 0xffffffc0c7c77807 */ /* 0x000fe20005000000 */
        /* <DEDUP_REMOVED lines=34> */
[----:B------:R-:W-:-:S02]  /*2650*/  @P5 IADD3 R234, R228, -0x40, RZ ;  /* 0xffffffc0e4ea5810 */ /* 0x000fc40007ffe0ff */
.L_x_741:
        /* <DEDUP_REMOVED lines=71> */
[C---:B------:R-:W-:Y:S01]  /*2ad0*/  IMAD R40, R237.reuse, -0x40, R216 ;  /* 0xffffffc0ed287824 */ /* 0x040fe200078e02d8 */
[----:B------:R-:W-:Y:S01]  /*2ae0*/  @!P1 LEA R39, R236, 0x40, 0x6 ;  /* 0x00000040ec279811 */ /* 0x000fe200078e30ff */
[----:B------:R-:W-:Y:S03]  /*2af0*/  IMAD.WIDE.U32 R42, R237, c[0x0][0x178], RZ ;  /* 0x00005e00ed2a7a25 */ /* 0x000fe600078e00ff */
[C---:B------:R-:W-:Y:S01]  /*2b00*/  @!P1 IADD3 R38, P0, R39.reuse, R210, RZ ;  /* 0x000000d227269210 */ /* 0x040fe20007f1e0ff */
[----:B------:R-:W-:Y:S01]  /*2b10*/  IMAD R36, R36, c[0x0][0x178], RZ ;  /* 0x00005e0024247a24 */ /* 0x000fe200078e02ff */
[----:B------:R-:W-:Y:S01]  /*2b20*/  LEA R37, P5, R42, R220, 0x6 ;  /* 0x000000dc2a257211 */ /* 0x000fe200078a30ff */
[----:B------:R-:W-:Y:S01]  /*2b30*/  IMAD.IADD R40, R40, 0x1, -R213 ;  /* 0x0000000128287824 */ /* 0x000fe200078e0ad5 */
[----:B------:R-:W-:Y:S01]  /*2b40*/  @!P1 LEA.HI.X.SX32 R39, R39, R209, 0x1, P0 ;  /* 0x000000d127279211 */ /* 0x000fe200000f0eff */
[----:B------:R-:W-:Y:S01]  /*2b50*/  IMAD R36, R237, c[0x0][0x17c], R36 ;  /* 0x00005f00ed247a24 */ /* 0x000fe200078e0224 */
[----:B------:R-:W-:Y:S02]  /*2b60*/  @!P1 LEA R44, P0, R38, c[0x0][0x258], 0x2 ;  /* 0x00009600262c9a11 */ /* 0x000fe400078010ff */
[----:B------:R-:W-:Y:S01]  /*2b70*/  ISETP.LT.OR P6, PT, R40, 0x1, P4 ;  /* 0x000000012800780c */ /* 0x000fe200027c1670 */
[----:B------:R-:W-:Y:S01]  /*2b80*/  IMAD.IADD R41, R43, 0x1, R36 ;  /* 0x000000012b297824 */ /* 0x000fe200078e0224 */
[----:B------:R-:W-:Y:S01]  /*2b90*/  @!P1 LEA.HI.X R45, R38, c[0x0][0x25c], R39, 0x2, P0 ;  /* 0x00009700262d9a11 */ /* 0x000fe200000f1427 */
[C---:B------:R-:W-:Y:S01]  /*2ba0*/  IMAD R36, R233.reuse, 0x2000, R230 ;  /* 0x00002000e9247824 */ /* 0x040fe200078e02e6 */
[----:B------:R-:W-:Y:S01]  /*2bb0*/  ISETP.LT.OR P0, PT, R40, 0x21, P4 ;  /* 0x000000212800780c */ /* 0x000fe20002701670 */
[----:B------:R-:W-:Y:S01]  /*2bc0*/  @!P1 IMAD R38, R233, 0x40, R224 ;  /* 0x00000040e9269824 */ /* 0x000fe200078e02e0 */
[----:B------:R-:W-:Y:S02]  /*2bd0*/  LEA.HI.X R42, R42, R206, R41, 0x6, P5 ;  /* 0x000000ce2a2a7211 */ /* 0x000fe400028f3429 */
[C---:B------:R-:W-:Y:S04]  /*2be0*/  LEA R46, P5, R37.reuse, c[0x0][0x160], 0x1 ;  /* 0x00005800252e7a11 */ /* 0x040fe800078a08ff */
[----:B------:R-:W-:Y:S01]  /*2bf0*/  LEA.HI.X R47, R37, c[0x0][0x164], R42, 0x1, P5 ;  /* 0x00005900252f7a11 */ /* 0x000fe200028f0c2a */
[----:B------:R-:W-:Y:S01]  /*2c00*/  @!P1 IMAD.SHL.U32 R37, R38, 0x4, RZ ;  /* 0x0000000426259824 */ /* 0x000fe200078e00ff */
[----:B------:R-:W-:Y:S03]  /*2c10*/  IADD3 R40, P5, R46, UR13, RZ ;  /* 0x0000000d2e287c10 */ /* 0x000fe6000ffbe0ff */
[----:B------:R-:W-:Y:S01]  /*2c20*/  @!PT LDS RZ, [RZ] ;  /* 0x00000000fffff984 */ /* 0x000fe20000000800 */
[----:B------:R-:W-:Y:S01]  /*2c30*/  @!PT LDS RZ, [RZ] ;  /* 0x00000000fffff984 */ /* 0x000fe20000000800 */
[----:B------:R-:W-:Y:S01]  /*2c40*/  @!PT LDS RZ, [RZ] ;  /* 0x00000000fffff984 */ /* 0x000fe20000000800 */
[----:B------:R1:W-:Y:S01]  /*2c50*/  LDGSTS.E.BYPASS.LTC128B.128 [R36], [R46.64], !P6 ;  /* 0x000000002e247fae */ /* 0x0003e2000f101d4a */
[----:B------:R-:W-:Y:S05]  /*2c60*/  IADD3.X R41, R47, UR8, RZ, P5, !PT ;  /* 0x000000082f297c10 */ /* 0x000fea000affe4ff */
[----:B------:R1:W-:Y:S06]  /*2c70*/  LDGSTS.E.BYPASS.LTC128B.128 [R36+0x1000], [R40.64], !P0 ;  /* 0x0100000028247fae */ /* 0x0003ec000c101d4a */
[----:B------:R1:W-:Y:S02]  /*2c80*/  @!P1 LDGSTS.E.BYPASS.LTC128B.128 [R37+0xc080], [R44.64] ;  /* 0x0c0800002c259fae */ /* 0x0003e4000b901d4a */
.L_x_739:
[-C--:B-1----:R-:W-:Y:S01]  /*2c90*/  HMMA.16816.F32 R36, R132, R144.reuse, RZ ;  /* 0x000000908424723c */ /* 0x082fe200000018ff */
[----:B------:R-:W0:Y:S03]  /*2ca0*/  LDGDEPBAR ;  /* 0x00000000000079af */ /* 0x000e260000000000 */
[----:B------:R-:W-:Y:S04]  /*2cb0*/  LEA R187, R236, 0x1, 0x6 ;  /* 0x00000001ecbb7811 */ /* 0x000fe800078e30ff */
[C---:B------:R-:W-:Y:S04]  /*2cc0*/  HMMA.16816.F32 R40, R136.reuse, R144, RZ ;  /* 0x000000908828723c */ /* 0x040fe800000018ff */
[----:B------:R-:W-:Y:S04]  /*2cd0*/  IADD3 R187, R214, R187, -R211 ;  /* 0x000000bbd6bb7210 */ /* 0x000fe80007ffe8d3 */
[-C--:B------:R-:W-:Y:S01]  /*2ce0*/  HMMA.16816.F32 R44, R136, R146.reuse, RZ ;  /* 0x00000092882c723c */ /* 0x080fe200000018ff */
[----:B------:R-:W-:Y:S05]  /*2cf0*/  IADD3 R187, R219, R187, -R216 ;  /* 0x000000bbdbbb7210 */ /* 0x000fea0007ffe8d8 */
[----:B------:R-:W-:Y:S02]  /*2d00*/  IMAD.IADD R202, R187, 0x1, -R232 ;  /* 0x00000001bbca7824 */ /* 0x000fe400078e0ae8 */
[C---:B------:R-:W-:Y:S04]  /*2d10*/  HMMA.16816.F32 R48, R132.reuse, R146, RZ ;  /* 0x000000928430723c */ /* 0x040fe800000018ff */
[----:B------:R-:W-:Y:S02]  /*2d20*/  IMNMX R199, R235, R202, PT ;  /* 0x000000caebc77217 */ /* 0x000fe40003800200 */
[----:B------:R-:W-:Y:S02]  /*2d30*/  IADD3 R238, R202, 0x8, RZ ;  /* 0x00000008caee7810 */ /* 0x000fe40007ffe0ff */
[-C--:B------:R-:W-:Y:S01]  /*2d40*/  HMMA.16816.F32 R52, R132, R148.reuse, RZ ;  /* 0x000000948434723c */ /* 0x080fe200000018ff */
[----:B------:R-:W-:Y:S03]  /*2d50*/  ISETP.GT.AND P0, PT, R199, RZ, PT ;  /* 0x000000ffc700720c */ /* 0x000fe60003f04270 */
[----:B------:R-:W-:Y:S02]  /*2d60*/  IMNMX R238, R235, R238, PT ;  /* 0x000000eeebee7217 */ /* 0x000fe40003800200 */
[----:B------:R-:W-:Y:S02]  /*2d70*/  FSEL R189, R4, -INF , P0 ;  /* 0xff80000004bd7808 */ /* 0x000fe40000000000 */
[C---:B------:R-:W-:Y:S02]  /*2d80*/  HMMA.16816.F32 R56, R136.reuse, R148, RZ ;  /* 0x000000948838723c */ /* 0x040fe400000018ff */
[----:B------:R-:W-:Y:S02]  /*2d90*/  ISETP.GT.AND P0, PT, R199, 0x1, PT ;  /* 0x00000001c700780c */ /* 0x000fe40003f04270 */
[--C-:B------:R-:W-:Y:S02]  /*2da0*/  FFMA.FTZ R182, R189, c[0x0][0x29c], -R204.reuse ;  /* 0x0000a700bdb67a23 */ /* 0x100fe400000108cc */
[----:B------:R-:W-:Y:S02]  /*2db0*/  FSEL R189, R5, -INF , P0 ;  /* 0xff80000005bd7808 */ /* 0x000fe40000000000 */
[-C--:B------:R-:W-:Y:S01]  /*2dc0*/  HMMA.16816.F32 R60, R136, R150.reuse, RZ ;  /* 0x00000096883c723c */ /* 0x080fe200000018ff */
[----:B------:R-:W-:Y:S01]  /*2dd0*/  LDSM.16.M88.4 R136, [R181+0x9080] ;  /* 0x00908000b588783b */ /* 0x000fe20000000200 */
[----:B------:R-:W-:Y:S01]  /*2de0*/  MUFU.EX2 R182, R182 ;  /* 0x000000b600b67308 */ /* 0x000fe20000000800 */
[----:B------:R-:W-:Y:S01]  /*2df0*/  ISETP.GT.AND P0, PT, R199, 0x20, PT ;  /* 0x00000020c700780c */ /* 0x000fe20003f04270 */
[--C-:B------:R-:W-:Y:S03]  /*2e00*/  FFMA.FTZ R187, R189, c[0x0][0x29c], -R204.reuse ;  /* 0x0000a700bdbb7a23 */ /* 0x100fe600000108cc */
[----:B------:R-:W-:Y:S01]  /*2e10*/  FSEL R191, R16, -INF , P0 ;  /* 0xff80000010bf7808 */ /* 0x000fe20000000000 */
[----:B------:R-:W-:Y:S01]  /*2e20*/  HMMA.16816.F32 R64, R132, R150, RZ ;  /* 0x000000968440723c */ /* 0x000fe200000018ff */
[----:B------:R-:W1:Y:S01]  /*2e30*/  LDSM.16.M88.4 R132, [R181+0x8080] ;  /* 0x00808000b584783b */ /* 0x000e620000000200 */
[----:B------:R-:W-:Y:S02]  /*2e40*/  ISETP.GT.AND P0, PT, R199, 0x21, PT ;  /* 0x00000021c700780c */ /* 0x000fe40003f04270 */
[----:B------:R-:W-:Y:S01]  /*2e50*/  MUFU.EX2 R187, R187 ;  /* 0x000000bb00bb7308 */ /* 0x000fe20000000800 */
[--C-:B------:R-:W-:Y:S01]  /*2e60*/  FFMA.FTZ R186, R191, c[0x0][0x29c], -R204.reuse ;  /* 0x0000a700bfba7a23 */ /* 0x100fe200000108cc */
[----:B------:R-:W-:Y:S02]  /*2e70*/  FSEL R191, R17, -INF , P0 ;  /* 0xff80000011bf7808 */ /* 0x000fe40000000000 */
[-C--:B------:R-:W-:Y:S05]  /*2e80*/  HMMA.16816.F32 R36, R140, R152.reuse, R36 ;  /* 0x000000988c24723c */ /* 0x080fea0000001824 */
[--C-:B------:R-:W-:Y:S01]  /*2e90*/  FFMA.FTZ R189, R191, c[0x0][0x29c], -R204.reuse ;  /* 0x0000a700bfbd7a23 */ /* 0x100fe200000108cc */
[----:B------:R-:W-:Y:S01]  /*2ea0*/  MUFU.EX2 R186, R186 ;  /* 0x000000ba00ba7308 */ /* 0x000fe20000000800 */
[C---:B------:R-:W-:Y:S01]  /*2eb0*/  ISETP.GT.AND P0, PT, R199.reuse, 0x40, PT ;  /* 0x00000040c700780c */ /* 0x040fe20003f04270 */
[C---:B------:R-:W-:Y:S04]  /*2ec0*/  HMMA.16816.F32 R40, R156.reuse, R152, R40 ;  /* 0x000000989c28723c */ /* 0x040fe80000001828 */
[----:B------:R-:W-:Y:S02]  /*2ed0*/  FSEL R201, R20, -INF , P0 ;  /* 0xff80000014c97808 */ /* 0x000fe40000000000 */
[----:B------:R-:W-:Y:S02]  /*2ee0*/  ISETP.GT.AND P0, PT, R199, 0x41, PT ;  /* 0x00000041c700780c */ /* 0x000fe40003f04270 */
[-C--:B------:R-:W-:Y:S01]  /*2ef0*/  HMMA.16816.F32 R44, R156, R154.reuse, R44 ;  /* 0x0000009a9c2c723c */ /* 0x080fe2000000182c */
[----:B------:R-:W-:Y:S03]  /*2f00*/  MUFU.EX2 R189, R189 ;  /* 0x000000bd00bd7308 */ /* 0x000fe60000000800 */
[--C-:B------:R-:W-:Y:S01]  /*2f10*/  FFMA.FTZ R188, R201, c[0x0][0x29c], -R204.reuse ;  /* 0x0000a700c9bc7a23 */ /* 0x100fe200000108cc */
[----:B------:R-:W-:Y:S02]  /*2f20*/  FSEL R201, R21, -INF , P0 ;  /* 0xff80000015c97808 */ /* 0x000fe40000000000 */
[----:B------:R-:W-:Y:S01]  /*2f30*/  ISETP.GT.AND P0, PT, R199, 0x60, PT ;  /* 0x00000060c700780c */ /* 0x000fe20003f04270 */
[C---:B------:R-:W-:Y:S03]  /*2f40*/  HMMA.16816.F32 R48, R140.reuse, R154, R48 ;  /* 0x0000009a8c30723c */ /* 0x040fe60000001830 */
[----:B------:R-:W-:Y:S01]  /*2f50*/  MUFU.EX2 R188, R188 ;  /* 0x000000bc00bc7308 */ /* 0x000fe20000000800 */
[--C-:B------:R-:W-:Y:S01]  /*2f60*/  FFMA.FTZ R191, R201, c[0x0][0x29c], -R204.reuse ;  /* 0x0000a700c9bf7a23 */ /* 0x100fe200000108cc */
[----:B------:R-:W-:Y:S02]  /*2f70*/  FSEL R201, R32, -INF , P0 ;  /* 0xff80000020c97808 */ /* 0x000fe40000000000 */
[----:B------:R-:W-:Y:S01]  /*2f80*/  ISETP.GT.AND P0, PT, R199, 0x61, PT ;  /* 0x00000061c700780c */ /* 0x000fe20003f04270 */
[-C--:B------:R-:W-:Y:S04]  /*2f90*/  HMMA.16816.F32 R52, R140, R160.reuse, R52 ;  /* 0x000000a08c34723c */ /* 0x080fe80000001834 */
[--C-:B------:R-:W-:Y:S01]  /*2fa0*/  FFMA.FTZ R239, R201, c[0x0][0x29c], -R204.reuse ;  /* 0x0000a700c9ef7a23 */ /* 0x100fe200000108cc */
[----:B------:R-:W-:Y:S01]  /*2fb0*/  MUFU.EX2 R191, R191 ;  /* 0x000000bf00bf7308 */ /* 0x000fe20000000800 */
[----:B------:R-:W-:Y:S02]  /*2fc0*/  FSEL R199, R33, -INF , P0 ;  /* 0xff80000021c77808 */ /* 0x000fe40000000000 */
[C---:B------:R-:W-:Y:S04]  /*2fd0*/  HMMA.16816.F32 R56, R156.reuse, R160, R56 ;  /* 0x000000a09c38723c */ /* 0x040fe80000001838 */
[----:B------:R-:W-:Y:S01]  /*2fe0*/  FFMA.FTZ R204, R199, c[0x0][0x29c], -R204 ;  /* 0x0000a700c7cc7a23 */ /* 0x000fe200000108cc */
[----:B------:R-:W-:Y:S02]  /*2ff0*/  ISETP.GT.AND P0, PT, R238, RZ, PT ;  /* 0x000000ffee00720c */ /* 0x000fe40003f04270 */
[----:B------:R2:W-:Y:S01]  /*3000*/  MUFU.EX2 R201, R239 ;  /* 0x000000ef00c97308 */ /* 0x0005e20000000800 */
[-C--:B------:R-:W-:Y:S04]  /*3010*/  HMMA.16816.F32 R60, R156, R162.reuse, R60 ;  /* 0x000000a29c3c723c */ /* 0x080fe8000000183c */
[----:B------:R-:W-:Y:S02]  /*3020*/  FSEL R199, R6, -INF , P0 ;  /* 0xff80000006c77808 */ /* 0x000fe40000000000 */
[C---:B------:R-:W-:Y:S02]  /*3030*/  ISETP.GT.AND P0, PT, R238.reuse, 0x1, PT ;  /* 0x00000001ee00780c */ /* 0x040fe40003f04270 */
[----:B------:R-:W-:Y:S01]  /*3040*/  HMMA.16816.F32 R64, R140, R162, R64 ;  /* 0x000000a28c40723c */ /* 0x000fe20000001840 */
[----:B------:R-:W-:Y:S03]  /*3050*/  MUFU.EX2 R6, R204 ;  /* 0x000000cc00067308 */ /* 0x000fe60000000800 */
[----:B------:R-:W-:Y:S01]  /*3060*/  FSEL R7, R7, -INF , P0 ;  /* 0xff80000007077808 */ /* 0x000fe20000000000 */
[--C-:B------:R-:W-:Y:S01]  /*3070*/  FFMA.FTZ R240, R199, c[0x0][0x29c], -R190.reuse ;  /* 0x0000a700c7f07a23 */ /* 0x100fe200000108be */
[----:B------:R-:W-:Y:S02]  /*3080*/  ISETP.GT.AND P0, PT, R238, 0x20, PT ;  /* 0x00000020ee00780c */ /* 0x000fe40003f04270 */
[-C--:B-1----:R-:W-:Y:S03]  /*3090*/  HMMA.16816.F32 R36, R132, R164.reuse, R36 ;  /* 0x000000a48424723c */ /* 0x082fe60000001824 */
[----:B------:R1:W-:Y:S02]  /*30a0*/  MUFU.EX2 R204, R240 ;  /* 0x000000f000cc7308 */ /* 0x0003e40000000800 */
[----:B------:R-:W-:Y:S02]  /*30b0*/  FSEL R199, R18, -INF , P0 ;  /* 0xff80000012c77808 */ /* 0x000fe40000000000 */
[C---:B------:R-:W-:Y:S01]  /*30c0*/  ISETP.GT.AND P0, PT, R238.reuse, 0x21, PT ;  /* 0x00000021ee00780c */ /* 0x040fe20003f04270 */
[C---:B------:R-:W-:Y:S04]  /*30d0*/  HMMA.16816.F32 R40, R136.reuse, R164, R40 ;  /* 0x000000a48828723c */ /* 0x040fe80000001828 */
[----:B------:R-:W-:Y:S01]  /*30e0*/  FSEL R19, R19, -INF , P0 ;  /* 0xff80000013137808 */ /* 0x000fe20000000000 */
[--C-:B--2---:R-:W-:Y:S01]  /*30f0*/  FFMA.FTZ R239, R7, c[0x0][0x29c], -R190.reuse ;  /* 0x0000a70007ef7a23 */ /* 0x104fe200000108be */
[----:B------:R-:W-:Y:S01]  /*3100*/  ISETP.GT.AND P0, PT, R238, 0x40, PT ;  /* 0x00000040ee00780c */ /* 0x000fe20003f04270 */
[--C-:B------:R-:W-:Y:S01]  /*3110*/  FFMA.FTZ R18, R199, c[0x0][0x29c], -R190.reuse ;  /* 0x0000a700c7127a23 */ /* 0x100fe200000108be */
[-C--:B------:R-:W-:Y:S01]  /*3120*/  HMMA.16816.F32 R44, R136, R166.reuse, R44 ;  /* 0x000000a6882c723c */ /* 0x080fe2000000182c */
[----:B------:R2:W3:Y:S03]  /*3130*/  MUFU.EX2 R7, R239 ;  /* 0x000000ef00077308 */ /* 0x0004e60000000800 */
[----:B------:R-:W-:Y:S02]  /*3140*/  FSEL R199, R22, -INF , P0 ;  /* 0xff80000016c77808 */ /* 0x000fe40000000000 */
[C---:B------:R-:W-:Y:S02]  /*3150*/  ISETP.GT.AND P0, PT, R238.reuse, 0x41, PT ;  /* 0x00000041ee00780c */ /* 0x040fe40003f04270 */
[C---:B------:R-:W-:Y:S03]  /*3160*/  HMMA.16816.F32 R48, R132.reuse, R166, R48 ;  /* 0x000000a68430723c */ /* 0x040fe60000001830 */
[----:B------:R-:W4:Y:S01]  /*3170*/  MUFU.EX2 R18, R18 ;  /* 0x0000001200127308 */ /* 0x000f220000000800 */
[--C-:B------:R-:W-:Y:S01]  /*3180*/  FFMA.FTZ R22, R199, c[0x0][0x29c], -R190.reuse ;  /* 0x0000a700c7167a23 */ /* 0x100fe200000108be */
[----:B------:R-:W-:Y:S01]  /*3190*/  FSEL R23, R23, -INF , P0 ;  /* 0xff80000017177808 */ /* 0x000fe20000000000 */
[----:B------:R-:W-:Y:S01]  /*31a0*/  IMAD.MOV.U32 R199, RZ, RZ, 0x40 ;  /* 0x00000040ffc77424 */ /* 0x000fe200078e00ff */
[----:B------:R-:W-:Y:S01]  /*31b0*/  ISETP.GT.AND P0, PT, R238, 0x60, PT ;  /* 0x00000060ee00780c */ /* 0x000fe20003f04270 */
[-C--:B------:R-:W-:Y:S04]  /*31c0*/  HMMA.16816.F32 R52, R132, R168.reuse, R52 ;  /* 0x000000a88434723c */ /* 0x080fe80000001834 */
[----:B------:R-:W-:Y:S01]  /*31d0*/  SEL R199, R199, 0xffffffc0, !P2 ;  /* 0xffffffc0c7c77807 */ /* 0x000fe20005000000 */
[----:B-1----:R-:W-:Y:S01]  /*31e0*/  FFMA.FTZ R240, R19, c[0x0][0x29c], -R190 ;  /* 0x0000a70013f07a23 */ /* 0x002fe200000108be */
[----:B------:R-:W-:Y:S01]  /*31f0*/  FSEL R181, R34, -INF , P0 ;  /* 0xff80000022b57808 */ /* 0x000fe20000000000 */
[----:B------:R-:W-:Y:S01]  /*3200*/  MUFU.EX2 R22, R22 ;  /* 0x0000001600167308 */ /* 0x000fe20000000800 */
[----:B------:R-:W-:Y:S01]  /*3210*/  IADD3 R180, R199, R180, R192 ;  /* 0x000000b4c7b47210 */ /* 0x000fe20007ffe0c0 */
[C---:B------:R-:W-:Y:S04]  /*3220*/  HMMA.16816.F32 R56, R136.reuse, R168, R56 ;  /* 0x000000a88838723c */ /* 0x040fe80000001838 */
[----:B------:R-:W1:Y:S01]  /*3230*/  LDSM.16.M88.4 R140, [R180+0x8080] ;  /* 0x00808000b48c783b */ /* 0x000e620000000200 */
[----:B------:R-:W-:Y:S01]  /*3240*/  ISETP.GT.AND P0, PT, R238, 0x61, PT ;  /* 0x00000061ee00780c */ /* 0x000fe20003f04270 */
[--C-:B--2---:R-:W-:Y:S01]  /*3250*/  FFMA.FTZ R239, R23, c[0x0][0x29c], -R190.reuse ;  /* 0x0000a70017ef7a23 */ /* 0x104fe200000108be */
[----:B---3--:R-:W-:Y:S01]  /*3260*/  F2FP.PACK_AB R249, R7, R204 ;  /* 0x000000cc07f9723e */ /* 0x008fe200000000ff */
[-C--:B------:R-:W-:Y:S01]  /*3270*/  HMMA.16816.F32 R60, R136, R170.reuse, R60 ;  /* 0x000000aa883c723c */ /* 0x080fe2000000183c */
[----:B------:R-:W2:Y:S03]  /*3280*/  MUFU.EX2 R19, R240 ;  /* 0x000000f000137308 */ /* 0x000ea60000000800 */
[----:B------:R-:W3:Y:S01]  /*3290*/  LDSM.16.M88.4 R156, [R180+0x9080] ;  /* 0x00908000b49c783b */ /* 0x000ee20000000200 */
[----:B------:R-:W-:Y:S01]  /*32a0*/  FSEL R35, R35, -INF , P0 ;  /* 0xff80000023237808 */ /* 0x000fe20000000000 */
[--C-:B------:R-:W-:Y:S01]  /*32b0*/  FFMA.FTZ R34, R181, c[0x0][0x29c], -R190.reuse ;  /* 0x0000a700b5227a23 */ /* 0x100fe200000108be */
[----:B------:R-:W-:Y:S01]  /*32c0*/  IADD3 R238, R202, 0x20, RZ ;  /* 0x00000020caee7810 */ /* 0x000fe20007ffe0ff */
[----:B------:R-:W-:Y:S03]  /*32d0*/  HMMA.16816.F32 R64, R132, R170, R64 ;  /* 0x000000aa8440723c */ /* 0x000fe60000001840 */
[----:B------:R-:W5:Y:S01]  /*32e0*/  MUFU.EX2 R23, R239 ;  /* 0x000000ef00177308 */ /* 0x000f620000000800 */
[----:B------:R-:W-:Y:S01]  /*32f0*/  FFMA.FTZ R190, R35, c[0x0][0x29c], -R190 ;  /* 0x0000a70023be7a23 */ /* 0x000fe200000108be */
[----:B------:R-:W-:Y:S04]  /*3300*/  IMNMX R181, R235, R238, PT ;  /* 0x000000eeebb57217 */ /* 0x000fe80003800200 */
[C---:B------:R-:W-:Y:S02]  /*3310*/  ISETP.GT.AND P0, PT, R181.reuse, RZ, PT ;  /* 0x000000ffb500720c */ /* 0x040fe40003f04270 */
[C---:B------:R-:W-:Y:S02]  /*3320*/  ISETP.GT.AND P6, PT, R181.reuse, 0x60, PT ;  /* 0x00000060b500780c */ /* 0x040fe40003fc4270 */
[----:B------:R2:W-:Y:S01]  /*3330*/  MUFU.EX2 R35, R190 ;  /* 0x000000be00237308 */ /* 0x0005e20000000800 */
[----:B------:R-:W-:Y:S02]  /*3340*/  FSEL R238, R8, -INF , P0 ;  /* 0xff80000008ee7808 */ /* 0x000fe40000000000 */
[C---:B------:R-:W-:Y:S02]  /*3350*/  ISETP.GT.AND P0, PT, R181.reuse, 0x1, PT ;  /* 0x00000001b500780c */ /* 0x040fe40003f04270 */
[----:B------:R-:W-:Y:S01]  /*3360*/  ISETP.GT.AND P5, PT, R181, 0x61, PT ;  /* 0x00000061b500780c */ /* 0x000fe20003fa4270 */
[--C-:B------:R-:W-:Y:S01]  /*3370*/  FFMA.FTZ R8, R238, c[0x0][0x29c], -R185.reuse ;  /* 0x0000a700ee087a23 */ /* 0x100fe200000108b9 */
[----:B------:R-:W-:Y:S02]  /*3380*/  FSEL R238, R9, -INF , P0 ;  /* 0xff80000009ee7808 */ /* 0x000fe40000000000 */
[C---:B------:R-:W-:Y:S01]  /*3390*/  ISETP.GT.AND P0, PT, R181.reuse, 0x20, PT ;  /* 0x00000020b500780c */ /* 0x040fe20003f04270 */
[----:B------:R-:W4:Y:S02]  /*33a0*/  MUFU.EX2 R34, R34 ;  /* 0x0000002200227308 */ /* 0x000f240000000800 */
[--C-:B------:R-:W-:Y:S01]  /*33b0*/  FFMA.FTZ R9, R238, c[0x0][0x29c], -R185.reuse ;  /* 0x0000a700ee097a23 */ /* 0x100fe200000108b9 */
[----:B------:R-:W-:Y:S01]  /*33c0*/  FSEL R12, R12, -INF , P0 ;  /* 0xff8000000c0c7808 */ /* 0x000fe20000000000 */
[-C--:B-1----:R-:W-:Y:S05]  /*33d0*/  HMMA.16816.F32 R36, R140, R172.reuse, R36 ;  /* 0x000000ac8c24723c */ /* 0x082fea0000001824 */
[----:B------:R-:W-:Y:S01]  /*33e0*/  ISETP.GT.AND P0, PT, R181, 0x21, PT ;  /* 0x00000021b500780c */ /* 0x000fe20003f04270 */
[----:B------:R-:W-:Y:S02]  /*33f0*/  MUFU.EX2 R8, R8 ;  /* 0x0000000800087308 */ /* 0x000fe40000000800 */
[C---:B---3--:R-:W-:Y:S04]  /*3400*/  HMMA.16816.F32 R40, R156.reuse, R172, R40 ;  /* 0x000000ac9c28723c */ /* 0x048fe80000001828 */
[--C-:B--2---:R-:W-:Y:S01]  /*3410*/  FFMA.FTZ R190, R12, c[0x0][0x29c], -R185.reuse ;  /* 0x0000a7000cbe7a23 */ /* 0x104fe200000108b9 */
[----:B------:R-:W-:Y:S02]  /*3420*/  FSEL R180, R13, -INF , P0 ;  /* 0xff8000000db47808 */ /* 0x000fe40000000000 */
[C---:B------:R-:W-:Y:S01]  /*3430*/  ISETP.GT.AND P0, PT, R181.reuse, 0x40, PT ;  /* 0x00000040b500780c */ /* 0x040fe20003f04270 */
[----:B------:R1:W-:Y:S01]  /*3440*/  MUFU.EX2 R12, R190 ;  /* 0x000000be000c7308 */ /* 0x0003e20000000800 */
[-C--:B------:R-:W-:Y:S03]  /*3450*/  HMMA.16816.F32 R44, R156, R174.reuse, R44 ;  /* 0x000000ae9c2c723c */ /* 0x080fe6000000182c */
[--C-:B------:R-:W-:Y:S01]  /*3460*/  FFMA.FTZ R13, R180, c[0x0][0x29c], -R185.reuse ;  /* 0x0000a700b40d7a23 */ /* 0x100fe200000108b9 */
[----:B------:R-:W-:Y:S02]  /*3470*/  FSEL R180, R24, -INF , P0 ;  /* 0xff80000018b47808 */ /* 0x000fe40000000000 */
[----:B------:R-:W-:Y:S02]  /*3480*/  ISETP.GT.AND P0, PT, R181, 0x41, PT ;  /* 0x00000041b500780c */ /* 0x000fe40003f04270 */
[C---:B------:R-:W-:Y:S01]  /*3490*/  HMMA.16816.F32 R48, R140.reuse, R174, R48 ;  /* 0x000000ae8c30723c */ /* 0x040fe20000001830 */
[----:B------:R-:W2:Y:S03]  /*34a0*/  MUFU.EX2 R9, R9 ;  /* 0x0000000900097308 */ /* 0x000ea60000000800 */
[--C-:B------:R-:W-:Y:S01]  /*34b0*/  FFMA.FTZ R24, R180, c[0x0][0x29c], -R185.reuse ;  /* 0x0000a700b4187a23 */ /* 0x100fe200000108b9 */
[----:B------:R-:W-:Y:S01]  /*34c0*/  IADD3 R180, R202, 0x28, RZ ;  /* 0x00000028cab47810 */ /* 0x000fe20007ffe0ff */
[----:B------:R-:W-:Y:S02]  /*34d0*/  IMAD R202, R193, 0x1000, R198 ;  /* 0x00001000c1ca7824 */ /* 0x000fe400078e02c6 */
[-C--:B------:R-:W-:Y:S03]  /*34e0*/  HMMA.16816.F32 R52, R140, R176.reuse, R52 ;  /* 0x000000b08c34723c */ /* 0x080fe60000001834 */
[----:B------:R-:W3:Y:S01]  /*34f0*/  MUFU.EX2 R13, R13 ;  /* 0x0000000d000d7308 */ /* 0x000ee20000000800 */
[----:B------:R-:W-:Y:S01]  /*3500*/  IMNMX R180, R235, R180, PT ;  /* 0x000000b4ebb47217 */ /* 0x000fe20003800200 */
[----:B------:R-:W-:Y:S01]  /*3510*/  IMAD.SHL.U32 R202, R202, 0x2, RZ ;  /* 0x00000002caca7824 */ /* 0x000fe200078e00ff */
[----:B-1----:R-:W-:Y:S02]  /*3520*/  FSEL R190, R25, -INF , P0 ;  /* 0xff80000019be7808 */ /* 0x002fe40000000000 */
[C---:B------:R-:W-:Y:S01]  /*3530*/  HMMA.16816.F32 R56, R156.reuse, R176, R56 ;  /* 0x000000b09c38723c */ /* 0x040fe20000001838 */
[----:B------:R-:W1:Y:S03]  /*3540*/  LDS R25, [R183+0xc280] ;  /* 0x00c28000b7197984 */ /* 0x000e660000000800 */
[--C-:B------:R-:W-:Y:S01]  /*3550*/  FFMA.FTZ R181, R190, c[0x0][0x29c], -R185.reuse ;  /* 0x0000a700beb57a23 */ /* 0x100fe200000108b9 */
[----:B------:R-:W-:Y:S01]  /*3560*/  FSEL R190, R28, -INF , P6 ;  /* 0xff8000001cbe7808 */ /* 0x000fe20003000000 */
[----:B------:R-:W-:Y:S01]  /*3570*/  MUFU.EX2 R24, R24 ;  /* 0x0000001800187308 */ /* 0x000fe20000000800 */
[----:B------:R-:W-:Y:S01]  /*3580*/  FSEL R28, R29, -INF , P5 ;  /* 0xff8000001d1c7808 */ /* 0x000fe20002800000 */
[-C--:B------:R-:W-:Y:S03]  /*3590*/  HMMA.16816.F32 R60, R156, R178.reuse, R60 ;  /* 0x000000b29c3c723c */ /* 0x080fe6000000183c */
[C---:B------:R-:W-:Y:S02]  /*35a0*/  ISETP.GT.AND P5, PT, R180.reuse, 0x20, PT ;  /* 0x00000020b400780c */ /* 0x040fe40003fa4270 */
[----:B------:R-:W-:Y:S02]  /*35b0*/  ISETP.GT.AND P0, PT, R180, RZ, PT ;  /* 0x000000ffb400720c */ /* 0x000fe40003f04270 */
[----:B------:R-:W-:Y:S01]  /*35c0*/  FSEL R239, R14, -INF , P5 ;  /* 0xff8000000eef7808 */ /* 0x000fe20002800000 */
[----:B------:R-:W-:Y:S01]  /*35d0*/  HMMA.16816.F32 R64, R140, R178, R64 ;  /* 0x000000b28c40723c */ /* 0x000fe20000001840 */
[----:B------:R-:W2:Y:S01]  /*35e0*/  LDS R14, [R183+0xc2a0] ;  /* 0x00c2a000b70e7984 */ /* 0x000ea20000000800 */
[----:B------:R-:W-:Y:S02]  /*35f0*/  MUFU.EX2 R181, R181 ;  /* 0x000000b500b57308 */ /* 0x000fe40000000800 */
[----:B------:R-:W-:Y:S01]  /*3600*/  FSEL R29, R10, -INF , P0 ;  /* 0xff8000000a1d7808 */ /* 0x000fe20000000000 */
[--C-:B------:R-:W-:Y:S01]  /*3610*/  FFMA.FTZ R10, R190, c[0x0][0x29c], -R185.reuse ;  /* 0x0000a700be0a7a23 */ /* 0x100fe200000108b9 */
[----:B------:R-:W-:Y:S01]  /*3620*/  ISETP.GT.AND P0, PT, R180, 0x21, PT ;  /* 0x00000021b400780c */ /* 0x000fe20003f04270 */
[----:B------:R-:W-:Y:S01]  /*3630*/  FFMA.FTZ R185, R28, c[0x0][0x29c], -R185 ;  /* 0x0000a7001cb97a23 */ /* 0x000fe200000108b9 */
[C---:B------:R-:W-:Y:S01]  /*3640*/  ISETP.GT.AND P6, PT, R180.reuse, 0x1, PT ;  /* 0x00000001b400780c */ /* 0x040fe20003fc4270 */
[--C-:B------:R-:W-:Y:S01]  /*3650*/  FFMA.FTZ R29, R29, c[0x0][0x29c], -R184.reuse ;  /* 0x0000a7001d1d7a23 */ /* 0x100fe200000108b8 */
[C---:B------:R-:W-:Y:S02]  /*3660*/  ISETP.GT.AND P5, PT, R180.reuse, 0x60, PT ;  /* 0x00000060b400780c */ /* 0x040fe40003fa4270 */
[----:B------:R-:W-:Y:S01]  /*3670*/  FSEL R15, R15, -INF , P0 ;  /* 0xff8000000f0f7808 */ /* 0x000fe20000000000 */
[--C-:B------:R-:W-:Y:S01]  /*3680*/  FFMA.FTZ R239, R239, c[0x0][0x29c], -R184.reuse ;  /* 0x0000a700efef7a23 */ /* 0x100fe200000108b8 */
[----:B------:R-:W-:Y:S01]  /*3690*/  ISETP.GT.AND P0, PT, R180, 0x40, PT ;  /* 0x00000040b400780c */ /* 0x000fe20003f04270 */
[----:B------:R-:W-:Y:S01]  /*36a0*/  MUFU.EX2 R29, R29 ;  /* 0x0000001d001d7308 */ /* 0x000fe20000000800 */
[----:B------:R-:W-:Y:S01]  /*36b0*/  FSEL R11, R11, -INF , P6 ;  /* 0xff8000000b0b7808 */ /* 0x000fe20003000000 */
[--C-:B------:R-:W-:Y:S01]  /*36c0*/  FFMA.FTZ R15, R15, c[0x0][0x29c], -R184.reuse ;  /* 0x0000a7000f0f7a23 */ /* 0x100fe200000108b8 */
[----:B------:R-:W-:Y:S02]  /*36d0*/  FSEL R241, R26, -INF , P0 ;  /* 0xff8000001af17808 */ /* 0x000fe40000000000 */
[C---:B------:R-:W-:Y:S01]  /*36e0*/  ISETP.GT.AND P0, PT, R180.reuse, 0x61, PT ;  /* 0x00000061b400780c */ /* 0x040fe20003f04270 */
[--C-:B------:R-:W-:Y:S01]  /*36f0*/  FFMA.FTZ R11, R11, c[0x0][0x29c], -R184.reuse ;  /* 0x0000a7000b0b7a23 */ /* 0x100fe200000108b8 */
[----:B------:R-:W-:Y:S01]  /*3700*/  ISETP.GT.AND P6, PT, R180, 0x41, PT ;  /* 0x00000041b400780c */ /* 0x000fe20003fc4270 */
[--C-:B------:R-:W-:Y:S01]  /*3710*/  FFMA.FTZ R241, R241, c[0x0][0x29c], -R184.reuse ;  /* 0x0000a700f1f17a23 */ /* 0x100fe200000108b8 */
[----:B------:R-:W-:Y:S01]  /*3720*/  FSEL R243, R30, -INF , P5 ;  /* 0xff8000001ef37808 */ /* 0x000fe20002800000 */
[--C-:B-1----:R-:W-:Y:S01]  /*3730*/  FADD.FTZ R26, R37, -R25.reuse ;  /* 0x80000019251a7221 */ /* 0x102fe20000010000 */
[----:B------:R-:W-:Y:S01]  /*3740*/  FSEL R31, R31, -INF , P0 ;  /* 0xff8000001f1f7808 */ /* 0x000fe20000000000 */
[--C-:B------:R-:W-:Y:S01]  /*3750*/  FADD.FTZ R245, R36, -R25.reuse ;  /* 0x8000001924f57221 */ /* 0x100fe20000010000 */
[----:B------:R-:W-:Y:S01]  /*3760*/  FSEL R27, R27, -INF , P6 ;  /* 0xff8000001b1b7808 */ /* 0x000fe20003000000 */
[----:B------:R-:W-:Y:S01]  /*3770*/  FMUL.FTZ R28, R187, R26 ;  /* 0x0000001abb1c7220 */ /* 0x000fe20000410000 */
[----:B------:R1:W-:Y:S01]  /*3780*/  MUFU.EX2 R30, R11 ;  /* 0x0000000b001e7308 */ /* 0x0003e20000000800 */
[----:B------:R-:W1:Y:S01]  /*3790*/  LDS R26, [R183+0xc300] ;  /* 0x00c30000b71a7984 */ /* 0x000e620000000800 */
[--C-:B------:R-:W-:Y:S02]  /*37a0*/  FFMA.FTZ R243, R243, c[0x0][0x29c], -R184.reuse ;  /* 0x0000a700f3f37a23 */ /* 0x100fe400000108b8 */
[--C-:B------:R-:W-:Y:S01]  /*37b0*/  FFMA.FTZ R27, R27, c[0x0][0x29c], -R184.reuse ;  /* 0x0000a7001b1b7a23 */ /* 0x100fe200000108b8 */
[----:B------:R-:W1:Y:S01]  /*37c0*/  LDS R183, [R183+0xc320] ;  /* 0x00c32000b7b77984 */ /* 0x000e620000000800 */
[----:B------:R-:W-:Y:S01]  /*37d0*/  FFMA.FTZ R184, R31, c[0x0][0x29c], -R184 ;  /* 0x0000a7001fb87a23 */ /* 0x000fe200000108b8 */
[----:B------:R-:W-:Y:S01]  /*37e0*/  F2FP.PACK_AB R31, R187, R182 ;  /* 0x000000b6bb1f723e */ /* 0x000fe200000000ff */
[--C-:B------:R-:W-:Y:S01]  /*37f0*/  FADD.FTZ R187, R48, -R25.reuse ;  /* 0x8000001930bb7221 */ /* 0x100fe20000010000 */
[----:B------:R-:W-:Y:S01]  /*3800*/  STS [R228+0x400], R249 ;  /* 0x000400f9e4007388 */ /* 0x000fe20000000800 */
[--C-:B------:R-:W-:Y:S01]  /*3810*/  FADD.FTZ R180, R49, -R25.reuse ;  /* 0x8000001931b47221 */ /* 0x100fe20000010000 */
[----:B------:R-:W-:Y:S01]  /*3820*/  MUFU.EX2 R10, R10 ;  /* 0x0000000a000a7308 */ /* 0x000fe20000000800 */
[----:B------:R-:W-:Y:S01]  /*3830*/  FMUL.FTZ R245, R182, R245 ;  /* 0x000000f5b6f57220 */ /* 0x000fe20000410000 */
[----:B------:R1:W-:Y:S01]  /*3840*/  STS [R228], R31 ;  /* 0x0000001fe4007388 */ /* 0x0003e20000000800 */
[--C-:B------:R-:W-:Y:S02]  /*3850*/  FADD.FTZ R247, R52, -R25.reuse ;  /* 0x8000001934f77221 */ /* 0x100fe40000010000 */
[----:B------:R-:W-:Y:S01]  /*3860*/  FMUL.FTZ R187, R186, R187 ;  /* 0x000000bbbabb7220 */ /* 0x000fe20000410000 */
[----:B------:R-:W-:Y:S01]  /*3870*/  F2FP.PACK_AB R245, R28, R245 ;  /* 0x000000f51cf5723e */ /* 0x000fe200000000ff */
[C---:B------:R-:W-:Y:S01]  /*3880*/  FMUL.FTZ R180, R189.reuse, R180 ;  /* 0x000000b4bdb47220 */ /* 0x040fe20000410000 */
[----:B------:R-:W-:Y:S01]  /*3890*/  F2FP.PACK_AB R189, R189, R186 ;  /* 0x000000babdbd723e */ /* 0x000fe200000000ff */
[--C-:B------:R-:W-:Y:S01]  /*38a0*/  FADD.FTZ R182, R53, -R25.reuse ;  /* 0x8000001935b67221 */ /* 0x100fe20000010000 */
[----:B------:R-:W-:Y:S01]  /*38b0*/  MUFU.EX2 R185, R185 ;  /* 0x000000b900b97308 */ /* 0x000fe20000000800 */
[----:B------:R-:W-:Y:S01]  /*38c0*/  FMUL.FTZ R247, R188, R247 ;  /* 0x000000f7bcf77220 */ /* 0x000fe20000410000 */
[----:B------:R-:W-:Y:S01]  /*38d0*/  F2FP.PACK_AB R187, R180, R187 ;  /* 0x000000bbb4bb723e */ /* 0x000fe200000000ff */
[----:B------:R1:W-:Y:S01]  /*38e0*/  STS [R234], R189 ;  /* 0x000000bdea007388 */ /* 0x0003e20000000800 */
[C---:B------:R-:W-:Y:S01]  /*38f0*/  FMUL.FTZ R182, R191.reuse, R182 ;  /* 0x000000b6bfb67220 */ /* 0x040fe20000410000 */
[----:B------:R-:W-:Y:S01]  /*3900*/  F2FP.PACK_AB R191, R191, R188 ;  /* 0x000000bcbfbf723e */ /* 0x000fe200000000ff */
[--C-:B--2---:R-:W-:Y:S02]  /*3910*/  FADD.FTZ R180, R39, -R14.reuse ;  /* 0x8000000e27b47221 */ /* 0x104fe40000010000 */
[--C-:B------:R-:W-:Y:S01]  /*3920*/  FADD.FTZ R28, R64, -R25.reuse ;  /* 0x80000019401c7221 */ /* 0x100fe20000010000 */
[----:B------:R-:W-:Y:S01]  /*3930*/  F2FP.PACK_AB R247, R182, R247 ;  /* 0x000000f7b6f7723e */ /* 0x000fe200000000ff */
[----:B------:R-:W-:Y:S01]  /*3940*/  FADD.FTZ R25, R65, -R25 ;  /* 0x8000001941197221 */ /* 0x000fe20000010000 */
[----:B------:R2:W-:Y:S01]  /*3950*/  MUFU.EX2 R182, R15 ;  /* 0x0000000f00b67308 */ /* 0x0005e20000000800 */
[----:B------:R-:W-:Y:S02]  /*3960*/  FMUL.FTZ R180, R7, R180 ;  /* 0x000000b407b47220 */ /* 0x000fe40000410000 */
[----:B------:R-:W-:Y:S01]  /*3970*/  FMUL.FTZ R28, R201, R28 ;  /* 0x0000001cc91c7220 */ /* 0x000fe20000410000 */
[C---:B------:R-:W-:Y:S01]  /*3980*/  F2FP.PACK_AB R201, R6.reuse, R201 ;  /* 0x000000c906c9723e */ /* 0x040fe200000000ff */
[----:B------:R-:W-:Y:S02]  /*3990*/  FMUL.FTZ R25, R6, R25 ;  /* 0x0000001906197220 */ /* 0x000fe40000410000 */
[--C-:B------:R-:W-:Y:S02]  /*39a0*/  FADD.FTZ R7, R50, -R14.reuse ;  /* 0x8000000e32077221 */ /* 0x100fe40000010000 */
[--C-:B------:R-:W-:Y:S01]  /*39b0*/  FADD.FTZ R6, R51, -R14.reuse ;  /* 0x8000000e33067221 */ /* 0x100fe20000010000 */
[----:B------:R-:W-:Y:S01]  /*39c0*/  MUFU.EX2 R239, R239 ;  /* 0x000000ef00ef7308 */ /* 0x000fe20000000800 */
[----:B----4-:R-:W-:Y:S01]  /*39d0*/  FMUL.FTZ R7, R18, R7 ;  /* 0x0000000712077220 */ /* 0x010fe20000410000 */
[C---:B------:R-:W-:Y:S01]  /*39e0*/  F2FP.PACK_AB R18, R19.reuse, R18 ;  /* 0x000000121312723e */ /* 0x040fe200000000ff */
[----:B------:R-:W-:Y:S01]  /*39f0*/  FMUL.FTZ R6, R19, R6 ;  /* 0x0000000613067220 */ /* 0x000fe20000410000 */
[----:B-----5:R-:W-:Y:S01]  /*3a00*/  F2FP.PACK_AB R19, R23, R22 ;  /* 0x000000161713723e */ /* 0x020fe200000000ff */
[--C-:B------:R-:W-:Y:S02]  /*3a10*/  FADD.FTZ R251, R54, -R14.reuse ;  /* 0x8000000e36fb7221 */ /* 0x100fe40000010000 */
[----:B------:R-:W-:Y:S01]  /*3a20*/  STS [R234+0x400], R18 ;  /* 0x00040012ea007388 */ /* 0x000fe20000000800 */
[----:B------:R-:W-:Y:S01]  /*3a30*/  F2FP.PACK_AB R7, R6, R7 ;  /* 0x000000070607723e */ /* 0x000fe200000000ff */
[--C-:B------:R-:W-:Y:S01]  /*3a40*/  FADD.FTZ R186, R55, -R14.reuse ;  /* 0x8000000e37ba7221 */ /* 0x100fe20000010000 */
[----:B------:R4:W-:Y:S01]  /*3a50*/  MUFU.EX2 R6, R27 ;  /* 0x0000001b00067308 */ /* 0x0009e20000000800 */
[----:B------:R-:W-:Y:S02]  /*3a60*/  FMUL.FTZ R251, R22, R251 ;  /* 0x000000fb16fb7220 */ /* 0x000fe40000410000 */
[--C-:B-1----:R-:W-:Y:S01]  /*3a70*/  FADD.FTZ R11, R38, -R14.reuse ;  /* 0x8000000e260b7221 */ /* 0x102fe20000010000 */
[----:B--2---:R-:W-:Y:S01]  /*3a80*/  F2FP.PACK_AB R15, R35, R34 ;  /* 0x00000022230f723e */ /* 0x004fe200000000ff */
[--C-:B------:R-:W-:Y:S02]  /*3a90*/  FADD.FTZ R22, R66, -R14.reuse ;  /* 0x8000000e42167221 */ /* 0x100fe40000010000 */
[----:B------:R-:W-:Y:S02]  /*3aa0*/  FADD.FTZ R14, R67, -R14 ;  /* 0x8000000e430e7221 */ /* 0x000fe40000010000 */
[----:B------:R-:W-:Y:S01]  /*3ab0*/  FMUL.FTZ R22, R34, R22 ;  /* 0x0000001622167220 */ /* 0x000fe20000410000 */
[----:B------:R-:W1:Y:S01]  /*3ac0*/  MUFU.EX2 R241, R241 ;  /* 0x000000f100f17308 */ /* 0x000e620000000800 */
[----:B------:R-:W-:Y:S02]  /*3ad0*/  FMUL.FTZ R35, R35, R14 ;  /* 0x0000000e23237220 */ /* 0x000fe40000410000 */
[----:B------:R-:W-:Y:S01]  /*3ae0*/  FMUL.FTZ R186, R23, R186 ;  /* 0x000000ba17ba7220 */ /* 0x000fe20000410000 */
[----:B------:R-:W-:Y:S01]  /*3af0*/  F2FP.PACK_AB R23, R25, R28 ;  /* 0x0000001c1917723e */ /* 0x000fe200000000ff */
[--C-:B------:R-:W-:Y:S01]  /*3b00*/  FADD.FTZ R25, R40, -R26.reuse ;  /* 0x8000001a28197221 */ /* 0x100fe20000010000 */
[----:B------:R-:W-:Y:S01]  /*3b10*/  F2FP.PACK_AB R35, R35, R22 ;  /* 0x000000162323723e */ /* 0x000fe200000000ff */
[--C-:B------:R-:W-:Y:S01]  /*3b20*/  FADD.FTZ R14, R41, -R26.reuse ;  /* 0x8000001a290e7221 */ /* 0x100fe20000010000 */
[----:B------:R-:W-:Y:S01]  /*3b30*/  F2FP.PACK_AB R251, R186, R251 ;  /* 0x000000fbbafb723e */ /* 0x000fe200000000ff */
[--C-:B------:R-:W-:Y:S01]  /*3b40*/  FADD.FTZ R22, R44, -R26.reuse ;  /* 0x8000001a2c167221 */ /* 0x100fe20000010000 */
[----:B------:R-:W-:Y:S01]  /*3b50*/  MUFU.EX2 R184, R184 ;  /* 0x000000b800b87308 */ /* 0x000fe20000000800 */
[C---:B------:R-:W-:Y:S02]  /*3b60*/  FMUL.FTZ R14, R9.reuse, R14 ;  /* 0x0000000e090e7220 */ /* 0x040fe40000410000 */
[----:B------:R-:W-:Y:S01]  /*3b70*/  FMUL.FTZ R25, R8, R25 ;  /* 0x0000001908197220 */ /* 0x000fe20000410000 */
[----:B------:R-:W-:Y:S01]  /*3b80*/  F2FP.PACK_AB R8, R9, R8 ;  /* 0x000000080908723e */ /* 0x000fe200000000ff */
[--C-:B------:R-:W-:Y:S01]  /*3b90*/  FADD.FTZ R28, R45, -R26.reuse ;  /* 0x8000001a2d1c7221 */ /* 0x100fe20000010000 */
[----:B---3--:R-:W-:Y:S01]  /*3ba0*/  F2FP.PACK_AB R9, R13, R12 ;  /* 0x0000000c0d09723e */ /* 0x008fe200000000ff */
[----:B------:R-:W-:Y:S01]  /*3bb0*/  FMUL.FTZ R22, R12, R22 ;  /* 0x000000160c167220 */ /* 0x000fe20000410000 */
[----:B------:R-:W-:Y:S01]  /*3bc0*/  F2FP.PACK_AB R25, R14, R25 ;  /* 0x000000190e19723e */ /* 0x000fe200000000ff */
[----:B------:R2:W-:Y:S01]  /*3bd0*/  STS [R228+0x1000], R8 ;  /* 0x00100008e4007388 */ /* 0x0005e20000000800 */
[--C-:B----4-:R-:W-:Y:S01]  /*3be0*/  FADD.FTZ R27, R56, -R26.reuse ;  /* 0x8000001a381b7221 */ /* 0x110fe20000010000 */
[----:B------:R-:W3:Y:S01]  /*3bf0*/  MUFU.EX2 R243, R243 ;  /* 0x000000f300f37308 */ /* 0x000ee20000000800 */
[--C-:B------:R-:W-:Y:S02]  /*3c00*/  FADD.FTZ R12, R57, -R26.reuse ;  /* 0x8000001a390c7221 */ /* 0x100fe40000010000 */
[----:B------:R-:W-:Y:S01]  /*3c10*/  FMUL.FTZ R13, R13, R28 ;  /* 0x0000001c0d0d7220 */ /* 0x000fe20000410000 */
[----:B-1----:R-:W-:Y:S01]  /*3c20*/  F2FP.PACK_AB R31, R6, R241 ;  /* 0x000000f1061f723e */ /* 0x002fe200000000ff */
[----:B------:R-:W-:Y:S01]  /*3c30*/  FMUL.FTZ R27, R24, R27 ;  /* 0x0000001b181b7220 */ /* 0x000fe20000410000 */
[C---:B------:R-:W-:Y:S01]  /*3c40*/  F2FP.PACK_AB R24, R181.reuse, R24 ;  /* 0x00000018b518723e */ /* 0x040fe200000000ff */
[----:B------:R-:W-:Y:S01]  /*3c50*/  FMUL.FTZ R12, R181, R12 ;  /* 0x0000000cb50c7220 */ /* 0x000fe20000410000 */
[----:B------:R-:W-:Y:S01]  /*3c60*/  F2FP.PACK_AB R13, R13, R22 ;  /* 0x000000160d0d723e */ /* 0x000fe200000000ff */
[--C-:B------:R-:W-:Y:S01]  /*3c70*/  FADD.FTZ R28, R60, -R26.reuse ;  /* 0x8000001a3c1c7221 */ /* 0x100fe20000010000 */
[----:B------:R-:W-:Y:S01]  /*3c80*/  F2FP.PACK_AB R181, R185, R10 ;  /* 0x0000000ab9b5723e */ /* 0x000fe200000000ff */
[----:B------:R-:W-:Y:S01]  /*3c90*/  FMUL.FTZ R11, R204, R11 ;  /* 0x0000000bcc0b7220 */ /* 0x000fe20000410000 */
[----:B------:R-:W-:Y:S01]  /*3ca0*/  F2FP.PACK_AB R22, R12, R27 ;  /* 0x0000001b0c16723e */ /* 0x000fe200000000ff */
[----:B------:R-:W-:Y:S01]  /*3cb0*/  FMUL.FTZ R28, R10, R28 ;  /* 0x0000001c0a1c7220 */ /* 0x000fe20000410000 */
[----:B------:R-:W-:Y:S01]  /*3cc0*/  F2FP.PACK_AB R27, R30, R29 ;  /* 0x0000001d1e1b723e */ /* 0x000fe200000000ff */
[----:B------:R-:W-:Y:S01]  /*3cd0*/  FADD.FTZ R26, R61, -R26 ;  /* 0x8000001a3d1a7221 */ /* 0x000fe20000010000 */
[----:B------:R-:W-:Y:S01]  /*3ce0*/  F2FP.PACK_AB R10, R182, R239 ;  /* 0x000000efb60a723e */ /* 0x000fe200000000ff */
[--C-:B------:R-:W-:Y:S01]  /*3cf0*/  FADD.FTZ R12, R42, -R183.reuse ;  /* 0x800000b72a0c7221 */ /* 0x100fe20000010000 */
[----:B------:R-:W-:Y:S01]  /*3d00*/  F2FP.PACK_AB R11, R180, R11 ;  /* 0x0000000bb40b723e */ /* 0x000fe200000000ff */
[----:B------:R-:W-:Y:S01]  /*3d10*/  STS [R228+0x1400], R27 ;  /* 0x0014001be4007388 */ /* 0x000fe20000000800 */
[----:B------:R-:W-:Y:S02]  /*3d20*/  FMUL.FTZ R185, R185, R26 ;  /* 0x0000001ab9b97220 */ /* 0x000fe40000410000 */
[----:B------:R-:W-:Y:S01]  /*3d30*/  FMUL.FTZ R12, R29, R12 ;  /* 0x0000000c1d0c7220 */ /* 0x000fe20000410000 */
[----:B------:R3:W-:Y:S01]  /*3d40*/  STS [R234+0x1000], R9 ;  /* 0x00100009ea007388 */ /* 0x0007e20000000800 */
[--C-:B------:R-:W-:Y:S01]  /*3d50*/  FADD.FTZ R189, R43, -R183.reuse ;  /* 0x800000b72bbd7221 */ /* 0x100fe20000010000 */
[----:B------:R-:W-:Y:S01]  /*3d60*/  F2FP.PACK_AB R185, R185, R28 ;  /* 0x0000001cb9b9723e */ /* 0x000fe200000000ff */
[--C-:B--2---:R-:W-:Y:S01]  /*3d70*/  FADD.FTZ R8, R46, -R183.reuse ;  /* 0x800000b72e087221 */ /* 0x104fe20000010000 */
[----:B------:R1:W-:Y:S01]  /*3d80*/  STS [R234+0x1400], R10 ;  /* 0x0014000aea007388 */ /* 0x0003e20000000800 */
[----:B------:R-:W-:Y:S02]  /*3d90*/  FMUL.FTZ R189, R30, R189 ;  /* 0x000000bd1ebd7220 */ /* 0x000fe40000410000 */
[----:B------:R-:W-:Y:S01]  /*3da0*/  FMUL.FTZ R8, R239, R8 ;  /* 0x00000008ef087220 */ /* 0x000fe20000410000 */
[----:B------:R-:W-:Y:S02]  /*3db0*/  STS [R228+0x2000], R191 ;  /* 0x002000bfe4007388 */ /* 0x000fe40000000800 */
[----:B------:R-:W-:Y:S02]  /*3dc0*/  F2FP.PACK_AB R189, R189, R12 ;  /* 0x0000000cbdbd723e */ /* 0x000fe400000000ff */
[----:B------:R2:W-:Y:S04]  /*3dd0*/  STS [R228+0x2400], R19 ;  /* 0x00240013e4007388 */ /* 0x0005e80000000800 */
[----:B------:R4:W-:Y:S04]  /*3de0*/  STS [R234+0x2000], R201 ;  /* 0x002000c9ea007388 */ /* 0x0009e80000000800 */
[----:B------:R5:W-:Y:S04]  /*3df0*/  STS [R234+0x2400], R15 ;  /* 0x0024000fea007388 */ /* 0x000be80000000800 */
[----:B------:R-:W-:Y:S01]  /*3e00*/  STS [R228+0x3000], R24 ;  /* 0x00300018e4007388 */ /* 0x000fe20000000800 */
[----:B---3--:R-:W-:Y:S03]  /*3e10*/  F2FP.PACK_AB R9, R184, R243 ;  /* 0x000000f3b809723e */ /* 0x008fe600000000ff */
[----:B------:R-:W-:Y:S01]  /*3e20*/  STS [R228+0x3400], R31 ;  /* 0x0034001fe4007388 */ /* 0x000fe20000000800 */
[--C-:B-1----:R-:W-:Y:S03]  /*3e30*/  FADD.FTZ R10, R62, -R183.reuse ;  /* 0x800000b73e0a7221 */ /* 0x102fe60000010000 */
[----:B------:R1:W-:Y:S01]  /*3e40*/  STS [R234+0x3000], R181 ;  /* 0x003000b5ea007388 */ /* 0x0003e20000000800 */
[----:B------:R-:W-:Y:S03]  /*3e50*/  FMUL.FTZ R10, R243, R10 ;  /* 0x0000000af30a7220 */ /* 0x000fe60000410000 */
[----:B------:R-:W-:Y:S01]  /*3e60*/  STS [R234+0x3400], R9 ;  /* 0x00340009ea007388 */ /* 0x000fe20000000800 */
[--C-:B--2---:R-:W-:Y:S03]  /*3e70*/  FADD.FTZ R19, R47, -R183.reuse ;  /* 0x800000b72f137221 */ /* 0x104fe60000010000 */
[----:B------:R-:W-:Y:S01]  /*3e80*/  BAR.SYNC.DEFER_BLOCKING 0x0 ;  /* 0x0000000000007b1d */ /* 0x000fe20000010000 */
[----:B------:R-:W-:Y:S02]  /*3e90*/  FMUL.FTZ R19, R182, R19 ;  /* 0x00000013b6137220 */ /* 0x000fe40000410000 */
[----:B----4-:R-:W-:Y:S02]  /*3ea0*/  IMAD.SHL.U32 R201, R200, 0x2, RZ ;  /* 0x00000002c8c97824 */ /* 0x010fe400078e00ff */
[--C-:B-----5:R-:W-:Y:S01]  /*3eb0*/  FADD.FTZ R15, R59, -R183.reuse ;  /* 0x800000b73b0f7221 */ /* 0x120fe20000010000 */
[----:B------:R-:W-:Y:S01]  /*3ec0*/  F2FP.PACK_AB R19, R19, R8 ;  /* 0x000000081313723e */ /* 0x000fe200000000ff */
[--C-:B------:R-:W-:Y:S02]  /*3ed0*/  FADD.FTZ R8, R58, -R183.reuse ;  /* 0x800000b73a087221 */ /* 0x100fe40000010000 */
[----:B------:R-:W-:Y:S02]  /*3ee0*/  FMUL.FTZ R15, R6, R15 ;  /* 0x0000000f060f7220 */ /* 0x000fe40000410000 */
[----:B------:R-:W-:Y:S02]  /*3ef0*/  FMUL.FTZ R8, R241, R8 ;  /* 0x00000008f1087220 */ /* 0x000fe40000410000 */
[----:B------:R-:W-:Y:S02]  /*3f00*/  FADD.FTZ R183, R63, -R183 ;  /* 0x800000b73fb77221 */ /* 0x000fe40000010000 */
[----:B------:R-:W-:Y:S02]  /*3f10*/  IMAD.IADD R6, R199, 0x1, R202 ;  /* 0x00000001c7067824 */ /* 0x000fe400078e02ca */
[----:B------:R-:W-:Y:S01]  /*3f20*/  FMUL.FTZ R183, R184, R183 ;  /* 0x000000b7b8b77220 */ /* 0x000fe20000410000 */
[----:B-1----:R-:W-:Y:S01]  /*3f30*/  F2FP.PACK_AB R181, R15, R8 ;  /* 0x000000080fb5723e */ /* 0x002fe200000000ff */
[----:B------:R-:W-:Y:S03]  /*3f40*/  IMAD.IADD R204, R192, 0x1, R201 ;  /* 0x00000001c0cc7824 */ /* 0x000fe600078e02c9 */
[----:B------:R-:W-:Y:S01]  /*3f50*/  F2FP.PACK_AB R183, R183, R10 ;  /* 0x0000000ab7b7723e */ /* 0x000fe200000000ff */
        /* <DEDUP_REMOVED lines=77> */
[----:B------:R-:W-:Y:S01]  /*4430*/  IADD3 R8, -R213, R216, -R6 ;  /* 0x000000d8d5087210 */ /* 0x000fe20007ffe906 */
[----:B------:R-:W-:Y:S01]  /*4440*/  IMAD R5, R5, c[0x0][0x208], RZ ;  /* 0x0000820005057a24 */ /* 0x000fe200078e02ff */
[----:B------:R-:W-:Y:S02]  /*4450*/  LEA R4, P5, R16, R222, 0x6 ;  /* 0x000000de10047211 */ /* 0x000fe400078a30ff */
[----:B------:R-:W-:Y:S01]  /*4460*/  ISETP.LT.OR P6, PT, R8, 0x1, P3 ;  /* 0x000000010800780c */ /* 0x000fe20001fc1670 */
[----:B------:R-:W-:Y:S01]  /*4470*/  IMAD R5, R7, c[0x0][0x20c], R5 ;  /* 0x0000830007057a24 */ /* 0x000fe200078e0205 */
[C---:B------:R-:W-:Y:S03]  /*4480*/  IADD3 R7, P0, R6.reuse, R208, RZ ;  /* 0x000000d006077210 */ /* 0x040fe60007f1e0ff */
[----:B------:R-:W-:Y:S01]  /*4490*/  IMAD.IADD R5, R17, 0x1, R5 ;  /* 0x0000000111057824 */ /* 0x000fe200078e0205 */
[----:B------:R-:W-:Y:S02]  /*44a0*/  LEA.HI.X.SX32 R6, R6, R207, 0x1, P0 ;  /* 0x000000cf06067211 */ /* 0x000fe400000f0eff */
[C---:B------:R-:W-:Y:S02]  /*44b0*/  LEA R10, P0, R7.reuse, c[0x0][0x280], 0x2 ;  /* 0x0000a000070a7a11 */ /* 0x040fe400078010ff */
[----:B------:R-:W-:Y:S02]  /*44c0*/  LEA.HI.X R5, R16, R227, R5, 0x6, P5 ;  /* 0x000000e310057211 */ /* 0x000fe400028f3405 */
[----:B------:R-:W-:Y:S02]  /*44d0*/  LEA R16, P5, R4, c[0x0][0x1f0], 0x1 ;  /* 0x00007c0004107a11 */ /* 0x000fe400078a08ff */
[----:B------:R-:W-:Y:S01]  /*44e0*/  LEA.HI.X R11, R7, c[0x0][0x284], R6, 0x2, P0 ;  /* 0x0000a100070b7a11 */ /* 0x000fe200000f1406 */
[C---:B------:R-:W-:Y:S01]  /*44f0*/  @!P1 IMAD R6, R231.reuse, 0x40, R224 ;  /* 0x00000040e7069824 */ /* 0x040fe200078e02e0 */
[----:B------:R-:W-:Y:S02]  /*4500*/  ISETP.LT.OR P0, PT, R8, 0x21, P3 ;  /* 0x000000210800780c */ /* 0x000fe40001f01670 */
[----:B------:R-:W-:Y:S01]  /*4510*/  LEA.HI.X R17, R4, c[0x0][0x1f4], R5, 0x1, P5 ;  /* 0x00007d0004117a11 */ /* 0x000fe200028f0c05 */
[----:B------:R-:W-:Y:S01]  /*4520*/  IMAD R4, R231, 0x2000, R229 ;  /* 0x00002000e7047824 */ /* 0x000fe200078e02e5 */
[----:B------:R-:W-:Y:S01]  /*4530*/  IADD3 R8, P5, R16, UR12, RZ ;  /* 0x0000000c10087c10 */ /* 0x000fe2000ffbe0ff */
[----:B------:R-:W-:Y:S03]  /*4540*/  @!P1 IMAD.SHL.U32 R5, R6, 0x4, RZ ;  /* 0x0000000406059824 */ /* 0x000fe600078e00ff */
[----:B------:R-:W-:Y:S01]  /*4550*/  @!PT LDS RZ, [RZ] ;  /* 0x00000000fffff984 */ /* 0x000fe20000000800 */
[----:B------:R-:W-:Y:S01]  /*4560*/  @!PT LDS RZ, [RZ] ;  /* 0x00000000fffff984 */ /* 0x000fe20000000800 */
[----:B------:R-:W-:Y:S01]  /*4570*/  @!PT LDS RZ, [RZ] ;  /* 0x00000000fffff984 */ /* 0x000fe20000000800 */
[----:B------:R1:W-:Y:S01]  /*4580*/  LDGSTS.E.BYPASS.LTC128B.128 [R4], [R16.64], !P6 ;  /* 0x0000000010047fae */ /* 0x0003e2000f101d4a */
[----:B------:R-:W-:Y:S05]  /*4590*/  IADD3.X R9, R17, UR9, RZ, P5, !PT ;  /* 0x0000000911097c10 */ /* 0x000fea000affe4ff */
[----:B------:R1:W-:Y:S06]  /*45a0*/  LDGSTS.E.BYPASS.LTC128B.128 [R4+0x1000], [R8.64], !P0 ;  /* 0x0100000008047fae */ /* 0x0003ec000c101d4a */
[----:B------:R1:W-:Y:S02]  /*45b0*/  @!P1 LDGSTS.E.BYPASS.LTC128B.128 [R5+0xc280], [R10.64] ;  /* 0x0c2800000a059fae */ /* 0x0003e4000b901d4a */
.L_x_740:
[-C--:B-1-34-:R-:W-:Y:S01]  /*45c0*/  HMMA.16816.F32 R4, R24, R28.reuse, RZ ;  /* 0x0000001c1804723c */ /* 0x09afe200000018ff */
[----:B------:R-:W-:Y:S02]  /*45d0*/  LDSM.16.MT88.4 R36, [R195+0x1800] ;  /* 0x00180000c324783b */ /* 0x000fe40000004200 */
[----:B------:R-:W-:Y:S01]  /*45e0*/  ISETP.GE.AND P6, PT, R233, 0x1, PT ;  /* 0x00000001e900780c */ /* 0x000fe20003fc6270 */
[C---:B------:R-:W-:Y:S01]  /*45f0*/  IMAD.IADD R45, R199.reuse, 0x1, R201 ;  /* 0x00000001c72d7824 */ /* 0x040fe200078e02c9 */
[----:B------:R-:W0:Y:S01]  /*4600*/  LDGDEPBAR ;  /* 0x00000000000079af */ /* 0x000e220000000000 */
[----:B------:R-:W-:Y:S01]  /*4610*/  IMAD.IADD R44, R199, 0x1, R204 ;  /* 0x00000001c72c7824 */ /* 0x000fe200078e02cc */
[----:B------:R-:W-:Y:S01]  /*4620*/  ISETP.GE.AND P5, PT, R231, 0x1, PT ;  /* 0x00000001e700780c */ /* 0x000fe20003fa6270 */
[C---:B------:R-:W-:Y:S01]  /*4630*/  HMMA.16816.F32 R8, R12.reuse, R28, RZ ;  /* 0x0000001c0c08723c */ /* 0x040fe200000018ff */
[----:B------:R-:W-:Y:S03]  /*4640*/  LDSM.16.M88.4 R20, [R45+0x10480] ;  /* 0x010480002d14783b */ /* 0x000fe60000000200 */
        /* <DEDUP_REMOVED lines=51> */
[----:B------:R-:W-:Y:S01]  /*4980*/  LEA.HI.X.SX32 R21, R236, R203, 0x1, P0 ;  /* 0x000000cbec157211 */ /* 0x000fe200000f0eff */
[----:B------:R-:W-:Y:S01]  /*4990*/  IMAD.MOV.U32 R236, RZ, RZ, R237 ;  /* 0x000000ffffec7224 */ /* 0x000fe200078e00ed */
[C---:B------:R-:W-:Y:S01]  /*49a0*/  LEA R46, P0, R20.reuse, c[0x0][0x220], 0x2 ;  /* 0x00008800142e7a11 */ /* 0x040fe200078010ff */
[C---:B---3--:R-:W-:Y:S04]  /*49b0*/  HMMA.16816.F32 R8, R40.reuse, R36, R8 ;  /* 0x000000242808723c */ /* 0x048fe80000001808 */
[----:B------:R-:W-:Y:S02]  /*49c0*/  LEA.HI.X R47, R20, c[0x0][0x224], R21, 0x2, P0 ;  /* 0x00008900142f7a11 */ /* 0x000fe400000f1415 */
[----:B------:R-:W-:Y:S01]  /*49d0*/  LDSM.16.MT88.4 R20, [R196+0x10480] ;  /* 0x01048000c414783b */ /* 0x000fe20000004200 */
[C---:B------:R-:W-:Y:S01]  /*49e0*/  ISETP.GE.AND P0, PT, R193.reuse, 0x1, PT ;  /* 0x00000001c100780c */ /* 0x040fe20003f06270 */
        /* <DEDUP_REMOVED lines=103> */
.L_x_736:
[----:B------:R-:W-:Y:S05]  /*5060*/  @P2 BRA `(.L_x_742) ;  /* 0x000011d000002947 */ /* 0x000fea0003800000 */
[----:B------:R-:W1:Y:S01]  /*5070*/  S2R R0, SR_TID.X ;  /* 0x0000000000007919 */ /* 0x000e620000002100 */
[----:B------:R-:W-:-:S02]  /*5080*/  F2FP.PACK_AB R68, R69, R68 ;  /* 0x000000444544723e */ /* 0x000fc400000000ff */
[----:B------:R-:W-:Y:S01]  /*5090*/  F2FP.PACK_AB R70, R71, R70 ;  /* 0x000000464746723e */ /* 0x000fe200000000ff */
[----:B------:R-:W-:Y:S01]  /*50a0*/  BAR.SYNC.DEFER_BLOCKING 0x1, 0x100 ;  /* 0x0044000000007b1d */ /* 0x000fe20000010000 */
        /* <DEDUP_REMOVED lines=8> */
[----:B------:R-:W-:Y:S02]  /*5130*/  F2FP.PACK_AB R96, R97, R96 ;  /* 0x000000606160723e */ /* 0x000fe400000000ff */
[----:B------:R-:W-:Y:S02]  /*5140*/  F2FP.PACK_AB R98, R99, R98 ;  /* 0x000000626362723e */ /* 0x000fe400000000ff */
[----:B-1----:R-:W-:-:S02]  /*5150*/  SHF.R.S32.HI R3, RZ, 0x1f, R0 ;  /* 0x0000001fff037819 */ /* 0x002fc40000011400 */
[----:B------:R-:W-:Y:S02]  /*5160*/  F2FP.PACK_AB R88, R89, R88 ;  /* 0x000000585958723e */ /* 0x000fe400000000ff */
[----:B------:R-:W-:Y:S02]  /*5170*/  LEA.HI R2, R3, R0, RZ, 0x2 ;  /* 0x0000000003027211 */ /* 0x000fe400078f10ff */
[----:B------:R-:W-:Y:S02]  /*5180*/  F2FP.PACK_AB R90, R91, R90 ;  /* 0x0000005a5b5a723e */ /* 0x000fe400000000ff */
[--C-:B------:R-:W-:Y:S02]  /*5190*/  SHF.R.S32.HI R5, RZ, 0x2, R2.reuse ;  /* 0x00000002ff057819 */ /* 0x100fe40000011402 */
[----:B------:R-:W-:Y:S02]  /*51a0*/  SHF.R.S32.HI R4, RZ, 0x1f, R2 ;  /* 0x0000001fff047819 */ /* 0x000fe40000011402 */
[----:B------:R-:W-:-:S02]  /*51b0*/  LOP3.LUT R9, R2, 0x3ffffffc, RZ, 0xc0, !PT ;  /* 0x3ffffffc02097812 */ /* 0x000fc400078ec0ff */
[----:B------:R-:W-:Y:S02]  /*51c0*/  LEA.HI R6, R4, R5, RZ, 0x3 ;  /* 0x0000000504067211 */ /* 0x000fe400078f18ff */
[-C--:B------:R-:W-:Y:S01]  /*51d0*/  LEA.HI R4, R3, R0.reuse, RZ, 0x5 ;  /* 0x0000000003047211 */ /* 0x080fe200078f28ff */
[----:B------:R-:W-:Y:S01]  /*51e0*/  IMAD.IADD R2, R0, 0x1, -R9 ;  /* 0x0000000100027824 */ /* 0x000fe200078e0a09 */
[----:B------:R-:W-:Y:S02]  /*51f0*/  LOP3.LUT R8, R6, 0xfffffff8, RZ, 0xc0, !PT ;  /* 0xfffffff806087812 */ /* 0x000fe400078ec0ff */
[--C-:B------:R-:W-:Y:S02]  /*5200*/  SHF.R.S32.HI R6, RZ, 0x5, R4.reuse ;  /* 0x00000005ff067819 */ /* 0x100fe40000011404 */
[----:B------:R-:W-:Y:S01]  /*5210*/  SHF.R.S32.HI R7, RZ, 0x1f, R4 ;  /* 0x0000001fff077819 */ /* 0x000fe20000011404 */
[----:B------:R-:W-:Y:S01]  /*5220*/  IMAD.IADD R8, R5, 0x1, -R8 ;  /* 0x0000000105087824 */ /* 0x000fe200078e0a08 */
[----:B------:R-:W-:-:S02]  /*5230*/  LEA.HI R5, R3, R0, RZ, 0x7 ;  /* 0x0000000003057211 */ /* 0x000fc400078f38ff */
[----:B------:R-:W-:Y:S01]  /*5240*/  LEA.HI R7, R7, R6, RZ, 0x2 ;  /* 0x0000000607077211 */ /* 0x000fe200078f10ff */
[----:B------:R-:W-:Y:S01]  /*5250*/  IMAD.SHL.U32 R4, R8, 0x40, RZ ;  /* 0x0000004008047824 */ /* 0x000fe200078e00ff */
[----:B------:R-:W-:Y:S02]  /*5260*/  SHF.R.U32.HI R5, RZ, 0x4, R5 ;  /* 0x00000004ff057819 */ /* 0x000fe40000011605 */
[----:B------:R-:W-:Y:S02]  /*5270*/  LOP3.LUT R7, R7, 0x1ffffc, RZ, 0xc0, !PT ;  /* 0x001ffffc07077812 */ /* 0x000fe400078ec0ff */
[----:B------:R-:W-:Y:S02]  /*5280*/  LOP3.LUT R4, R4, 0x1c0, RZ, 0xc0, !PT ;  /* 0x000001c004047812 */ /* 0x000fe400078ec0ff */
[----:B------:R-:W-:Y:S01]  /*5290*/  R2P PR, R8, 0x6 ;  /* 0x0000000608007804 */ /* 0x000fe20000000000 */
[----:B------:R-:W-:Y:S01]  /*52a0*/  IMAD.IADD R7, R6, 0x1, -R7 ;  /* 0x0000000106077824 */ /* 0x000fe200078e0a07 */
[----:B------:R-:W-:-:S02]  /*52b0*/  LOP3.LUT R5, R4, 0x8, R5, 0xf8, !PT ;  /* 0x0000000804057812 */ /* 0x000fc400078ef805 */
[----:B------:R-:W-:Y:S01]  /*52c0*/  SHF.R.U32.HI R4, RZ, 0x3, R4 ;  /* 0x00000003ff047819 */ /* 0x000fe20000011604 */
[----:B------:R-:W-:Y:S01]  /*52d0*/  IMAD R2, R7, 0x200, R2 ;  /* 0x0000020007027824 */ /* 0x000fe200078e0202 */
[----:B------:R-:W-:Y:S02]  /*52e0*/  F2FP.PACK_AB R92, R93, R92 ;  /* 0x0000005c5d5c723e */ /* 0x000fe400000000ff */
[----:B------:R-:W-:Y:S01]  /*52f0*/  LOP3.LUT R5, R5, R4, RZ, 0x3c, !PT ;  /* 0x0000000405057212 */ /* 0x000fe200078e3cff */
[----:B------:R-:W-:Y:S01]  /*5300*/  IMAD.MOV.U32 R4, RZ, RZ, 0x20 ;  /* 0x00000020ff047424 */ /* 0x000fe200078e00ff */
[----:B------:R-:W-:Y:S02]  /*5310*/  F2FP.PACK_AB R94, R95, R94 ;  /* 0x0000005e5f5e723e */ /* 0x000fe400000000ff */
[----:B------:R-:W-:Y:S01]  /*5320*/  F2FP.PACK_AB R100, R101, R100 ;  /* 0x000000646564723e */ /* 0x000fe200000000ff */
[----:B------:R-:W-:Y:S01]  /*5330*/  IMAD.U32 R2, R2, 0x2, R5 ;  /* 0x0000000202027824 */ /* 0x000fe200078e0005 */
[----:B------:R-:W-:-:S02]  /*5340*/  SEL R4, R4, 0xffffffe0, !P1 ;  /* 0xffffffe004047807 */ /* 0x000fc40004800000 */
[----:B------:R-:W-:Y:S01]  /*5350*/  F2FP.PACK_AB R102, R103, R102 ;  /* 0x000000666766723e */ /* 0x000fe200000000ff */
[----:B------:R-:W-:Y:S01]  /*5360*/  IMAD.SHL.U32 R5, R2, 0x2, RZ ;  /* 0x0000000202057824 */ /* 0x000fe200078e00ff */
[----:B------:R-:W-:Y:S01]  /*5370*/  F2FP.PACK_AB R112, R113, R112 ;  /* 0x000000707170723e */ /* 0x000fe200000000ff */
[----:B------:R-:W-:Y:S01]  /*5380*/  IMAD.MOV.U32 R2, RZ, RZ, 0x4 ;  /* 0x00000004ff027424 */ /* 0x000fe200078e00ff */
[----:B------:R-:W-:Y:S01]  /*5390*/  F2FP.PACK_AB R114, R115, R114 ;  /* 0x000000727372723e */ /* 0x000fe200000000ff */
[C---:B------:R-:W-:Y:S01]  /*53a0*/  IMAD.IADD R9, R5.reuse, 0x1, R4 ;  /* 0x0000000105097824 */ /* 0x040fe200078e0204 */
[C---:B------:R-:W-:Y:S01]  /*53b0*/  IADD3 R7, R5.reuse, 0x40, RZ ;  /* 0x0000004005077810 */ /* 0x040fe20007ffe0ff */
[----:B------:R-:W-:Y:S01]  /*53c0*/  STS [R5+0x4080], R68 ;  /* 0x0040804405007388 */ /* 0x000fe20000000800 */
[----:B------:R-:W-:Y:S02]  /*53d0*/  @P2 IADD3 R7, R5, -0x40, RZ ;  /* 0xffffffc005072810 */ /* 0x000fe40007ffe0ff */
        /* <DEDUP_REMOVED lines=61> */
[----:B--2---:R-:W-:-:S02]  /*57b0*/  IADD3 R34, -R34, R7, RZ ;  /* 0x0000000722227210 */ /* 0x004fc40007ffe1ff */
.L_x_743:
[----:B---3--:R-:W-:Y:S01]  /*57c0*/  LEA.HI R2, R3, R0, RZ, 0x3 ;  /* 0x0000000003027211 */ /* 0x008fe200078f18ff */
[----:B------:R-:W-:Y:S03]  /*57d0*/  BSSY B0, `(.L_x_744) ;  /* 0x0000033000007945 */ /* 0x000fe60003800000 */
[----:B------:R-:W-:-:S02]  /*57e0*/  LOP3.LUT R5, R2, 0x1ffffff8, RZ, 0xc0, !PT ;  /* 0x1ffffff802057812 */ /* 0x000fc400078ec0ff */
[----:B------:R-:W-:-:S03]  /*57f0*/  SHF.R.S32.HI R2, RZ, 0x3, R2 ;  /* 0x00000003ff027819 */ /* 0x000fc60000011402 */
[----:B------:R-:W-:Y:S01]  /*5800*/  IMAD.IADD R38, R0, 0x1, -R5 ;  /* 0x0000000100267824 */ /* 0x000fe200078e0a05 */
[----:B------:R-:W-:Y:S01]  /*5810*/  LEA.HI R0, R3, R0, RZ, 0x6 ;  /* 0x0000000003007211 */ /* 0x000fe200078f30ff */
[C---:B------:R-:W-:Y:S01]  /*5820*/  IMAD.SHL.U32 R5, R2.reuse, 0x40, RZ ;  /* 0x0000004002057824 */ /* 0x040fe200078e00ff */
[----:B------:R-:W-:Y:S01]  /*5830*/  IADD3 R44, P0, R2, R40, RZ ;  /* 0x00000028022c7210 */ /* 0x000fe20007f1e0ff */
[----:B------:R-:W-:Y:S02]  /*5840*/  IMAD.SHL.U32 R38, R38, 0x8, RZ ;  /* 0x0000000826267824 */ /* 0x000fe400078e00ff */
[----:B------:R-:W-:Y:S01]  /*5850*/  IMAD.SHL.U32 R0, R0, 0x8, RZ ;  /* 0x0000000800007824 */ /* 0x000fe200078e00ff */
[----:B------:R-:W-:Y:S02]  /*5860*/  LOP3.LUT R5, R5, 0x1c0, RZ, 0xc0, !PT ;  /* 0x000001c005057812 */ /* 0x000fe400078ec0ff */
[--C-:B------:R-:W-:Y:S02]  /*5870*/  SHF.R.S32.HI R39, RZ, 0x1f, R38.reuse ;  /* 0x0000001fff277819 */ /* 0x100fe40000011426 */
[----:B------:R-:W-:-:S02]  /*5880*/  LOP3.LUT R3, R5, 0x38, R38, 0xf8, !PT ;  /* 0x0000003805037812 */ /* 0x000fc400078ef826 */
[----:B------:R-:W-:Y:S01]  /*5890*/  SHF.R.U32.HI R4, RZ, 0x3, R5 ;  /* 0x00000003ff047819 */ /* 0x000fe20000011605 */
[----:B------:R-:W-:Y:S01]  /*58a0*/  IMAD.WIDE.U32 R42, R217, c[0x0][0x338], R38 ;  /* 0x0000ce00d92a7a25 */ /* 0x000fe200078e0026 */
[----:B------:R-:W-:Y:S02]  /*58b0*/  LEA.HI.X.SX32 R45, R2, R41, 0x1, P0 ;  /* 0x00000029022d7211 */ /* 0x000fe400000f0eff */
[----:B------:R-:W-:-:S03]  /*58c0*/  LOP3.LUT R3, R3, R4, RZ, 0x3c, !PT ;  /* 0x0000000403037212 */ /* 0x000fc600078e3cff */
[----:B------:R-:W-:Y:S01]  /*58d0*/  IMAD.WIDE R218, R218, 0x80, R44 ;  /* 0x00000080dada7825 */ /* 0x000fe200078e022c */
[----:B------:R-:W-:-:S03]  /*58e0*/  LOP3.LUT R0, R3, 0x7ffffe00, R0, 0xf8, !PT ;  /* 0x7ffffe0003007812 */ /* 0x000fc600078ef800 */
[----:B-----5:R-:W-:Y:S01]  /*58f0*/  IMAD.IADD R3, R34, 0x1, -R211 ;  /* 0x0000000122037824 */ /* 0x020fe200078e0ad3 */
[----:B------:R-:W-:Y:S01]  /*5900*/  SHF.R.S32.HI R34, RZ, 0x1f, R215 ;  /* 0x0000001fff227819 */ /* 0x000fe200000114d7 */
[----:B------:R-:W-:Y:S01]  /*5910*/  IMAD.SHL.U32 R32, R0, 0x2, RZ ;  /* 0x0000000200207824 */ /* 0x000fe200078e00ff */
[----:B------:R-:W-:Y:S02]  /*5920*/  SHF.R.S32.HI R0, RZ, 0x1f, R217 ;  /* 0x0000001fff007819 */ /* 0x000fe400000114d9 */
[----:B------:R-:W-:Y:S02]  /*5930*/  IMNMX R3, R3, 0x80, PT ;  /* 0x0000008003037817 */ /* 0x000fe40003800200 */
[----:B------:R1:W2:Y:S01]  /*5940*/  LDS.128 R28, [R32+0x5080] ;  /* 0x00508000201c7984 */ /* 0x0002a20000000c00 */
[----:B------:R-:W-:Y:S01]  /*5950*/  IMAD R36, R0, c[0x0][0x338], RZ ;  /* 0x0000ce0000247a24 */ /* 0x000fe200078e02ff */
[----:B------:R-:W-:Y:S02]  /*5960*/  ISETP.GE.AND P3, PT, R2, R3, PT ;  /* 0x000000030200720c */ /* 0x000fe40003f66270 */
[----:B------:R1:W3:Y:S01]  /*5970*/  LDS.128 R24, [R32+0x6080] ;  /* 0x0060800020187984 */ /* 0x0002e20000000c00 */
[----:B------:R-:W-:Y:S01]  /*5980*/  IMAD R33, R217, c[0x0][0x33c], R36 ;  /* 0x0000cf00d9217a24 */ /* 0x000fe200078e0224 */
[----:B------:R-:W-:-:S02]  /*5990*/  ISETP.GE.OR P0, PT, R38, c[0x0][0x324], P3 ;  /* 0x0000c90026007a0c */ /* 0x000fc40001f06670 */
[----:B------:R1:W4:Y:S01]  /*59a0*/  LDS.128 R20, [R32+0x7080] ;  /* 0x0070800020147984 */ /* 0x0003220000000c00 */
[----:B------:R-:W-:Y:S01]  /*59b0*/  SEL R36, R34, RZ, !P1 ;  /* 0x000000ff22247207 */ /* 0x000fe20004800000 */
[----:B------:R-:W-:Y:S01]  /*59c0*/  IMAD.IADD R43, R43, 0x1, R33 ;  /* 0x000000012b2b7824 */ /* 0x000fe200078e0221 */
[----:B------:R-:W-:Y:S01]  /*59d0*/  SEL R215, R215, RZ, !P1 ;  /* 0x000000ffd7d77207 */ /* 0x000fe20004800000 */
[----:B------:R1:W1:Y:S02]  /*59e0*/  LDS.128 R16, [R32+0x80] ;  /* 0x0000800020107984 */ /* 0x0002640000000c00 */
[----:B------:R-:W-:Y:S02]  /*59f0*/  IMAD R34, R36, c[0x0][0x340], RZ ;  /* 0x0000d00024227a24 */ /* 0x000fe400078e02ff */
[----:B------:R1:W1:Y:S01]  /*5a00*/  LDS.128 R12, [R32+0x1080] ;  /* 0x00108000200c7984 */ /* 0x0002620000000c00 */
[----:B------:R-:W-:-:S03]  /*5a10*/  IMAD.WIDE.U32 R40, R215, c[0x0][0x340], R42 ;  /* 0x0000d000d7287a25 */ /* 0x000fc600078e002a */
[----:B------:R1:W1:Y:S01]  /*5a20*/  LDS.128 R8, [R32+0x2080] ;  /* 0x0020800020087984 */ /* 0x0002620000000c00 */
[----:B------:R-:W-:-:S03]  /*5a30*/  IMAD R33, R215, c[0x0][0x344], R34 ;  /* 0x0000d100d7217a24 */ /* 0x000fc600078e0222 */
[----:B------:R1:W1:Y:S01]  /*5a40*/  LDS.128 R4, [R32+0x3080] ;  /* 0x0030800020047984 */ /* 0x0002620000000c00 */
[----:B------:R-:W-:Y:S01]  /*5a50*/  IMAD.IADD R43, R41, 0x1, R33 ;  /* 0x00000001292b7824 */ /* 0x000fe200078e0221 */
        /* <DEDUP_REMOVED lines=10> */
.L_x_745:
[----:B------:R-:W-:Y:S05]  /*5b00*/  BSYNC B0 ;  /* 0x0000000000007941 */ /* 0x000fea0003800000 */
.L_x_744:
        /* <DEDUP_REMOVED lines=16> */
.L_x_747:
[----:B------:R-:W-:Y:S05]  /*5c10*/  BSYNC B0 ;  /* 0x0000000000007941 */ /* 0x000fea0003800000 */
.L_x_746:
        /* <DEDUP_REMOVED lines=16> */
.L_x_749:
[----:B------:R-:W-:Y:S05]  /*5d20*/  BSYNC B0 ;  /* 0x0000000000007941 */ /* 0x000fea0003800000 */
.L_x_748:
        /* <DEDUP_REMOVED lines=16> */
.L_x_751:
[----:B------:R-:W-:Y:S05]  /*5e30*/  BSYNC B0 ;  /* 0x0000000000007941 */ /* 0x000fea0003800000 */
.L_x_750:
        /* <DEDUP_REMOVED lines=8> */
[----:B-1--4-:R-:W-:-:S05]  /*5ec0*/  IMAD.WIDE.U32 R20, R215, c[0x0][0x310], R2 ;  /* 0x0000c400d7147a25 */ /* 0x012fca00078e0002 */
        /* <DEDUP_REMOVED lines=10> */
.L_x_753:
[----:B------:R-:W-:Y:S05]  /*5f70*/  BSYNC B0 ;  /* 0x0000000000007941 */ /* 0x000fea0003800000 */
.L_x_752:
        /* <DEDUP_REMOVED lines=14> */
.L_x_755:
[----:B------:R-:W-:Y:S05]  /*6060*/  BSYNC B0 ;  /* 0x0000000000007941 */ /* 0x000fea0003800000 */
.L_x_754:
        /* <DEDUP_REMOVED lines=14> */
.L_x_757:
[----:B------:R-:W-:Y:S05]  /*6150*/  BSYNC B0 ;  /* 0x0000000000007941 */ /* 0x000fea0003800000 */
.L_x_756:
        /* <DEDUP_REMOVED lines=14> */
.L_x_742:
        /* <DEDUP_REMOVED lines=18> */
.L_x_758:
[----:B-1----:R-:W1:Y:S01]  /*6360*/  S2R R3, SR_TID.X ;  /* 0x0000000000037919 */ /* 0x002e620000002100 */
[----:B-----5:R-:W-:Y:S01]  /*6370*/  IMAD.IADD R211, R10, 0x1, -R211 ;  /* 0x000000010ad37824 */ /* 0x020fe200078e0ad3 */
[----:B------:R-:W-:Y:S01]  /*6380*/  SHF.R.S32.HI R0, RZ, 0x1f, R217 ;  /* 0x0000001fff007819 */ /* 0x000fe200000114d9 */
[----:B------:R-:W-:Y:S04]  /*6390*/  BSSY B0, `(.L_x_759) ;  /* 0x0000021000007945 */ /* 0x000fe80003800000 */
[----:B------:R-:W-:-:S04]  /*63a0*/  IMAD R6, R0, c[0x0][0x308], RZ ;  /* 0x0000c20000067a24 */ /* 0x000fc800078e02ff */
[----:B------:R-:W-:Y:S01]  /*63b0*/  IMAD R6, R217, c[0x0][0x30c], R6 ;  /* 0x0000c300d9067a24 */ /* 0x000fe200078e0206 */
[----:B-1----:R-:W-:-:S04]  /*63c0*/  SHF.R.S32.HI R2, RZ, 0x1f, R3 ;  /* 0x0000001fff027819 */ /* 0x002fc80000011403 */
[----:B------:R-:W-:-:S04]  /*63d0*/  LEA.HI R2, R2, R3, RZ, 0x3 ;  /* 0x0000000302027211 */ /* 0x000fc800078f18ff */
[----:B------:R-:W-:Y:S02]  /*63e0*/  LOP3.LUT R4, R2, 0x1ffffff8, RZ, 0xc0, !PT ;  /* 0x1ffffff802047812 */ /* 0x000fe400078ec0ff */
[----:B------:R-:W-:-:S03]  /*63f0*/  SHF.R.S32.HI R2, RZ, 0x3, R2 ;  /* 0x00000003ff027819 */ /* 0x000fc60000011402 */
[----:B------:R-:W-:Y:S01]  /*6400*/  IMAD.IADD R4, R3, 0x1, -R4 ;  /* 0x0000000103047824 */ /* 0x000fe200078e0a04 */
[C---:B------:R-:W-:Y:S02]  /*6410*/  IADD3 R12, P0, R2.reuse, R12, RZ ;  /* 0x0000000c020c7210 */ /* 0x040fe40007f1e0ff */
[----:B------:R-:W-:Y:S01]  /*6420*/  ISETP.GE.AND P3, PT, R2, R211, PT ;  /* 0x000000d30200720c */ /* 0x000fe20003f66270 */
[----:B------:R-:W-:Y:S01]  /*6430*/  IMAD.SHL.U32 R4, R4, 0x8, RZ ;  /* 0x0000000804047824 */ /* 0x000fe200078e00ff */
[----:B------:R-:W-:Y:S02]  /*6440*/  SHF.R.S32.HI R3, RZ, 0x1f, R215 ;  /* 0x0000001fff037819 */ /* 0x000fe400000114d7 */
[----:B------:R-:W-:Y:S02]  /*6450*/  LEA.HI.X.SX32 R13, R2, R13, 0x1, P0 ;  /* 0x0000000d020d7211 */ /* 0x000fe400000f0eff */
[----:B------:R-:W-:Y:S02]  /*6460*/  SHF.R.S32.HI R5, RZ, 0x1f, R4 ;  /* 0x0000001fff057819 */ /* 0x000fe40000011404 */
[----:B------:R-:W-:Y:S01]  /*6470*/  ISETP.GE.OR P0, PT, R4, c[0x0][0x2f4], P3 ;  /* 0x0000bd0004007a0c */ /* 0x000fe20001f06670 */
[----:B------:R-:W-:Y:S01]  /*6480*/  IMAD.WIDE R218, R218, 0x80, R12 ;  /* 0x00000080dada7825 */ /* 0x000fe200078e020c */
[----:B------:R-:W-:-:S02]  /*6490*/  SEL R3, R3, RZ, !P1 ;  /* 0x000000ff03037207 */ /* 0x000fc40004800000 */
[----:B------:R-:W-:Y:S01]  /*64a0*/  SEL R215, R215, RZ, !P1 ;  /* 0x000000ffd7d77207 */ /* 0x000fe20004800000 */
[----:B------:R-:W-:-:S04]  /*64b0*/  IMAD.WIDE.U32 R8, R217, c[0x0][0x308], R4 ;  /* 0x0000c200d9087a25 */ /* 0x000fc800078e0004 */
[----:B------:R-:W-:Y:S02]  /*64c0*/  IMAD.IADD R9, R9, 0x1, R6 ;  /* 0x0000000109097824 */ /* 0x000fe400078e0206 */
[----:B------:R-:W-:Y:S02]  /*64d0*/  IMAD R6, R3, c[0x0][0x310], RZ ;  /* 0x0000c40003067a24 */ /* 0x000fe400078e02ff */
[----:B------:R-:W-:-:S04]  /*64e0*/  IMAD.WIDE.U32 R8, R215, c[0x0][0x310], R8 ;  /* 0x0000c400d7087a25 */ /* 0x000fc800078e0008 */
[----:B------:R-:W-:-:S04]  /*64f0*/  IMAD R11, R215, c[0x0][0x314], R6 ;  /* 0x0000c500d70b7a24 */ /* 0x000fc800078e0206 */
        /* <DEDUP_REMOVED lines=10> */
.L_x_760:
[----:B------:R-:W-:Y:S05]  /*65a0*/  BSYNC B0 ;  /* 0x0000000000007941 */ /* 0x000fea0003800000 */
.L_x_759:
[----:B------:R-:W-:Y:S01]  /*65b0*/  IADD3 R6, R2, 0x20, RZ ;  /* 0x0000002002067810 */ /* 0x000fe20007ffe0ff */
        /* <DEDUP_REMOVED lines=15> */
.L_x_762:
[----:B------:R-:W-:Y:S05]  /*66b0*/  BSYNC B0 ;  /* 0x0000000000007941 */ /* 0x000fea0003800000 */
.L_x_761:
        /* <DEDUP_REMOVED lines=16> */
.L_x_764:
[----:B------:R-:W-:Y:S05]  /*67c0*/  BSYNC B0 ;  /* 0x0000000000007941 */ /* 0x000fea0003800000 */
.L_x_763:
[----:B------:R-:W-:Y:S01]  /*67d0*/  IADD3 R2, R2, 0x60, RZ ;  /* 0x0000006002027810 */ /* 0x000fe20007ffe0ff */
[----:B------:R-:W-:Y:S03]  /*67e0*/  BSSY B0, `(.L_x_765) ;  /* 0x000000e000007945 */ /* 0x000fe60003800000 */
[----:B------:R-:W-:-:S04]  /*67f0*/  ISETP.GE.AND P0, PT, R2, R211, PT ;  /* 0x000000d30200720c */ /* 0x000fc80003f06270 */
        /* <DEDUP_REMOVED lines=12> */
.L_x_766:
[----:B------:R-:W-:Y:S05]  /*68c0*/  BSYNC B0 ;  /* 0x0000000000007941 */ /* 0x000fea0003800000 */
.L_x_765:
        /* <DEDUP_REMOVED lines=19> */
.L_x_768:
[----:B------:R-:W-:Y:S05]  /*6a00*/  BSYNC B0 ;  /* 0x0000000000007941 */ /* 0x000fea0003800000 */
.L_x_767:
        /* <DEDUP_REMOVED lines=14> */
.L_x_770:
[----:B------:R-:W-:Y:S05]  /*6af0*/  BSYNC B0 ;  /* 0x0000000000007941 */ /* 0x000fea0003800000 */
.L_x_769:
        /* <DEDUP_REMOVED lines=14> */
.L_x_772:
[----:B------:R-:W-:Y:S05]  /*6be0*/  BSYNC B0 ;  /* 0x0000000000007941 */ /* 0x000fea0003800000 */
.L_x_771:
[----:B------:R-:W-:-:S13]  /*6bf0*/  ISETP.GE.OR P0, PT, R4, c[0x0][0x324], P0 ;  /* 0x0000c90004007a0c */ /* 0x000fda0000706670 */
[----:B------:R-:W-:Y:S05]  /*6c00*/  @P0 EXIT ;  /* 0x000000000000094d */ /* 0x000fea0003800000 */
[----:B------:R-:W-:Y:S01]  /*6c10*/  IADD3 R0, P0, R218, 0x60, RZ ;  /* 0x00000060da007810 */ /* 0x000fe20007f1e0ff */
[----:B------:R-:W-:Y:S01]  /*6c20*/  IMAD.MOV.U32 R4, RZ, RZ, R6 ;  /* 0x000000ffff047224 */ /* 0x000fe200078e0006 */
        /* <DEDUP_REMOVED lines=8> */
[----:B------:R-:W-:Y:S01]  /*6cb0*/  STG.E.128 [R2.64], RZ ;  /* 0x000000ff02007986 */ /* 0x000fe2000c101d0a */
[----:B------:R-:W-:Y:S05]  /*6cc0*/  EXIT ;  /* 0x000000000000794d */ /* 0x000fea0003800000 */
.L_x_773:
        /* <DEDUP_REMOVED lines=11> */
.L_x_1818:


//--------------------- .text._ZN7cutlass13device_kernelIN5flash19enable_sm80_to_sm89INS1_16FlashAttnBwdSm80INS1_25CollectiveMainloopBwdSm80ILi2ELi2EN4cute5tupleIJNS5_1CILi64EEENS7_ILi128EEES8_EEENS_6half_tEfNS_4arch4Sm80ELb1ELb0ELb0ELb1ELb1ELb0ELb0ELb0ELi2ELi2ELi4ELi2ELb1EEENS1_21CollectiveEpilogueBwdISA_SB_SD_Li256ELb1ELb0ELi2EEENS1_25SingleTileBwdLPTSchedulerILb1ELi128ELb1EEEEEEEEEvNT_6ParamsE --------------------------
	.section	.text._ZN7cutlass13device_kernelIN5flash19enable_sm80_to_sm89INS1_16FlashAttnBwdSm80INS1_25CollectiveMainloopBwdSm80ILi2ELi2EN4cute5tupleIJNS5_1CILi64EEENS7_ILi128EEES8_EEENS_6half_tEfNS_4arch4Sm80ELb1ELb0ELb0ELb1ELb1ELb0ELb0ELb0ELi2ELi2ELi4ELi2ELb1EEENS1_21CollectiveEpilogueBwdISA_SB_SD_Li256ELb1ELb0ELi2EEENS1_25SingleTileBwdLPTSchedulerILb1ELi128ELb1EEEEEEEEEvNT_6ParamsE,"ax",@progbits
	.sectioninfo	@"SHI_REGISTERS=254"
	.align	128
.text._ZN7cutlass13device_kernelIN5flash19enable_sm80_to_sm89INS1_16FlashAttnBwdSm80INS1_25CollectiveMainloopBwdSm80ILi2ELi2EN4cute5tupleIJNS5_1CILi64EEENS7_ILi128EEES8_EEENS_6half_tEfNS_4arch4Sm80ELb1ELb0ELb0ELb1ELb1ELb0ELb0ELb0ELi2ELi2ELi4ELi2ELb1EEENS1_21CollectiveEpilogueBwdISA_SB_SD_Li256ELb1ELb0ELi2EEENS1_25SingleTileBwdLPTSchedulerILb1ELi128ELb1EEEEEEEEEvNT_6ParamsE:
        .type           _ZN7cutlass13device_kernelIN5flash19enable_sm80_to_sm89INS1_16FlashAttnBwdSm80INS1_25CollectiveMainloopBwdSm80ILi2ELi2EN4cute5tupleIJNS5_1CILi64EEENS7_ILi128EEES8_EEENS_6half_tEfNS_4arch4Sm80ELb1ELb0ELb0ELb1ELb1ELb0ELb0ELb0ELi2ELi2ELi4ELi2ELb1EEENS1_21CollectiveEpilogueBwdISA_SB_SD_Li256ELb1ELb0ELi2EEENS1_25SingleTileBwdLPTSchedulerILb1ELi128ELb1EEEEEEEEEvNT_6ParamsE,@function
        .size           _ZN7cutlass13device_kernelIN5flash19enable_sm80_to_sm89INS1_16FlashAttnBwdSm80INS1_25CollectiveMainloopBwdSm80ILi2ELi2EN4cute5tupleIJNS5_1CILi64EEENS7_ILi128EEES8_EEENS_6half_tEfNS_4arch4Sm80ELb1ELb0ELb0ELb1ELb1ELb0ELb0ELb0ELi2ELi2ELi4ELi2ELb1EEENS1_21CollectiveEpilogueBwdISA_SB_SD_Li256ELb1ELb0ELi2EEENS1_25SingleTileBwdLPTSchedulerILb1ELi128ELb1EEEEEEEEEvNT_6ParamsE,(.L_x_1819 - _ZN7cutlass13device_kernelIN5flash19enable_sm80_to_sm89INS1_16FlashAttnBwdSm80INS1_25CollectiveMainloopBwdSm80ILi2ELi2EN4cute5tupleIJNS5_1CILi64EEENS7_ILi128EEES8_EEENS_6half_tEfNS_4arch4Sm80ELb1ELb0ELb0ELb1ELb1ELb0ELb0ELb0ELi2ELi2ELi4ELi2ELb1EEENS1_21CollectiveEpilogueBwdISA_SB_SD_Li256ELb1ELb0ELi2EEENS1_25SingleTileBwdLPTSchedulerILb1ELi128ELb1EEEEEEEEEvNT_6ParamsE)
        .other          _ZN7cutlass13device_kernelIN5flash19enable_sm80_to_sm89INS1_16FlashAttnBwdSm80INS1_25CollectiveMainloopBwdSm80ILi2ELi2EN4cute5tupleIJNS5_1CILi64EEENS7_ILi128EEES8_EEENS_6half_tEfNS_4arch4Sm80ELb1ELb0ELb0ELb1ELb1ELb0ELb0ELb0ELi2ELi2ELi4ELi2ELb1EEENS1_21CollectiveEpilogueBwdISA_SB_SD_Li256ELb1ELb0ELi2EEENS1_25SingleTileBwdLPTSchedulerILb1ELi128ELb1EEEEEEEEEvNT_6ParamsE,@"STO_CUDA_ENTRY STV_DEFAULT"
_ZN7cutlass13device_kernelIN5flash19enable_sm80_to_sm89INS1_16FlashAttnBwdSm80INS1_25CollectiveMainloopBwdSm80ILi2ELi2EN4cute5tupleIJNS5_1CILi64EEENS7_ILi128EEES8_EEENS_6half_tEfNS_4arch4Sm80ELb1ELb0ELb0ELb1ELb1ELb0ELb0ELb0ELi2ELi2ELi4ELi2ELb1EEENS1_21CollectiveEpilogueBwdISA_SB_SD_Li256ELb1ELb0ELi2EEENS1_25SingleTileBwdLPTSchedulerILb1ELi128ELb1EEEEEEEEEvNT_6ParamsE:
        /* <DEDUP_REMOVED lines=24> */
.L_x_775:
[----:B------:R-:W-:-:S04]  /*0180*/  MOV R2, c[0x0][0x3ac] ;  /* 0x0000eb0000027a02 */ /* 0x000fc80000000f00 */
[----:B------:R-:W-:Y:S02]  /*0190*/  ISETP.NE.AND P0, PT, R2, 0x1, PT ;  /* 0x000000010200780c */ /* 0x000fe40003f05270 */
[----:B------:R-:W-:-:S11]  /*01a0*/  MOV R2, R0 ;  /* 0x0000000000027202 */ /* 0x000fd60000000f00 */
[----:B------:R-:W-:-:S05]  /*01b0*/  @P0 IMAD.HI.U32 R3, R0, c[0x0][0x3b0], RZ ;  /* 0x0000ec0000030a27 */ /* 0x000fca00078e00ff */
[----:B------:R-:W-:-:S05]  /*01c0*/  @P0 SHF.R.U32.HI R2, RZ, c[0x0][0x3b4], R3 ;  /* 0x0000ed00ff020a19 */ /* 0x000fca0000011603 */
[----:B------:R-:W-:Y:S02]  /*01d0*/  IMAD R5, R2, c[0x0][0x3ac], RZ ;  /* 0x0000eb0002057a24 */ /* 0x000fe400078e02ff */
.L_x_776:
        /* <DEDUP_REMOVED lines=13> */
[----:B------:R-:W-:-:S05]  /*02b0*/  IMAD.WIDE R4, R215, R0, c[0x0][0x3e0] ;  /* 0x0000f800d7047625 */ /* 0x000fca00078e0200 */
[----:B------:R1:W5:Y:S01]  /*02c0*/  LDG.E R3, [R4.64] ;  /* 0x0000000a04037981 */ /* 0x000362000c1e1900 */
[----:B------:R-:W-:Y:S05]  /*02d0*/  BRA `(.L_x_778) ;  /* 0x000000a000007947 */ /* 0x000fea0003800000 */
.L_x_777:
        /* <DEDUP_REMOVED lines=9> */
.L_x_779:
[----:B------:R-:W-:-:S04]  /*0370*/  MOV R3, c[0x0][0x3d4] ;  /* 0x0000f50000037a02 */ /* 0x000fc80000000f00 */
.L_x_778:
[----:B-----5:R-:W-:-:S04]  /*0380*/  IADD3 R3, R3, 0x7f, RZ ;  /* 0x0000007f03037810 */ /* 0x020fc80007ffe0ff */
[----:B------:R-:W-:-:S04]  /*0390*/  SHF.R.S32.HI R0, RZ, 0x1f, R3 ;  /* 0x0000001fff007819 */ /* 0x000fc80000011403 */
[----:B------:R-:W-:-:S04]  /*03a0*/  LEA.HI R0, R0, R3, RZ, 0x7 ;  /* 0x0000000300007211 */ /* 0x000fc800078f38ff */
[----:B------:R-:W-:-:S04]  /*03b0*/  SHF.R.S32.HI R217, RZ, 0x7, R0 ;  /* 0x00000007ffd97819 */ /* 0x000fc80000011400 */
[-C--:B------:R-:W-:Y:S02]  /*03c0*/  ISETP.GT.AND P0, PT, R217, R2.reuse, PT ;  /* 0x00000002d900720c */ /* 0x080fe40003f04270 */
[----:B------:R-:W-:Y:S02]  /*03d0*/  LOP3.LUT R2, RZ, R2, RZ, 0x33, !PT ;  /* 0x00000002ff027212 */ /* 0x000fe400078e33ff */
[----:B------:R-:W-:-:S03]  /*03e0*/  SEL R215, R215, 0xffffffff, P0 ;  /* 0xffffffffd7d77807 */ /* 0x000fc60000000000 */
[----:B------:R-:W-:Y:S01]  /*03f0*/  IMAD.IADD R217, R217, 0x1, R2 ;  /* 0x00000001d9d97824 */ /* 0x000fe200078e0202 */
[----:B------:R-:W-:Y:S05]  /*0400*/  BRA `(.L_x_780) ;  /* 0x0000038000007947 */ /* 0x000fea0003800000 */
.L_x_774:
        /* <DEDUP_REMOVED lines=16> */
.L_x_781:
[----:B------:R-:W-:Y:S02]  /*0510*/  MOV R0, c[0x0][0x3ac] ;  /* 0x0000eb0000007a02 */ /* 0x000fe40000000f00 */
[----:B------:R-:W-:Y:S02]  /*0520*/  MOV R2, R3 ;  /* 0x0000000300027202 */ /* 0x000fe40000000f00 */
[----:B------:R-:W-:-:S13]  /*0530*/  ISETP.NE.AND P0, PT, R0, 0x1, PT ;  /* 0x000000010000780c */ /* 0x000fda0003f05270 */
[----:B------:R-:W-:-:S05]  /*0540*/  @P0 IMAD.HI.U32 R0, R3, c[0x0][0x3b0], RZ ;  /* 0x0000ec0003000a27 */ /* 0x000fca00078e00ff */
[----:B------:R-:W-:-:S05]  /*0550*/  @P0 SHF.R.U32.HI R2, RZ, c[0x0][0x3b4], R0 ;  /* 0x0000ed00ff020a19 */ /* 0x000fca0000011600 */
[----:B------:R-:W-:Y:S02]  /*0560*/  IMAD R4, R2, c[0x0][0x3ac], RZ ;  /* 0x0000eb0002047a24 */ /* 0x000fe400078e02ff */
.L_x_782:
        /* <DEDUP_REMOVED lines=16> */
.L_x_783:
        /* <DEDUP_REMOVED lines=9> */
.L_x_785:
[----:B------:R-:W-:-:S04]  /*0700*/  MOV R3, c[0x0][0x3d4] ;  /* 0x0000f50000037a02 */ /* 0x000fc80000000f00 */
.L_x_784:
[----:B-----5:R-:W-:-:S04]  /*0710*/  IADD3 R3, R3, 0x7f, RZ ;  /* 0x0000007f03037810 */ /* 0x020fc80007ffe0ff */
[----:B------:R-:W-:-:S04]  /*0720*/  SHF.R.S32.HI R0, RZ, 0x1f, R3 ;  /* 0x0000001fff007819 */ /* 0x000fc80000011403 */
[----:B------:R-:W-:-:S04]  /*0730*/  LEA.HI R0, R0, R3, RZ, 0x7 ;  /* 0x0000000300007211 */ /* 0x000fc800078f38ff */
[----:B------:R-:W-:-:S04]  /*0740*/  SHF.R.S32.HI R217, RZ, 0x7, R0 ;  /* 0x00000007ffd97819 */ /* 0x000fc80000011400 */
[-C--:B------:R-:W-:Y:S02]  /*0750*/  ISETP.GT.AND P0, PT, R217, R2.reuse, PT ;  /* 0x00000002d900720c */ /* 0x080fe40003f04270 */
[----:B------:R-:W-:Y:S02]  /*0760*/  LOP3.LUT R2, RZ, R2, RZ, 0x33, !PT ;  /* 0x00000002ff027212 */ /* 0x000fe400078e33ff */
[----:B------:R-:W-:-:S03]  /*0770*/  SEL R215, R215, 0xffffffff, P0 ;  /* 0xffffffffd7d77807 */ /* 0x000fc60000000000 */
[----:B------:R-:W-:Y:S02]  /*0780*/  IMAD.IADD R217, R217, 0x1, R2 ;  /* 0x00000001d9d97824 */ /* 0x000fe400078e0202 */
.L_x_780:
[----:B------:R-:W-:-:S13]  /*0790*/  ISETP.GE.AND P0, PT, R215, RZ, PT ;  /* 0x000000ffd700720c */ /* 0x000fda0003f06270 */
[----:B------:R-:W-:Y:S05]  /*07a0*/  @!P0 EXIT ;  /* 0x000000000000894d */ /* 0x000fea0003800000 */
[----:B------:R-:W-:Y:S01]  /*07b0*/  ISETP.NE.U32.AND P3, PT, RZ, c[0x0][0x2c8], PT ;  /* 0x0000b200ff007a0c */ /* 0x000fe20003f65070 */
[----:B-1----:R-:W-:Y:S01]  /*07c0*/  IMAD.MOV.U32 R4, RZ, RZ, 0x4 ;  /* 0x00000004ff047424 */ /* 0x002fe200078e00ff */
        /* <DEDUP_REMOVED lines=8> */
[----:B------:R-:W-:Y:S01]  /*0850*/  MOV R2, RZ ;  /* 0x000000ff00027202 */ /* 0x000fe20000000f00 */
        /* <DEDUP_REMOVED lines=17> */
.L_x_786:
[----:B-1----:R-:W-:-:S04]  /*0970*/  ISETP.NE.U32.AND P0, PT, RZ, c[0x0][0x2e0], PT ;  /* 0x0000b800ff007a0c */ /* 0x002fc80003f05070 */
[----:B------:R-:W-:-:S13]  /*0980*/  ISETP.NE.AND.EX P0, PT, RZ, c[0x0][0x2e4], PT, P0 ;  /* 0x0000b900ff007a0c */ /* 0x000fda0003f05300 */
[----:B------:R-:W-:Y:S05]  /*0990*/  @!P0 BRA `(.L_x_787) ;  /* 0x0000003000008947 */ /* 0x000fea0003800000 */
[----:B------:R-:W-:-:S05]  /*09a0*/  IMAD.WIDE R4, R215, R4, c[0x0][0x2e0] ;  /* 0x0000b800d7047625 */ /* 0x000fca00078e0204 */
[----:B------:R1:W5:Y:S01]  /*09b0*/  LDG.E R214, [R4.64] ;  /* 0x0000000a04d67981 */ /* 0x000362000c1e1900 */
[----:B------:R-:W-:Y:S05]  /*09c0*/  BRA `(.L_x_788) ;  /* 0x0000004000007947 */ /* 0x000fea0003800000 */
.L_x_787:
[----:B------:R-:W-:Y:S05]  /*09d0*/  @!P1 BRA `(.L_x_788) ;  /* 0x0000003000009947 */ /* 0x000fea0003800000 */
[----:B------:R-:W2:Y:S04]  /*09e0*/  LDG.E R214, [R8.64] ;  /* 0x0000000a08d67981 */ /* 0x000ea8000c1e1900 */
[----:B------:R-:W2:Y:S02]  /*09f0*/  LDG.E R3, [R8.64+0x4] ;  /* 0x0000040a08037981 */ /* 0x000ea4000c1e1900 */
[----:B--2---:R-:W-:Y:S02]  /*0a00*/  IADD3 R214, -R214, R3, RZ ;  /* 0x00000003d6d67210 */ /* 0x004fe40007ffe1ff */
.L_x_788:
        /* <DEDUP_REMOVED lines=62> */
[----:B------:R-:W-:Y:S01]  /*0df0*/  USHF.L.U32 UR6, UR4, 0x6, URZ ;  /* 0x0000000604067899 */ /* 0x000fe2000800063f */
[----:B------:R-:W-:Y:S01]  /*0e00*/  IADD3 R222, P2, R213, R0, RZ ;  /* 0x00000000d5de7210 */ /* 0x000fe20007f5e0ff */
[C---:B------:R-:W-:Y:S01]  /*0e10*/  @P0 IMAD.HI.U32 R4, R218.reuse, c[0x0][0x24c], RZ ;  /* 0x00009300da040a27 */ /* 0x040fe200078e00ff */
[----:B------:R-:W-:Y:S01]  /*0e20*/  SEL R8, R215, RZ, !P1 ;  /* 0x000000ffd7087207 */ /* 0x000fe20004800000 */
[----:B------:R-:W-:Y:S01]  /*0e30*/  UMOV UR8, 0x6 ;  /* 0x0000000600087882 */ /* 0x000fe20000000000 */
[----:B------:R-:W-:Y:S01]  /*0e40*/  SHF.R.S32.HI R225, RZ, 0x1f, R224 ;  /* 0x0000001fffe17819 */ /* 0x000fe200000114e0 */
[----:B------:R-:W-:Y:S01]  /*0e50*/  IMAD R5, R218, c[0x0][0x23c], R5 ;  /* 0x00008f00da057a24 */ /* 0x000fe200078e0205 */
[----:B------:R-:W-:Y:S01]  /*0e60*/  @P0 SHF.R.U32.HI R17, RZ, c[0x0][0x250], R4 ;  /* 0x00009400ff110a19 */ /* 0x000fe20000011604 */
[----:B------:R-:W-:Y:S01]  /*0e70*/  IMAD.IADD R4, R6, 0x1, -R9 ;  /* 0x0000000106047824 */ /* 0x000fe200078e0a09 */
[----:B------:R-:W-:Y:S01]  /*0e80*/  SHF.R.S32.HI R9, RZ, 0x1f, R213 ;  /* 0x0000001fff097819 */ /* 0x000fe200000114d5 */
[----:B------:R-:W-:Y:S01]  /*0e90*/  IMAD.IADD R33, R33, 0x1, R5 ;  /* 0x0000000121217824 */ /* 0x000fe200078e0205 */
[----:B------:R-:W-:Y:S01]  /*0ea0*/  SHF.R.S32.HI R10, RZ, 0x1f, R17 ;  /* 0x0000001fff0a7819 */ /* 0x000fe20000011411 */
[----:B------:R-:W-:Y:S01]  /*0eb0*/  IMAD.SHL.U32 R20, R4, 0x8, RZ ;  /* 0x0000000804147824 */ /* 0x000fe200078e00ff */
[----:B------:R-:W-:Y:S01]  /*0ec0*/  IADD3 R22, P0, R213, R2, RZ ;  /* 0x00000002d5167210 */ /* 0x000fe20007f1e0ff */
[----:B------:R-:W-:Y:S01]  /*0ed0*/  IMAD.IADD R5, R235, 0x1, -R213 ;  /* 0x00000001eb057824 */ /* 0x000fe200078e0ad5 */
[-C--:B------:R-:W-:Y:S01]  /*0ee0*/  LEA.HI.X.SX32 R0, R0, R9.reuse, 0x1, P2 ;  /* 0x0000000900007211 */ /* 0x080fe200010f0eff */
[----:B------:R-:W-:Y:S01]  /*0ef0*/  IMAD R24, R10, c[0x0][0x1e0], RZ ;  /* 0x000078000a187a24 */ /* 0x000fe200078e02ff */
[----:B------:R-:W-:Y:S01]  /*0f00*/  SHF.R.S32.HI R21, RZ, 0x1f, R20 ;  /* 0x0000001fff157819 */ /* 0x000fe20000011414 */
[----:B------:R-:W-:Y:S01]  /*0f10*/  IMAD.WIDE.U32 R36, R218, c[0x0][0x270], R224 ;  /* 0x00009c00da247a25 */ /* 0x000fe200078e00e0 */
[----:B------:R-:W-:Y:S01]  /*0f20*/  LEA.HI.X.SX32 R23, R2, R9, 0x1, P0 ;  /* 0x0000000902177211 */ /* 0x000fe200000f0eff */
[----:B------:R-:W-:Y:S01]  /*0f30*/  USHF.L.U64.HI UR5, UR4, UR8, UR5 ;  /* 0x0000000804057299 */ /* 0x000fe20008010205 */
[----:B------:R-:W-:Y:S01]  /*0f40*/  ISETP.GE.AND P2, PT, R5, 0x1, PT ;  /* 0x000000010500780c */ /* 0x000fe20003f46270 */
[----:B------:R-:W-:Y:S01]  /*0f50*/  IMAD R24, R17, c[0x0][0x1e4], R24 ;  /* 0x0000790011187a24 */ /* 0x000fe200078e0218 */
[----:B------:R-:W-:Y:S01]  /*0f60*/  ISETP.GE.AND P0, PT, R5, 0x21, PT ;  /* 0x000000210500780c */ /* 0x000fe20003f06270 */
[----:B------:R-:W-:Y:S01]  /*0f70*/  IMAD.WIDE.U32 R14, R17, c[0x0][0x1e0], R20 ;  /* 0x00007800110e7a25 */ /* 0x000fe200078e0014 */
[----:B------:R-:W-:-:S02]  /*0f80*/  ISETP.GE.AND P6, PT, R5, 0x41, PT ;  /* 0x000000410500780c */ /* 0x000fc40003fc6270 */
[----:B------:R-:W-:Y:S01]  /*0f90*/  ISETP.GE.AND P5, PT, R5, 0x61, PT ;  /* 0x000000610500780c */ /* 0x000fe20003fa6270 */
[----:B------:R-:W-:Y:S01]  /*0fa0*/  IMAD.IADD R25, R15, 0x1, R24 ;  /* 0x000000010f197824 */ /* 0x000fe200078e0218 */
[----:B------:R-:W-:Y:S01]  /*0fb0*/  SHF.R.S32.HI R5, RZ, 0x1f, R215 ;  /* 0x0000001fff057819 */ /* 0x000fe200000114d7 */
[----:B------:R-:W-:Y:S01]  /*0fc0*/  IMAD R15, R3, c[0x0][0x270], RZ ;  /* 0x00009c00030f7a24 */ /* 0x000fe200078e02ff */
[----:B------:R-:W-:Y:S01]  /*0fd0*/  SEL R2, R215, RZ, !P3 ;  /* 0x000000ffd7027207 */ /* 0x000fe20005800000 */
[----:B------:R-:W-:Y:S01]  /*0fe0*/  IMAD R9, R3, c[0x0][0x288], RZ ;  /* 0x0000a20003097a24 */ /* 0x000fe200078e02ff */
[C---:B------:R-:W-:Y:S01]  /*0ff0*/  SEL R11, R5.reuse, RZ, !P3 ;  /* 0x000000ff050b7207 */ /* 0x040fe20005800000 */
[C---:B------:R-:W-:Y:S01]  /*1000*/  IMAD R28, R218.reuse, c[0x0][0x274], R15 ;  /* 0x00009d00da1c7a24 */ /* 0x040fe200078e020f */
[----:B------:R-:W-:Y:S01]  /*1010*/  SEL R5, R5, RZ, !P1 ;  /* 0x000000ff05057207 */ /* 0x000fe20004800000 */
[C---:B------:R-:W-:Y:S01]  /*1020*/  IMAD R26, R218.reuse, c[0x0][0x28c], R9 ;  /* 0x0000a300da1a7a24 */ /* 0x040fe200078e0209 */
[----:B------:R-:W-:Y:S01]  /*1030*/  SHF.R.S32.HI R9, RZ, 0x4, R18 ;  /* 0x00000004ff097819 */ /* 0x000fe20000011412 */
[----:B------:R-:W-:Y:S01]  /*1040*/  IMAD.WIDE.U32 R34, R218, c[0x0][0x288], R224 ;  /* 0x0000a200da227a25 */ /* 0x000fe200078e00e0 */
[----:B------:R-:W-:-:S02]  /*1050*/  ISETP.GE.OR P4, PT, R20, c[0x0][0x1cc], !P2 ;  /* 0x0000730014007a0c */ /* 0x000fc40005786670 */
[----:B------:R-:W-:Y:S01]  /*1060*/  ISETP.GE.OR P2, PT, R20, c[0x0][0x19c], !P2 ;  /* 0x0000670014007a0c */ /* 0x000fe20005746670 */
[----:B------:R-:W-:Y:S01]  /*1070*/  IMAD R15, R5, c[0x0][0x1e8], RZ ;  /* 0x00007a00050f7a24 */ /* 0x000fe200078e02ff */
[----:B------:R-:W-:Y:S01]  /*1080*/  LEA.HI R198, R13, R6, RZ, 0x7 ;  /* 0x000000060dc67211 */ /* 0x000fe200078f38ff */
[----:B------:R-:W-:Y:S01]  /*1090*/  IMAD.MOV.U32 R24, RZ, RZ, R14 ;  /* 0x000000ffff187224 */ /* 0x000fe200078e000e */
[----:B------:R-:W-:Y:S01]  /*10a0*/  SHF.R.S32.HI R14, RZ, 0x1f, R205 ;  /* 0x0000001fff0e7819 */ /* 0x000fe200000114cd */
[----:B------:R-:W-:Y:S01]  /*10b0*/  IMAD R30, R8, c[0x0][0x1ec], R15 ;  /* 0x00007b00081e7a24 */ /* 0x000fe200078e020f */
[----:B------:R-:W-:Y:S01]  /*10c0*/  LEA.HI R15, R18, R9, RZ, 0x1 ;  /* 0x00000009120f7211 */ /* 0x000fe200078f08ff */
[----:B------:R-:W-:Y:S01]  /*10d0*/  IMAD R203, R11, c[0x0][0x240], RZ ;  /* 0x000090000bcb7a24 */ /* 0x000fe200078e02ff */
[----:B------:R-:W-:Y:S01]  /*10e0*/  SHF.R.U32.HI R198, RZ, 0x4, R198 ;  /* 0x00000004ffc67819 */ /* 0x000fe200000116c6 */
[----:B------:R-:W-:Y:S01]  /*10f0*/  IMAD.WIDE.U32 R32, R2, c[0x0][0x240], R32 ;  /* 0x0000900002207a25 */ /* 0x000fe200078e0020 */
[----:B------:R-:W-:-:S03]  /*1100*/  LOP3.LUT R15, R15, 0xfffffffe, RZ, 0xc0, !PT ;  /* 0xfffffffe0f0f7812 */ /* 0x000fc600078ec0ff */
        /* <DEDUP_REMOVED lines=53> */
[----:B------:R-:W-:Y:S01]  /*1460*/  IMAD R197, R15, 0x800, R16 ;  /* 0x000008000fc57824 */ /* 0x000fe200078e0210 */
[----:B------:R-:W-:Y:S01]  /*1470*/  IADD3 R34, P1, R28, UR6, RZ ;  /* 0x000000061c227c10 */ /* 0x000fe2000ff3e0ff */
[----:B------:R-:W-:Y:S01]  /*1480*/  @!PT LDS RZ, [RZ] ;  /* 0x00000000fffff984 */ /* 0x000fe20000000800 */
[----:B------:R-:W-:Y:S01]  /*1490*/  @!PT LDS RZ, [RZ] ;  /* 0x00000000fffff984 */ /* 0x000fe20000000800 */
[----:B------:R-:W-:Y:S01]  /*14a0*/  @!PT LDS RZ, [RZ] ;  /* 0x00000000fffff984 */ /* 0x000fe20000000800 */
[----:B------:R1:W-:Y:S01]  /*14b0*/  LDGSTS.E.BYPASS.LTC128B.128 [R5+0x4080], [R26.64], !P4 ;  /* 0x040800001a057fae */ /* 0x0003e2000e101d4a */
[----:B------:R-:W-:Y:S01]  /*14c0*/  LOP3.LUT R19, R17, 0xfffffff8, RZ, 0xc0, !PT ;  /* 0xfffffff811137812 */ /* 0x000fe200078ec0ff */
[----:B------:R-:W-:Y:S01]  /*14d0*/  IMAD R17, R23, c[0x0][0x1a8], RZ ;  /* 0x00006a0017117a24 */ /* 0x000fe200078e02ff */
[----:B------:R-:W-:Y:S01]  /*14e0*/  IADD3.X R35, R29, UR5, RZ, P1, !PT ;  /* 0x000000051d237c10 */ /* 0x000fe20008ffe4ff */
[----:B------:R2:W-:Y:S01]  /*14f0*/  LDGSTS.E.BYPASS.LTC128B.128 [R5+0x5080], [R28.64], !P3 ;  /* 0x050800001c057fae */ /* 0x0005e2000d901d4a */
[----:B------:R-:W-:Y:S01]  /*1500*/  IADD3 R36, P1, R34, UR6, RZ ;  /* 0x0000000622247c10 */ /* 0x000fe2000ff3e0ff */
[----:B------:R-:W-:Y:S01]  /*1510*/  IMAD R17, R22, c[0x0][0x1ac], R17 ;  /* 0x00006b0016117a24 */ /* 0x000fe200078e0211 */
[----:B------:R-:W-:Y:S01]  /*1520*/  ISETP.GE.OR P4, PT, R20, c[0x0][0x1cc], !P6 ;  /* 0x0000730014007a0c */ /* 0x000fe20007786670 */
[----:B------:R-:W-:Y:S01]  /*1530*/  IMAD.WIDE.U32 R22, R22, c[0x0][0x1a8], R32 ;  /* 0x00006a0016167a25 */ /* 0x000fe200078e0020 */
[----:B------:R-:W-:Y:S01]  /*1540*/  ISETP.GE.OR P3, PT, R20, c[0x0][0x1cc], !P5 ;  /* 0x0000730014007a0c */ /* 0x000fe20006f66670 */
[----:B------:R-:W-:Y:S01]  /*1550*/  ULDC.64 UR6, c[0x0][0x208] ;  /* 0x0000820000067ab9 */ /* 0x000fe20000000a00 */
[----:B------:R-:W-:Y:S01]  /*1560*/  IADD3.X R37, R35, UR5, RZ, P1, !PT ;  /* 0x0000000523257c10 */ /* 0x000fe20008ffe4ff */
[----:B------:R-:W-:Y:S01]  /*1570*/  ULDC.64 UR4, c[0x0][0x1a8] ;  /* 0x00006a0000047ab9 */ /* 0x000fe20000000a00 */
[----:B------:R-:W-:Y:S01]  /*1580*/  LEA.HI R10, R13, R6, RZ, 0x5 ;  /* 0x000000060d0a7211 */ /* 0x000fe200078f28ff */
[----:B------:R-:W-:Y:S01]  /*1590*/  IMAD.IADD R8, R24, 0x1, -R19 ;  /* 0x0000000118087824 */ /* 0x000fe200078e0a13 */
[----:B------:R-:W-:Y:S01]  /*15a0*/  USHF.L.U32 UR13, UR4, 0x6, URZ ;  /* 0x00000006040d7899 */ /* 0x000fe2000800063f */
[----:B------:R-:W-:Y:S01]  /*15b0*/  IMAD R19, R3, c[0x0][0x180], RZ ;  /* 0x0000600003137a24 */ /* 0x000fe200078e02ff */
[----:B------:R-:W-:Y:S01]  /*15c0*/  LEA R30, P1, R22, c[0x0][0x190], 0x1 ;  /* 0x00006400161e7a11 */ /* 0x000fe200078208ff */
[----:B------:R-:W-:Y:S01]  /*15d0*/  IMAD.IADD R17, R23, 0x1, R17 ;  /* 0x0000000117117824 */ /* 0x000fe200078e0211 */
[----:B------:R-:W-:Y:S01]  /*15e0*/  ISETP.GE.OR P0, PT, R20, c[0x0][0x19c], !P0 ;  /* 0x0000670014007a0c */ /* 0x000fe20004706670 */
[----:B------:R-:W-:Y:S01]  /*15f0*/  USHF.L.U64.HI UR5, UR4, UR8, UR5 ;  /* 0x0000000804057299 */ /* 0x000fe20008010205 */
[----:B------:R3:W-:Y:S01]  /*1600*/  LDGSTS.E.BYPASS.LTC128B.128 [R5+0x6080], [R34.64], !P4 ;  /* 0x0608000022057fae */ /* 0x0007e2000e101d4a */
[----:B------:R-:W-:Y:S01]  /*1610*/  IMAD.WIDE.U32 R24, R218, c[0x0][0x180], R20 ;  /* 0x00006000da187a25 */ /* 0x000fe200078e0014 */
[----:B------:R-:W-:Y:S01]  /*1620*/  LEA.HI.X R31, R22, c[0x0][0x194], R17, 0x1, P1 ;  /* 0x00006500161f7a11 */ /* 0x000fe200008f0c11 */
[----:B------:R-:W-:Y:S01]  /*1630*/  USHF.L.U64.HI UR9, UR6, UR8, UR7 ;  /* 0x0000000806097299 */ /* 0x000fe20008010207 */
[----:B------:R-:W-:Y:S01]  /*1640*/  IADD3 R22, P1, R30, UR13, RZ ;  /* 0x0000000d1e167c10 */ /* 0x000fe2000ff3e0ff */
[----:B------:R3:W-:Y:S01]  /*1650*/  LDGSTS.E.BYPASS.LTC128B.128 [R5+0x7080], [R36.64], !P3 ;  /* 0x0708000024057fae */ /* 0x0007e2000d901d4a */
[----:B-1----:R-:W-:Y:S01]  /*1660*/  IMAD R27, R3, c[0x0][0x210], RZ ;  /* 0x00008400031b7a24 */ /* 0x002fe200078e02ff */
[----:B------:R-:W-:Y:S01]  /*1670*/  SHF.R.S32.HI R3, RZ, 0x5, R10 ;  /* 0x00000005ff037819 */ /* 0x000fe2000001140a */
[C---:B------:R-:W-:Y:S01]  /*1680*/  IMAD R19, R218.reuse, c[0x0][0x184], R19 ;  /* 0x00006100da137a24 */ /* 0x040fe200078e0213 */
[----:B------:R-:W-:Y:S01]  /*1690*/  IADD3.X R23, R31, UR5, RZ, P1, !PT ;  /* 0x000000051f177c10 */ /* 0x000fe20008ffe4ff */
[----:B--2---:R-:W-:Y:S01]  /*16a0*/  IMAD.WIDE.U32 R28, R218, c[0x0][0x210], R20 ;  /* 0x00008400da1c7a25 */ /* 0x004fe200078e0014 */
[----:B------:R-:W-:Y:S01]  /*16b0*/  LEA.HI R26, R10, R3, RZ, 0x1 ;  /* 0x000000030a1a7211 */ /* 0x000fe200078f08ff */
[----:B------:R-:W0:Y:S01]  /*16c0*/  LDGDEPBAR ;  /* 0x00000000000079af */ /* 0x000e220000000000 */
[----:B------:R-:W-:Y:S01]  /*16d0*/  ISETP.GE.OR P6, PT, R20, c[0x0][0x19c], !P6 ;  /* 0x0000670014007a0c */ /* 0x000fe200077c6670 */
[----:B------:R-:W-:Y:S01]  /*16e0*/  IMAD.SHL.U32 R21, R4, 0x40, RZ ;  /* 0x0000004004157824 */ /* 0x000fe200078e00ff */
[----:B------:R-:W-:Y:S01]  /*16f0*/  LOP3.LUT R26, R26, 0xfffffffe, RZ, 0xc0, !PT ;  /* 0xfffffffe1a1a7812 */ /* 0x000fe200078ec0ff */
[----:B------:R1:W-:Y:S01]  /*1700*/  LDGSTS.E.BYPASS.LTC128B.128 [R5+0x80], [R30.64], !P2 ;  /* 0x000800001e057fae */ /* 0x0003e2000d101d4a */
[----:B------:R-:W-:Y:S01]  /*1710*/  IMAD R27, R218, c[0x0][0x214], R27 ;  /* 0x00008500da1b7a24 */ /* 0x000fe200078e021b */
[C---:B------:R-:W-:Y:S01]  /*1720*/  ISETP.GE.OR P5, PT, R20.reuse, c[0x0][0x19c], !P5 ;  /* 0x0000670014007a0c */ /* 0x040fe20006fa6670 */
[----:B------:R-:W-:Y:S01]  /*1730*/  IMAD R17, R11, c[0x0][0x188], RZ ;  /* 0x000062000b117a24 */ /* 0x000fe200078e02ff */
[C---:B------:R-:W-:Y:S01]  /*1740*/  ISETP.GE.AND P4, PT, R20.reuse, c[0x0][0x16c], PT ;  /* 0x00005b0014007a0c */ /* 0x040fe20003f86270 */
[----:B------:R2:W-:Y:S01]  /*1750*/  LDGSTS.E.BYPASS.LTC128B.128 [R5+0x1080], [R22.64], !P0 ;  /* 0x0108000016057fae */ /* 0x0005e2000c101d4a */
[----:B------:R-:W-:Y:S01]  /*1760*/  ISETP.GE.AND P3, PT, R20, c[0x0][0x1fc], PT ;  /* 0x00007f0014007a0c */ /* 0x000fe20003f66270 */
[----:B------:R-:W-:Y:S01]  /*1770*/  IMAD.SHL.U32 R20, R3, 0x10, RZ ;  /* 0x0000001003147824 */ /* 0x000fe200078e00ff */
[C---:B------:R-:W-:Y:S01]  /*1780*/  LOP3.LUT P2, RZ, R4.reuse, 0x4, RZ, 0xc0, !PT ;  /* 0x0000000404ff7812 */ /* 0x040fe2000784c0ff */
[----:B------:R-:W-:Y:S01]  /*1790*/  IMAD.IADD R27, R29, 0x1, R27 ;  /* 0x000000011d1b7824 */ /* 0x000fe200078e021b */
[----:B------:R-:W-:Y:S01]  /*17a0*/  LOP3.LUT P1, RZ, R4, 0x2, RZ, 0xc0, !PT ;  /* 0x0000000204ff7812 */ /* 0x000fe2000782c0ff */
[----:B------:R-:W-:Y:S01]  /*17b0*/  IMAD.IADD R4, R3, 0x1, -R26 ;  /* 0x0000000103047824 */ /* 0x000fe200078e0a1a */
[----:B------:R-:W-:Y:S01]  /*17c0*/  LOP3.LUT R21, R21, 0x1c0, RZ, 0xc0, !PT ;  /* 0x000001c015157812 */ /* 0x000fe200078ec0ff */
[----:B------:R-:W-:Y:S01]  /*17d0*/  IMAD.MOV.U32 R26, RZ, RZ, R28 ;  /* 0x000000ffff1a7224 */ /* 0x000fe200078e001c */
[----:B------:R-:W-:Y:S01]  /*17e0*/  IADD3 R28, P0, R22, UR13, RZ ;  /* 0x0000000d161c7c10 */ /* 0x000fe2000ff1e0ff */
[----:B------:R-:W-:Y:S01]  /*17f0*/  IMAD R3, R11, c[0x0][0x218], RZ ;  /* 0x000086000b037a24 */ /* 0x000fe200078e02ff */
[----:B------:R-:W-:Y:S01]  /*1800*/  SHF.R.U32.HI R196, RZ, 0x3, R21 ;  /* 0x00000003ffc47819 */ /* 0x000fe20000011615 */
[----:B------:R-:W-:Y:S01]  /*1810*/  IMAD.IADD R25, R25, 0x1, R19 ;  /* 0x0000000119197824 */ /* 0x000fe200078e0213 */
[C---:B------:R-:W-:Y:S01]  /*1820*/  LOP3.LUT R19, R21.reuse, 0x30, R20, 0xf8, !PT ;  /* 0x0000003015137812 */ /* 0x040fe200078ef814 */
[C---:B------:R-:W-:Y:S01]  /*1830*/  IMAD R11, R2.reuse, c[0x0][0x18c], R17 ;  /* 0x00006300020b7a24 */ /* 0x040fe200078e0211 */
[----:B------:R-:W-:Y:S01]  /*1840*/  LOP3.LUT R17, R21, 0x8, R12, 0xf8, !PT ;  /* 0x0000000815117812 */ /* 0x000fe200078ef80c */
[----:B------:R-:W-:Y:S01]  /*1850*/  IMAD.WIDE.U32 R20, R2, c[0x0][0x218], R26 ;  /* 0x0000860002147a25 */ /* 0x000fe200078e001a */
[----:B------:R-:W-:Y:S01]  /*1860*/  IADD3.X R29, R23, UR5, RZ, P0, !PT ;  /* 0x00000005171d7c10 */ /* 0x000fe200087fe4ff */
[----:B------:R-:W-:Y:S01]  /*1870*/  USHF.L.U32 UR12, UR6, 0x6, URZ ;  /* 0x00000006060c7899 */ /* 0x000fe2000800063f */
[----:B------:R-:W-:Y:S01]  /*1880*/  IADD3 R26, P0, R28, UR13, RZ ;  /* 0x0000000d1c1a7c10 */ /* 0x000fe2000ff1e0ff */
[C---:B------:R-:W-:Y:S01]  /*1890*/  IMAD R3, R2.reuse, c[0x0][0x21c], R3 ;  /* 0x0000870002037a24 */ /* 0x040fe200078e0203 */
[-C--:B------:R-:W-:Y:S01]  /*18a0*/  LOP3.LUT R16, R17, R196.reuse, RZ, 0x3c, !PT ;  /* 0x000000c411107212 */ /* 0x080fe200078e3cff */
        /* <DEDUP_REMOVED lines=35> */
[C---:B------:R-:W-:Y:S01]  /*1ae0*/  LEA R24, P0, R2.reuse, c[0x0][0x160], 0x1 ;  /* 0x0000580002187a11 */ /* 0x040fe200078008ff */
[----:B------:R-:W-:Y:S02]  /*1af0*/  IMAD.IADD R197, R197, 0x1, R16 ;  /* 0x00000001c5c57824 */ /* 0x000fe400078e0210 */
[----:B------:R-:W-:Y:S01]  /*1b00*/  IMAD.MOV.U32 R192, RZ, RZ, 0x20 ;  /* 0x00000020ffc07424 */ /* 0x000fe200078e00ff */
[----:B------:R-:W-:Y:S01]  /*1b10*/  LEA.HI.X R25, R2, c[0x0][0x164], R3, 0x1, P0 ;  /* 0x0000590002197a11 */ /* 0x000fe200000f0c03 */
[----:B------:R-:W-:Y:S01]  /*1b20*/  IMAD.SHL.U32 R197, R197, 0x2, RZ ;  /* 0x00000002c5c57824 */ /* 0x000fe200078e00ff */
[----:B------:R-:W-:Y:S01]  /*1b30*/  SEL R2, R199, 0xffffffc0, !P2 ;  /* 0xffffffc0c7027807 */ /* 0x000fe20005000000 */
[----:B------:R-:W-:Y:S01]  /*1b40*/  IMAD R227, R0, c[0x0][0x208], RZ ;  /* 0x0000820000e37a24 */ /* 0x000fe200078e02ff */
[----:B------:R-:W-:Y:S01]  /*1b50*/  SEL R0, R192, 0xffffffe0, !P1 ;  /* 0xffffffe0c0007807 */ /* 0x000fe20004800000 */
[----:B------:R-:W-:Y:S01]  /*1b60*/  IMAD.SHL.U32 R11, R236, 0x40, RZ ;  /* 0x00000040ec0b7824 */ /* 0x000fe200078e00ff */
[----:B------:R-:W-:Y:S01]  /*1b70*/  ISETP.GT.AND P1, PT, R6, 0xf, PT ;  /* 0x0000000f0600780c */ /* 0x000fe20003f24270 */
[----:B------:R-:W-:-:S02]  /*1b80*/  IMAD.IADD R2, R197, 0x1, R2 ;  /* 0x00000001c5027824 */ /* 0x000fc400078e0202 */
[----:B------:R-:W-:Y:S01]  /*1b90*/  IMAD.IADD R3, R197, 0x1, R0 ;  /* 0x00000001c5037824 */ /* 0x000fe200078e0200 */
[----:B------:R-:W-:Y:S01]  /*1ba0*/  IADD3 R16, -R213, R216, -R11 ;  /* 0x000000d8d5107210 */ /* 0x000fe20007ffe90b */
[----:B------:R-:W-:Y:S02]  /*1bb0*/  IMAD.IADD R0, R0, 0x1, R2 ;  /* 0x0000000100007824 */ /* 0x000fe400078e0202 */
[----:B------:R-:W-:Y:S01]  /*1bc0*/  IMAD R227, R222, c[0x0][0x20c], R227 ;  /* 0x00008300dee37a24 */ /* 0x000fe200078e02e3 */
[----:B------:R-:W-:Y:S01]  /*1bd0*/  ISETP.LT.OR P0, PT, R16, 0x1, P4 ;  /* 0x000000011000780c */ /* 0x000fe20002701670 */
[----:B------:R-:W-:Y:S01]  /*1be0*/  IMAD.WIDE.U32 R222, R222, c[0x0][0x208], R20 ;  /* 0x00008200dede7a25 */ /* 0x000fe200078e0014 */
[----:B------:R-:W-:Y:S02]  /*1bf0*/  LOP3.LUT R21, R18, 0xfffffff0, RZ, 0xc0, !PT ;  /* 0xfffffff012157812 */ /* 0x000fe400078ec0ff */
[C---:B------:R-:W-:Y:S01]  /*1c00*/  ISETP.LT.OR P6, PT, R16.reuse, 0x21, P4 ;  /* 0x000000211000780c */ /* 0x040fe200027c1670 */
[----:B------:R3:W3:Y:S01]  /*1c10*/  LDSM.16.M88.4 R144, [R197+0x4080] ;  /* 0x00408000c590783b */ /* 0x0006e20000000200 */
[----:B------:R-:W-:Y:S01]  /*1c20*/  IMAD.IADD R227, R223, 0x1, R227 ;  /* 0x00000001dfe37824 */ /* 0x000fe200078e02e3 */
[----:B------:R-:W-:Y:S01]  /*1c30*/  ISETP.LT.OR P5, PT, R16, 0x1, P3 ;  /* 0x000000011000780c */ /* 0x000fe20001fa1670 */
[----:B------:R-:W-:Y:S01]  /*1c40*/  IMAD.MOV.U32 R226, RZ, RZ, R222 ;  /* 0x000000ffffe27224 */ /* 0x000fe200078e00de */
[----:B------:R3:W3:Y:S01]  /*1c50*/  LDSM.16.M88.4 R148, [R197+0x6080] ;  /* 0x00608000c594783b */ /* 0x0006e20000000200 */
[----:B------:R-:W-:Y:S01]  /*1c60*/  IMAD.IADD R21, R6, 0x1, -R21 ;  /* 0x0000000106157824 */ /* 0x000fe200078e0a15 */
[----:B------:R-:W-:Y:S01]  /*1c70*/  ISETP.LT.OR P2, PT, R16, 0x21, P3 ;  /* 0x000000211000780c */ /* 0x000fe20001f41670 */
        /* <DEDUP_REMOVED lines=21> */
[----:B------:R-:W-:Y:S02]  /*1dd0*/  BAR.SYNC.DEFER_BLOCKING 0x0 ;  /* 0x0000000000007b1d */ /* 0x000fe40000010000 */
[----:B------:R-:W-:-:S04]  /*1de0*/  LOP3.LUT R21, R21, 0x1c0, RZ, 0xc0, !PT ;  /* 0x000001c015157812 */ /* 0x000fc800078ec0ff */
[----:B------:R-:W-:Y:S01]  /*1df0*/  SHF.R.U32.HI R200, RZ, 0x3, R21 ;  /* 0x00000003ffc87819 */ /* 0x000fe20000011615 */
        /* <DEDUP_REMOVED lines=81> */
.L_x_791:
[----:B------:R-:W-:Y:S05]  /*2310*/  BSYNC B0 ;  /* 0x0000000000007941 */ /* 0x000fea0003800000 */
.L_x_790:
        /* <DEDUP_REMOVED lines=56> */
.L_x_794:
        /* <DEDUP_REMOVED lines=99> */
.L_x_792:
        /* <DEDUP_REMOVED lines=403> */
.L_x_793:
        /* <DEDUP_REMOVED lines=170> */
.L_x_789:
        /* <DEDUP_REMOVED lines=118> */
.L_x_796:
[----:B---3--:R-:W-:Y:S01]  /*5800*/  LEA.HI R2, R3, R0, RZ, 0x3 ;  /* 0x0000000003027211 */ /* 0x008fe200078f18ff */
[----:B------:R-:W-:Y:S01]  /*5810*/  BSSY B0, `(.L_x_797) ;  /* 0x0000033000007945 */ /* 0x000fe20003800000 */
[----:B------:R-:W-:-:S02]  /*5820*/  SHF.R.S32.HI R36, RZ, 0x1f, R215 ;  /* 0x0000001fff247819 */ /* 0x000fc400000114d7 */
[----:B------:R-:W-:Y:S02]  /*5830*/  LOP3.LUT R5, R2, 0x1ffffff8, RZ, 0xc0, !PT ;  /* 0x1ffffff802057812 */ /* 0x000fe400078ec0ff */
[----:B------:R-:W-:Y:S02]  /*5840*/  SHF.R.S32.HI R2, RZ, 0x3, R2 ;  /* 0x00000003ff027819 */ /* 0x000fe40000011402 */
[----:B------:R-:W-:Y:S01]  /*5850*/  SEL R36, R36, RZ, !P1 ;  /* 0x000000ff24247207 */ /* 0x000fe20004800000 */
[----:B------:R-:W-:Y:S01]  /*5860*/  IMAD.IADD R38, R0, 0x1, -R5 ;  /* 0x0000000100267824 */ /* 0x000fe200078e0a05 */
[----:B------:R-:W-:Y:S01]  /*5870*/  LEA.HI R0, R3, R0, RZ, 0x6 ;  /* 0x0000000003007211 */ /* 0x000fe200078f30ff */
[C---:B------:R-:W-:Y:S01]  /*5880*/  IMAD.SHL.U32 R5, R2.reuse, 0x40, RZ ;  /* 0x0000004002057824 */ /* 0x040fe200078e00ff */
[----:B------:R-:W-:Y:S01]  /*5890*/  IADD3 R44, P0, R2, R40, RZ ;  /* 0x00000028022c7210 */ /* 0x000fe20007f1e0ff */
[----:B------:R-:W-:Y:S01]  /*58a0*/  IMAD.SHL.U32 R38, R38, 0x8, RZ ;  /* 0x0000000826267824 */ /* 0x000fe200078e00ff */
[----:B------:R-:W-:Y:S01]  /*58b0*/  SEL R215, R215, RZ, !P1 ;  /* 0x000000ffd7d77207 */ /* 0x000fe20004800000 */
[----:B------:R-:W-:Y:S01]  /*58c0*/  IMAD.SHL.U32 R0, R0, 0x8, RZ ;  /* 0x0000000800007824 */ /* 0x000fe200078e00ff */
[----:B------:R-:W-:-:S02]  /*58d0*/  LOP3.LUT R5, R5, 0x1c0, RZ, 0xc0, !PT ;  /* 0x000001c005057812 */ /* 0x000fc400078ec0ff */
[--C-:B------:R-:W-:Y:S02]  /*58e0*/  SHF.R.S32.HI R39, RZ, 0x1f, R38.reuse ;  /* 0x0000001fff277819 */ /* 0x100fe40000011426 */
[--C-:B------:R-:W-:Y:S02]  /*58f0*/  LOP3.LUT R3, R5, 0x38, R38.reuse, 0xf8, !PT ;  /* 0x0000003805037812 */ /* 0x100fe400078ef826 */
[----:B------:R-:W-:Y:S01]  /*5900*/  SHF.R.U32.HI R4, RZ, 0x3, R5 ;  /* 0x00000003ff047819 */ /* 0x000fe20000011605 */
[----:B------:R-:W-:Y:S01]  /*5910*/  IMAD.WIDE.U32 R42, R218, c[0x0][0x338], R38 ;  /* 0x0000ce00da2a7a25 */ /* 0x000fe200078e0026 */
[----:B------:R-:W-:Y:S02]  /*5920*/  LEA.HI.X.SX32 R45, R2, R41, 0x1, P0 ;  /* 0x00000029022d7211 */ /* 0x000fe400000f0eff */
[----:B------:R-:W-:-:S04]  /*5930*/  LOP3.LUT R3, R3, R4, RZ, 0x3c, !PT ;  /* 0x0000000403037212 */ /* 0x000fc800078e3cff */
[----:B------:R-:W-:Y:S01]  /*5940*/  LOP3.LUT R0, R3, 0x7ffffe00, R0, 0xf8, !PT ;  /* 0x7ffffe0003007812 */ /* 0x000fe200078ef800 */
[----:B-----5:R-:W-:Y:S02]  /*5950*/  IMAD.IADD R3, R34, 0x1, -R211 ;  /* 0x0000000122037824 */ /* 0x020fe400078e0ad3 */
[----:B------:R-:W-:Y:S02]  /*5960*/  IMAD R34, R36, c[0x0][0x340], RZ ;  /* 0x0000d00024227a24 */ /* 0x000fe400078e02ff */
[----:B------:R-:W-:Y:S01]  /*5970*/  IMAD.SHL.U32 R32, R0, 0x2, RZ ;  /* 0x0000000200207824 */ /* 0x000fe200078e00ff */
[----:B------:R-:W-:Y:S02]  /*5980*/  IMNMX R3, R3, 0x80, PT ;  /* 0x0000008003037817 */ /* 0x000fe40003800200 */
[----:B------:R-:W-:Y:S02]  /*5990*/  SHF.R.S32.HI R0, RZ, 0x1f, R218 ;  /* 0x0000001fff007819 */ /* 0x000fe400000114da */
[----:B------:R1:W2:Y:S01]  /*59a0*/  LDS.128 R28, [R32+0x5080] ;  /* 0x00508000201c7984 */ /* 0x0002a20000000c00 */
[----:B------:R-:W-:-:S02]  /*59b0*/  ISETP.GE.AND P3, PT, R2, R3, PT ;  /* 0x000000030200720c */ /* 0x000fc40003f66270 */
[----:B------:R-:W-:Y:S01]  /*59c0*/  IMAD R33, R0, c[0x0][0x338], RZ ;  /* 0x0000ce0000217a24 */ /* 0x000fe200078e02ff */
[----:B------:R1:W3:Y:S01]  /*59d0*/  LDS.128 R24, [R32+0x6080] ;  /* 0x0060800020187984 */ /* 0x0002e20000000c00 */
[----:B------:R-:W-:Y:S02]  /*59e0*/  ISETP.GE.OR P0, PT, R38, c[0x0][0x324], P3 ;  /* 0x0000c90026007a0c */ /* 0x000fe40001f06670 */
[----:B------:R-:W-:Y:S01]  /*59f0*/  IMAD R33, R218, c[0x0][0x33c], R33 ;  /* 0x0000cf00da217a24 */ /* 0x000fe200078e0221 */
[----:B------:R1:W4:Y:S03]  /*5a00*/  LDS.128 R20, [R32+0x7080] ;  /* 0x0070800020147984 */ /* 0x0003260000000c00 */
[----:B------:R-:W-:Y:S01]  /*5a10*/  IMAD.IADD R43, R43, 0x1, R33 ;  /* 0x000000012b2b7824 */ /* 0x000fe200078e0221 */
[----:B------:R1:W1:Y:S01]  /*5a20*/  LDS.128 R16, [R32+0x80] ;  /* 0x0000800020107984 */ /* 0x0002620000000c00 */
[----:B------:R-:W-:-:S02]  /*5a30*/  IMAD R33, R215, c[0x0][0x344], R34 ;  /* 0x0000d100d7217a24 */ /* 0x000fc400078e0222 */
[----:B------:R-:W-:Y:S01]  /*5a40*/  IMAD.WIDE.U32 R40, R215, c[0x0][0x340], R42 ;  /* 0x0000d000d7287a25 */ /* 0x000fe200078e002a */
[----:B------:R1:W1:Y:S03]  /*5a50*/  LDS.128 R12, [R32+0x1080] ;  /* 0x00108000200c7984 */ /* 0x0002660000000c00 */
[----:B------:R-:W-:Y:S01]  /*5a60*/  IMAD.WIDE R42, R217, 0x80, R44 ;  /* 0x00000080d92a7825 */ /* 0x000fe200078e022c */
[----:B------:R1:W1:Y:S03]  /*5a70*/  LDS.128 R8, [R32+0x2080] ;  /* 0x0020800020087984 */ /* 0x0002660000000c00 */
[----:B------:R-:W-:Y:S01]  /*5a80*/  IMAD.IADD R45, R41, 0x1, R33 ;  /* 0x00000001292d7824 */ /* 0x000fe200078e0221 */
        /* <DEDUP_REMOVED lines=11> */
.L_x_798:
[----:B------:R-:W-:Y:S05]  /*5b40*/  BSYNC B0 ;  /* 0x0000000000007941 */ /* 0x000fea0003800000 */
.L_x_797:
        /* <DEDUP_REMOVED lines=16> */
.L_x_800:
[----:B------:R-:W-:Y:S05]  /*5c50*/  BSYNC B0 ;  /* 0x0000000000007941 */ /* 0x000fea0003800000 */
.L_x_799:
        /* <DEDUP_REMOVED lines=16> */
.L_x_802:
[----:B------:R-:W-:Y:S05]  /*5d60*/  BSYNC B0 ;  /* 0x0000000000007941 */ /* 0x000fea0003800000 */
.L_x_801:
        /* <DEDUP_REMOVED lines=16> */
.L_x_804:
[----:B------:R-:W-:Y:S05]  /*5e70*/  BSYNC B0 ;  /* 0x0000000000007941 */ /* 0x000fea0003800000 */
.L_x_803:
        /* <DEDUP_REMOVED lines=19> */
.L_x_806:
[----:B------:R-:W-:Y:S05]  /*5fb0*/  BSYNC B0 ;  /* 0x0000000000007941 */ /* 0x000fea0003800000 */
.L_x_805:
        /* <DEDUP_REMOVED lines=14> */
.L_x_808:
[----:B------:R-:W-:Y:S05]  /*60a0*/  BSYNC B0 ;  /* 0x0000000000007941 */ /* 0x000fea0003800000 */
.L_x_807:
        /* <DEDUP_REMOVED lines=14> */
.L_x_810:
[----:B------:R-:W-:Y:S05]  /*6190*/  BSYNC B0 ;  /* 0x0000000000007941 */ /* 0x000fea0003800000 */
.L_x_809:
        /* <DEDUP_REMOVED lines=14> */
.L_x_795:
        /* <DEDUP_REMOVED lines=18> */
.L_x_811:
        /* <DEDUP_REMOVED lines=36> */
.L_x_813:
[----:B------:R-:W-:Y:S05]  /*65e0*/  BSYNC B0 ;  /* 0x0000000000007941 */ /* 0x000fea0003800000 */
.L_x_812:
        /* <DEDUP_REMOVED lines=16> */
.L_x_815:
[----:B------:R-:W-:Y:S05]  /*66f0*/  BSYNC B0 ;  /* 0x0000000000007941 */ /* 0x000fea0003800000 */
.L_x_814:
        /* <DEDUP_REMOVED lines=16> */
.L_x_817:
[----:B------:R-:W-:Y:S05]  /*6800*/  BSYNC B0 ;  /* 0x0000000000007941 */ /* 0x000fea0003800000 */
.L_x_816:
        /* <DEDUP_REMOVED lines=15> */
.L_x_819:
[----:B------:R-:W-:Y:S05]  /*6900*/  BSYNC B0 ;  /* 0x0000000000007941 */ /* 0x000fea0003800000 */
.L_x_818:
[----:B--2---:R-:W-:Y:S01]  /*6910*/  IMAD R7, R0, c[0x0][0x338], RZ ;  /* 0x0000ce0000077a24 */ /* 0x004fe200078e02ff */
[----:B------:R-:W-:Y:S01]  /*6920*/  ISETP.GE.OR P3, PT, R4, c[0x0][0x324], P3 ;  /* 0x0000c90004007a0c */ /* 0x000fe20001f66670 */
[C---:B------:R-:W-:Y:S01]  /*6930*/  IMAD.WIDE.U32 R8, R218.reuse, c[0x0][0x338], R4 ;  /* 0x0000ce00da087a25 */ /* 0x040fe200078e0004 */
        /* <DEDUP_REMOVED lines=17> */
.L_x_821:
[----:B------:R-:W-:Y:S05]  /*6a50*/  BSYNC B0 ;  /* 0x0000000000007941 */ /* 0x000fea0003800000 */
.L_x_820:
        /* <DEDUP_REMOVED lines=14> */
.L_x_823:
[----:B------:R-:W-:Y:S05]  /*6b40*/  BSYNC B0 ;  /* 0x0000000000007941 */ /* 0x000fea0003800000 */
.L_x_822:
        /* <DEDUP_REMOVED lines=14> */
.L_x_825:
[----:B------:R-:W-:Y:S05]  /*6c30*/  BSYNC B0 ;  /* 0x0000000000007941 */ /* 0x000fea0003800000 */
.L_x_824:
        /* <DEDUP_REMOVED lines=14> */
.L_x_826:
        /* <DEDUP_REMOVED lines=14> */
.L_x_1819:


//--------------------- .text._ZN7cutlass13device_kernelIN5flash19enable_sm80_to_sm89INS1_16FlashAttnBwdSm80INS1_25CollectiveMainloopBwdSm80ILi2ELi2EN4cute5tupleIJNS5_1CILi64EEENS7_ILi128EEES8_EEENS_6half_tEfNS_4arch4Sm80ELb1ELb0ELb0ELb1ELb0ELb0ELb0ELb0ELi2ELi2ELi4ELi2ELb1EEENS1_24CollectiveEpilogueBwdGQAISA_fSD_Li256ELb1ELb0EEENS1_25SingleTileBwdLPTSchedulerILb1ELi128ELb0EEEEEEEEEvNT_6ParamsE --------------------------
	.section	.text._ZN7cutlass13device_kernelIN5flash19enable_sm80_to_sm89INS1_16FlashAttnBwdSm80INS1_25CollectiveMainloopBwdSm80ILi2ELi2EN4cute5tupleIJNS5_1CILi64EEENS7_ILi128EEES8_EEENS_6half_tEfNS_4arch4Sm80ELb1ELb0ELb0ELb1ELb0ELb0ELb0ELb0ELi2ELi2ELi4ELi2ELb1EEENS1_24CollectiveEpilogueBwdGQAISA_fSD_Li256ELb1ELb0EEENS1_25SingleTileBwdLPTSchedulerILb1ELi128ELb0EEEEEEEEEvNT_6ParamsE,"ax",@progbits
	.sectioninfo	@"SHI_REGISTERS=254"
	.align	128
.text._ZN7cutlass13device_kernelIN5flash19enable_sm80_to_sm89INS1_16FlashAttnBwdSm80INS1_25CollectiveMainloopBwdSm80ILi2ELi2EN4cute5tupleIJNS5_1CILi64EEENS7_ILi128EEES8_EEENS_6half_tEfNS_4arch4Sm80ELb1ELb0ELb0ELb1ELb0ELb0ELb0ELb0ELi2ELi2ELi4ELi2ELb1EEENS1_24CollectiveEpilogueBwdGQAISA_fSD_Li256ELb1ELb0EEENS1_25SingleTileBwdLPTSchedulerILb1ELi128ELb0EEEEEEEEEvNT_6ParamsE:
        .type           _ZN7cutlass13device_kernelIN5flash19enable_sm80_to_sm89INS1_16FlashAttnBwdSm80INS1_25CollectiveMainloopBwdSm80ILi2ELi2EN4cute5tupleIJNS5_1CILi64EEENS7_ILi128EEES8_EEENS_6half_tEfNS_4arch4Sm80ELb1ELb0ELb0ELb1ELb0ELb0ELb0ELb0ELi2ELi2ELi4ELi2ELb1EEENS1_24CollectiveEpilogueBwdGQAISA_fSD_Li256ELb1ELb0EEENS1_25SingleTileBwdLPTSchedulerILb1ELi128ELb0EEEEEEEEEvNT_6ParamsE,@function
        .size           _ZN7cutlass13device_kernelIN5flash19enable_sm80_to_sm89INS1_16FlashAttnBwdSm80INS1_25CollectiveMainloopBwdSm80ILi2ELi2EN4cute5tupleIJNS5_1CILi64EEENS7_ILi128EEES8_EEENS_6half_tEfNS_4arch4Sm80ELb1ELb0ELb0ELb1ELb0ELb0ELb0ELb0ELi2ELi2ELi4ELi2ELb1EEENS1_24CollectiveEpilogueBwdGQAISA_fSD_Li256ELb1ELb0EEENS1_25SingleTileBwdLPTSchedulerILb1ELi128ELb0EEEEEEEEEvNT_6ParamsE,(.L_x_1820 - _ZN7cutlass13device_kernelIN5flash19enable_sm80_to_sm89INS1_16FlashAttnBwdSm80INS1_25CollectiveMainloopBwdSm80ILi2ELi2EN4cute5tupleIJNS5_1CILi64EEENS7_ILi128EEES8_EEENS_6half_tEfNS_4arch4Sm80ELb1ELb0ELb0ELb1ELb0ELb0ELb0ELb0ELi2ELi2ELi4ELi2ELb1EEENS1_24CollectiveEpilogueBwdGQAISA_fSD_Li256ELb1ELb0EEENS1_25SingleTileBwdLPTSchedulerILb1ELi128ELb0EEEEEEEEEvNT_6ParamsE)
        .other          _ZN7cutlass13device_kernelIN5flash19enable_sm80_to_sm89INS1_16FlashAttnBwdSm80INS1_25CollectiveMainloopBwdSm80ILi2ELi2EN4cute5tupleIJNS5_1CILi64EEENS7_ILi128EEES8_EEENS_6half_tEfNS_4arch4Sm80ELb1ELb0ELb0ELb1ELb0ELb0ELb0ELb0ELi2ELi2ELi4ELi2ELb1EEENS1_24CollectiveEpilogueBwdGQAISA_fSD_Li256ELb1ELb0EEENS1_25SingleTileBwdLPTSchedulerILb1ELi128ELb0EEEEEEEEEvNT_6ParamsE,@"STO_CUDA_ENTRY STV_DEFAULT"
_ZN7cutlass13device_kernelIN5flash19enable_sm80_to_sm89INS1_16FlashAttnBwdSm80INS1_25CollectiveMainloopBwdSm80ILi2ELi2EN4cute5tupleIJNS5_1CILi64EEENS7_ILi128EEES8_EEENS_6half_tEfNS_4arch4Sm80ELb1ELb0ELb0ELb1ELb0ELb0ELb0ELb0ELi2ELi2ELi4ELi2ELb1EEENS1_24CollectiveEpilogueBwdGQAISA_fSD_Li256ELb1ELb0EEENS1_25SingleTileBwdLPTSchedulerILb1ELi128ELb0EEEEEEEEEvNT_6ParamsE:
        /* <DEDUP_REMOVED lines=24> */
.L_x_828:
[----:B------:R-:W-:Y:S02]  /*0180*/  MOV R2, c[0x0][0x3b4] ;  /* 0x0000ed0000027a02 */ /* 0x000fe40000000f00 */
[----:B------:R-:W-:Y:S02]  /*0190*/  MOV R218, R0 ;  /* 0x0000000000da7202 */ /* 0x000fe40000000f00 */
[----:B------:R-:W-:-:S13]  /*01a0*/  ISETP.NE.AND P0, PT, R2, 0x1, PT ;  /* 0x000000010200780c */ /* 0x000fda0003f05270 */
[----:B------:R-:W-:-:S05]  /*01b0*/  @P0 IMAD.HI.U32 R2, R0, c[0x0][0x3b8], RZ ;  /* 0x0000ee0000020a27 */ /* 0x000fca00078e00ff */
[----:B------:R-:W-:-:S05]  /*01c0*/  @P0 SHF.R.U32.HI R218, RZ, c[0x0][0x3bc], R2 ;  /* 0x0000ef00ffda0a19 */ /* 0x000fca0000011602 */
[----:B------:R-:W-:Y:S02]  /*01d0*/  IMAD R3, R218, c[0x0][0x3b4], RZ ;  /* 0x0000ed00da037a24 */ /* 0x000fe400078e02ff */
.L_x_829:
        /* <DEDUP_REMOVED lines=16> */
.L_x_830:
        /* <DEDUP_REMOVED lines=9> */
.L_x_832:
[----:B------:R-:W-:-:S04]  /*0370*/  MOV R3, c[0x0][0x3dc] ;  /* 0x0000f70000037a02 */ /* 0x000fc80000000f00 */
.L_x_831:
[----:B-----5:R-:W-:-:S04]  /*0380*/  IADD3 R3, R3, 0x7f, RZ ;  /* 0x0000007f03037810 */ /* 0x020fc80007ffe0ff */
[----:B------:R-:W-:-:S04]  /*0390*/  SHF.R.S32.HI R0, RZ, 0x1f, R3 ;  /* 0x0000001fff007819 */ /* 0x000fc80000011403 */
[----:B------:R-:W-:-:S04]  /*03a0*/  LEA.HI R3, R0, R3, RZ, 0x7 ;  /* 0x0000000300037211 */ /* 0x000fc800078f38ff */
[----:B------:R-:W-:-:S04]  /*03b0*/  SHF.R.S32.HI R3, RZ, 0x7, R3 ;  /* 0x00000007ff037819 */ /* 0x000fc80000011403 */
[----:B------:R-:W-:-:S04]  /*03c0*/  ISETP.GE.AND P0, PT, R218, R3, PT ;  /* 0x00000003da00720c */ /* 0x000fc80003f06270 */
[----:B------:R-:W-:Y:S01]  /*03d0*/  SEL R215, R215, 0xffffffff, !P0 ;  /* 0xffffffffd7d77807 */ /* 0x000fe20004000000 */
[----:B------:R-:W-:Y:S05]  /*03e0*/  BRA `(.L_x_833) ;  /* 0x0000036000007947 */ /* 0x000fea0003800000 */
.L_x_827:
        /* <DEDUP_REMOVED lines=16> */
.L_x_834:
[----:B------:R-:W-:Y:S02]  /*04f0*/  MOV R0, c[0x0][0x3b4] ;  /* 0x0000ed0000007a02 */ /* 0x000fe40000000f00 */
[----:B------:R-:W-:Y:S02]  /*0500*/  MOV R218, R2 ;  /* 0x0000000200da7202 */ /* 0x000fe40000000f00 */
[----:B------:R-:W-:-:S13]  /*0510*/  ISETP.NE.AND P0, PT, R0, 0x1, PT ;  /* 0x000000010000780c */ /* 0x000fda0003f05270 */
[----:B------:R-:W-:-:S05]  /*0520*/  @P0 IMAD.HI.U32 R0, R2, c[0x0][0x3b8], RZ ;  /* 0x0000ee0002000a27 */ /* 0x000fca00078e00ff */
[----:B------:R-:W-:-:S05]  /*0530*/  @P0 SHF.R.U32.HI R218, RZ, c[0x0][0x3bc], R0 ;  /* 0x0000ef00ffda0a19 */ /* 0x000fca0000011600 */
[----:B------:R-:W-:Y:S02]  /*0540*/  IMAD R3, R218, c[0x0][0x3b4], RZ ;  /* 0x0000ed00da037a24 */ /* 0x000fe400078e02ff */
.L_x_835:
        /* <DEDUP_REMOVED lines=16> */
.L_x_836:
        /* <DEDUP_REMOVED lines=9> */
.L_x_838:
[----:B------:R-:W-:-:S04]  /*06e0*/  MOV R3, c[0x0][0x3dc] ;  /* 0x0000f70000037a02 */ /* 0x000fc80000000f00 */
.L_x_837:
[----:B-----5:R-:W-:-:S04]  /*06f0*/  IADD3 R3, R3, 0x7f, RZ ;  /* 0x0000007f03037810 */ /* 0x020fc80007ffe0ff */
[----:B------:R-:W-:-:S04]  /*0700*/  SHF.R.S32.HI R0, RZ, 0x1f, R3 ;  /* 0x0000001fff007819 */ /* 0x000fc80000011403 */
[----:B------:R-:W-:-:S04]  /*0710*/  LEA.HI R3, R0, R3, RZ, 0x7 ;  /* 0x0000000300037211 */ /* 0x000fc800078f38ff */
[----:B------:R-:W-:-:S04]  /*0720*/  SHF.R.S32.HI R3, RZ, 0x7, R3 ;  /* 0x00000007ff037819 */ /* 0x000fc80000011403 */
[----:B------:R-:W-:-:S04]  /*0730*/  ISETP.GE.AND P0, PT, R218, R3, PT ;  /* 0x00000003da00720c */ /* 0x000fc80003f06270 */
[----:B------:R-:W-:-:S04]  /*0740*/  SEL R215, R215, 0xffffffff, !P0 ;  /* 0xffffffffd7d77807 */ /* 0x000fc80004000000 */
.L_x_833:
[----:B------:R-:W-:-:S13]  /*0750*/  ISETP.GE.AND P0, PT, R215, RZ, PT ;  /* 0x000000ffd700720c */ /* 0x000fda0003f06270 */
[----:B------:R-:W-:Y:S05]  /*0760*/  @!P0 EXIT ;  /* 0x000000000000894d */ /* 0x000fea0003800000 */
[----:B------:R-:W-:Y:S01]  /*0770*/  ISETP.NE.U32.AND P3, PT, RZ, c[0x0][0x2c8], PT ;  /* 0x0000b200ff007a0c */ /* 0x000fe20003f65070 */
[----:B------:R-:W-:Y:S01]  /*0780*/  IMAD.MOV.U32 R0, RZ, RZ, 0x4 ;  /* 0x00000004ff007424 */ /* 0x000fe200078e00ff */
[----:B------:R-:W-:Y:S02]  /*0790*/  ISETP.NE.U32.AND P1, PT, RZ, c[0x0][0x2d0], PT ;  /* 0x0000b400ff007a0c */ /* 0x000fe40003f25070 */
[----:B------:R-:W-:Y:S01]  /*07a0*/  ISETP.NE.AND.EX P3, PT, RZ, c[0x0][0x2cc], PT, P3 ;  /* 0x0000b300ff007a0c */ /* 0x000fe20003f65330 */
[----:B------:R-:W-:Y:S01]  /*07b0*/  IMAD.WIDE R14, R215, R0, c[0x0][0x2c8] ;  /* 0x0000b200d70e7625 */ /* 0x000fe200078e0200 */
        /* <DEDUP_REMOVED lines=27> */
.L_x_839:
[----:B-1----:R-:W-:-:S04]  /*0970*/  ISETP.NE.U32.AND P0, PT, RZ, c[0x0][0x2e0], PT ;  /* 0x0000b800ff007a0c */ /* 0x002fc80003f05070 */
[----:B------:R-:W-:-:S13]  /*0980*/  ISETP.NE.AND.EX P0, PT, RZ, c[0x0][0x2e4], PT, P0 ;  /* 0x0000b900ff007a0c */ /* 0x000fda0003f05300 */
[----:B------:R-:W-:Y:S05]  /*0990*/  @!P0 BRA `(.L_x_840) ;  /* 0x0000003000008947 */ /* 0x000fea0003800000 */
[----:B------:R-:W-:-:S05]  /*09a0*/  IMAD.WIDE R8, R215, R0, c[0x0][0x2e0] ;  /* 0x0000b800d7087625 */ /* 0x000fca00078e0200 */
[----:B------:R1:W5:Y:S01]  /*09b0*/  LDG.E R214, [R8.64] ;  /* 0x0000000a08d67981 */ /* 0x000362000c1e1900 */
[----:B------:R-:W-:Y:S05]  /*09c0*/  BRA `(.L_x_841) ;  /* 0x0000004000007947 */ /* 0x000fea0003800000 */
.L_x_840:
[----:B------:R-:W-:Y:S05]  /*09d0*/  @!P1 BRA `(.L_x_841) ;  /* 0x0000003000009947 */ /* 0x000fea0003800000 */
[----:B------:R-:W2:Y:S04]  /*09e0*/  LDG.E R214, [R12.64] ;  /* 0x0000000a0cd67981 */ /* 0x000ea8000c1e1900 */
[----:B------:R-:W2:Y:S02]  /*09f0*/  LDG.E R9, [R12.64+0x4] ;  /* 0x0000040a0c097981 */ /* 0x000ea4000c1e1900 */
[----:B--2---:R-:W-:Y:S02]  /*0a00*/  IADD3 R214, -R214, R9, RZ ;  /* 0x00000009d6d67210 */ /* 0x004fe40007ffe1ff */
.L_x_841:
[----:B------:R-:W-:Y:S01]  /*0a10*/  IMAD.SHL.U32 R211, R218, 0x80, RZ ;  /* 0x00000080dad37824 */ /* 0x000fe200078e00ff */
[----:B-----5:R-:W-:Y:S01]  /*0a20*/  IADD3 R11, R216, 0x3f, RZ ;  /* 0x0000003fd80b7810 */ /* 0x020fe20007ffe0ff */
[----:B------:R-:W-:Y:S01]  /*0a30*/  CS2R R126, SRZ ;  /* 0x00000000007e7805 */ /* 0x000fe2000001ff00 */
[----:B------:R-:W-:Y:S01]  /*0a40*/  PLOP3.LUT P2, PT, PT, PT, PT, 0x80, 0x0 ;  /* 0x000000000000781c */ /* 0x000fe20003f4f070 */
[----:B------:R-:W-:Y:S01]  /*0a50*/  CS2R R124, SRZ ;  /* 0x00000000007c7805 */ /* 0x000fe2000001ff00 */
[----:B-1----:R-:W-:Y:S01]  /*0a60*/  IADD3 R9, R211, -c[0x0][0x2a4], -R214 ;  /* 0x8000a900d3097a10 */ /* 0x002fe20007ffe8d6 */
        /* <DEDUP_REMOVED lines=47> */
[----:B------:R-:W-:Y:S01]  /*0d60*/  SHF.R.S32.HI R0, RZ, 0x1f, R217 ;  /* 0x0000001fff007819 */ /* 0x000fe200000114d9 */
[----:B------:R-:W-:Y:S01]  /*0d70*/  IMAD.WIDE.U32 R26, R217, c[0x0][0x238], R6 ;  /* 0x00008e00d91a7a25 */ /* 0x000fe200078e0006 */
[CC--:B------:R-:W-:Y:S01]  /*0d80*/  LEA.HI R12, R13.reuse, R6.reuse, RZ, 0x3 ;  /* 0x000000060d0c7211 */ /* 0x0c0fe200078f18ff */
[----:B------:R-:W-:Y:S01]  /*0d90*/  ULDC.64 UR4, c[0x0][0x1d8] ;  /* 0x0000760000047ab9 */ /* 0x000fe20000000a00 */
[----:B------:R-:W-:Y:S01]  /*0da0*/  LEA.HI R18, R13, R6, RZ, 0x4 ;  /* 0x000000060d127211 */ /* 0x000fe200078f20ff */
[----:B------:R-:W-:Y:S01]  /*0db0*/  IMAD R8, R0, c[0x0][0x238], RZ ;  /* 0x00008e0000087a24 */ /* 0x000fe200078e02ff */
[----:B------:R-:W-:Y:S01]  /*0dc0*/  LOP3.LUT R11, R12, 0xfffffff8, RZ, 0xc0, !PT ;  /* 0xfffffff80c0b7812 */ /* 0x000fe200078ec0ff */
[C---:B------:R-:W-:Y:S01]  /*0dd0*/  IMAD R30, R0.reuse, c[0x0][0x270], RZ ;  /* 0x00009c00001e7a24 */ /* 0x040fe200078e02ff */
[----:B------:R-:W-:Y:S01]  /*0de0*/  SHF.R.S32.HI R213, RZ, 0x3, R12 ;  /* 0x00000003ffd57819 */ /* 0x000fe2000001140c */
[----:B------:R-:W-:Y:S01]  /*0df0*/  IMAD R28, R0, c[0x0][0x288], RZ ;  /* 0x0000a200001c7a24 */ /* 0x000fe200078e02ff */
[----:B------:R-:W-:Y:S01]  /*0e00*/  SHF.R.S32.HI R225, RZ, 0x1f, R224 ;  /* 0x0000001fffe17819 */ /* 0x000fe200000114e0 */
[----:B------:R-:W-:Y:S01]  /*0e10*/  @P0 IMAD.HI.U32 R9, R217, c[0x0][0x24c], RZ ;  /* 0x00009300d9090a27 */ /* 0x000fe200078e00ff */
[----:B------:R-:W-:Y:S01]  /*0e20*/  IADD3 R222, P2, R213, R2, RZ ;  /* 0x00000002d5de7210 */ /* 0x000fe20007f5e0ff */
[----:B------:R-:W-:Y:S01]  /*0e30*/  USHF.L.U32 UR6, UR4, 0x6, URZ ;  /* 0x0000000604067899 */ /* 0x000fe2000800063f */
[----:B------:R-:W-:Y:S01]  /*0e40*/  LEA.HI R198, R13, R6, RZ, 0x7 ;  /* 0x000000060dc67211 */ /* 0x000fe200078f38ff */
[----:B------:R-:W-:Y:S01]  /*0e50*/  IMAD.IADD R11, R6, 0x1, -R11 ;  /* 0x00000001060b7824 */ /* 0x000fe200078e0a0b */
[----:B------:R-:W-:Y:S01]  /*0e60*/  @P0 SHF.R.U32.HI R19, RZ, c[0x0][0x250], R9 ;  /* 0x00009400ff130a19 */ /* 0x000fe20000011609 */
[----:B------:R-:W-:Y:S01]  /*0e70*/  IMAD R9, R217, c[0x0][0x23c], R8 ;  /* 0x00008f00d9097a24 */ /* 0x000fe200078e0208 */
[----:B------:R-:W-:Y:S01]  /*0e80*/  IADD3 R22, P0, R213, R4, RZ ;  /* 0x00000004d5167210 */ /* 0x000fe20007f1e0ff */
[----:B------:R-:W-:Y:S01]  /*0e90*/  IMAD.SHL.U32 R20, R11, 0x8, RZ ;  /* 0x000000080b147824 */ /* 0x000fe200078e00ff */
[----:B------:R-:W-:Y:S01]  /*0ea0*/  SHF.R.S32.HI R8, RZ, 0x1f, R19 ;  /* 0x0000001fff087819 */ /* 0x000fe20000011413 */
[----:B------:R-:W-:Y:S01]  /*0eb0*/  IMAD.IADD R27, R27, 0x1, R9 ;  /* 0x000000011b1b7824 */ /* 0x000fe200078e0209 */
[----:B------:R-:W-:Y:S01]  /*0ec0*/  SHF.R.S32.HI R9, RZ, 0x1f, R213 ;  /* 0x0000001fff097819 */ /* 0x000fe200000114d5 */
[----:B------:R-:W-:Y:S01]  /*0ed0*/  IMAD.SHL.U32 R205, R208, 0x40, RZ ;  /* 0x00000040d0cd7824 */ /* 0x000fe200078e00ff */
[----:B------:R-:W-:Y:S01]  /*0ee0*/  SHF.R.S32.HI R21, RZ, 0x1f, R20 ;  /* 0x0000001fff157819 */ /* 0x000fe20000011414 */
[----:B------:R-:W-:Y:S01]  /*0ef0*/  IMAD R24, R8, c[0x0][0x1e0], RZ ;  /* 0x0000780008187a24 */ /* 0x000fe200078e02ff */
[----:B------:R-:W-:Y:S01]  /*0f00*/  SEL R4, R215, RZ, !P1 ;  /* 0x000000ffd7047207 */ /* 0x000fe20004800000 */
[C---:B------:R-:W-:Y:S01]  /*0f10*/  IMAD.X R23, R9.reuse, 0x1, R5, P0 ;  /* 0x0000000109177824 */ /* 0x040fe200000e0605 */
[----:B------:R-:W-:Y:S01]  /*0f20*/  SHF.R.S32.HI R5, RZ, 0x1f, R215 ;  /* 0x0000001fff057819 */ /* 0x000fe200000114d7 */
[----:B------:R-:W-:Y:S01]  /*0f30*/  IMAD.X R2, R9, 0x1, R3, P2 ;  /* 0x0000000109027824 */ /* 0x000fe200010e0603 */
[----:B------:R-:W-:Y:S01]  /*0f40*/  SHF.R.S32.HI R9, RZ, 0x4, R18 ;  /* 0x00000004ff097819 */ /* 0x000fe20000011412 */
[----:B------:R-:W-:Y:S01]  /*0f50*/  IMAD.IADD R3, R235, 0x1, -R213 ;  /* 0x00000001eb037824 */ /* 0x000fe200078e0ad5 */
[----:B------:R-:W-:Y:S01]  /*0f60*/  SEL R17, R5, RZ, !P3 ;  /* 0x000000ff05117207 */ /* 0x000fe20005800000 */
[----:B------:R-:W-:Y:S01]  /*0f70*/  IMAD R24, R19, c[0x0][0x1e4], R24 ;  /* 0x0000790013187a24 */ /* 0x000fe200078e0218 */
[----:B------:R-:W-:Y:S01]  /*0f80*/  SEL R5, R5, RZ, !P1 ;  /* 0x000000ff05057207 */ /* 0x000fe20004800000 */
[----:B------:R-:W-:Y:S01]  /*0f90*/  IMAD.WIDE.U32 R14, R19, c[0x0][0x1e0], R20 ;  /* 0x00007800130e7a25 */ /* 0x000fe200078e0014 */
[C---:B------:R-:W-:Y:S01]  /*0fa0*/  ISETP.GE.AND P2, PT, R3.reuse, 0x1, PT ;  /* 0x000000010300780c */ /* 0x040fe20003f46270 */
[----:B------:R-:W-:Y:S01]  /*0fb0*/  UMOV UR8, 0x6 ;  /* 0x0000000600087882 */ /* 0x000fe20000000000 */
[----:B------:R-:W-:Y:S01]  /*0fc0*/  ISETP.GE.AND P0, PT, R3, 0x21, PT ;  /* 0x000000210300780c */ /* 0x000fe20003f06270 */
[----:B------:R-:W-:Y:S01]  /*0fd0*/  IMAD.IADD R25, R15, 0x1, R24 ;  /* 0x000000010f197824 */ /* 0x000fe200078e0218 */
[----:B------:R-:W-:Y:S01]  /*0fe0*/  ISETP.GE.AND P6, PT, R3, 0x41, PT ;  /* 0x000000410300780c */ /* 0x000fe20003fc6270 */
[----:B------:R-:W-:Y:S01]  /*0ff0*/  IMAD R15, R5, c[0x0][0x1e8], RZ ;  /* 0x00007a00050f7a24 */ /* 0x000fe200078e02ff */
[----:B------:R-:W-:Y:S01]  /*1000*/  ISETP.GE.AND P5, PT, R3, 0x61, PT ;  /* 0x000000610300780c */ /* 0x000fe20003fa6270 */
[----:B------:R-:W-:Y:S01]  /*1010*/  IMAD.MOV.U32 R24, RZ, RZ, R14 ;  /* 0x000000ffff187224 */ /* 0x000fe200078e000e */
[----:B------:R-:W-:Y:S01]  /*1020*/  SEL R3, R215, RZ, !P3 ;  /* 0x000000ffd7037207 */ /* 0x000fe20005800000 */
[C---:B------:R-:W-:Y:S01]  /*1030*/  IMAD R30, R217.reuse, c[0x0][0x274], R30 ;  /* 0x00009d00d91e7a24 */ /* 0x040fe200078e021e */
[----:B------:R-:W-:Y:S01]  /*1040*/  SHF.R.S32.HI R10, RZ, 0x1f, R205 ;  /* 0x0000001fff0a7819 */ /* 0x000fe200000114cd */
[C---:B------:R-:W-:Y:S01]  /*1050*/  IMAD.WIDE.U32 R36, R217.reuse, c[0x0][0x270], R224 ;  /* 0x00009c00d9247a25 */ /* 0x040fe200078e00e0 */
[C---:B------:R-:W-:Y:S01]  /*1060*/  ISETP.GE.OR P4, PT, R20.reuse, c[0x0][0x1cc], !P2 ;  /* 0x0000730014007a0c */ /* 0x040fe20005786670 */
[----:B------:R-:W-:Y:S01]  /*1070*/  USHF.L.U64.HI UR5, UR4, UR8, UR5 ;  /* 0x0000000804057299 */ /* 0x000fe20008010205 */
[----:B------:R-:W-:Y:S01]  /*1080*/  ISETP.GE.OR P2, PT, R20, c[0x0][0x19c], !P2 ;  /* 0x0000670014007a0c */ /* 0x000fe20005746670 */
[----:B------:R-:W-:Y:S01]  /*1090*/  IMAD R32, R4, c[0x0][0x1ec], R15 ;  /* 0x00007b0004207a24 */ /* 0x000fe200078e020f */
[----:B------:R-:W-:Y:S01]  /*10a0*/  LEA.HI R15, R18, R9, RZ, 0x1 ;  /* 0x00000009120f7211 */ /* 0x000fe200078f08ff */
[----:B------:R-:W-:Y:S01]  /*10b0*/  IMAD R28, R217, c[0x0][0x28c], R28 ;  /* 0x0000a300d91c7a24 */ /* 0x000fe200078e021c */
[----:B------:R-:W-:Y:S01]  /*10c0*/  SHF.R.U32.HI R198, RZ, 0x4, R198 ;  /* 0x00000004ffc67819 */ /* 0x000fe200000116c6 */
[----:B------:R-:W-:Y:S01]  /*10d0*/  IMAD R14, R17, c[0x0][0x240], RZ ;  /* 0x00009000110e7a24 */ /* 0x000fe200078e02ff */
[----:B------:R-:W-:Y:S01]  /*10e0*/  LOP3.LUT R15, R15, 0xfffffffe, RZ, 0xc0, !PT ;  /* 0xfffffffe0f0f7812 */ /* 0x000fe200078ec0ff */
[----:B------:R-:W-:-:S04]  /*10f0*/  IMAD.WIDE.U32 R34, R217, c[0x0][0x288], R224 ;  /* 0x0000a200d9227a25 */ /* 0x000fc800078e00e0 */
[----:B------:R-:W-:-:S04]  /*1100*/  IMAD.WIDE.U32 R26, R3, c[0x0][0x240], R26 ;  /* 0x00009000031a7a25 */ /* 0x000fc800078e001a */
[----:B------:R-:W-:Y:S01]  /*1110*/  IMAD.IADD R31, R37, 0x1, R30 ;  /* 0x00000001251f7824 */ /* 0x000fe200078e021e */
[----:B------:R-:W-:Y:S01]  /*1120*/  IADD3 R205, P1, R205, R26, RZ ;  /* 0x0000001acdcd7210 */ /* 0x000fe20007f3e0ff */
[----:B------:R-:W-:Y:S02]  /*1130*/  IMAD R203, R3, c[0x0][0x244], R14 ;  /* 0x0000910003cb7a24 */ /* 0x000fe400078e020e */
[----:B------:R-:W-:Y:S02]  /*1140*/  IMAD.IADD R29, R35, 0x1, R28 ;  /* 0x00000001231d7824 */ /* 0x000fe400078e021c */
[----:B------:R-:W-:Y:S01]  /*1150*/  IMAD.MOV.U32 R30, RZ, RZ, R36 ;  /* 0x000000ffff1e7224 */ /* 0x000fe200078e0024 */
[----:B------:R-:W-:Y:S01]  /*1160*/  IADD3.X R203, R10, R27, R203, P1, !PT ;  /* 0x0000001b0acb7210 */ /* 0x000fe20000ffe4cb */
[----:B------:R-:W-:Y:S01]  /*1170*/  IMAD.WIDE.U32 R24, R4, c[0x0][0x1e8], R24 ;  /* 0x00007a0004187a25 */ /* 0x000fe200078e0018 */
[----:B------:R-:W-:-:S03]  /*1180*/  SHF.R.S32.HI R10, RZ, 0x1f, R208 ;  /* 0x0000001fff0a7819 */ /* 0x000fc600000114d0 */
[----:B------:R-:W-:Y:S02]  /*1190*/  IMAD.MOV.U32 R28, RZ, RZ, R34 ;  /* 0x000000ffff1c7224 */ /* 0x000fe400078e0022 */
[----:B------:R-:W-:-:S04]  /*11a0*/  IMAD.WIDE R22, R218, 0x80, R22 ;  /* 0x00000080da167825 */ /* 0x000fc800078e0216 */
[----:B------:R-:W-:-:S04]  /*11b0*/  IMAD.WIDE.U32 R30, R3, c[0x0][0x278], R30 ;  /* 0x00009e00031e7a25 */ /* 0x000fc800078e001e */
[----:B------:R-:W-:Y:S01]  /*11c0*/  IMAD.IADD R33, R25, 0x1, R32 ;  /* 0x0000000119217824 */ /* 0x000fe200078e0220 */
[----:B------:R-:W-:Y:S01]  /*11d0*/  IADD3 R210, P3, R208, R30, RZ ;  /* 0x0000001ed0d27210 */ /* 0x000fe20007f7e0ff */
[----:B------:R-:W-:Y:S01]  /*11e0*/  IMAD.IADD R15, R9, 0x1, -R15 ;  /* 0x00000001090f7824 */ /* 0x000fe200078e0a0f */
[----:B------:R-:W-:Y:S01]  /*11f0*/  LEA.HI R9, R13, R6, RZ, 0x6 ;  /* 0x000000060d097211 */ /* 0x000fe200078f30ff */
[----:B------:R-:W-:Y:S02]  /*1200*/  IMAD R14, R17, c[0x0][0x290], RZ ;  /* 0x0000a400110e7a24 */ /* 0x000fe400078e02ff */
[----:B------:R-:W-:Y:S01]  /*1210*/  IMAD.WIDE.U32 R28, R3, c[0x0][0x290], R28 ;  /* 0x0000a400031c7a25 */ /* 0x000fe200078e001c */
[----:B------:R-:W-:-:S03]  /*1220*/  SHF.R.S32.HI R9, RZ, 0x6, R9 ;  /* 0x00000006ff097819 */ /* 0x000fc60000011409 */
[----:B------:R-:W-:Y:S01]  /*1230*/  IMAD.MOV.U32 R32, RZ, RZ, R24 ;  /* 0x000000ffff207224 */ /* 0x000fe200078e0018 */
[----:B------:R-:W-:Y:S01]  /*1240*/  IADD3 R208, P1, R208, R28, RZ ;  /* 0x0000001cd0d07210 */ /* 0x000fe20007f3e0ff */
[----:B------:R-:W-:Y:S02]  /*1250*/  IMAD.SHL.U32 R25, R213, 0x40, RZ ;  /* 0x00000040d5197824 */ /* 0x000fe400078e00ff */
[----:B------:R-:W-:Y:S02]  /*1260*/  IMAD R27, R23, c[0x0][0x1d8], RZ ;  /* 0x00007600171b7a24 */ /* 0x000fe400078e02ff */
[----:B------:R-:W-:Y:S01]  /*1270*/  IMAD R16, R17, c[0x0][0x278], RZ ;  /* 0x00009e0011107a24 */ /* 0x000fe200078e02ff */
[----:B------:R-:W-:Y:S01]  /*1280*/  LOP3.LUT R25, R25, 0x1c0, RZ, 0xc0, !PT ;  /* 0x000001c019197812 */ /* 0x000fe200078ec0ff */
[----:B------:R-:W-:Y:S02]  /*1290*/  IMAD R207, R3, c[0x0][0x294], R14 ;  /* 0x0000a50003cf7a24 */ /* 0x000fe400078e020e */
[----:B------:R-:W-:Y:S01]  /*12a0*/  IMAD R8, R8, c[0x0][0x1b0], RZ ;  /* 0x00006c0008087a24 */ /* 0x000fe200078e02ff */
[----:B------:R-:W-:Y:S01]  /*12b0*/  LOP3.LUT R24, R25, 0x38, R20, 0xf8, !PT ;  /* 0x0000003819187812 */ /* 0x000fe200078ef814 */
[----:B------:R-:W-:Y:S01]  /*12c0*/  IMAD R14, R22, c[0x0][0x1dc], R27 ;  /* 0x00007700160e7a24 */ /* 0x000fe200078e021b */
[----:B------:R-:W-:Y:S01]  /*12d0*/  IADD3.X R207, R10, R29, R207, P1, !PT ;  /* 0x0000001d0acf7210 */ /* 0x000fe20000ffe4cf */
[----:B------:R-:W-:Y:S01]  /*12e0*/  IMAD.WIDE.U32 R32, R22, c[0x0][0x1d8], R32 ;  /* 0x0000760016207a25 */ /* 0x000fe200078e0020 */
[----:B------:R-:W-:-:S03]  /*12f0*/  SHF.R.U32.HI R25, RZ, 0x3, R25 ;  /* 0x00000003ff197819 */ /* 0x000fc60000011619 */
[----:B------:R-:W-:Y:S01]  /*1300*/  IMAD R209, R3, c[0x0][0x27c], R16 ;  /* 0x00009f0003d17a24 */ /* 0x000fe200078e0210 */
[----:B------:R-:W-:Y:S01]  /*1310*/  LEA R26, P1, R32, c[0x0][0x1c0], 0x1 ;  /* 0x00007000201a7a11 */ /* 0x000fe200078208ff */
[C---:B------:R-:W-:Y:S02]  /*1320*/  IMAD R8, R19.reuse, c[0x0][0x1b4], R8 ;  /* 0x00006d0013087a24 */ /* 0x040fe400078e0208 */
[----:B------:R-:W-:Y:S01]  /*1330*/  IMAD.WIDE.U32 R34, R19, c[0x0][0x1b0], R20 ;  /* 0x00006c0013227a25 */ /* 0x000fe200078e0014 */
[----:B------:R-:W-:Y:S02]  /*1340*/  IADD3.X R209, R10, R31, R209, P3, !PT ;  /* 0x0000001f0ad17210 */ /* 0x000fe40001ffe4d1 */
[C---:B------:R-:W-:Y:S01]  /*1350*/  ISETP.GE.OR P3, PT, R20.reuse, c[0x0][0x1cc], !P0 ;  /* 0x0000730014007a0c */ /* 0x040fe20004766670 */
[----:B------:R-:W-:Y:S01]  /*1360*/  IMAD.IADD R19, R33, 0x1, R14 ;  /* 0x0000000121137824 */ /* 0x000fe200078e020e */
[----:B------:R-:W-:Y:S01]  /*1370*/  LEA.HI R14, R13, R6, RZ, 0x2 ;  /* 0x000000060d0e7211 */ /* 0x000fe200078f10ff */
[----:B------:R-:W-:Y:S01]  /*1380*/  IMAD.SHL.U32 R16, R9, 0x200, RZ ;  /* 0x0000020009107824 */ /* 0x000fe200078e00ff */
[----:B------:R-:W-:Y:S01]  /*1390*/  ISETP.GE.OR P0, PT, R20, c[0x0][0x19c], !P0 ;  /* 0x0000670014007a0c */ /* 0x000fe20004706670 */
[----:B------:R-:W-:Y:S01]  /*13a0*/  IMAD R5, R5, c[0x0][0x1b8], RZ ;  /* 0x00006e0005057a24 */ /* 0x000fe200078e02ff */
[----:B------:R-:W-:Y:S01]  /*13b0*/  LEA.HI.X R27, R32, c[0x0][0x1c4], R19, 0x1, P1 ;  /* 0x00007100201b7a11 */ /* 0x000fe200008f0c13 */
[----:B------:R-:W-:Y:S01]  /*13c0*/  IMAD.IADD R35, R35, 0x1, R8 ;  /* 0x0000000123237824 */ /* 0x000fe200078e0208 */
[----:B------:R-:W-:Y:S01]  /*13d0*/  LOP3.LUT R24, R16, R24, R25, 0xf6, !PT ;  /* 0x0000001810187212 */ /* 0x000fe200078ef619 */
[----:B------:R-:W-:Y:S01]  /*13e0*/  IMAD R8, R4, c[0x0][0x1bc], R5 ;  /* 0x00006f0004087a24 */ /* 0x000fe200078e0205 */
[----:B------:R-:W-:Y:S01]  /*13f0*/  IADD3 R28, P1, R26, UR6, RZ ;  /* 0x000000061a1c7c10 */ /* 0x000fe2000ff3e0ff */
[----:B------:R-:W-:Y:S01]  /*1400*/  IMAD.WIDE.U32 R34, R4, c[0x0][0x1b8], R34 ;  /* 0x00006e0004227a25 */ /* 0x000fe200078e0022 */
[----:B------:R-:W-:-:S02]  /*1410*/  SHF.R.S32.HI R19, RZ, 0x2, R14 ;  /* 0x00000002ff137819 */ /* 0x000fc4000001140e */
[----:B------:R-:W-:Y:S01]  /*1420*/  SHF.R.S32.HI R10, RZ, 0x1f, R14 ;  /* 0x0000001fff0a7819 */ /* 0x000fe2000001140e */
[----:B------:R-:W-:Y:S01]  /*1430*/  IMAD.SHL.U32 R5, R24, 0x2, RZ ;  /* 0x0000000218057824 */ /* 0x000fe200078e00ff */
[----:B------:R-:W-:Y:S01]  /*1440*/  IADD3.X R29, R27, UR5, RZ, P1, !PT ;  /* 0x000000051b1d7c10 */ /* 0x000fe20008ffe4ff */
[----:B------:R-:W-:Y:S01]  /*1450*/  IMAD.IADD R35, R35, 0x1, R8 ;  /* 0x0000000123237824 */ /* 0x000fe200078e0208 */
[----:B------:R-:W-:Y:S01]  /*1460*/  IADD3 R30, P1, R28, UR6, RZ ;  /* 0x000000061c1e7c10 */ /* 0x000fe2000ff3e0ff */
[----:B------:R-:W-:Y:S01]  /*1470*/  IMAD R23, R23, c[0x0][0x1a8], RZ ;  /* 0x00006a0017177a24 */ /* 0x000fe200078e02ff */
[----:B------:R-:W-:Y:S01]  /*1480*/  LEA.HI R10, R10, R19, RZ, 0x3 ;  /* 0x000000130a0a7211 */ /* 0x000fe200078f18ff */
[----:B------:R-:W-:Y:S01]  /*1490*/  @!PT LDS RZ, [RZ] ;  /* 0x00000000fffff984 */ /* 0x000fe20000000800 */
[----:B------:R-:W-:Y:S01]  /*14a0*/  @!PT LDS RZ, [RZ] ;  /* 0x00000000fffff984 */ /* 0x000fe20000000800 */
[----:B------:R-:W-:Y:S01]  /*14b0*/  @!PT LDS RZ, [RZ] ;  /* 0x00000000fffff984 */ /* 0x000fe20000000800 */
[----:B------:R1:W-:Y:S01]  /*14c0*/  LDGSTS.E.BYPASS.LTC128B.128 [R5+0x4080], [R26.64], !P4 ;  /* 0x040800001a057fae */ /* 0x0003e2000e101d4a */
[----:B------:R-:W-:Y:S01]  /*14d0*/  IADD3.X R31, R29, UR5, RZ, P1, !PT ;  /* 0x000000051d1f7c10 */ /* 0x000fe20008ffe4ff */
[----:B------:R-:W-:Y:S01]  /*14e0*/  IMAD R23, R22, c[0x0][0x1ac], R23 ;  /* 0x00006b0016177a24 */ /* 0x000fe200078e0217 */
[----:B------:R-:W-:Y:S01]  /*14f0*/  IADD3 R32, P1, R30, UR6, RZ ;  /* 0x000000061e207c10 */ /* 0x000fe2000ff3e0ff */
[----:B------:R2:W-:Y:S01]  /*1500*/  LDGSTS.E.BYPASS.LTC128B.128 [R5+0x5080], [R28.64], !P3 ;  /* 0x050800001c057fae */ /* 0x0005e2000d901d4a */
[----:B------:R-:W-:Y:S01]  /*1510*/  ISETP.GE.OR P4, PT, R20, c[0x0][0x1cc], !P6 ;  /* 0x0000730014007a0c */ /* 0x000fe20007786670 */
[----:B------:R-:W-:Y:S01]  /*1520*/  IMAD.WIDE.U32 R34, R22, c[0x0][0x1a8], R34 ;  /* 0x00006a0016227a25 */ /* 0x000fe200078e0022 */
[----:B------:R-:W-:Y:S01]  /*1530*/  LOP3.LUT R10, R10, 0xfffffff8, RZ, 0xc0, !PT ;  /* 0xfffffff80a0a7812 */ /* 0x000fe200078ec0ff */
[----:B------:R-:W-:Y:S01]  /*1540*/  ULDC.64 UR6, c[0x0][0x208] ;  /* 0x0000820000067ab9 */ /* 0x000fe20000000a00 */
[----:B------:R-:W-:Y:S01]  /*1550*/  ISETP.GE.OR P3, PT, R20, c[0x0][0x1cc], !P5 ;  /* 0x0000730014007a0c */ /* 0x000fe20006f66670 */
[----:B------:R-:W-:Y:S01]  /*1560*/  IMAD R4, R0, c[0x0][0x180], RZ ;  /* 0x0000600000047a24 */ /* 0x000fe200078e02ff */
[----:B------:R-:W-:Y:S01]  /*1570*/  IADD3.X R33, R31, UR5, RZ, P1, !PT ;  /* 0x000000051f217c10 */ /* 0x000fe20008ffe4ff */
[----:B------:R-:W-:Y:S01]  /*1580*/  ULDC.64 UR4, c[0x0][0x1a8] ;  /* 0x00006a0000047ab9 */ /* 0x000fe20000000a00 */
[----:B------:R-:W-:Y:S01]  /*1590*/  IMAD.IADD R8, R19, 0x1, -R10 ;  /* 0x0000000113087824 */ /* 0x000fe200078e0a0a */
[----:B------:R-:W-:Y:S01]  /*15a0*/  USHF.L.U32 UR13, UR4, 0x6, URZ ;  /* 0x00000006040d7899 */ /* 0x000fe2000800063f */
[----:B------:R-:W-:Y:S01]  /*15b0*/  IMAD.IADD R23, R35, 0x1, R23 ;  /* 0x0000000123177824 */ /* 0x000fe200078e0217 */
[----:B------:R-:W-:Y:S01]  /*15c0*/  LEA.HI R10, R13, R6, RZ, 0x5 ;  /* 0x000000060d0a7211 */ /* 0x000fe200078f28ff */
[C---:B------:R-:W-:Y:S01]  /*15d0*/  IMAD R4, R217.reuse, c[0x0][0x184], R4 ;  /* 0x00006100d9047a24 */ /* 0x040fe200078e0204 */
[----:B------:R-:W-:Y:S01]  /*15e0*/  USHF.L.U64.HI UR5, UR4, UR8, UR5 ;  /* 0x0000000804057299 */ /* 0x000fe20008010205 */
[----:B------:R-:W-:Y:S01]  /*15f0*/  IMAD.WIDE.U32 R24, R217, c[0x0][0x180], R20 ;  /* 0x00006000d9187a25 */ /* 0x000fe200078e0014 */
[----:B------:R-:W-:Y:S01]  /*1600*/  SHF.R.S32.HI R19, RZ, 0x5, R10 ;  /* 0x00000005ff137819 */ /* 0x000fe2000001140a */
[----:B------:R3:W-:Y:S01]  /*1610*/  LDGSTS.E.BYPASS.LTC128B.128 [R5+0x6080], [R30.64], !P4 ;  /* 0x060800001e057fae */ /* 0x0007e2000e101d4a */
[----:B------:R-:W-:Y:S01]  /*1620*/  ISETP.GE.OR P6, PT, R20, c[0x0][0x19c], !P6 ;  /* 0x0000670014007a0c */ /* 0x000fe200077c6670 */
[----:B------:R-:W-:Y:S01]  /*1630*/  IMAD.IADD R25, R25, 0x1, R4 ;  /* 0x0000000119197824 */ /* 0x000fe200078e0204 */
[----:B------:R-:W-:Y:S01]  /*1640*/  LEA.HI R4, R10, R19, RZ, 0x1 ;  /* 0x000000130a047211 */ /* 0x000fe200078f08ff */
[----:B------:R4:W-:Y:S01]  /*1650*/  LDGSTS.E.BYPASS.LTC128B.128 [R5+0x7080], [R32.64], !P3 ;  /* 0x0708000020057fae */ /* 0x0009e2000d901d4a */
[----:B------:R-:W-:Y:S01]  /*1660*/  ISETP.GE.OR P5, PT, R20, c[0x0][0x19c], !P5 ;  /* 0x0000670014007a0c */ /* 0x000fe20006fa6670 */
[----:B-1----:R-:W-:Y:S01]  /*1670*/  IMAD R26, R0, c[0x0][0x210], RZ ;  /* 0x00008400001a7a24 */ /* 0x002fe200078e02ff */
[C---:B------:R-:W-:Y:S01]  /*1680*/  ISETP.GE.AND P4, PT, R20.reuse, c[0x0][0x16c], PT ;  /* 0x00005b0014007a0c */ /* 0x040fe20003f86270 */
[----:B------:R-:W0:Y:S01]  /*1690*/  LDGDEPBAR ;  /* 0x00000000000079af */ /* 0x000e220000000000 */
[----:B------:R-:W-:Y:S01]  /*16a0*/  ISETP.GE.AND P3, PT, R20, c[0x0][0x1fc], PT ;  /* 0x00007f0014007a0c */ /* 0x000fe20003f66270 */
[----:B------:R-:W-:Y:S01]  /*16b0*/  IMAD R26, R217, c[0x0][0x214], R26 ;  /* 0x00008500d91a7a24 */ /* 0x000fe200078e021a */
[----:B--2---:R-:W-:Y:S01]  /*16c0*/  LEA R28, P1, R34, c[0x0][0x190], 0x1 ;  /* 0x00006400221c7a11 */ /* 0x004fe200078208ff */
[----:B------:R-:W-:Y:S01]  /*16d0*/  IMAD R0, R17, c[0x0][0x218], RZ ;  /* 0x0000860011007a24 */ /* 0x000fe200078e02ff */
[----:B------:R-:W-:Y:S01]  /*16e0*/  LOP3.LUT R4, R4, 0xfffffffe, RZ, 0xc0, !PT ;  /* 0xfffffffe04047812 */ /* 0x000fe200078ec0ff */
[----:B------:R-:W-:Y:S01]  /*16f0*/  USHF.L.U64.HI UR9, UR6, UR8, UR7 ;  /* 0x0000000806097299 */ /* 0x000fe20008010207 */
[----:B------:R-:W-:Y:S01]  /*1700*/  LEA.HI.X R29, R34, c[0x0][0x194], R23, 0x1, P1 ;  /* 0x00006500221d7a11 */ /* 0x000fe200008f0c17 */
[----:B------:R-:W-:Y:S01]  /*1710*/  IMAD R0, R3, c[0x0][0x21c], R0 ;  /* 0x0000870003007a24 */ /* 0x000fe200078e0200 */
[----:B------:R-:W-:Y:S01]  /*1720*/  IADD3 R22, P1, R28, UR13, RZ ;  /* 0x0000000d1c167c10 */ /* 0x000fe2000ff3e0ff */
[----:B------:R-:W-:Y:S01]  /*1730*/  IMAD.IADD R4, R19, 0x1, -R4 ;  /* 0x0000000113047824 */ /* 0x000fe200078e0a04 */
[----:B------:R-:W-:Y:S01]  /*1740*/  USHF.L.U32 UR12, UR6, 0x6, URZ ;  /* 0x00000006060c7899 */ /* 0x000fe2000800063f */
[----:B------:R1:W-:Y:S01]  /*1750*/  LDGSTS.E.BYPASS.LTC128B.128 [R5+0x80], [R28.64], !P2 ;  /* 0x000800001c057fae */ /* 0x0003e2000d101d4a */
[----:B------:R-:W-:Y:S01]  /*1760*/  IADD3.X R23, R29, UR5, RZ, P1, !PT ;  /* 0x000000051d177c10 */ /* 0x000fe20008ffe4ff */
[----:B------:R-:W-:Y:S01]  /*1770*/  IMAD.WIDE.U32 R220, R3, c[0x0][0x188], R24 ;  /* 0x0000620003dc7a25 */ /* 0x000fe200078e0018 */
[----:B------:R-:W-:-:S02]  /*1780*/  LOP3.LUT P2, RZ, R11, 0x4, RZ, 0xc0, !PT ;  /* 0x000000040bff7812 */ /* 0x000fc4000784c0ff */
[----:B------:R-:W-:Y:S01]  /*1790*/  LOP3.LUT P1, RZ, R11, 0x2, RZ, 0xc0, !PT ;  /* 0x000000020bff7812 */ /* 0x000fe2000782c0ff */
[----:B------:R2:W-:Y:S01]  /*17a0*/  LDGSTS.E.BYPASS.LTC128B.128 [R5+0x1080], [R22.64], !P0 ;  /* 0x0108000016057fae */ /* 0x0005e2000c101d4a */
[----:B---3--:R-:W-:Y:S01]  /*17b0*/  IMAD.WIDE.U32 R30, R217, c[0x0][0x210], R20 ;  /* 0x00008400d91e7a25 */ /* 0x008fe200078e0014 */
[C---:B------:R-:W-:Y:S02]  /*17c0*/  IADD3 R230, R5.reuse, 0x4080, RZ ;  /* 0x0000408005e67810 */ /* 0x040fe40007ffe0ff */
[----:B------:R-:W-:Y:S01]  /*17d0*/  IADD3 R229, R5, 0x8080, RZ ;  /* 0x0000808005e57810 */ /* 0x000fe20007ffe0ff */
[----:B------:R-:W-:Y:S02]  /*17e0*/  IMAD.SHL.U32 R21, R11, 0x40, RZ ;  /* 0x000000400b157824 */ /* 0x000fe400078e00ff */
[----:B------:R-:W-:Y:S02]  /*17f0*/  IMAD.SHL.U32 R20, R19, 0x10, RZ ;  /* 0x0000001013147824 */ /* 0x000fe400078e00ff */
[----:B------:R-:W-:Y:S01]  /*1800*/  IMAD.IADD R27, R31, 0x1, R26 ;  /* 0x000000011f1b7824 */ /* 0x000fe200078e021a */
[----:B------:R-:W-:Y:S01]  /*1810*/  LOP3.LUT R21, R21, 0x1c0, RZ, 0xc0, !PT ;  /* 0x000001c015157812 */ /* 0x000fe200078ec0ff */
[----:B------:R-:W-:-:S02]  /*1820*/  IMAD.MOV.U32 R26, RZ, RZ, R30 ;  /* 0x000000ffff1a7224 */ /* 0x000fc400078e001e */
[----:B------:R-:W-:Y:S01]  /*1830*/  IMAD R197, R15, 0x800, R16 ;  /* 0x000008000fc57824 */ /* 0x000fe200078e0210 */
[----:B------:R-:W-:Y:S01]  /*1840*/  LOP3.LUT R19, R21, 0x30, R20, 0xf8, !PT ;  /* 0x0000003015137812 */ /* 0x000fe200078ef814 */
[----:B------:R-:W-:Y:S01]  /*1850*/  IMAD.WIDE.U32 R24, R236, c[0x0][0x178], RZ ;  /* 0x00005e00ec187a25 */ /* 0x000fe200078e00ff */
[----:B------:R-:W-:Y:S02]  /*1860*/  SHF.R.U32.HI R196, RZ, 0x3, R21 ;  /* 0x00000003ffc47819 */ /* 0x000fe40000011615 */
[--C-:B------:R-:W-:Y:S01]  /*1870*/  LOP3.LUT R19, R19, 0x8, R12.reuse, 0xf8, !PT ;  /* 0x0000000813137812 */ /* 0x100fe200078ef80c */
[----:B------:R-:W-:Y:S02]  /*1880*/  IMAD.MOV.U32 R199, RZ, RZ, 0x40 ;  /* 0x00000040ffc77424 */ /* 0x000fe400078e00ff */
[----:B-1----:R-:W-:Y:S01]  /*1890*/  IMAD R28, R17, c[0x0][0x188], RZ ;  /* 0x00006200111c7a24 */ /* 0x002fe200078e02ff */
[----:B------:R-:W-:Y:S01]  /*18a0*/  LOP3.LUT R17, R21, 0x8, R12, 0xf8, !PT ;  /* 0x0000000815117812 */ /* 0x000fe200078ef80c */
[----:B------:R-:W-:-:S03]  /*18b0*/  IMAD.WIDE.U32 R20, R3, c[0x0][0x218], R26 ;  /* 0x0000860003147a25 */ /* 0x000fc600078e001a */
[-C--:B------:R-:W-:Y:S01]  /*18c0*/  LOP3.LUT R16, R17, R196.reuse, RZ, 0x3c, !PT ;  /* 0x000000c411107212 */ /* 0x080fe200078e3cff */
[----:B------:R-:W-:Y:S01]  /*18d0*/  IMAD R11, R3, c[0x0][0x18c], R28 ;  /* 0x00006300030b7a24 */ /* 0x000fe200078e021c */
[----:B------:R-:W-:Y:S01]  /*18e0*/  IADD3 R28, P0, R22, UR13, RZ ;  /* 0x0000000d161c7c10 */ /* 0x000fe2000ff1e0ff */
[----:B------:R-:W-:Y:S01]  /*18f0*/  IMAD.IADD R21, R21, 0x1, R0 ;  /* 0x0000000115157824 */ /* 0x000fe200078e0200 */
[----:B------:R-:W-:Y:S01]  /*1900*/  SHF.R.S32.HI R3, RZ, 0x1f, R236 ;  /* 0x0000001fff037819 */ /* 0x000fe200000114ec */
[----:B------:R-:W-:Y:S01]  /*1910*/  IMAD R0, R236, UR9, RZ ;  /* 0x00000009ec007c24 */ /* 0x000fe2000f8e02ff */
[----:B------:R-:W-:Y:S01]  /*1920*/  IADD3.X R29, R23, UR5, RZ, P0, !PT ;  /* 0x00000005171d7c10 */ /* 0x000fe200087fe4ff */
[----:B------:R-:W-:Y:S01]  /*1930*/  IMAD.IADD R221, R221, 0x1, R11 ;  /* 0x00000001dddd7824 */ /* 0x000fe200078e020b */
[----:B------:R-:W-:Y:S01]  /*1940*/  IADD3 R26, P0, R28, UR13, RZ ;  /* 0x0000000d1c1a7c10 */ /* 0x000fe2000ff1e0ff */
[----:B------:R-:W-:Y:S01]  /*1950*/  IMAD R17, R3, UR12, R0 ;  /* 0x0000000c03117c24 */ /* 0x000fe2000f8e0200 */
[----:B------:R-:W-:Y:S01]  /*1960*/  LOP3.LUT R196, R19, R196, RZ, 0x3c, !PT ;  /* 0x000000c413c47212 */ /* 0x000fe200078e3cff */
[----:B------:R1:W-:Y:S01]  /*1970*/  LDGSTS.E.BYPASS.LTC128B.128 [R5+0x2080], [R28.64], !P6 ;  /* 0x020800001c057fae */ /* 0x0003e2000f101d4a */
[----:B------:R-:W-:Y:S01]  /*1980*/  IADD3.X R27, R29, UR5, RZ, P0, !PT ;  /* 0x000000051d1b7c10 */ /* 0x000fe200087fe4ff */
[----:B------:R-:W-:Y:S01]  /*1990*/  IMAD R3, R3, c[0x0][0x178], RZ ;  /* 0x00005e0003037a24 */ /* 0x000fe200078e02ff */
[----:B------:R-:W-:Y:S01]  /*19a0*/  ULDC.64 UR4, c[0x0][0x178] ;  /* 0x00005e0000047ab9 */ /* 0x000fe20000000a00 */
[----:B------:R-:W-:Y:S01]  /*19b0*/  IMAD R11, R2, c[0x0][0x178], RZ ;  /* 0x00005e00020b7a24 */ /* 0x000fe200078e02ff */
[----:B------:R-:W-:Y:S01]  /*19c0*/  USHF.L.U32 UR13, UR4, 0x6, URZ ;  /* 0x00000006040d7899 */ /* 0x000fe2000800063f */
[----:B------:R3:W-:Y:S01]  /*19d0*/  LDGSTS.E.BYPASS.LTC128B.128 [R5+0x3080], [R26.64], !P5 ;  /* 0x030800001a057fae */ /* 0x0007e2000e901d4a */
[----:B------:R-:W-:Y:S01]  /*19e0*/  IMAD R3, R236, c[0x0][0x17c], R3 ;  /* 0x00005f00ec037a24 */ /* 0x000fe200078e0203 */
[----:B------:R-:W-:Y:S01]  /*19f0*/  USHF.L.U64.HI UR8, UR4, UR8, UR5 ;  /* 0x0000000804087299 */ /* 0x000fe20008010205 */
[C---:B------:R-:W-:Y:S01]  /*1a00*/  IMAD R11, R222.reuse, c[0x0][0x17c], R11 ;  /* 0x00005f00de0b7a24 */ /* 0x040fe200078e020b */
[----:B------:R-:W0:Y:S01]  /*1a10*/  LDGDEPBAR ;  /* 0x00000000000079af */ /* 0x000e220000000000 */
[----:B------:R-:W-:Y:S01]  /*1a20*/  IMAD.WIDE.U32 R220, R222, c[0x0][0x178], R220 ;  /* 0x00005e00dedc7a25 */ /* 0x000fe200078e00dc */
[----:B------:R-:W-:-:S02]  /*1a30*/  USHF.L.U32 UR5, UR6, 0x5, URZ ;  /* 0x0000000506057899 */ /* 0x000fc4000800063f */
[----:B------:R-:W-:Y:S01]  /*1a40*/  UMOV UR4, 0x5 ;  /* 0x0000000500047882 */ /* 0x000fe20000000000 */
[----:B------:R-:W-:Y:S01]  /*1a50*/  IMAD.IADD R3, R25, 0x1, R3 ;  /* 0x0000000119037824 */ /* 0x000fe200078e0203 */
[C---:B------:R-:W-:Y:S01]  /*1a60*/  LEA R0, P0, R24.reuse, R220, 0x6 ;  /* 0x000000dc18007211 */ /* 0x040fe200078030ff */
[----:B------:R-:W-:Y:S01]  /*1a70*/  IMAD.IADD R206, R221, 0x1, R11 ;  /* 0x00000001ddce7824 */ /* 0x000fe200078e020b */
[----:B------:R-:W-:Y:S01]  /*1a80*/  USHF.L.U64.HI UR4, UR6, UR4, UR7 ;  /* 0x0000000406047299 */ /* 0x000fe20008010207 */
[----:B------:R-:W-:Y:S01]  /*1a90*/  IMAD.IADD R197, R197, 0x1, R16 ;  /* 0x00000001c5c57824 */ /* 0x000fe200078e0210 */
[----:B------:R-:W-:Y:S01]  /*1aa0*/  USHF.L.U32 UR6, UR5, 0x1, URZ ;  /* 0x0000000105067899 */ /* 0x000fe2000800063f */
[----:B------:R-:W-:Y:S01]  /*1ab0*/  IMAD.MOV.U32 R192, RZ, RZ, 0x20 ;  /* 0x00000020ffc07424 */ /* 0x000fe200078e00ff */
[----:B------:R-:W-:Y:S01]  /*1ac0*/  LEA.HI.X R3, R24, R206, R3, 0x6, P0 ;  /* 0x000000ce18037211 */ /* 0x000fe200000f3403 */
[----:B------:R-:W-:Y:S01]  /*1ad0*/  IMAD R227, R2, c[0x0][0x208], RZ ;  /* 0x0000820002e37a24 */ /* 0x000fe200078e02ff */
[----:B------:R-:W-:Y:S01]  /*1ae0*/  LEA R24, P0, R0, c[0x0][0x160], 0x1 ;  /* 0x0000580000187a11 */ /* 0x000fe200078008ff */
[----:B------:R-:W-:Y:S01]  /*1af0*/  IMAD.SHL.U32 R197, R197, 0x2, RZ ;  /* 0x00000002c5c57824 */ /* 0x000fe200078e00ff */
[----:B------:R-:W-:Y:S01]  /*1b00*/  SEL R2, R199, 0xffffffc0, !P2 ;  /* 0xffffffc0c7027807 */ /* 0x000fe20005000000 */
[----:B------:R-:W-:Y:S01]  /*1b10*/  IMAD.SHL.U32 R11, R236, 0x40, RZ ;  /* 0x00000040ec0b7824 */ /* 0x000fe200078e00ff */
[----:B------:R-:W-:Y:S01]  /*1b20*/  LEA.HI.X R25, R0, c[0x0][0x164], R3, 0x1, P0 ;  /* 0x0000590000197a11 */ /* 0x000fe200000f0c03 */
[----:B------:R-:W-:Y:S01]  /*1b30*/  IMAD R227, R222, c[0x0][0x20c], R227 ;  /* 0x00008300dee37a24 */ /* 0x000fe200078e02e3 */
[----:B------:R-:W-:Y:S01]  /*1b40*/  SEL R0, R192, 0xffffffe0, !P1 ;  /* 0xffffffe0c0007807 */ /* 0x000fe20004800000 */
[----:B------:R-:W-:Y:S01]  /*1b50*/  IMAD.IADD R2, R197, 0x1, R2 ;  /* 0x00000001c5027824 */ /* 0x000fe200078e0202 */
[----:B------:R-:W-:Y:S01]  /*1b60*/  IADD3 R16, -R213, R216, -R11 ;  /* 0x000000d8d5107210 */ /* 0x000fe20007ffe90b */
[----:B------:R-:W-:Y:S01]  /*1b70*/  IMAD.WIDE.U32 R222, R222, c[0x0][0x208], R20 ;  /* 0x00008200dede7a25 */ /* 0x000fe200078e0014 */
[----:B------:R-:W-:-:S04]  /*1b80*/  DEPBAR.LE SB0, 0x1 ;  /* 0x000080400000791a */ /* 0x000fc80000000000 */
[----:B------:R-:W-:Y:S01]  /*1b90*/  BAR.SYNC.DEFER_BLOCKING 0x0 ;  /* 0x0000000000007b1d */ /* 0x000fe20000010000 */
[----:B------:R-:W-:Y:S01]  /*1ba0*/  IMAD.IADD R3, R197, 0x1, R0 ;  /* 0x00000001c5037824 */ /* 0x000fe200078e0200 */
[----:B------:R-:W-:Y:S01]  /*1bb0*/  ISETP.LT.OR P0, PT, R16, 0x1, P4 ;  /* 0x000000011000780c */ /* 0x000fe20002701670 */
[----:B------:R-:W-:Y:S01]  /*1bc0*/  IMAD.IADD R0, R0, 0x1, R2 ;  /* 0x0000000100007824 */ /* 0x000fe200078e0202 */
[----:B------:R-:W-:Y:S01]  /*1bd0*/  ISETP.GT.AND P1, PT, R6, 0xf, PT ;  /* 0x0000000f0600780c */ /* 0x000fe20003f24270 */
[----:B------:R-:W-:Y:S01]  /*1be0*/  IMAD.IADD R227, R223, 0x1, R227 ;  /* 0x00000001dfe37824 */ /* 0x000fe200078e02e3 */
[----:B------:R-:W-:Y:S01]  /*1bf0*/  LOP3.LUT R21, R18, 0xfffffff0, RZ, 0xc0, !PT ;  /* 0xfffffff012157812 */ /* 0x000fe200078ec0ff */
[----:B------:R-:W-:Y:S01]  /*1c00*/  IMAD.MOV.U32 R226, RZ, RZ, R222 ;  /* 0x000000ffffe27224 */ /* 0x000fe200078e00de */
[C---:B------:R-:W-:Y:S01]  /*1c10*/  ISETP.LT.OR P6, PT, R16.reuse, 0x21, P4 ;  /* 0x000000211000780c */ /* 0x040fe200027c1670 */
[----:B------:R-:W-:Y:S01]  /*1c20*/  IMAD.SHL.U32 R20, R9, 0x8, RZ ;  /* 0x0000000809147824 */ /* 0x000fe200078e00ff */
[----:B------:R-:W-:Y:S01]  /*1c30*/  ISETP.LT.OR P5, PT, R16, 0x1, P3 ;  /* 0x000000011000780c */ /* 0x000fe20001fa1670 */
[----:B--2---:R-:W-:Y:S01]  /*1c40*/  IMAD.WIDE.U32 R22, R236, UR12, R226 ;  /* 0x0000000cec167c25 */ /* 0x004fe2000f8e00e2 */
[----:B------:R-:W-:Y:S01]  /*1c50*/  ISETP.LT.OR P2, PT, R16, 0x21, P3 ;  /* 0x000000211000780c */ /* 0x000fe20001f41670 */
[----:B------:R-:W-:Y:S01]  /*1c60*/  USHF.L.U64.HI UR4, UR5, 0x1, UR4 ;  /* 0x0000000105047899 */ /* 0x000fe20008010204 */
[----:B------:R-:W-:Y:S01]  /*1c70*/  LOP3.LUT R20, R20, 0x18, RZ, 0xc0, !PT ;  /* 0x0000001814147812 */ /* 0x000fe200078ec0ff */
[----:B------:R-:W-:-:S02]  /*1c80*/  IMAD.IADD R17, R23, 0x1, R17 ;  /* 0x0000000117117824 */ /* 0x000fc400078e0211 */
[----:B------:R-:W-:Y:S02]  /*1c90*/  IMAD.IADD R21, R6, 0x1, -R21 ;  /* 0x0000000106157824 */ /* 0x000fe400078e0a15 */
[----:B------:R-:W-:Y:S02]  /*1ca0*/  IMAD.SHL.U32 R19, R8, 0x40, RZ ;  /* 0x0000004008137824 */ /* 0x000fe400078e00ff */
[----:B------:R-:W-:Y:S01]  /*1cb0*/  IMAD R196, R15, 0x200, R196 ;  /* 0x000002000fc47824 */ /* 0x000fe200078e02c4 */
[----:B------:R-:W-:Y:S01]  /*1cc0*/  SHF.R.S32.HI R16, RZ, 0x1f, R21 ;  /* 0x0000001fff107819 */ /* 0x000fe20000011415 */
[----:B------:R-:W-:Y:S01]  /*1cd0*/  @!P1 IMAD.SHL.U32 R31, R6, 0x10, RZ ;  /* 0x00000010061f9824 */ /* 0x000fe200078e00ff */
[----:B------:R2:W1:Y:S01]  /*1ce0*/  LDSM.16.M88.4 R144, [R197+0x4080] ;  /* 0x00408000c590783b */ /* 0x0004620000000200 */
[----:B------:R-:W-:Y:S02]  /*1cf0*/  LOP3.LUT R19, R19, 0x1c0, RZ, 0xc0, !PT ;  /* 0x000001c013137812 */ /* 0x000fe400078ec0ff */
[----:B------:R-:W-:Y:S01]  /*1d00*/  LEA.HI R16, R16, R21, RZ, 0x3 ;  /* 0x0000001510107211 */ /* 0x000fe200078f18ff */
[----:B------:R2:W1:Y:S03]  /*1d10*/  LDSM.16.M88.4 R148, [R197+0x6080] ;  /* 0x00608000c594783b */ /* 0x0004660000000200 */
[C---:B------:R-:W-:Y:S01]  /*1d20*/  LOP3.LUT R12, R16.reuse, 0xfffffff8, RZ, 0xc0, !PT ;  /* 0xfffffff8100c7812 */ /* 0x040fe200078ec0ff */
[----:B------:R2:W1:Y:S01]  /*1d30*/  LDSM.16.M88.4 R152, [R3+0x4080] ;  /* 0x004080000398783b */ /* 0x0004620000000200 */
[----:B------:R-:W-:-:S03]  /*1d40*/  IMAD.SHL.U32 R195, R16, 0x40, RZ ;  /* 0x0000004010c37824 */ /* 0x000fc600078e00ff */
[----:B------:R2:W1:Y:S01]  /*1d50*/  LDSM.16.M88.4 R160, [R3+0x6080] ;  /* 0x0060800003a0783b */ /* 0x0004620000000200 */
[----:B------:R-:W-:Y:S01]  /*1d60*/  IMAD.IADD R12, R21, 0x1, -R12 ;  /* 0x00000001150c7824 */ /* 0x000fe200078e0a0c */
[----:B------:R-:W-:Y:S02]  /*1d70*/  LOP3.LUT R195, R195, 0xfffffe00, RZ, 0xc0, !PT ;  /* 0xfffffe00c3c37812 */ /* 0x000fe400078ec0ff */
[----:B------:R2:W1:Y:S01]  /*1d80*/  LDSM.16.M88.4 R164, [R2+0x4080] ;  /* 0x0040800002a4783b */ /* 0x0004620000000200 */
[----:B------:R-:W-:-:S03]  /*1d90*/  IMAD.SHL.U32 R21, R12, 0x40, RZ ;  /* 0x000000400c157824 */ /* 0x000fc600078e00ff */
[----:B------:R2:W2:Y:S02]  /*1da0*/  LDSM.16.M88.4 R168, [R2+0x6080] ;  /* 0x0060800002a8783b */ /* 0x0004a40000000200 */
[----:B------:R-:W-:Y:S02]  /*1db0*/  LOP3.LUT R21, R21, 0x1c0, RZ, 0xc0, !PT ;  /* 0x000001c015157812 */ /* 0x000fe400078ec0ff */
[----:B------:R1:W2:Y:S02]  /*1dc0*/  LDSM.16.M88.4 R172, [R0+0x4080] ;  /* 0x0040800000ac783b */ /* 0x0002a40000000200 */
[----:B------:R-:W-:Y:S02]  /*1dd0*/  SHF.R.U32.HI R200, RZ, 0x3, R21 ;  /* 0x00000003ffc87819 */ /* 0x000fe40000011615 */
[----:B------:R1:W2:Y:S04]  /*1de0*/  LDSM.16.M88.4 R176, [R0+0x6080] ;  /* 0x0060800000b0783b */ /* 0x0002a80000000200 */
[----:B------:R-:W-:Y:S06]  /*1df0*/  BAR.SYNC.DEFER_BLOCKING 0x0 ;  /* 0x0000000000007b1d */ /* 0x000fec0000010000 */
[----:B------:R-:W-:Y:S01]  /*1e00*/  @!PT LDS RZ, [RZ] ;  /* 0x00000000fffff984 */ /* 0x000fe20000000800 */
[----:B------:R-:W-:Y:S01]  /*1e10*/  @!PT LDS RZ, [RZ] ;  /* 0x00000000fffff984 */ /* 0x000fe20000000800 */
[----:B------:R-:W-:Y:S01]  /*1e20*/  @!PT LDS RZ, [RZ] ;  /* 0x00000000fffff984 */ /* 0x000fe20000000800 */
[----:B------:R5:W-:Y:S01]  /*1e30*/  LDGSTS.E.BYPASS.LTC128B.128 [R5+0x4080], [R24.64], !P0 ;  /* 0x0408000018057fae */ /* 0x000be2000c101d4a */
[----:B-1----:R-:W-:-:S04]  /*1e40*/  IADD3 R28, P0, R24, UR13, RZ ;  /* 0x0000000d181c7c10 */ /* 0x002fc8000ff1e0ff */
[----:B------:R-:W-:-:S05]  /*1e50*/  IADD3.X R29, R25, UR8, RZ, P0, !PT ;  /* 0x00000008191d7c10 */ /* 0x000fca00087fe4ff */
[----:B------:R1:W-:Y:S01]  /*1e60*/  LDGSTS.E.BYPASS.LTC128B.128 [R5+0x5080], [R28.64], !P6 ;  /* 0x050800001c057fae */ /* 0x0003e2000f101d4a */
[----:B-----5:R-:W-:-:S04]  /*1e70*/  LEA R24, P0, R22, c[0x0][0x1f0], 0x1 ;  /* 0x00007c0016187a11 */ /* 0x020fc800078008ff */
[----:B------:R-:W-:Y:S01]  /*1e80*/  LEA.HI.X R25, R22, c[0x0][0x1f4], R17, 0x1, P0 ;  /* 0x00007d0016197a11 */ /* 0x000fe200000f0c11 */
[----:B------:R-:W-:Y:S01]  /*1e90*/  IMAD.SHL.U32 R17, R15, 0x10, RZ ;  /* 0x000000100f117824 */ /* 0x000fe200078e00ff */
[----:B------:R-:W-:Y:S02]  /*1ea0*/  SHF.R.S32.HI R22, RZ, 0x1f, R11 ;  /* 0x0000001fff167819 */ /* 0x000fe4000001140b */
[----:B------:R-:W-:Y:S02]  /*1eb0*/  @!P1 IADD3 R18, P0, R11, R210, RZ ;  /* 0x000000d20b129210 */ /* 0x000fe40007f1e0ff */
[----:B------:R-:W-:-:S03]  /*1ec0*/  LOP3.LUT R17, R17, 0x10, RZ, 0xc0, !PT ;  /* 0x0000001011117812 */ /* 0x000fc600078ec0ff */
[----:B------:R-:W-:Y:S01]  /*1ed0*/  @!P1 IMAD.X R13, R22, 0x1, R209, P0 ;  /* 0x00000001160d9824 */ /* 0x000fe200000e06d1 */
[C---:B---3--:R-:W-:Y:S02]  /*1ee0*/  @!P1 LEA R26, P0, R18.reuse, c[0x0][0x258], 0x2 ;  /* 0x00009600121a9a11 */ /* 0x048fe400078010ff */
        /* <DEDUP_REMOVED lines=17> */
[----:B----4-:R-:W-:Y:S01]  /*2000*/  IADD3 R32, P0, R24, UR6, RZ ;  /* 0x0000000618207c10 */ /* 0x010fe2000ff1e0ff */
        /* <DEDUP_REMOVED lines=18> */
[----:B---3--:R-:W-:Y:S01]  /*2130*/  LOP3.LUT R19, R21, 0x8, R18, 0xf8, !PT ;  /* 0x0000000815137812 */ /* 0x008fe200078ef812 */
[----:B------:R-:W0:Y:S02]  /*2140*/  LDGDEPBAR ;  /* 0x00000000000079af */ /* 0x000e240000000000 */
[----:B------:R-:W-:Y:S01]  /*2150*/  IMAD.IADD R13, R16, 0x1, R13 ;  /* 0x00000001100d7824 */ /* 0x000fe200078e020d */
[----:B------:R-:W-:-:S04]  /*2160*/  LOP3.LUT R200, R19, R200, RZ, 0x3c, !PT ;  /* 0x000000c813c87212 */ /* 0x000fc800078e3cff */
[-C--:B------:R-:W-:Y:S02]  /*2170*/  IADD3 R200, R200, R195.reuse, R4 ;  /* 0x000000c3c8c87210 */ /* 0x080fe40007ffe004 */
[----:B------:R-:W-:Y:S01]  /*2180*/  LOP3.LUT R195, R14, R195, RZ, 0xfc, !PT ;  /* 0x000000c30ec37212 */ /* 0x000fe200078efcff */
[----:B------:R-:W-:Y:S05]  /*2190*/  @P0 BRA `(.L_x_843) ;  /* 0x0000018000000947 */ /* 0x000fea0003800000 */
[----:B--2---:R-:W-:Y:S01]  /*21a0*/  SHF.R.S32.HI R17, RZ, 0x1f, R15 ;  /* 0x0000001fff117819 */ /* 0x004fe2000001140f */
        /* <DEDUP_REMOVED lines=22> */
.L_x_844:
[----:B------:R-:W-:Y:S05]  /*2310*/  BSYNC B0 ;  /* 0x0000000000007941 */ /* 0x000fea0003800000 */
.L_x_843:
[----:B--2---:R-:W-:Y:S01]  /*2320*/  SHF.R.S32.HI R4, RZ, 0x1f, R9 ;  /* 0x0000001fff047819 */ /* 0x004fe20000011409 */
        /* <DEDUP_REMOVED lines=11> */
[----:B-1----:R-:W-:Y:S01]  /*23e0*/  SEL R5, R192, 0xffffffe0, !P2 ;  /* 0xffffffe0c0057807 */ /* 0x002fe20005000000 */
        /* <DEDUP_REMOVED lines=43> */
.L_x_847:
        /* <DEDUP_REMOVED lines=14> */
[----:B------:R-:W4:Y:S04]  /*2780*/  LDSM.16.M88.4 R48, [R197+0x2080] ;  /* 0x00208000c530783b */ /* 0x000f280000000200 */
[----:B------:R-:W-:Y:S04]  /*2790*/  LDSM.16.M88.4 R56, [R3+0x80] ;  /* 0x000080000338783b */ /* 0x000fe80000000200 */
[----:B------:R-:W5:Y:S04]  /*27a0*/  LDSM.16.M88.4 R52, [R182+0x4080] ;  /* 0x00408000b634783b */ /* 0x000f680000000200 */
[----:B------:R-:W3:Y:S04]  /*27b0*/  LDSM.16.M88.4 R60, [R182+0x5080] ;  /* 0x00508000b63c783b */ /* 0x000ee80000000200 */
[----:B------:R-:W3:Y:S04]  /*27c0*/  LDSM.16.M88.4 R64, [R3+0x2080] ;  /* 0x002080000340783b */ /* 0x000ee80000000200 */
[----:B------:R-:W-:Y:S04]  /*27d0*/  LDSM.16.M88.4 R132, [R2+0x80] ;  /* 0x000080000284783b */ /* 0x000fe80000000200 */
[----:B------:R-:W-:Y:S04]  /*27e0*/  LDSM.16.M88.4 R136, [R181+0x5080] ;  /* 0x00508000b588783b */ /* 0x000fe80000000200 */
[----:B------:R-:W-:Y:S01]  /*27f0*/  LDSM.16.M88.4 R140, [R2+0x2080] ;  /* 0x00208000028c783b */ /* 0x000fe20000000200 */
[-C--:B-1-3--:R-:W-:Y:S03]  /*2800*/  HMMA.16816.F32 R4, R36, R40.reuse, RZ ;  /* 0x000000282404723c */ /* 0x08afe600000018ff */
        /* <DEDUP_REMOVED lines=76> */
.L_x_845:
        /* <DEDUP_REMOVED lines=403> */
.L_x_846:
        /* <DEDUP_REMOVED lines=170> */
.L_x_842:
[----:B------:R-:W-:Y:S05]  /*50a0*/  @P2 EXIT ;  /* 0x000000000000294d */ /* 0x000fea0003800000 */
[----:B------:R-:W-:-:S04]  /*50b0*/  ISETP.NE.U32.AND P2, PT, RZ, c[0x0][0x360], PT ;  /* 0x0000d800ff007a0c */ /* 0x000fc80003f45070 */
[----:B------:R-:W-:-:S13]  /*50c0*/  ISETP.NE.AND.EX P2, PT, RZ, c[0x0][0x364], PT, P2 ;  /* 0x0000d900ff007a0c */ /* 0x000fda0003f45320 */
[----:B------:R-:W-:-:S04]  /*50d0*/  @P2 IMAD.MOV.U32 R0, RZ, RZ, 0x4 ;  /* 0x00000004ff002424 */ /* 0x000fc800078e00ff */
[----:B------:R-:W-:-:S05]  /*50e0*/  @P2 IMAD.WIDE R6, R215, R0, c[0x0][0x360] ;  /* 0x0000d800d7062625 */ /* 0x000fca00078e0200 */
[----:B------:R1:W2:Y:S02]  /*50f0*/  @P2 LDG.E R0, [R6.64] ;  /* 0x0000000a06002981 */ /* 0x0002a4000c1e1900 */
[----:B-1----:R-:W-:Y:S02]  /*5100*/  IMAD.SHL.U32 R7, R218, 0x2000, RZ ;  /* 0x00002000da077824 */ /* 0x002fe400078e00ff */
[----:B------:R-:W-:Y:S01]  /*5110*/  BAR.SYNC.DEFER_BLOCKING 0x1, 0x100 ;  /* 0x0044000000007b1d */ /* 0x000fe20000010000 */
[----:B--2---:R-:W-:Y:S02]  /*5120*/  @P2 IMAD R3, R215, 0x80, R0 ;  /* 0x00000080d7032824 */ /* 0x004fe400078e0200 */
[----:B------:R-:W-:-:S03]  /*5130*/  IMAD.MOV.U32 R0, RZ, RZ, 0x1 ;  /* 0x00000001ff007424 */ /* 0x000fc600078e00ff */
[----:B------:R-:W-:Y:S02]  /*5140*/  @P2 SHF.R.S32.HI R2, RZ, 0x1f, R3 ;  /* 0x0000001fff022819 */ /* 0x000fe40000011403 */
[----:B------:R-:W-:Y:S02]  /*5150*/  ISETP.NE.AND P0, PT, R0, c[0x0][0x338], PT ;  /* 0x0000ce0000007a0c */ /* 0x000fe40003f05270 */
[----:B------:R-:W1:Y:S01]  /*5160*/  S2R R0, SR_TID.X ;  /* 0x0000000000007919 */ /* 0x000e620000002100 */
[----:B------:R-:W-:-:S04]  /*5170*/  @P2 LEA.HI R2, R2, R3, RZ, 0x7 ;  /* 0x0000000302022211 */ /* 0x000fc800078f38ff */
[----:B------:R-:W-:-:S04]  /*5180*/  @P2 SHF.L.U32 R4, R2, 0x6, RZ ;  /* 0x0000000602042819 */ /* 0x000fc800000006ff */
[----:B------:R-:W-:Y:S02]  /*5190*/  @P2 LOP3.LUT R4, R4, 0xffffe000, RZ, 0xc0, !PT ;  /* 0xffffe00004042812 */ /* 0x000fe400078ec0ff */
[----:B------:R-:W-:Y:S02]  /*51a0*/  @P0 IMAD.HI.U32 R2, R217, c[0x0][0x33c], RZ ;  /* 0x0000cf00d9020a27 */ /* 0x000fe400078e00ff */
[----:B------:R-:W-:Y:S02]  /*51b0*/  @P2 SHF.R.S32.HI R5, RZ, 0x1f, R4 ;  /* 0x0000001fff052819 */ /* 0x000fe40000011404 */
[----:B------:R-:W-:Y:S01]  /*51c0*/  @!P2 CS2R R4, SRZ ;  /* 0x000000000004a805 */ /* 0x000fe2000001ff00 */
[----:B------:R-:W-:Y:S02]  /*51d0*/  @P0 SHF.R.U32.HI R217, RZ, c[0x0][0x340], R2 ;  /* 0x0000d000ffd90a19 */ /* 0x000fe40000011602 */
[----:B------:R-:W-:Y:S02]  /*51e0*/  SHF.R.S32.HI R2, RZ, 0x1f, R7 ;  /* 0x0000001fff027819 */ /* 0x000fe40000011407 */
[----:B------:R-:W-:-:S02]  /*51f0*/  SHF.R.S32.HI R3, RZ, 0x1f, R217 ;  /* 0x0000001fff037819 */ /* 0x000fc400000114d9 */
[----:B-1----:R-:W-:-:S03]  /*5200*/  IADD3 R6, P1, P0, R4, R7, R0 ;  /* 0x0000000704067210 */ /* 0x002fc6000783e000 */
[C---:B------:R-:W-:Y:S01]  /*5210*/  IMAD R4, R3.reuse, c[0x0][0x300], RZ ;  /* 0x0000c00003047a24 */ /* 0x040fe200078e02ff */
[----:B------:R-:W-:Y:S01]  /*5220*/  SHF.R.S32.HI R7, RZ, 0x1f, R0 ;  /* 0x0000001fff077819 */ /* 0x000fe20000011400 */
[----:B------:R-:W-:Y:S02]  /*5230*/  IMAD R0, R3, c[0x0][0x328], RZ ;  /* 0x0000ca0003007a24 */ /* 0x000fe400078e02ff */
[----:B------:R-:W-:Y:S01]  /*5240*/  IMAD R4, R217, c[0x0][0x304], R4 ;  /* 0x0000c100d9047a24 */ /* 0x000fe200078e0204 */
[----:B------:R-:W-:Y:S01]  /*5250*/  IADD3.X R7, R5, R2, R7, P1, P0 ;  /* 0x0000000205077210 */ /* 0x000fe20000fe0407 */
[----:B------:R-:W-:Y:S01]  /*5260*/  IMAD R0, R217, c[0x0][0x32c], R0 ;  /* 0x0000cb00d9007a24 */ /* 0x000fe200078e0200 */
[----:B------:R-:W-:Y:S02]  /*5270*/  SHF.R.S32.HI R2, RZ, 0x1f, R215 ;  /* 0x0000001fff027819 */ /* 0x000fe400000114d7 */
[----:B------:R-:W-:Y:S01]  /*5280*/  SEL R215, R215, RZ, !P2 ;  /* 0x000000ffd7d77207 */ /* 0x000fe20005000000 */
[----:B------:R-:W-:Y:S01]  /*5290*/  IMAD.WIDE.U32 R8, R217, c[0x0][0x328], R6 ;  /* 0x0000ca00d9087a25 */ /* 0x000fe200078e0006 */
[----:B------:R-:W-:-:S03]  /*52a0*/  SEL R2, R2, RZ, !P2 ;  /* 0x000000ff02027207 */ /* 0x000fc60005000000 */
[----:B------:R-:W-:Y:S02]  /*52b0*/  IMAD.IADD R9, R9, 0x1, R0 ;  /* 0x0000000109097824 */ /* 0x000fe400078e0200 */
[----:B------:R-:W-:Y:S02]  /*52c0*/  IMAD R0, R2, c[0x0][0x330], RZ ;  /* 0x0000cc0002007a24 */ /* 0x000fe400078e02ff */
[----:B------:R-:W-:-:S04]  /*52d0*/  IMAD.WIDE.U32 R8, R215, c[0x0][0x330], R8 ;  /* 0x0000cc00d7087a25 */ /* 0x000fc800078e0008 */
[----:B------:R-:W-:Y:S01]  /*52e0*/  IMAD R0, R215, c[0x0][0x334], R0 ;  /* 0x0000cd00d7007a24 */ /* 0x000fe200078e0200 */
[----:B------:R-:W-:Y:S01]  /*52f0*/  LEA R10, P1, R8, c[0x0][0x310], 0x2 ;  /* 0x0000c400080a7a11 */ /* 0x000fe200078210ff */
[----:B------:R-:W-:-:S04]  /*5300*/  IMAD.WIDE.U32 R6, R217, c[0x0][0x300], R6 ;  /* 0x0000c000d9067a25 */ /* 0x000fc800078e0006 */
[----:B------:R-:W-:Y:S01]  /*5310*/  IMAD.IADD R3, R9, 0x1, R0 ;  /* 0x0000000109037824 */ /* 0x000fe200078e0200 */
[----:B------:R-:W-:Y:S01]  /*5320*/  IADD3 R7, R7, R4, RZ ;  /* 0x0000000407077210 */ /* 0x000fe20007ffe0ff */
[----:B------:R-:W-:-:S03]  /*5330*/  IMAD R2, R2, c[0x0][0x308], RZ ;  /* 0x0000c20002027a24 */ /* 0x000fc600078e02ff */
[----:B------:R-:W-:Y:S01]  /*5340*/  LEA.HI.X R11, R8, c[0x0][0x314], R3, 0x2, P1 ;  /* 0x0000c500080b7a11 */ /* 0x000fe200008f1403 */
[C---:B------:R-:W-:Y:S02]  /*5350*/  IMAD R2, R215.reuse, c[0x0][0x30c], R2 ;  /* 0x0000c300d7027a24 */ /* 0x040fe400078e0202 */
[----:B------:R-:W-:Y:S02]  /*5360*/  IMAD.WIDE.U32 R6, R215, c[0x0][0x308], R6 ;  /* 0x0000c200d7067a25 */ /* 0x000fe400078e0006 */
[----:B------:R-:W-:Y:S03]  /*5370*/  RED.E.ADD.F32.FTZ.RN.STRONG.GPU [R10.64], R68 ;  /* 0x000000440a00798e */ /* 0x000fe6000c10e78a */
[----:B------:R-:W-:Y:S01]  /*5380*/  IADD3 R5, R7, R2, RZ ;  /* 0x0000000207057210 */ /* 0x000fe20007ffe0ff */
[----:B------:R-:W-:Y:S01]  /*5390*/  RED.E.ADD.F32.FTZ.RN.STRONG.GPU [R10.64+0x400], R69 ;  /* 0x000400450a00798e */ /* 0x000fe2000c10e78a */
[----:B------:R-:W-:-:S03]  /*53a0*/  LEA R2, P0, R6, c[0x0][0x2e8], 0x2 ;  /* 0x0000ba0006027a11 */ /* 0x000fc600078010ff */
[----:B------:R-:W-:Y:S01]  /*53b0*/  RED.E.ADD.F32.FTZ.RN.STRONG.GPU [R10.64+0x800], R70 ;  /* 0x000800460a00798e */ /* 0x000fe2000c10e78a */
[----:B------:R-:W-:-:S03]  /*53c0*/  LEA.HI.X R3, R6, c[0x0][0x2ec], R5, 0x2, P0 ;  /* 0x0000bb0006037a11 */ /* 0x000fc600000f1405 */
        /* <DEDUP_REMOVED lines=62> */
.L_x_848:
        /* <DEDUP_REMOVED lines=13> */
.L_x_1820:


//--------------------- .text._ZN7cutlass13device_kernelIN5flash32FlashAttnBwdPostprocessConvertdQIN4cute5tupleIJNS3_1CILi64EEES6_EEENS_6half_tEfNS_4arch4Sm80ELi256ENS3_8TiledMMAINS3_8MMA_AtomIJNS3_28SM80_16x8x16_F32F16F16F32_TNEEEENS3_6LayoutINS4_IJNS5_ILi2EEENS5_ILi4EEENS5_ILi1EEEEEENS4_IJSI_SG_NS5_ILi0EEEEEEEENS4_IJNS5_ILi32EEES6_NS5_ILi16EEEEEEEELb0EEEEEvNT_6ParamsE --------------------------
	.section	.text._ZN7cutlass13device_kernelIN5flash32FlashAttnBwdPostprocessConvertdQIN4cute5tupleIJNS3_1CILi64EEES6_EEENS_6half_tEfNS_4arch4Sm80ELi256ENS3_8TiledMMAINS3_8MMA_AtomIJNS3_28SM80_16x8x16_F32F16F16F32_TNEEEENS3_6LayoutINS4_IJNS5_ILi2EEENS5_ILi4EEENS5_ILi1EEEEEENS4_IJSI_SG_NS5_ILi0EEEEEEEENS4_IJNS5_ILi32EEES6_NS5_ILi16EEEEEEEELb0EEEEEvNT_6ParamsE,"ax",@progbits
	.sectioninfo	@"SHI_REGISTERS=40"
	.align	128
.text._ZN7cutlass13device_kernelIN5flash32FlashAttnBwdPostprocessConvertdQIN4cute5tupleIJNS3_1CILi64EEES6_EEENS_6half_tEfNS_4arch4Sm80ELi256ENS3_8TiledMMAINS3_8MMA_AtomIJNS3_28SM80_16x8x16_F32F16F16F32_TNEEEENS3_6LayoutINS4_IJNS5_ILi2EEENS5_ILi4EEENS5_ILi1EEEEEENS4_IJSI_SG_NS5_ILi0EEEEEEEENS4_IJNS5_ILi32EEES6_NS5_ILi16EEEEEEEELb0EEEEEvNT_6ParamsE:
        .type           _ZN7cutlass13device_kernelIN5flash32FlashAttnBwdPostprocessConvertdQIN4cute5tupleIJNS3_1CILi64EEES6_EEENS_6half_tEfNS_4arch4Sm80ELi256ENS3_8TiledMMAINS3_8MMA_AtomIJNS3_28SM80_16x8x16_F32F16F16F32_TNEEEENS3_6LayoutINS4_IJNS5_ILi2EEENS5_ILi4EEENS5_ILi1EEEEEENS4_IJSI_SG_NS5_ILi0EEEEEEEENS4_IJNS5_ILi32EEES6_NS5_ILi16EEEEEEEELb0EEEEEvNT_6ParamsE,@function
        .size           _ZN7cutlass13device_kernelIN5flash32FlashAttnBwdPostprocessConvertdQIN4cute5tupleIJNS3_1CILi64EEES6_EEENS_6half_tEfNS_4arch4Sm80ELi256ENS3_8TiledMMAINS3_8MMA_AtomIJNS3_28SM80_16x8x16_F32F16F16F32_TNEEEENS3_6LayoutINS4_IJNS5_ILi2EEENS5_ILi4EEENS5_ILi1EEEEEENS4_IJSI_SG_NS5_ILi0EEEEEEEENS4_IJNS5_ILi32EEES6_NS5_ILi16EEEEEEEELb0EEEEEvNT_6ParamsE,(.L_x_1821 - _ZN7cutlass13device_kernelIN5flash32FlashAttnBwdPostprocessConvertdQIN4cute5tupleIJNS3_1CILi64EEES6_EEENS_6half_tEfNS_4arch4Sm80ELi256ENS3_8TiledMMAINS3_8MMA_AtomIJNS3_28SM80_16x8x16_F32F16F16F32_TNEEEENS3_6LayoutINS4_IJNS5_ILi2EEENS5_ILi4EEENS5_ILi1EEEEEENS4_IJSI_SG_NS5_ILi0EEEEEEEENS4_IJNS5_ILi32EEES6_NS5_ILi16EEEEEEEELb0EEEEEvNT_6ParamsE)
        .other          _ZN7cutlass13device_kernelIN5flash32FlashAttnBwdPostprocessConvertdQIN4cute5tupleIJNS3_1CILi64EEES6_EEENS_6half_tEfNS_4arch4Sm80ELi256ENS3_8TiledMMAINS3_8MMA_AtomIJNS3_28SM80_16x8x16_F32F16F16F32_TNEEEENS3_6LayoutINS4_IJNS5_ILi2EEENS5_ILi4EEENS5_ILi1EEEEEENS4_IJSI_SG_NS5_ILi0EEEEEEEENS4_IJNS5_ILi32EEES6_NS5_ILi16EEEEEEEELb0EEEEEvNT_6ParamsE,@"STO_CUDA_ENTRY STV_DEFAULT"
_ZN7cutlass13device_kernelIN5flash32FlashAttnBwdPostprocessConvertdQIN4cute5tupleIJNS3_1CILi64EEES6_EEENS_6half_tEfNS_4arch4Sm80ELi256ENS3_8TiledMMAINS3_8MMA_AtomIJNS3_28SM80_16x8x16_F32F16F16F32_TNEEEENS3_6LayoutINS4_IJNS5_ILi2EEENS5_ILi4EEENS5_ILi1EEEEEENS4_IJSI_SG_NS5_ILi0EEEEEEEENS4_IJNS5_ILi32EEES6_NS5_ILi16EEEEEEEELb0EEEEEvNT_6ParamsE:
[----:B------:R-:W-:Y:S02]  /*0000*/  IMAD.MOV.U32 R1, RZ, RZ, c[0x0][0x28] ;  /* 0x00000a00ff017624 */ /* 0x000fe400078e00ff */
[----:B------:R-:W0:Y:S01]  /*0010*/  S2R R9, SR_CTAID.Z ;  /* 0x0000000000097919 */ /* 0x000e220000002700 */
[----:B------:R-:W-:Y:S01]  /*0020*/  ISETP.NE.U32.AND P1, PT, RZ, c[0x0][0x1c8], PT ;  /* 0x00007200ff007a0c */ /* 0x000fe20003f25070 */
[----:B------:R-:W-:Y:S01]  /*0030*/  IMAD.MOV.U32 R6, RZ, RZ, 0x4 ;  /* 0x00000004ff067424 */ /* 0x000fe200078e00ff */
[----:B------:R-:W-:Y:S01]  /*0040*/  ISETP.NE.U32.AND P0, PT, RZ, c[0x0][0x1c0], PT ;  /* 0x00007000ff007a0c */ /* 0x000fe20003f05070 */
[----:B------:R-:W-:Y:S01]  /*0050*/  ULDC.64 UR4, c[0x0][0x118] ;  /* 0x0000460000047ab9 */ /* 0x000fe20000000a00 */
[----:B------:R-:W-:Y:S02]  /*0060*/  ISETP.NE.AND.EX P1, PT, RZ, c[0x0][0x1cc], PT, P1 ;  /* 0x00007300ff007a0c */ /* 0x000fe40003f25310 */
[----:B------:R-:W-:Y:S01]  /*0070*/  ISETP.NE.AND.EX P0, PT, RZ, c[0x0][0x1c4], PT, P0 ;  /* 0x00007100ff007a0c */ /* 0x000fe20003f05300 */
[----:B------:R-:W-:Y:S02]  /*0080*/  IMAD.MOV.U32 R21, RZ, RZ, c[0x0][0x190] ;  /* 0x00006400ff157624 */ /* 0x000fe400078e00ff */
[----:B0-----:R-:W-:-:S08]  /*0090*/  IMAD.WIDE R4, R9, R6, c[0x0][0x1c0] ;  /* 0x0000700009047625 */ /* 0x001fd000078e0206 */
[----:B------:R-:W-:Y:S02]  /*00a0*/  @P1 IMAD.WIDE R6, R9, R6, c[0x0][0x1c8] ;  /* 0x0000720009061625 */ /* 0x000fe400078e0206 */
[----:B------:R0:W5:Y:S01]  /*00b0*/  @P0 LDG.E R24, [R4.64] ;  /* 0x0000000404180981 */ /* 0x000162000c1e1900 */
[----:B------:R-:W-:-:S03]  /*00c0*/  ISETP.NE.U32.AND P2, PT, RZ, c[0x0][0x1c0], PT ;  /* 0x00007000ff007a0c */ /* 0x000fc60003f45070 */
[----:B------:R0:W5:Y:S04]  /*00d0*/  @P1 LDG.E R21, [R6.64] ;  /* 0x0000000406151981 */ /* 0x000168000c1e1900 */
[----:B------:R-:W1:Y:S02]  /*00e0*/  S2R R20, SR_CTAID.X ;  /* 0x0000000000147919 */ /* 0x000e640000002500 */
[----:B-1----:R-:W-:Y:S01]  /*00f0*/  IMAD.SHL.U32 R2, R20, 0x40, RZ ;  /* 0x0000004014027824 */ /* 0x002fe200078e00ff */
[----:B------:R-:W-:Y:S05]  /*0100*/  @P1 BRA `(.L_x_849) ;  /* 0x0000004000001947 */ /* 0x000fea0003800000 */
[----:B0-----:R-:W-:Y:S05]  /*0110*/  @!P0 BRA `(.L_x_849) ;  /* 0x0000003000008947 */ /* 0x001fea0003800000 */
[----:B------:R-:W2:Y:S04]  /*0120*/  LDG.E R0, [R4.64] ;  /* 0x0000000404007981 */ /* 0x000ea8000c1e1900 */
[----:B-----5:R-:W2:Y:S02]  /*0130*/  LDG.E R21, [R4.64+0x4] ;  /* 0x0000040404157981 */ /* 0x020ea4000c1e1900 */
[----:B--2---:R-:W-:-:S03]  /*0140*/  IMAD.IADD R21, R21, 0x1, -R0 ;  /* 0x0000000115157824 */ /* 0x004fc600078e0a00 */
.L_x_849:
[----:B0-----:R-:W-:Y:S01]  /*0150*/  ISETP.NE.AND.EX P1, PT, RZ, c[0x0][0x1c4], PT, P2 ;  /* 0x00007100ff007a0c */ /* 0x001fe20003f25320 */
[----:B-----5:R-:W-:Y:S01]  /*0160*/  @P0 IMAD R0, R9, 0x40, R24 ;  /* 0x0000004009000824 */ /* 0x020fe200078e0218 */
[----:B------:R-:W-:-:S13]  /*0170*/  ISETP.LE.AND P2, PT, R21, R2, PT ;  /* 0x000000021500720c */ /* 0x000fda0003f43270 */
[----:B------:R-:W-:Y:S05]  /*0180*/  @P1 EXIT P2 ;  /* 0x000000000000194d */ /* 0x000fea0001000000 */
[----:B------:R-:W0:Y:S01]  /*0190*/  S2R R29, SR_TID.X ;  /* 0x00000000001d7919 */ /* 0x000e220000002100 */
[----:B------:R-:W-:Y:S01]  /*01a0*/  @P0 SHF.R.S32.HI R3, RZ, 0x1f, R0 ;  /* 0x0000001fff030819 */ /* 0x000fe20000011400 */
[----:B------:R-:W-:Y:S01]  /*01b0*/  CS2R R4, SRZ ;  /* 0x0000000000047805 */ /* 0x000fe2000001ff00 */
[----:B------:R-:W-:Y:S01]  /*01c0*/  IMAD.SHL.U32 R7, R20, 0x1000, RZ ;  /* 0x0000100014077824 */ /* 0x000fe200078e00ff */
[----:B------:R-:W1:Y:S01]  /*01d0*/  S2R R25, SR_CTAID.Y ;  /* 0x0000000000197919 */ /* 0x000e620000002600 */
[----:B------:R-:W-:Y:S02]  /*01e0*/  @P0 LEA.HI R3, R3, R0, RZ, 0x6 ;  /* 0x0000000003030211 */ /* 0x000fe400078f30ff */
[----:B------:R-:W-:Y:S02]  /*01f0*/  SEL R22, R9, RZ, !P1 ;  /* 0x000000ff09167207 */ /* 0x000fe40004800000 */
[----:B------:R-:W-:Y:S01]  /*0200*/  SHF.R.S32.HI R11, RZ, 0x1f, R7 ;  /* 0x0000001fff0b7819 */ /* 0x000fe20000011407 */
[----:B------:R-:W-:-:S05]  /*0210*/  @P0 IMAD.SHL.U32 R3, R3, 0x40, RZ ;  /* 0x0000004003030824 */ /* 0x000fca00078e00ff */
[----:B------:R-:W-:-:S04]  /*0220*/  @P0 LOP3.LUT R3, R3, 0xfffff000, RZ, 0xc0, !PT ;  /* 0xfffff00003030812 */ /* 0x000fc800078ec0ff */
[--C-:B------:R-:W-:Y:S01]  /*0230*/  @P0 SHF.R.S32.HI R5, RZ, 0x1f, R3.reuse ;  /* 0x0000001fff050819 */ /* 0x100fe20000011403 */
[----:B------:R-:W-:Y:S01]  /*0240*/  @P0 IMAD.MOV.U32 R4, RZ, RZ, R3 ;  /* 0x000000ffff040224 */ /* 0x000fe200078e0003 */
[----:B------:R-:W-:Y:S01]  /*0250*/  SHF.R.S32.HI R3, RZ, 0x1f, R9 ;  /* 0x0000001fff037819 */ /* 0x000fe20000011409 */
[----:B0-----:R-:W-:-:S03]  /*0260*/  IMAD.SHL.U32 R6, R29, 0x4, RZ ;  /* 0x000000041d067824 */ /* 0x001fc600078e00ff */
[----:B------:R-:W-:Y:S02]  /*0270*/  SEL R3, R3, RZ, !P1 ;  /* 0x000000ff03037207 */ /* 0x000fe40004800000 */
[----:B-1----:R-:W-:Y:S02]  /*0280*/  SHF.R.S32.HI R0, RZ, 0x1f, R25 ;  /* 0x0000001fff007819 */ /* 0x002fe40000011419 */
[----:B------:R-:W-:Y:S01]  /*0290*/  IADD3 R4, P2, P3, R4, R6, R7 ;  /* 0x0000000604047210 */ /* 0x000fe20007b5e007 */
[----:B------:R-:W-:Y:S01]  /*02a0*/  IMAD R9, R3, c[0x0][0x180], RZ ;  /* 0x0000600003097a24 */ /* 0x000fe200078e02ff */
[----:B------:R-:W-:Y:S01]  /*02b0*/  SHF.R.S32.HI R6, RZ, 0x1f, R6 ;  /* 0x0000001fff067819 */ /* 0x000fe20000011406 */
[----:B------:R-:W-:Y:S02]  /*02c0*/  IMAD R8, R0, c[0x0][0x178], RZ ;  /* 0x00005e0000087a24 */ /* 0x000fe400078e02ff */
[----:B------:R-:W-:Y:S01]  /*02d0*/  IMAD R9, R22, c[0x0][0x184], R9 ;  /* 0x0000610016097a24 */ /* 0x000fe200078e0209 */
[----:B------:R-:W-:Y:S01]  /*02e0*/  IADD3.X R5, R5, R6, R11, P2, P3 ;  /* 0x0000000605057210 */ /* 0x000fe200017e640b */
[----:B------:R-:W-:-:S04]  /*02f0*/  IMAD R7, R25, c[0x0][0x17c], R8 ;  /* 0x00005f0019077a24 */ /* 0x000fc800078e0208 */
[----:B------:R-:W-:-:S04]  /*0300*/  IMAD.WIDE.U32 R4, R25, c[0x0][0x178], R4 ;  /* 0x00005e0019047a25 */ /* 0x000fc800078e0004 */
[----:B------:R-:W-:-:S04]  /*0310*/  IMAD.IADD R5, R5, 0x1, R7 ;  /* 0x0000000105057824 */ /* 0x000fc800078e0207 */
[----:B------:R-:W-:-:S04]  /*0320*/  IMAD.WIDE.U32 R4, R22, c[0x0][0x180], R4 ;  /* 0x0000600016047a25 */ /* 0x000fc800078e0004 */
[----:B------:R-:W-:Y:S01]  /*0330*/  IMAD.IADD R5, R5, 0x1, R9 ;  /* 0x0000000105057824 */ /* 0x000fe200078e0209 */
[----:B------:R-:W-:-:S04]  /*0340*/  LEA R32, P1, R4, c[0x0][0x160], 0x2 ;  /* 0x0000580004207a11 */ /* 0x000fc800078210ff */
[----:B------:R-:W-:-:S05]  /*0350*/  LEA.HI.X R33, R4, c[0x0][0x164], R5, 0x2, P1 ;  /* 0x0000590004217a11 */ /* 0x000fca00008f1405 */
[----:B------:R0:W2:Y:S04]  /*0360*/  LDG.E.128 R4, [R32.64] ;  /* 0x0000000420047981 */ /* 0x0000a8000c1e1d00 */
[----:B------:R0:W3:Y:S04]  /*0370*/  LDG.E.128 R8, [R32.64+0x1000] ;  /* 0x0010000420087981 */ /* 0x0000e8000c1e1d00 */
[----:B------:R0:W4:Y:S04]  /*0380*/  LDG.E.128 R12, [R32.64+0x2000] ;  /* 0x00200004200c7981 */ /* 0x000128000c1e1d00 */
[----:B------:R0:W5:Y:S01]  /*0390*/  LDG.E.128 R16, [R32.64+0x3000] ;  /* 0x0030000420107981 */ /* 0x000162000c1e1d00 */
[----:B------:R-:W-:Y:S01]  /*03a0*/  SHF.R.S32.HI R30, RZ, 0x1f, R29 ;  /* 0x0000001fff1e7819 */ /* 0x000fe2000001141d */
[----:B------:R-:W-:Y:S01]  /*03b0*/  IMAD R0, R0, c[0x0][0x1a8], RZ ;  /* 0x00006a0000007a24 */ /* 0x000fe200078e02ff */
[----:B------:R-:W-:Y:S01]  /*03c0*/  IADD3 R2, -R2, R21, RZ ;  /* 0x0000001502027210 */ /* 0x000fe20007ffe1ff */
[----:B------:R-:W-:Y:S01]  /*03d0*/  BSSY B0, `(.L_x_850) ;  /* 0x000008c000007945 */ /* 0x000fe20003800000 */
[----:B------:R-:W-:-:S02]  /*03e0*/  LEA.HI R23, R30, R29, RZ, 0x2 ;  /* 0x0000001d1e177211 */ /* 0x000fc400078f10ff */
[CC--:B------:R-:W-:Y:S02]  /*03f0*/  LEA.HI R27, R30.reuse, R29.reuse, RZ, 0x7 ;  /* 0x0000001d1e1b7211 */ /* 0x0c0fe400078f38ff */
[----:B------:R-:W-:Y:S02]  /*0400*/  LOP3.LUT R34, R23, 0x7ffffffc, RZ, 0xc0, !PT ;  /* 0x7ffffffc17227812 */ /* 0x000fe400078ec0ff */
[CC--:B------:R-:W-:Y:S01]  /*0410*/  LEA.HI R31, R30.reuse, R29.reuse, RZ, 0x3 ;  /* 0x0000001d1e1f7211 */ /* 0x0c0fe200078f18ff */
[----:B------:R-:W-:Y:S01]  /*0420*/  IMAD.SHL.U32 R37, R27, 0x8, RZ ;  /* 0x000000081b257824 */ /* 0x000fe200078e00ff */
[----:B------:R-:W-:Y:S01]  /*0430*/  LEA.HI R28, R30, R29, RZ, 0x5 ;  /* 0x0000001d1e1c7211 */ /* 0x000fe200078f28ff */
[----:B0-----:R-:W-:Y:S01]  /*0440*/  IMAD.IADD R32, R29, 0x1, -R34 ;  /* 0x000000011d207824 */ /* 0x001fe200078e0a22 */
[--C-:B------:R-:W-:Y:S02]  /*0450*/  SHF.R.S32.HI R26, RZ, 0x2, R23.reuse ;  /* 0x00000002ff1a7819 */ /* 0x100fe40000011417 */
[----:B------:R-:W-:-:S02]  /*0460*/  SHF.R.S32.HI R35, RZ, 0x1f, R23 ;  /* 0x0000001fff237819 */ /* 0x000fc40000011417 */
[--C-:B------:R-:W-:Y:S02]  /*0470*/  SHF.R.S32.HI R23, RZ, 0x3, R31.reuse ;  /* 0x00000003ff177819 */ /* 0x100fe4000001141f */
[----:B------:R-:W-:Y:S02]  /*0480*/  SHF.R.S32.HI R34, RZ, 0x1f, R31 ;  /* 0x0000001fff227819 */ /* 0x000fe4000001141f */
[----:B------:R-:W-:Y:S02]  /*0490*/  SHF.R.S32.HI R27, RZ, 0x5, R28 ;  /* 0x00000005ff1b7819 */ /* 0x000fe4000001141c */
[----:B------:R-:W-:Y:S02]  /*04a0*/  LOP3.LUT R37, R37, 0x7ffffc00, RZ, 0xc0, !PT ;  /* 0x7ffffc0025257812 */ /* 0x000fe400078ec0ff */
[----:B------:R-:W-:Y:S02]  /*04b0*/  LEA.HI R34, R34, R23, RZ, 0x2 ;  /* 0x0000001722227211 */ /* 0x000fe400078f10ff */
[----:B------:R-:W-:Y:S01]  /*04c0*/  LEA.HI R36, R28, R27, RZ, 0x1 ;  /* 0x0000001b1c247211 */ /* 0x000fe200078f08ff */
[----:B------:R-:W-:Y:S01]  /*04d0*/  IMAD R28, R32, 0x2, R37 ;  /* 0x00000002201c7824 */ /* 0x000fe200078e0225 */
[----:B------:R-:W-:-:S02]  /*04e0*/  LEA.HI R30, R30, R29, RZ, 0x6 ;  /* 0x0000001d1e1e7211 */ /* 0x000fc400078f30ff */
[----:B------:R-:W-:Y:S02]  /*04f0*/  LOP3.LUT R32, R34, 0xffffffc, RZ, 0xc0, !PT ;  /* 0x0ffffffc22207812 */ /* 0x000fe400078ec0ff */
[----:B------:R-:W-:Y:S02]  /*0500*/  SHF.R.S32.HI R34, RZ, 0x6, R30 ;  /* 0x00000006ff227819 */ /* 0x000fe4000001141e */
[----:B------:R-:W-:Y:S01]  /*0510*/  LOP3.LUT R30, R31, 0xfffffff8, RZ, 0xc0, !PT ;  /* 0xfffffff81f1e7812 */ /* 0x000fe200078ec0ff */
[----:B------:R-:W-:Y:S01]  /*0520*/  IMAD.IADD R31, R23, 0x1, -R32 ;  /* 0x00000001171f7824 */ /* 0x000fe200078e0a20 */
[----:B------:R-:W-:Y:S02]  /*0530*/  LEA.HI R35, R35, R26, RZ, 0x3 ;  /* 0x0000001a23237211 */ /* 0x000fe400078f18ff */
[----:B------:R-:W-:Y:S01]  /*0540*/  LOP3.LUT R36, R36, 0xfffffffe, RZ, 0xc0, !PT ;  /* 0xfffffffe24247812 */ /* 0x000fe200078ec0ff */
[----:B------:R-:W-:Y:S01]  /*0550*/  IMAD.IADD R33, R29, 0x1, -R30 ;  /* 0x000000011d217824 */ /* 0x000fe200078e0a1e */
[----:B------:R-:W-:Y:S01]  /*0560*/  LOP3.LUT R35, R35, 0xfffffff8, RZ, 0xc0, !PT ;  /* 0xfffffff823237812 */ /* 0x000fe200078ec0ff */
[----:B------:R-:W-:-:S02]  /*0570*/  IMAD R32, R34, 0x8, R31 ;  /* 0x0000000822207824 */ /* 0x000fc400078e021f */
[----:B------:R-:W-:Y:S02]  /*0580*/  IMAD.IADD R27, R27, 0x1, -R36 ;  /* 0x000000011b1b7824 */ /* 0x000fe400078e0a24 */
[----:B------:R-:W-:-:S03]  /*0590*/  IMAD.IADD R26, R26, 0x1, -R35 ;  /* 0x000000011a1a7824 */ /* 0x000fc600078e0a23 */
[C---:B------:R-:W-:Y:S01]  /*05a0*/  LEA R28, R27.reuse, R28, 0x8 ;  /* 0x0000001c1b1c7211 */ /* 0x040fe200078e40ff */
[----:B------:R-:W-:Y:S01]  /*05b0*/  IMAD.SHL.U32 R27, R27, 0x40, RZ ;  /* 0x000000401b1b7824 */ /* 0x000fe200078e00ff */
[----:B------:R-:W-:-:S04]  /*05c0*/  SHF.R.S32.HI R35, RZ, 0x1f, R26 ;  /* 0x0000001fff237819 */ /* 0x000fc8000001141a */
[----:B------:R-:W-:Y:S01]  /*05d0*/  LOP3.LUT R27, R27, 0x40, RZ, 0xc0, !PT ;  /* 0x000000401b1b7812 */ /* 0x000fe200078ec0ff */
[----:B--2---:R-:W-:Y:S04]  /*05e0*/  STS.128 [R29.X16], R4 ;  /* 0x000000041d007388 */ /* 0x004fe8000000cc00 */
[----:B---3--:R0:W-:Y:S04]  /*05f0*/  STS.128 [R29.X16+0x1000], R8 ;  /* 0x001000081d007388 */ /* 0x0081e8000000cc00 */
[----:B----4-:R-:W-:Y:S04]  /*0600*/  STS.128 [R29.X16+0x2000], R12 ;  /* 0x0020000c1d007388 */ /* 0x010fe8000000cc00 */
[----:B-----5:R-:W-:Y:S04]  /*0610*/  STS.128 [R29.X16+0x3000], R16 ;  /* 0x003000101d007388 */ /* 0x020fe8000000cc00 */
[----:B------:R-:W-:Y:S01]  /*0620*/  BAR.SYNC.DEFER_BLOCKING 0x0 ;  /* 0x0000000000007b1d */ /* 0x000fe20000010000 */
[----:B0-----:R-:W-:Y:S01]  /*0630*/  LEA.HI R8, R33, R33, RZ, 0x1 ;  /* 0x0000002121087211 */ /* 0x001fe200078f08ff */
[----:B------:R-:W-:Y:S01]  /*0640*/  IMAD.SHL.U32 R11, R34, 0x8, RZ ;  /* 0x00000008220b7824 */ /* 0x000fe200078e00ff */
[----:B------:R-:W-:-:S03]  /*0650*/  LEA.HI R34, R35, R26, RZ, 0x2 ;  /* 0x0000001a23227211 */ /* 0x000fc600078f10ff */
[----:B------:R-:W-:Y:S02]  /*0660*/  IMAD.SHL.U32 R36, R8, 0x200, RZ ;  /* 0x0000020008247824 */ /* 0x000fe400078e00ff */
[----:B------:R-:W-:Y:S01]  /*0670*/  IMAD.SHL.U32 R8, R33, 0x8, RZ ;  /* 0x0000000821087824 */ /* 0x000fe200078e00ff */
[----:B------:R-:W-:Y:S02]  /*0680*/  LOP3.LUT R33, R34, 0x7fffffc, RZ, 0xc0, !PT ;  /* 0x07fffffc22217812 */ /* 0x000fe400078ec0ff */
[----:B------:R-:W-:Y:S01]  /*0690*/  LOP3.LUT R35, R36, 0x7ffffc00, RZ, 0xc0, !PT ;  /* 0x7ffffc0024237812 */ /* 0x000fe200078ec0ff */
[----:B------:R-:W-:Y:S01]  /*06a0*/  IMAD.SHL.U32 R36, R34, 0x10, RZ ;  /* 0x0000001022247824 */ /* 0x000fe200078e00ff */
[----:B------:R-:W-:Y:S01]  /*06b0*/  LOP3.LUT R34, R27, 0x8, R8, 0xf8, !PT ;  /* 0x000000081b227812 */ /* 0x000fe200078ef808 */
[----:B------:R-:W-:Y:S01]  /*06c0*/  IMAD.IADD R33, R26, 0x1, -R33 ;  /* 0x000000011a217824 */ /* 0x000fe200078e0a21 */
[----:B------:R-:W-:Y:S01]  /*06d0*/  SHF.R.U32.HI R27, RZ, 0x3, R27 ;  /* 0x00000003ff1b7819 */ /* 0x000fe2000001161b */
[----:B------:R-:W-:Y:S01]  /*06e0*/  IMAD.U32 R32, R32, 0x10, R35 ;  /* 0x0000001020207824 */ /* 0x000fe200078e0023 */
[----:B------:R-:W-:Y:S01]  /*06f0*/  LOP3.LUT R36, R36, 0x40, RZ, 0xc0, !PT ;  /* 0x0000004024247812 */ /* 0x000fe200078ec0ff */
[----:B------:R-:W-:Y:S01]  /*0700*/  IMAD R28, R33, 0x10, R28 ;  /* 0x00000010211c7824 */ /* 0x000fe200078e021c */
[----:B------:R-:W-:Y:S01]  /*0710*/  ISETP.GE.AND P1, PT, R8, c[0x0][0x194], PT ;  /* 0x0000650008007a0c */ /* 0x000fe20003f26270 */
[----:B------:R-:W0:Y:S04]  /*0720*/  LDS R5, [R29.X4+0x800] ;  /* 0x000800001d057984 */ /* 0x000e280000004800 */
[----:B------:R-:W1:Y:S04]  /*0730*/  LDS R10, [R29.X4+0xc00] ;  /* 0x000c00001d0a7984 */ /* 0x000e680000004800 */
[----:B------:R-:W2:Y:S04]  /*0740*/  LDS R4, [R29.X4+0x1000] ;  /* 0x001000001d047984 */ /* 0x000ea80000004800 */
[----:B------:R-:W-:Y:S04]  /*0750*/  LDS R9, [R29.X4+0x1400] ;  /* 0x001400001d097984 */ /* 0x000fe80000004800 */
[----:B------:R-:W3:Y:S04]  /*0760*/  LDS R31, [R29.X4] ;  /* 0x000000001d1f7984 */ /* 0x000ee80000004800 */
[----:B------:R-:W4:Y:S04]  /*0770*/  LDS R30, [R29.X4+0x400] ;  /* 0x000400001d1e7984 */ /* 0x000f280000004800 */
[----:B------:R-:W5:Y:S04]  /*0780*/  LDS R6, [R29.X4+0x1800] ;  /* 0x001800001d067984 */ /* 0x000f680000004800 */
[----:B------:R-:W5:Y:S04]  /*0790*/  LDS R7, [R29.X4+0x1c00] ;  /* 0x001c00001d077984 */ /* 0x000f680000004800 */
[----:B------:R-:W5:Y:S04]  /*07a0*/  LDS R12, [R29.X4+0x2000] ;  /* 0x002000001d0c7984 */ /* 0x000f680000004800 */
[----:B------:R-:W5:Y:S04]  /*07b0*/  LDS R18, [R29.X4+0x2400] ;  /* 0x002400001d127984 */ /* 0x000f680000004800 */
[----:B------:R-:W5:Y:S01]  /*07c0*/  LDS R13, [R29.X4+0x2800] ;  /* 0x002800001d0d7984 */ /* 0x000f620000004800 */
[----:B0-----:R-:W-:-:S03]  /*07d0*/  FMUL.FTZ R5, R5, c[0x0][0x1b8] ;  /* 0x00006e0005057a20 */ /* 0x001fc60000410000 */
[----:B------:R-:W0:Y:S01]  /*07e0*/  LDS R17, [R29.X4+0x2c00] ;  /* 0x002c00001d117984 */ /* 0x000e220000004800 */
[----:B-1----:R-:W-:-:S03]  /*07f0*/  FMUL.FTZ R10, R10, c[0x0][0x1b8] ;  /* 0x00006e000a0a7a20 */ /* 0x002fc60000410000 */
[----:B------:R-:W1:Y:S01]  /*0800*/  LDS R15, [R29.X4+0x3000] ;  /* 0x003000001d0f7984 */ /* 0x000e620000004800 */
[----:B--2---:R-:W-:-:S03]  /*0810*/  FMUL.FTZ R4, R4, c[0x0][0x1b8] ;  /* 0x00006e0004047a20 */ /* 0x004fc60000410000 */
[----:B------:R-:W2:Y:S04]  /*0820*/  LDS R16, [R29.X4+0x3400] ;  /* 0x003400001d107984 */ /* 0x000ea80000004800 */
[----:B------:R-:W2:Y:S01]  /*0830*/  LDS R14, [R29.X4+0x3800] ;  /* 0x003800001d0e7984 */ /* 0x000ea20000004800 */
[----:B---3--:R-:W-:-:S03]  /*0840*/  FMUL.FTZ R31, R31, c[0x0][0x1b8] ;  /* 0x00006e001f1f7a20 */ /* 0x008fc60000410000 */
[----:B------:R3:W2:Y:S01]  /*0850*/  LDS R19, [R29.X4+0x3c00] ;  /* 0x003c00001d137984 */ /* 0x0006a20000004800 */
[----:B----4-:R-:W-:Y:S02]  /*0860*/  FMUL.FTZ R30, R30, c[0x0][0x1b8] ;  /* 0x00006e001e1e7a20 */ /* 0x010fe40000410000 */
[----:B-----5:R-:W-:-:S03]  /*0870*/  FMUL.FTZ R6, R6, c[0x0][0x1b8] ;  /* 0x00006e0006067a20 */ /* 0x020fc60000410000 */
[----:B------:R-:W-:Y:S02]  /*0880*/  F2FP.PACK_AB R31, R30, R31 ;  /* 0x0000001f1e1f723e */ /* 0x000fe400000000ff */
[----:B---3--:R-:W-:Y:S01]  /*0890*/  LOP3.LUT R29, R34, R27, RZ, 0x3c, !PT ;  /* 0x0000001b221d7212 */ /* 0x008fe200078e3cff */
[----:B------:R-:W-:Y:S01]  /*08a0*/  FMUL.FTZ R7, R7, c[0x0][0x1b8] ;  /* 0x00006e0007077a20 */ /* 0x000fe20000410000 */
[----:B------:R-:W-:Y:S02]  /*08b0*/  LOP3.LUT R27, R36, 0x8, R11, 0xf8, !PT ;  /* 0x00000008241b7812 */ /* 0x000fe400078ef80b */
[----:B------:R-:W-:Y:S01]  /*08c0*/  SHF.R.U32.HI R36, RZ, 0x3, R36 ;  /* 0x00000003ff247819 */ /* 0x000fe20000011624 */
[----:B------:R-:W-:Y:S01]  /*08d0*/  IMAD.IADD R11, R32, 0x1, R29 ;  /* 0x00000001200b7824 */ /* 0x000fe200078e021d */
[----:B------:R-:W-:Y:S01]  /*08e0*/  F2FP.PACK_AB R26, R7, R6 ;  /* 0x00000006071a723e */ /* 0x000fe200000000ff */
[----:B------:R-:W-:Y:S01]  /*08f0*/  FMUL.FTZ R29, R9, c[0x0][0x1b8] ;  /* 0x00006e00091d7a20 */ /* 0x000fe20000410000 */
[----:B------:R-:W-:Y:S01]  /*0900*/  LOP3.LUT R27, R27, R36, RZ, 0x3c, !PT ;  /* 0x000000241b1b7212 */ /* 0x000fe200078e3cff */
[----:B------:R-:W-:Y:S01]  /*0910*/  FMUL.FTZ R12, R12, c[0x0][0x1b8] ;  /* 0x00006e000c0c7a20 */ /* 0x000fe20000410000 */
[----:B------:R-:W-:Y:S01]  /*0920*/  F2FP.PACK_AB R9, R10, R5 ;  /* 0x000000050a09723e */ /* 0x000fe200000000ff */
[----:B------:R-:W-:Y:S01]  /*0930*/  FMUL.FTZ R5, R18, c[0x0][0x1b8] ;  /* 0x00006e0012057a20 */ /* 0x000fe20000410000 */
[----:B------:R-:W-:Y:S01]  /*0940*/  F2FP.PACK_AB R10, R29, R4 ;  /* 0x000000041d0a723e */ /* 0x000fe200000000ff */
[----:B------:R-:W-:-:S02]  /*0950*/  FMUL.FTZ R13, R13, c[0x0][0x1b8] ;  /* 0x00006e000d0d7a20 */ /* 0x000fc40000410000 */
[----:B------:R-:W-:Y:S01]  /*0960*/  IMAD.IADD R27, R27, 0x1, R28 ;  /* 0x000000011b1b7824 */ /* 0x000fe200078e021c */
[----:B------:R-:W-:Y:S01]  /*0970*/  F2FP.PACK_AB R12, R5, R12 ;  /* 0x0000000c050c723e */ /* 0x000fe200000000ff */
[----:B0-----:R-:W-:Y:S02]  /*0980*/  FMUL.FTZ R4, R17, c[0x0][0x1b8] ;  /* 0x00006e0011047a20 */ /* 0x001fe40000410000 */
[----:B------:R-:W-:Y:S02]  /*0990*/  IMAD.SHL.U32 R27, R27, 0x2, RZ ;  /* 0x000000021b1b7824 */ /* 0x000fe400078e00ff */
[----:B-1----:R-:W-:Y:S01]  /*09a0*/  FMUL.FTZ R15, R15, c[0x0][0x1b8] ;  /* 0x00006e000f0f7a20 */ /* 0x002fe20000410000 */
[----:B------:R-:W-:Y:S01]  /*09b0*/  F2FP.PACK_AB R13, R4, R13 ;  /* 0x0000000d040d723e */ /* 0x000fe200000000ff */
[C---:B------:R-:W-:Y:S01]  /*09c0*/  IMAD.SHL.U32 R4, R11.reuse, 0x2, RZ ;  /* 0x000000020b047824 */ /* 0x040fe200078e00ff */
[----:B------:R-:W-:Y:S01]  /*09d0*/  STS [R27+0x4000], R31 ;  /* 0x0040001f1b007388 */ /* 0x000fe20000000800 */
[----:B--2---:R-:W-:Y:S01]  /*09e0*/  FMUL.FTZ R16, R16, c[0x0][0x1b8] ;  /* 0x00006e0010107a20 */ /* 0x004fe20000410000 */
[----:B------:R-:W-:Y:S01]  /*09f0*/  LEA R11, R11, 0x4000, 0x1 ;  /* 0x000040000b0b7811 */ /* 0x000fe200078e08ff */
[----:B------:R-:W-:Y:S01]  /*0a00*/  IMAD R17, R25, c[0x0][0x1ac], R0 ;  /* 0x00006b0019117a24 */ /* 0x000fe200078e0200 */
[----:B------:R0:W-:Y:S01]  /*0a10*/  STS [R27+0x4100], R9 ;  /* 0x004100091b007388 */ /* 0x0001e20000000800 */
[----:B------:R-:W-:Y:S01]  /*0a20*/  FMUL.FTZ R14, R14, c[0x0][0x1b8] ;  /* 0x00006e000e0e7a20 */ /* 0x000fe20000410000 */
[----:B------:R-:W-:Y:S01]  /*0a30*/  F2FP.PACK_AB R15, R16, R15 ;  /* 0x0000000f100f723e */ /* 0x000fe200000000ff */
[----:B------:R-:W-:Y:S01]  /*0a40*/  FMUL.FTZ R19, R19, c[0x0][0x1b8] ;  /* 0x00006e0013137a20 */ /* 0x000fe20000410000 */
[----:B------:R-:W-:Y:S01]  /*0a50*/  STS [R27+0x5000], R12 ;  /* 0x0050000c1b007388 */ /* 0x000fe20000000800 */
[----:B------:R-:W-:-:S03]  /*0a60*/  IADD3 R0, R23, 0x20, RZ ;  /* 0x0000002017007810 */ /* 0x000fc60007ffe0ff */
[----:B------:R-:W-:Y:S01]  /*0a70*/  F2FP.PACK_AB R14, R19, R14 ;  /* 0x0000000e130e723e */ /* 0x000fe200000000ff */
[----:B------:R1:W-:Y:S01]  /*0a80*/  STS [R27+0x5100], R13 ;  /* 0x0051000d1b007388 */ /* 0x0003e20000000800 */
[----:B0-----:R-:W-:-:S03]  /*0a90*/  SHF.R.S32.HI R9, RZ, 0x1f, R8 ;  /* 0x0000001fff097819 */ /* 0x001fc60000011408 */
[----:B------:R0:W-:Y:S04]  /*0aa0*/  STS [R27+0x4400], R10 ;  /* 0x0044000a1b007388 */ /* 0x0001e80000000800 */
[----:B------:R-:W-:Y:S01]  /*0ab0*/  STS [R27+0x4500], R26 ;  /* 0x0045001a1b007388 */ /* 0x000fe20000000800 */
[----:B-1----:R-:W-:-:S03]  /*0ac0*/  IMAD.WIDE.U32 R12, R25, c[0x0][0x1a8], R8 ;  /* 0x00006a00190c7a25 */ /* 0x002fc600078e0008 */
[----:B------:R1:W-:Y:S01]  /*0ad0*/  STS [R27+0x5400], R15 ;  /* 0x0054000f1b007388 */ /* 0x0003e20000000800 */
[----:B------:R-:W-:Y:S01]  /*0ae0*/  CS2R R8, SRZ ;  /* 0x0000000000087805 */ /* 0x000fe2000001ff00 */
[----:B0-----:R-:W-:Y:S01]  /*0af0*/  IMNMX R10, R2, 0x40, PT ;  /* 0x00000040020a7817 */ /* 0x001fe20003800200 */
[--C-:B------:R-:W-:Y:S01]  /*0b00*/  @P0 IMAD.MOV.U32 R8, RZ, RZ, R24.reuse ;  /* 0x000000ffff080224 */ /* 0x100fe200078e0018 */
[----:B------:R0:W-:Y:S01]  /*0b10*/  STS [R27+0x5500], R14 ;  /* 0x0055000e1b007388 */ /* 0x0001e20000000800 */
[----:B------:R-:W-:Y:S01]  /*0b20*/  @P0 SHF.R.S32.HI R9, RZ, 0x1f, R24 ;  /* 0x0000001fff090819 */ /* 0x000fe20000011418 */
[----:B------:R-:W-:Y:S02]  /*0b30*/  IMAD.IADD R13, R13, 0x1, R17 ;  /* 0x000000010d0d7824 */ /* 0x000fe400078e0211 */
[----:B------:R-:W-:Y:S01]  /*0b40*/  BAR.SYNC.DEFER_BLOCKING 0x0 ;  /* 0x0000000000007b1d */ /* 0x000fe20000010000 */
[-C--:B------:R-:W-:Y:S01]  /*0b50*/  ISETP.GE.OR P2, PT, R0, R10.reuse, P1 ;  /* 0x0000000a0000720c */ /* 0x080fe20000f46670 */
[----:B-1----:R-:W-:Y:S01]  /*0b60*/  IMAD R15, R3, c[0x0][0x1b0], RZ ;  /* 0x00006c00030f7a24 */ /* 0x002fe200078e02ff */
[----:B------:R-:W-:-:S02]  /*0b70*/  ISETP.GE.OR P1, PT, R23, R10, P1 ;  /* 0x0000000a1700720c */ /* 0x000fc40000f26670 */
[----:B------:R-:W-:Y:S01]  /*0b80*/  IADD3 R2, P0, R23, R8, RZ ;  /* 0x0000000817027210 */ /* 0x000fe20007f1e0ff */
[----:B------:R-:W-:-:S03]  /*0b90*/  IMAD R15, R22, c[0x0][0x1b4], R15 ;  /* 0x00006d00160f7a24 */ /* 0x000fc600078e020f */
[----:B------:R-:W-:Y:S01]  /*0ba0*/  LEA.HI.X.SX32 R3, R23, R9, 0x1, P0 ;  /* 0x0000000917037211 */ /* 0x000fe200000f0eff */
[----:B------:R-:W-:-:S04]  /*0bb0*/  IMAD.WIDE.U32 R22, R22, c[0x0][0x1b0], R12 ;  /* 0x00006c0016167a25 */ /* 0x000fc800078e000c */
[----:B------:R-:W-:-:S04]  /*0bc0*/  IMAD.WIDE R20, R20, 0x40, R2 ;  /* 0x0000004014147825 */ /* 0x000fc800078e0202 */
[----:B------:R-:W-:Y:S01]  /*0bd0*/  IMAD.IADD R13, R23, 0x1, R15 ;  /* 0x00000001170d7824 */ /* 0x000fe200078e020f */
[----:B------:R-:W1:Y:S01]  /*0be0*/  LDS.128 R4, [R4+0x4400] ;  /* 0x0044000004047984 */ /* 0x000e620000000c00 */
[----:B------:R-:W-:Y:S05]  /*0bf0*/  @P1 BRA `(.L_x_851) ;  /* 0x0000009000001947 */ /* 0x000fea0003800000 */
[----:B0-----:R-:W0:Y:S01]  /*0c00*/  LDS.128 R8, [R11] ;  /* 0x000000000b087984 */ /* 0x001e220000000c00 */
[----:B------:R-:W-:Y:S02]  /*0c10*/  IMAD R15, R21, c[0x0][0x1a0], RZ ;  /* 0x00006800150f7a24 */ /* 0x000fe400078e02ff */
[----:B------:R-:W-:Y:S02]  /*0c20*/  IMAD.MOV.U32 R12, RZ, RZ, R22 ;  /* 0x000000ffff0c7224 */ /* 0x000fe400078e0016 */
[C---:B------:R-:W-:Y:S02]  /*0c30*/  IMAD R15, R20.reuse, c[0x0][0x1a4], R15 ;  /* 0x00006900140f7a24 */ /* 0x040fe400078e020f */
[----:B------:R-:W-:-:S04]  /*0c40*/  IMAD.WIDE.U32 R2, R20, c[0x0][0x1a0], R12 ;  /* 0x0000680014027a25 */ /* 0x000fc800078e000c */
[----:B------:R-:W-:Y:S01]  /*0c50*/  IMAD.IADD R3, R3, 0x1, R15 ;  /* 0x0000000103037824 */ /* 0x000fe200078e020f */
[----:B------:R-:W-:-:S04]  /*0c60*/  LEA R14, P0, R2, c[0x0][0x188], 0x1 ;  /* 0x00006200020e7a11 */ /* 0x000fc800078008ff */
[----:B------:R-:W-:-:S05]  /*0c70*/  LEA.HI.X R15, R2, c[0x0][0x18c], R3, 0x1, P0 ;  /* 0x00006300020f7a11 */ /* 0x000fca00000f0c03 */
[----:B0-----:R0:W-:Y:S04]  /*0c80*/  STG.E.128 [R14.64], R8 ;  /* 0x000000080e007986 */ /* 0x0011e8000c101d04 */
.L_x_851:
[----:B0-----:R-:W-:Y:S05]  /*0c90*/  BSYNC B0 ;  /* 0x0000000000007941 */ /* 0x001fea0003800000 */
.L_x_850:
[----:B------:R-:W-:Y:S05]  /*0ca0*/  @P2 EXIT ;  /* 0x000000000000294d */ /* 0x000fea0003800000 */
[----:B------:R-:W-:Y:S01]  /*0cb0*/  IADD3 R9, P0, R20, 0x20, RZ ;  /* 0x0000002014097810 */ /* 0x000fe20007f1e0ff */
[----:B------:R-:W-:Y:S02]  /*0cc0*/  IMAD.MOV.U32 R2, RZ, RZ, R22 ;  /* 0x000000ffff027224 */ /* 0x000fe400078e0016 */
[----:B------:R-:W-:Y:S02]  /*0cd0*/  IMAD.MOV.U32 R3, RZ, RZ, R13 ;  /* 0x000000ffff037224 */ /* 0x000fe400078e000d */
[----:B------:R-:W-:Y:S02]  /*0ce0*/  IMAD.X R20, RZ, RZ, R21, P0 ;  /* 0x000000ffff147224 */ /* 0x000fe400000e0615 */
[----:B------:R-:W-:-:S04]  /*0cf0*/  IMAD.WIDE.U32 R2, R9, c[0x0][0x1a0], R2 ;  /* 0x0000680009027a25 */ /* 0x000fc800078e0002 */
[----:B------:R-:W-:Y:S01]  /*0d00*/  IMAD R20, R20, c[0x0][0x1a0], RZ ;  /* 0x0000680014147a24 */ /* 0x000fe200078e02ff */
[----:B------:R-:W-:-:S03]  /*0d10*/  LEA R8, P0, R2, c[0x0][0x188], 0x1 ;  /* 0x0000620002087a11 */ /* 0x000fc600078008ff */
[----:B------:R-:W-:-:S04]  /*0d20*/  IMAD R9, R9, c[0x0][0x1a4], R20 ;  /* 0x0000690009097a24 */ /* 0x000fc800078e0214 */
[----:B------:R-:W-:-:S05]  /*0d30*/  IMAD.IADD R3, R3, 0x1, R9 ;  /* 0x0000000103037824 */ /* 0x000fca00078e0209 */
[----:B------:R-:W-:-:S05]  /*0d40*/  LEA.HI.X R9, R2, c[0x0][0x18c], R3, 0x1, P0 ;  /* 0x0000630002097a11 */ /* 0x000fca00000f0c03 */
[----:B-1----:R-:W-:Y:S01]  /*0d50*/  STG.E.128 [R8.64], R4 ;  /* 0x0000000408007986 */ /* 0x002fe2000c101d04 */
[----:B------:R-:W-:Y:S05]  /*0d60*/  EXIT ;  /* 0x000000000000794d */ /* 0x000fea0003800000 */
.L_x_852:
        /* <DEDUP_REMOVED lines=9> */
.L_x_1821:


//--------------------- .text._ZN7cutlass13device_kernelIN5flash19enable_sm80_to_sm89INS1_16FlashAttnBwdSm80INS1_25CollectiveMainloopBwdSm80ILi2ELi2EN4cute5tupleIJNS5_1CILi64EEENS7_ILi128EEES8_EEENS_6half_tEfNS_4arch4Sm80ELb1ELb0ELb0ELb1ELb1ELb0ELb0ELb0ELi2ELi2ELi4ELi2ELb1EEENS1_24CollectiveEpilogueBwdGQAISA_fSD_Li256ELb1ELb1EEENS1_25SingleTileBwdLPTSchedulerILb1ELi128ELb1EEEEEEEEEvNT_6ParamsE --------------------------
	.section	.text._ZN7cutlass13device_kernelIN5flash19enable_sm80_to_sm89INS1_16FlashAttnBwdSm80INS1_25CollectiveMainloopBwdSm80ILi2ELi2EN4cute5tupleIJNS5_1CILi64EEENS7_ILi128EEES8_EEENS_6half_tEfNS_4arch4Sm80ELb1ELb0ELb0ELb1ELb1ELb0ELb0ELb0ELi2ELi2ELi4ELi2ELb1EEENS1_24CollectiveEpilogueBwdGQAISA_fSD_Li256ELb1ELb1EEENS1_25SingleTileBwdLPTSchedulerILb1ELi128ELb1EEEEEEEEEvNT_6ParamsE,"ax",@progbits
	.sectioninfo	@"SHI_REGISTERS=254"
	.align	128
.text._ZN7cutlass13device_kernelIN5flash19enable_sm80_to_sm89INS1_16FlashAttnBwdSm80INS1_25CollectiveMainloopBwdSm80ILi2ELi2EN4cute5tupleIJNS5_1CILi64EEENS7_ILi128EEES8_EEENS_6half_tEfNS_4arch4Sm80ELb1ELb0ELb0ELb1ELb1ELb0ELb0ELb0ELi2ELi2ELi4ELi2ELb1EEENS1_24CollectiveEpilogueBwdGQAISA_fSD_Li256ELb1ELb1EEENS1_25SingleTileBwdLPTSchedulerILb1ELi128ELb1EEEEEEEEEvNT_6ParamsE:
        .type           _ZN7cutlass13device_kernelIN5flash19enable_sm80_to_sm89INS1_16FlashAttnBwdSm80INS1_25CollectiveMainloopBwdSm80ILi2ELi2EN4cute5tupleIJNS5_1CILi64EEENS7_ILi128EEES8_EEENS_6half_tEfNS_4arch4Sm80ELb1ELb0ELb0ELb1ELb1ELb0ELb0ELb0ELi2ELi2ELi4ELi2ELb1EEENS1_24CollectiveEpilogueBwdGQAISA_fSD_Li256ELb1ELb1EEENS1_25SingleTileBwdLPTSchedulerILb1ELi128ELb1EEEEEEEEEvNT_6ParamsE,@function
        .size           _ZN7cutlass13device_kernelIN5flash19enable_sm80_to_sm89INS1_16FlashAttnBwdSm80INS1_25CollectiveMainloopBwdSm80ILi2ELi2EN4cute5tupleIJNS5_1CILi64EEENS7_ILi128EEES8_EEENS_6half_tEfNS_4arch4Sm80ELb1ELb0ELb0ELb1ELb1ELb0ELb0ELb0ELi2ELi2ELi4ELi2ELb1EEENS1_24CollectiveEpilogueBwdGQAISA_fSD_Li256ELb1ELb1EEENS1_25SingleTileBwdLPTSchedulerILb1ELi128ELb1EEEEEEEEEvNT_6ParamsE,(.L_x_1822 - _ZN7cutlass13device_kernelIN5flash19enable_sm80_to_sm89INS1_16FlashAttnBwdSm80INS1_25CollectiveMainloopBwdSm80ILi2ELi2EN4cute5tupleIJNS5_1CILi64EEENS7_ILi128EEES8_EEENS_6half_tEfNS_4arch4Sm80ELb1ELb0ELb0ELb1ELb1ELb0ELb0ELb0ELi2ELi2ELi4ELi2ELb1EEENS1_24CollectiveEpilogueBwdGQAISA_fSD_Li256ELb1ELb1EEENS1_25SingleTileBwdLPTSchedulerILb1ELi128ELb1EEEEEEEEEvNT_6ParamsE)
        .other          _ZN7cutlass13device_kernelIN5flash19enable_sm80_to_sm89INS1_16FlashAttnBwdSm80INS1_25CollectiveMainloopBwdSm80ILi2ELi2EN4cute5tupleIJNS5_1CILi64EEENS7_ILi128EEES8_EEENS_6half_tEfNS_4arch4Sm80ELb1ELb0ELb0ELb1ELb1ELb0ELb0ELb0ELi2ELi2ELi4ELi2ELb1EEENS1_24CollectiveEpilogueBwdGQAISA_fSD_Li256ELb1ELb1EEENS1_25SingleTileBwdLPTSchedulerILb1ELi128ELb1EEEEEEEEEvNT_6ParamsE,@"STO_CUDA_ENTRY STV_DEFAULT"
_ZN7cutlass13device_kernelIN5flash19enable_sm80_to_sm89INS1_16FlashAttnBwdSm80INS1_25CollectiveMainloopBwdSm80ILi2ELi2EN4cute5tupleIJNS5_1CILi64EEENS7_ILi128EEES8_EEENS_6half_tEfNS_4arch4Sm80ELb1ELb0ELb0ELb1ELb1ELb0ELb0ELb0ELi2ELi2ELi4ELi2ELb1EEENS1_24CollectiveEpilogueBwdGQAISA_fSD_Li256ELb1ELb1EEENS1_25SingleTileBwdLPTSchedulerILb1ELi128ELb1EEEEEEEEEvNT_6ParamsE:
        /* <DEDUP_REMOVED lines=24> */
.L_x_854:
[----:B------:R-:W-:-:S04]  /*0180*/  MOV R2, c[0x0][0x3b4] ;  /* 0x0000ed0000027a02 */ /* 0x000fc80000000f00 */
[----:B------:R-:W-:Y:S02]  /*0190*/  ISETP.NE.AND P0, PT, R2, 0x1, PT ;  /* 0x000000010200780c */ /* 0x000fe40003f05270 */
[----:B------:R-:W-:-:S11]  /*01a0*/  MOV R2, R0 ;  /* 0x0000000000027202 */ /* 0x000fd60000000f00 */
[----:B------:R-:W-:-:S05]  /*01b0*/  @P0 IMAD.HI.U32 R3, R0, c[0x0][0x3b8], RZ ;  /* 0x0000ee0000030a27 */ /* 0x000fca00078e00ff */
[----:B------:R-:W-:-:S05]  /*01c0*/  @P0 SHF.R.U32.HI R2, RZ, c[0x0][0x3bc], R3 ;  /* 0x0000ef00ff020a19 */ /* 0x000fca0000011603 */
[----:B------:R-:W-:Y:S02]  /*01d0*/  IMAD R5, R2, c[0x0][0x3b4], RZ ;  /* 0x0000ed0002057a24 */ /* 0x000fe400078e02ff */
.L_x_855:
        /* <DEDUP_REMOVED lines=16> */
.L_x_856:
        /* <DEDUP_REMOVED lines=9> */
.L_x_858:
[----:B------:R-:W-:-:S04]  /*0370*/  MOV R3, c[0x0][0x3dc] ;  /* 0x0000f70000037a02 */ /* 0x000fc80000000f00 */
.L_x_857:
        /* <DEDUP_REMOVED lines=9> */
.L_x_853:
        /* <DEDUP_REMOVED lines=16> */
.L_x_860:
[----:B------:R-:W-:Y:S02]  /*0510*/  MOV R0, c[0x0][0x3b4] ;  /* 0x0000ed0000007a02 */ /* 0x000fe40000000f00 */
[----:B------:R-:W-:Y:S02]  /*0520*/  MOV R2, R3 ;  /* 0x0000000300027202 */ /* 0x000fe40000000f00 */
[----:B------:R-:W-:-:S13]  /*0530*/  ISETP.NE.AND P0, PT, R0, 0x1, PT ;  /* 0x000000010000780c */ /* 0x000fda0003f05270 */
[----:B------:R-:W-:-:S05]  /*0540*/  @P0 IMAD.HI.U32 R0, R3, c[0x0][0x3b8], RZ ;  /* 0x0000ee0003000a27 */ /* 0x000fca00078e00ff */
[----:B------:R-:W-:-:S05]  /*0550*/  @P0 SHF.R.U32.HI R2, RZ, c[0x0][0x3bc], R0 ;  /* 0x0000ef00ff020a19 */ /* 0x000fca0000011600 */
[----:B------:R-:W-:Y:S02]  /*0560*/  IMAD R4, R2, c[0x0][0x3b4], RZ ;  /* 0x0000ed0002047a24 */ /* 0x000fe400078e02ff */
.L_x_861:
        /* <DEDUP_REMOVED lines=16> */
.L_x_862:
        /* <DEDUP_REMOVED lines=9> */
.L_x_864:
[----:B------:R-:W-:-:S04]  /*0700*/  MOV R3, c[0x0][0x3dc] ;  /* 0x0000f70000037a02 */ /* 0x000fc80000000f00 */
.L_x_863:
        /* <DEDUP_REMOVED lines=8> */
.L_x_859:
        /* <DEDUP_REMOVED lines=16> */
[----:B------:R1:W5:Y:S02]  /*0890*/  @P0 LDG.E R216, [R16.64] ;  /* 0x0000000a10d80981 */ /* 0x000364000c1e1900 */
[----:B-1----:R-:W-:Y:S01]  /*08a0*/  CS2R R4, SRZ ;  /* 0x0000000000047805 */ /* 0x002fe2000001ff00 */
        /* <DEDUP_REMOVED lines=12> */
[----:B------:R-:W-:Y:S05]  /*0970*/  @!P3 BRA `(.L_x_865) ;  /* 0x000000300000b947 */ /* 0x000fea0003800000 */
[----:B-----5:R-:W2:Y:S04]  /*0980*/  LDG.E R216, [R14.64] ;  /* 0x0000000a0ed87981 */ /* 0x020ea8000c1e1900 */
[----:B------:R-:W2:Y:S02]  /*0990*/  LDG.E R9, [R14.64+0x4] ;  /* 0x0000040a0e097981 */ /* 0x000ea4000c1e1900 */
[----:B--2---:R-:W-:-:S02]  /*09a0*/  IADD3 R216, -R216, R9, RZ ;  /* 0x00000009d8d87210 */ /* 0x004fc40007ffe1ff */
.L_x_865:
[----:B------:R-:W-:-:S04]  /*09b0*/  ISETP.NE.U32.AND P0, PT, RZ, c[0x0][0x2e0], PT ;  /* 0x0000b800ff007a0c */ /* 0x000fc80003f05070 */
[----:B------:R-:W-:-:S13]  /*09c0*/  ISETP.NE.AND.EX P0, PT, RZ, c[0x0][0x2e4], PT, P0 ;  /* 0x0000b900ff007a0c */ /* 0x000fda0003f05300 */
[----:B------:R-:W-:Y:S05]  /*09d0*/  @!P0 BRA `(.L_x_866) ;  /* 0x0000003000008947 */ /* 0x000fea0003800000 */
[----:B------:R-:W-:-:S05]  /*09e0*/  IMAD.WIDE R8, R215, R0, c[0x0][0x2e0] ;  /* 0x0000b800d7087625 */ /* 0x000fca00078e0200 */
[----:B------:R1:W5:Y:S01]  /*09f0*/  LDG.E R214, [R8.64] ;  /* 0x0000000a08d67981 */ /* 0x000362000c1e1900 */
[----:B------:R-:W-:Y:S05]  /*0a00*/  BRA `(.L_x_867) ;  /* 0x0000004000007947 */ /* 0x000fea0003800000 */
.L_x_866:
[----:B------:R-:W-:Y:S05]  /*0a10*/  @!P1 BRA `(.L_x_867) ;  /* 0x0000003000009947 */ /* 0x000fea0003800000 */
[----:B------:R-:W2:Y:S04]  /*0a20*/  LDG.E R214, [R12.64] ;  /* 0x0000000a0cd67981 */ /* 0x000ea8000c1e1900 */
[----:B------:R-:W2:Y:S02]  /*0a30*/  LDG.E R9, [R12.64+0x4] ;  /* 0x0000040a0c097981 */ /* 0x000ea4000c1e1900 */
[----:B--2---:R-:W-:Y:S02]  /*0a40*/  IADD3 R214, -R214, R9, RZ ;  /* 0x00000009d6d67210 */ /* 0x004fe40007ffe1ff */
.L_x_867:
        /* <DEDUP_REMOVED lines=53> */
[CC--:B------:R-:W-:Y:S01]  /*0da0*/  LEA.HI R12, R13.reuse, R6.reuse, RZ, 0x3 ;  /* 0x000000060d0c7211 */ /* 0x0c0fe200078f18ff */
        /* <DEDUP_REMOVED lines=8> */
[----:B------:R-:W-:Y:S01]  /*0e30*/  IMAD.IADD R11, R6, 0x1, -R11 ;  /* 0x00000001060b7824 */ /* 0x000fe200078e0a0b */
[----:B------:R-:W-:Y:S01]  /*0e40*/  IADD3 R222, P2, R213, R2, RZ ;  /* 0x00000002d5de7210 */ /* 0x000fe20007f5e0ff */
[C---:B------:R-:W-:Y:S01]  /*0e50*/  @P0 IMAD.HI.U32 R8, R218.reuse, c[0x0][0x24c], RZ ;  /* 0x00009300da080a27 */ /* 0x040fe200078e00ff */
[----:B------:R-:W-:Y:S01]  /*0e60*/  SHF.R.S32.HI R225, RZ, 0x1f, R224 ;  /* 0x0000001fffe17819 */ /* 0x000fe200000114e0 */
[----:B------:R-:W-:Y:S01]  /*0e70*/  USHF.L.U32 UR6, UR4, 0x6, URZ ;  /* 0x0000000604067899 */ /* 0x000fe2000800063f */
[----:B------:R-:W-:Y:S01]  /*0e80*/  SHF.R.S32.HI R10, RZ, 0x1f, R205 ;  /* 0x0000001fff0a7819 */ /* 0x000fe200000114cd */
[C---:B------:R-:W-:Y:S01]  /*0e90*/  IMAD R9, R218.reuse, c[0x0][0x23c], R9 ;  /* 0x00008f00da097a24 */ /* 0x040fe200078e0209 */
[----:B------:R-:W-:Y:S01]  /*0ea0*/  @P0 SHF.R.U32.HI R19, RZ, c[0x0][0x250], R8 ;  /* 0x00009400ff130a19 */ /* 0x000fe20000011608 */
[----:B------:R-:W-:Y:S01]  /*0eb0*/  IMAD.SHL.U32 R20, R11, 0x8, RZ ;  /* 0x000000080b147824 */ /* 0x000fe200078e00ff */
[----:B------:R-:W-:Y:S01]  /*0ec0*/  IADD3 R22, P0, R213, R4, RZ ;  /* 0x00000004d5167210 */ /* 0x000fe20007f1e0ff */
[----:B------:R-:W-:Y:S01]  /*0ed0*/  IMAD.IADD R27, R27, 0x1, R9 ;  /* 0x000000011b1b7824 */ /* 0x000fe200078e0209 */
[----:B------:R-:W-:Y:S01]  /*0ee0*/  SHF.R.S32.HI R8, RZ, 0x1f, R19 ;  /* 0x0000001fff087819 */ /* 0x000fe20000011413 */
[----:B------:R-:W-:Y:S01]  /*0ef0*/  IMAD.WIDE.U32 R36, R218, c[0x0][0x270], R224 ;  /* 0x00009c00da247a25 */ /* 0x000fe200078e00e0 */
[----:B------:R-:W-:Y:S01]  /*0f00*/  SHF.R.S32.HI R9, RZ, 0x1f, R213 ;  /* 0x0000001fff097819 */ /* 0x000fe200000114d5 */
[----:B------:R-:W-:Y:S01]  /*0f10*/  UMOV UR8, 0x6 ;  /* 0x0000000600087882 */ /* 0x000fe20000000000 */
[----:B------:R-:W-:Y:S01]  /*0f20*/  SHF.R.S32.HI R21, RZ, 0x1f, R20 ;  /* 0x0000001fff157819 */ /* 0x000fe20000011414 */
[----:B------:R-:W-:Y:S01]  /*0f30*/  IMAD R24, R8, c[0x0][0x1e0], RZ ;  /* 0x0000780008187a24 */ /* 0x000fe200078e02ff */
[----:B------:R-:W-:Y:S01]  /*0f40*/  SEL R4, R215, RZ, !P1 ;  /* 0x000000ffd7047207 */ /* 0x000fe20004800000 */
[----:B------:R-:W-:Y:S01]  /*0f50*/  IMAD.X R23, R9, 0x1, R5, P0 ;  /* 0x0000000109177824 */ /* 0x000fe200000e0605 */
[----:B------:R-:W-:Y:S01]  /*0f60*/  SHF.R.S32.HI R5, RZ, 0x1f, R215 ;  /* 0x0000001fff057819 */ /* 0x000fe200000114d7 */
[C---:B------:R-:W-:Y:S01]  /*0f70*/  IMAD R24, R19.reuse, c[0x0][0x1e4], R24 ;  /* 0x0000790013187a24 */ /* 0x040fe200078e0218 */
[----:B------:R-:W-:Y:S01]  /*0f80*/  USHF.L.U64.HI UR5, UR4, UR8, UR5 ;  /* 0x0000000804057299 */ /* 0x000fe20008010205 */
[----:B------:R-:W-:Y:S01]  /*0f90*/  IMAD.WIDE.U32 R14, R19, c[0x0][0x1e0], R20 ;  /* 0x00007800130e7a25 */ /* 0x000fe200078e0014 */
[----:B------:R-:W-:-:S02]  /*0fa0*/  SEL R17, R5, RZ, !P3 ;  /* 0x000000ff05117207 */ /* 0x000fc40005800000 */
[----:B------:R-:W-:Y:S01]  /*0fb0*/  SEL R5, R5, RZ, !P1 ;  /* 0x000000ff05057207 */ /* 0x000fe20004800000 */
[----:B------:R-:W-:Y:S01]  /*0fc0*/  IMAD.X R2, R9, 0x1, R3, P2 ;  /* 0x0000000109027824 */ /* 0x000fe200010e0603 */
[----:B------:R-:W-:Y:S01]  /*0fd0*/  LEA.HI R198, R13, R6, RZ, 0x7 ;  /* 0x000000060dc67211 */ /* 0x000fe200078f38ff */
[----:B------:R-:W-:Y:S02]  /*0fe0*/  IMAD.IADD R3, R235, 0x1, -R213 ;  /* 0x00000001eb037824 */ /* 0x000fe400078e0ad5 */
[----:B------:R-:W-:Y:S01]  /*0ff0*/  IMAD.IADD R25, R15, 0x1, R24 ;  /* 0x000000010f197824 */ /* 0x000fe200078e0218 */
[----:B------:R-:W-:Y:S01]  /*1000*/  SHF.R.U32.HI R198, RZ, 0x4, R198 ;  /* 0x00000004ffc67819 */ /* 0x000fe200000116c6 */
[C---:B------:R-:W-:Y:S01]  /*1010*/  IMAD R15, R0.reuse, c[0x0][0x270], RZ ;  /* 0x00009c00000f7a24 */ /* 0x040fe200078e02ff */
[C---:B------:R-:W-:Y:S01]  /*1020*/  ISETP.GE.AND P2, PT, R3.reuse, 0x1, PT ;  /* 0x000000010300780c */ /* 0x040fe20003f46270 */
[----:B------:R-:W-:Y:S01]  /*1030*/  IMAD R9, R0, c[0x0][0x288], RZ ;  /* 0x0000a20000097a24 */ /* 0x000fe200078e02ff */
[C---:B------:R-:W-:Y:S01]  /*1040*/  ISETP.GE.AND P0, PT, R3.reuse, 0x21, PT ;  /* 0x000000210300780c */ /* 0x040fe20003f06270 */
[C---:B------:R-:W-:Y:S01]  /*1050*/  IMAD R30, R218.reuse, c[0x0][0x274], R15 ;  /* 0x00009d00da1e7a24 */ /* 0x040fe200078e020f */
[C---:B------:R-:W-:Y:S01]  /*1060*/  ISETP.GE.AND P6, PT, R3.reuse, 0x41, PT ;  /* 0x000000410300780c */ /* 0x040fe20003fc6270 */
[----:B------:R-:W-:Y:S01]  /*1070*/  IMAD R28, R218, c[0x0][0x28c], R9 ;  /* 0x0000a300da1c7a24 */ /* 0x000fe200078e0209 */
[----:B------:R-:W-:Y:S01]  /*1080*/  ISETP.GE.AND P5, PT, R3, 0x61, PT ;  /* 0x000000610300780c */ /* 0x000fe20003fa6270 */
[----:B------:R-:W-:Y:S01]  /*1090*/  IMAD R15, R5, c[0x0][0x1e8], RZ ;  /* 0x00007a00050f7a24 */ /* 0x000fe200078e02ff */
[----:B------:R-:W-:Y:S01]  /*10a0*/  SEL R3, R215, RZ, !P3 ;  /* 0x000000ffd7037207 */ /* 0x000fe20005800000 */
[----:B------:R-:W-:Y:S01]  /*10b0*/  IMAD.MOV.U32 R24, RZ, RZ, R14 ;  /* 0x000000ffff187224 */ /* 0x000fe200078e000e */
[----:B------:R-:W-:Y:S01]  /*10c0*/  SHF.R.S32.HI R9, RZ, 0x4, R18 ;  /* 0x00000004ff097819 */ /* 0x000fe20000011412 */
[----:B------:R-:W-:Y:S01]  /*10d0*/  IMAD R14, R17, c[0x0][0x240], RZ ;  /* 0x00009000110e7a24 */ /* 0x000fe200078e02ff */
[----:B------:R-:W-:Y:S01]  /*10e0*/  ISETP.GE.OR P4, PT, R20, c[0x0][0x1cc], !P2 ;  /* 0x0000730014007a0c */ /* 0x000fe20005786670 */
[----:B------:R-:W-:Y:S01]  /*10f0*/  IMAD.WIDE.U32 R34, R218, c[0x0][0x288], R224 ;  /* 0x0000a200da227a25 */ /* 0x000fe200078e00e0 */
[----:B------:R-:W-:-:S03]  /*1100*/  ISETP.GE.OR P2, PT, R20, c[0x0][0x19c], !P2 ;  /* 0x0000670014007a0c */ /* 0x000fc60005746670 */
[----:B------:R-:W-:Y:S01]  /*1110*/  IMAD R32, R4, c[0x0][0x1ec], R15 ;  /* 0x00007b0004207a24 */ /* 0x000fe200078e020f */
[----:B------:R-:W-:Y:S01]  /*1120*/  LEA.HI R15, R18, R9, RZ, 0x1 ;  /* 0x00000009120f7211 */ /* 0x000fe200078f08ff */
[----:B------:R-:W-:-:S03]  /*1130*/  IMAD.WIDE.U32 R26, R3, c[0x0][0x240], R26 ;  /* 0x00009000031a7a25 */ /* 0x000fc600078e001a */
[----:B------:R-:W-:Y:S01]  /*1140*/  LOP3.LUT R15, R15, 0xfffffffe, RZ, 0xc0, !PT ;  /* 0xfffffffe0f0f7812 */ /* 0x000fe200078ec0ff */
        /* <DEDUP_REMOVED lines=13> */
[----:B------:R-:W-:Y:S02]  /*1220*/  IMAD R14, R17, c[0x0][0x290], RZ ;  /* 0x0000a400110e7a24 */ /* 0x000fe400078e02ff */
[----:B------:R-:W-:-:S04]  /*1230*/  IMAD.WIDE.U32 R28, R3, c[0x0][0x290], R28 ;  /* 0x0000a400031c7a25 */ /* 0x000fc800078e001c */
[----:B------:R-:W-:Y:S01]  /*1240*/  IMAD.IADD R15, R9, 0x1, -R15 ;  /* 0x00000001090f7824 */ /* 0x000fe200078e0a0f */
[----:B------:R-:W-:Y:S01]  /*1250*/  LEA.HI R9, R13, R6, RZ, 0x6 ;  /* 0x000000060d097211 */ /* 0x000fe200078f30ff */
[----:B------:R-:W-:Y:S01]  /*1260*/  IMAD.MOV.U32 R32, RZ, RZ, R24 ;  /* 0x000000ffff207224 */ /* 0x000fe200078e0018 */
[----:B------:R-:W-:Y:S01]  /*1270*/  IADD3 R208, P1, R208, R28, RZ ;  /* 0x0000001cd0d07210 */ /* 0x000fe20007f3e0ff */
[----:B------:R-:W-:Y:S01]  /*1280*/  IMAD R27, R23, c[0x0][0x1d8], RZ ;  /* 0x00007600171b7a24 */ /* 0x000fe200078e02ff */
[----:B------:R-:W-:Y:S01]  /*1290*/  SHF.R.S32.HI R9, RZ, 0x6, R9 ;  /* 0x00000006ff097819 */ /* 0x000fe20000011409 */
[----:B------:R-:W-:Y:S02]  /*12a0*/  IMAD.SHL.U32 R25, R213, 0x40, RZ ;  /* 0x00000040d5197824 */ /* 0x000fe400078e00ff */
[----:B------:R-:W-:Y:S02]  /*12b0*/  IMAD R16, R17, c[0x0][0x278], RZ ;  /* 0x00009e0011107a24 */ /* 0x000fe400078e02ff */
[----:B------:R-:W-:Y:S01]  /*12c0*/  IMAD R207, R3, c[0x0][0x294], R14 ;  /* 0x0000a50003cf7a24 */ /* 0x000fe200078e020e */
[----:B------:R-:W-:Y:S01]  /*12d0*/  LOP3.LUT R25, R25, 0x1c0, RZ, 0xc0, !PT ;  /* 0x000001c019197812 */ /* 0x000fe200078ec0ff */
[----:B------:R-:W-:-:S02]  /*12e0*/  IMAD R8, R8, c[0x0][0x1b0], RZ ;  /* 0x00006c0008087a24 */ /* 0x000fc400078e02ff */
[----:B------:R-:W-:Y:S01]  /*12f0*/  IMAD R14, R22, c[0x0][0x1dc], R27 ;  /* 0x00007700160e7a24 */ /* 0x000fe200078e021b */
[----:B------:R-:W-:Y:S01]  /*1300*/  IADD3.X R207, R10, R29, R207, P1, !PT ;  /* 0x0000001d0acf7210 */ /* 0x000fe20000ffe4cf */
[----:B------:R-:W-:Y:S01]  /*1310*/  IMAD.WIDE.U32 R32, R22, c[0x0][0x1d8], R32 ;  /* 0x0000760016207a25 */ /* 0x000fe200078e0020 */
[----:B------:R-:W-:Y:S02]  /*1320*/  LOP3.LUT R24, R25, 0x38, R20, 0xf8, !PT ;  /* 0x0000003819187812 */ /* 0x000fe400078ef814 */
[----:B------:R-:W-:Y:S01]  /*1330*/  SHF.R.U32.HI R25, RZ, 0x3, R25 ;  /* 0x00000003ff197819 */ /* 0x000fe20000011619 */
[----:B------:R-:W-:Y:S01]  /*1340*/  IMAD R209, R3, c[0x0][0x27c], R16 ;  /* 0x00009f0003d17a24 */ /* 0x000fe200078e0210 */
[----:B------:R-:W-:Y:S01]  /*1350*/  LEA R26, P1, R32, c[0x0][0x1c0], 0x1 ;  /* 0x00007000201a7a11 */ /* 0x000fe200078208ff */
[C---:B------:R-:W-:Y:S02]  /*1360*/  IMAD R8, R19.reuse, c[0x0][0x1b4], R8 ;  /* 0x00006d0013087a24 */ /* 0x040fe400078e0208 */
[----:B------:R-:W-:Y:S01]  /*1370*/  IMAD.WIDE.U32 R34, R19, c[0x0][0x1b0], R20 ;  /* 0x00006c0013227a25 */ /* 0x000fe200078e0014 */
[----:B------:R-:W-:-:S02]  /*1380*/  IADD3.X R209, R10, R31, R209, P3, !PT ;  /* 0x0000001f0ad17210 */ /* 0x000fc40001ffe4d1 */
[C---:B------:R-:W-:Y:S01]  /*1390*/  ISETP.GE.OR P3, PT, R20.reuse, c[0x0][0x1cc], !P0 ;  /* 0x0000730014007a0c */ /* 0x040fe20004766670 */
[----:B------:R-:W-:Y:S01]  /*13a0*/  IMAD.IADD R19, R33, 0x1, R14 ;  /* 0x0000000121137824 */ /* 0x000fe200078e020e */
[----:B------:R-:W-:Y:S01]  /*13b0*/  LEA.HI R14, R13, R6, RZ, 0x2 ;  /* 0x000000060d0e7211 */ /* 0x000fe200078f10ff */
[----:B------:R-:W-:Y:S01]  /*13c0*/  IMAD.SHL.U32 R16, R9, 0x200, RZ ;  /* 0x0000020009107824 */ /* 0x000fe200078e00ff */
[----:B------:R-:W-:Y:S01]  /*13d0*/  ISETP.GE.OR P0, PT, R20, c[0x0][0x19c], !P0 ;  /* 0x0000670014007a0c */ /* 0x000fe20004706670 */
[----:B------:R-:W-:Y:S01]  /*13e0*/  IMAD.IADD R35, R35, 0x1, R8 ;  /* 0x0000000123237824 */ /* 0x000fe200078e0208 */
[----:B------:R-:W-:Y:S01]  /*13f0*/  LEA.HI.X R27, R32, c[0x0][0x1c4], R19, 0x1, P1 ;  /* 0x00007100201b7a11 */ /* 0x000fe200008f0c13 */
[----:B------:R-:W-:Y:S01]  /*1400*/  IMAD R5, R5, c[0x0][0x1b8], RZ ;  /* 0x00006e0005057a24 */ /* 0x000fe200078e02ff */
[----:B------:R-:W-:Y:S01]  /*1410*/  SHF.R.S32.HI R19, RZ, 0x2, R14 ;  /* 0x00000002ff137819 */ /* 0x000fe2000001140e */
[----:B------:R-:W-:Y:S01]  /*1420*/  IMAD.WIDE.U32 R34, R4, c[0x0][0x1b8], R34 ;  /* 0x00006e0004227a25 */ /* 0x000fe200078e0022 */
[----:B------:R-:W-:-:S02]  /*1430*/  SHF.R.S32.HI R10, RZ, 0x1f, R14 ;  /* 0x0000001fff0a7819 */ /* 0x000fc4000001140e */
[----:B------:R-:W-:Y:S01]  /*1440*/  LOP3.LUT R24, R16, R24, R25, 0xf6, !PT ;  /* 0x0000001810187212 */ /* 0x000fe200078ef619 */
[----:B------:R-:W-:Y:S01]  /*1450*/  IMAD R8, R4, c[0x0][0x1bc], R5 ;  /* 0x00006f0004087a24 */ /* 0x000fe200078e0205 */
[----:B------:R-:W-:Y:S01]  /*1460*/  IADD3 R28, P1, R26, UR6, RZ ;  /* 0x000000061a1c7c10 */ /* 0x000fe2000ff3e0ff */
[----:B------:R-:W-:Y:S01]  /*1470*/  IMAD R23, R23, c[0x0][0x1a8], RZ ;  /* 0x00006a0017177a24 */ /* 0x000fe200078e02ff */
[----:B------:R-:W-:Y:S01]  /*1480*/  LEA.HI R10, R10, R19, RZ, 0x3 ;  /* 0x000000130a0a7211 */ /* 0x000fe200078f18ff */
[----:B------:R-:W-:Y:S01]  /*1490*/  IMAD.SHL.U32 R5, R24, 0x2, RZ ;  /* 0x0000000218057824 */ /* 0x000fe200078e00ff */
[----:B------:R-:W-:Y:S01]  /*14a0*/  IADD3.X R29, R27, UR5, RZ, P1, !PT ;  /* 0x000000051b1d7c10 */ /* 0x000fe20008ffe4ff */
[----:B------:R-:W-:Y:S01]  /*14b0*/  IMAD.IADD R35, R35, 0x1, R8 ;  /* 0x0000000123237824 */ /* 0x000fe200078e0208 */
[----:B------:R-:W-:Y:S01]  /*14c0*/  IADD3 R30, P1, R28, UR6, RZ ;  /* 0x000000061c1e7c10 */ /* 0x000fe2000ff3e0ff */
[----:B------:R-:W-:Y:S01]  /*14d0*/  IMAD R23, R22, c[0x0][0x1ac], R23 ;  /* 0x00006b0016177a24 */ /* 0x000fe200078e0217 */
[----:B------:R-:W-:Y:S01]  /*14e0*/  LOP3.LUT R10, R10, 0xfffffff8, RZ, 0xc0, !PT ;  /* 0xfffffff80a0a7812 */ /* 0x000fe200078ec0ff */
[----:B------:R-:W-:Y:S01]  /*14f0*/  @!PT LDS RZ, [RZ] ;  /* 0x00000000fffff984 */ /* 0x000fe20000000800 */
[----:B------:R-:W-:Y:S01]  /*1500*/  @!PT LDS RZ, [RZ] ;  /* 0x00000000fffff984 */ /* 0x000fe20000000800 */
[----:B------:R-:W-:Y:S01]  /*1510*/  @!PT LDS RZ, [RZ] ;  /* 0x00000000fffff984 */ /* 0x000fe20000000800 */
[----:B------:R1:W-:Y:S01]  /*1520*/  LDGSTS.E.BYPASS.LTC128B.128 [R5+0x4080], [R26.64], !P4 ;  /* 0x040800001a057fae */ /* 0x0003e2000e101d4a */
[----:B------:R-:W-:Y:S01]  /*1530*/  IADD3.X R31, R29, UR5, RZ, P1, !PT ;  /* 0x000000051d1f7c10 */ /* 0x000fe20008ffe4ff */
[----:B------:R-:W-:Y:S01]  /*1540*/  IMAD.WIDE.U32 R34, R22, c[0x0][0x1a8], R34 ;  /* 0x00006a0016227a25 */ /* 0x000fe200078e0022 */
[----:B------:R-:W-:Y:S01]  /*1550*/  IADD3 R32, P1, R30, UR6, RZ ;  /* 0x000000061e207c10 */ /* 0x000fe2000ff3e0ff */
[----:B------:R2:W-:Y:S01]  /*1560*/  LDGSTS.E.BYPASS.LTC128B.128 [R5+0x5080], [R28.64], !P3 ;  /* 0x050800001c057fae */ /* 0x0005e2000d901d4a */
[C---:B------:R-:W-:Y:S01]  /*1570*/  ISETP.GE.OR P4, PT, R20.reuse, c[0x0][0x1cc], !P6 ;  /* 0x0000730014007a0c */ /* 0x040fe20007786670 */
[----:B------:R-:W-:Y:S01]  /*1580*/  IMAD.IADD R8, R19, 0x1, -R10 ;  /* 0x0000000113087824 */ /* 0x000fe200078e0a0a */
[----:B------:R-:W-:Y:S01]  /*1590*/  ISETP.GE.OR P3, PT, R20, c[0x0][0x1cc], !P5 ;  /* 0x0000730014007a0c */ /* 0x000fe20006f66670 */
[----:B------:R-:W-:Y:S01]  /*15a0*/  IMAD R19, R0, c[0x0][0x180], RZ ;  /* 0x0000600000137a24 */ /* 0x000fe200078e02ff */
[----:B------:R-:W-:Y:S01]  /*15b0*/  IADD3.X R33, R31, UR5, RZ, P1, !PT ;  /* 0x000000051f217c10 */ /* 0x000fe20008ffe4ff */
[----:B------:R-:W-:Y:S01]  /*15c0*/  ULDC.64 UR4, c[0x0][0x1a8] ;  /* 0x00006a0000047ab9 */ /* 0x000fe20000000a00 */
[----:B------:R-:W-:Y:S01]  /*15d0*/  IMAD.IADD R23, R35, 0x1, R23 ;  /* 0x0000000123177824 */ /* 0x000fe200078e0217 */
[----:B------:R-:W-:Y:S01]  /*15e0*/  USHF.L.U32 UR13, UR4, 0x6, URZ ;  /* 0x00000006040d7899 */ /* 0x000fe2000800063f */
[C---:B------:R-:W-:Y:S01]  /*15f0*/  IMAD R19, R218.reuse, c[0x0][0x184], R19 ;  /* 0x00006100da137a24 */ /* 0x040fe200078e0213 */
[----:B------:R-:W-:Y:S01]  /*1600*/  LEA.HI R10, R13, R6, RZ, 0x5 ;  /* 0x000000060d0a7211 */ /* 0x000fe200078f28ff */
[----:B------:R-:W-:Y:S01]  /*1610*/  IMAD.WIDE.U32 R24, R218, c[0x0][0x180], R20 ;  /* 0x00006000da187a25 */ /* 0x000fe200078e0014 */
[----:B------:R-:W-:Y:S01]  /*1620*/  USHF.L.U64.HI UR5, UR4, UR8, UR5 ;  /* 0x0000000804057299 */ /* 0x000fe20008010205 */
[C---:B------:R-:W-:Y:S01]  /*1630*/  ISETP.GE.OR P6, PT, R20.reuse, c[0x0][0x19c], !P6 ;  /* 0x0000670014007a0c */ /* 0x040fe200077c6670 */
[----:B------:R3:W-:Y:S01]  /*1640*/  LDGSTS.E.BYPASS.LTC128B.128 [R5+0x6080], [R30.64], !P4 ;  /* 0x060800001e057fae */ /* 0x0007e2000e101d4a */
[----:B------:R-:W-:Y:S01]  /*1650*/  IMAD.IADD R25, R25, 0x1, R19 ;  /* 0x0000000119197824 */ /* 0x000fe200078e0213 */
[----:B------:R-:W-:Y:S01]  /*1660*/  SHF.R.S32.HI R19, RZ, 0x5, R10 ;  /* 0x00000005ff137819 */ /* 0x000fe2000001140a */
[----:B------:R-:W-:Y:S01]  /*1670*/  ULDC.64 UR6, c[0x0][0x208] ;  /* 0x0000820000067ab9 */ /* 0x000fe20000000a00 */
[----:B------:R4:W-:Y:S01]  /*1680*/  LDGSTS.E.BYPASS.LTC128B.128 [R5+0x7080], [R32.64], !P3 ;  /* 0x0708000020057fae */ /* 0x0009e2000d901d4a */
[----:B------:R-:W-:Y:S01]  /*1690*/  ISETP.GE.OR P5, PT, R20, c[0x0][0x19c], !P5 ;  /* 0x0000670014007a0c */ /* 0x000fe20006fa6670 */
[----:B------:R-:W-:Y:S01]  /*16a0*/  USHF.L.U64.HI UR9, UR6, UR8, UR7 ;  /* 0x0000000806097299 */ /* 0x000fe20008010207 */
[----:B------:R-:W-:Y:S01]  /*16b0*/  LEA.HI R4, R10, R19, RZ, 0x1 ;  /* 0x000000130a047211 */ /* 0x000fe200078f08ff */
[----:B------:R-:W0:Y:S01]  /*16c0*/  LDGDEPBAR ;  /* 0x00000000000079af */ /* 0x000e220000000000 */
[C---:B------:R-:W-:Y:S01]  /*16d0*/  ISETP.GE.AND P4, PT, R20.reuse, c[0x0][0x16c], PT ;  /* 0x00005b0014007a0c */ /* 0x040fe20003f86270 */
[----:B------:R-:W-:Y:S01]  /*16e0*/  IMAD.WIDE.U32 R220, R3, c[0x0][0x188], R24 ;  /* 0x0000620003dc7a25 */ /* 0x000fe200078e0018 */
[----:B------:R-:W-:Y:S01]  /*16f0*/  ISETP.GE.AND P3, PT, R20, c[0x0][0x1fc], PT ;  /* 0x00007f0014007a0c */ /* 0x000fe20003f66270 */
[----:B------:R-:W-:Y:S01]  /*1700*/  USHF.L.U32 UR12, UR6, 0x6, URZ ;  /* 0x00000006060c7899 */ /* 0x000fe2000800063f */
[----:B--2---:R-:W-:Y:S01]  /*1710*/  LEA R28, P1, R34, c[0x0][0x190], 0x1 ;  /* 0x00006400221c7a11 */ /* 0x004fe200078208ff */
[----:B------:R-:W-:Y:S01]  /*1720*/  IMAD R197, R15, 0x800, R16 ;  /* 0x000008000fc57824 */ /* 0x000fe200078e0210 */
[----:B------:R-:W-:Y:S01]  /*1730*/  LOP3.LUT R4, R4, 0xfffffffe, RZ, 0xc0, !PT ;  /* 0xfffffffe04047812 */ /* 0x000fe200078ec0ff */
[----:B------:R-:W-:Y:S01]  /*1740*/  IMAD.WIDE.U32 R24, R236, c[0x0][0x178], RZ ;  /* 0x00005e00ec187a25 */ /* 0x000fe200078e00ff */
[----:B------:R-:W-:-:S02]  /*1750*/  LEA.HI.X R29, R34, c[0x0][0x194], R23, 0x1, P1 ;  /* 0x00006500221d7a11 */ /* 0x000fc400008f0c17 */
[----:B------:R-:W-:Y:S01]  /*1760*/  IADD3 R22, P1, R28, UR13, RZ ;  /* 0x0000000d1c167c10 */ /* 0x000fe2000ff3e0ff */
[----:B------:R-:W-:Y:S01]  /*1770*/  IMAD R23, R0, c[0x0][0x210], RZ ;  /* 0x0000840000177a24 */ /* 0x000fe200078e02ff */
[----:B------:R-:W-:Y:S01]  /*1780*/  IADD3 R230, R5, 0x4080, RZ ;  /* 0x0000408005e67810 */ /* 0x000fe20007ffe0ff */
[----:B------:R2:W-:Y:S01]  /*1790*/  LDGSTS.E.BYPASS.LTC128B.128 [R5+0x80], [R28.64], !P2 ;  /* 0x000800001c057fae */ /* 0x0005e2000d101d4a */
[----:B------:R-:W-:Y:S01]  /*17a0*/  LOP3.LUT P2, RZ, R11, 0x4, RZ, 0xc0, !PT ;  /* 0x000000040bff7812 */ /* 0x000fe2000784c0ff */
[C---:B-1----:R-:W-:Y:S01]  /*17b0*/  IMAD R26, R218.reuse, c[0x0][0x214], R23 ;  /* 0x00008500da1a7a24 */ /* 0x042fe200078e0217 */
[----:B------:R-:W-:Y:S01]  /*17c0*/  IADD3.X R23, R29, UR5, RZ, P1, !PT ;  /* 0x000000051d177c10 */ /* 0x000fe20008ffe4ff */
[----:B------:R-:W-:Y:S01]  /*17d0*/  IMAD.IADD R4, R19, 0x1, -R4 ;  /* 0x0000000113047824 */ /* 0x000fe200078e0a04 */
[----:B------:R-:W-:Y:S01]  /*17e0*/  LOP3.LUT P1, RZ, R11, 0x2, RZ, 0xc0, !PT ;  /* 0x000000020bff7812 */ /* 0x000fe2000782c0ff */
[----:B---3--:R-:W-:Y:S01]  /*17f0*/  IMAD.WIDE.U32 R30, R218, c[0x0][0x210], R20 ;  /* 0x00008400da1e7a25 */ /* 0x008fe200078e0014 */
[----:B------:R-:W-:Y:S01]  /*1800*/  IADD3 R229, R5, 0x8080, RZ ;  /* 0x0000808005e57810 */ /* 0x000fe20007ffe0ff */
[----:B------:R1:W-:Y:S02]  /*1810*/  LDGSTS.E.BYPASS.LTC128B.128 [R5+0x1080], [R22.64], !P0 ;  /* 0x0108000016057fae */ /* 0x0003e4000c101d4a */
[----:B------:R-:W-:-:S02]  /*1820*/  IMAD.SHL.U32 R21, R11, 0x40, RZ ;  /* 0x000000400b157824 */ /* 0x000fc400078e00ff */
[----:B------:R-:W-:Y:S02]  /*1830*/  IMAD.SHL.U32 R20, R19, 0x10, RZ ;  /* 0x0000001013147824 */ /* 0x000fe400078e00ff */
[----:B------:R-:W-:Y:S01]  /*1840*/  IMAD.IADD R27, R31, 0x1, R26 ;  /* 0x000000011f1b7824 */ /* 0x000fe200078e021a */
[----:B------:R-:W-:Y:S01]  /*1850*/  LOP3.LUT R21, R21, 0x1c0, RZ, 0xc0, !PT ;  /* 0x000001c015157812 */ /* 0x000fe200078ec0ff */
[----:B------:R-:W-:Y:S02]  /*1860*/  IMAD.MOV.U32 R26, RZ, RZ, R30 ;  /* 0x000000ffff1a7224 */ /* 0x000fe400078e001e */
[----:B------:R-:W-:Y:S01]  /*1870*/  IMAD R0, R17, c[0x0][0x218], RZ ;  /* 0x0000860011007a24 */ /* 0x000fe200078e02ff */
[----:B------:R-:W-:Y:S01]  /*1880*/  LOP3.LUT R19, R21, 0x30, R20, 0xf8, !PT ;  /* 0x0000003015137812 */ /* 0x000fe200078ef814 */
[----:B------:R-:W-:Y:S01]  /*1890*/  IMAD.MOV.U32 R199, RZ, RZ, 0x40 ;  /* 0x00000040ffc77424 */ /* 0x000fe200078e00ff */
[----:B------:R-:W-:Y:S01]  /*18a0*/  SHF.R.U32.HI R196, RZ, 0x3, R21 ;  /* 0x00000003ffc47819 */ /* 0x000fe20000011615 */
[----:B------:R-:W-:Y:S01]  /*18b0*/  IMAD R0, R3, c[0x0][0x21c], R0 ;  /* 0x0000870003007a24 */ /* 0x000fe200078e0200 */
[----:B------:R-:W-:Y:S01]  /*18c0*/  LOP3.LUT R19, R19, 0x8, R12, 0xf8, !PT ;  /* 0x0000000813137812 */ /* 0x000fe200078ef80c */
[----:B------:R-:W-:-:S02]  /*18d0*/  IMAD.MOV.U32 R192, RZ, RZ, 0x20 ;  /* 0x00000020ffc07424 */ /* 0x000fc400078e00ff */
[----:B------:R-:W-:Y:S02]  /*18e0*/  IMAD R227, R2, c[0x0][0x208], RZ ;  /* 0x0000820002e37a24 */ /* 0x000fe400078e02ff */
[----:B--2---:R-:W-:Y:S01]  /*18f0*/  IMAD R28, R17, c[0x0][0x188], RZ ;  /* 0x00006200111c7a24 */ /* 0x004fe200078e02ff */
        /* <DEDUP_REMOVED lines=18> */
[----:B------:R-:W-:Y:S01]  /*1a20*/  SEL R2, R199, 0xffffffc0, !P2 ;  /* 0xffffffc0c7027807 */ /* 0x000fe20005000000 */
[----:B------:R3:W-:Y:S01]  /*1a30*/  LDGSTS.E.BYPASS.LTC128B.128 [R5+0x3080], [R26.64], !P5 ;  /* 0x030800001a057fae */ /* 0x0007e2000e901d4a */
[----:B------:R-:W-:Y:S01]  /*1a40*/  IMAD R3, R236, c[0x0][0x17c], R3 ;  /* 0x00005f00ec037a24 */ /* 0x000fe200078e0203 */
[----:B------:R-:W-:Y:S01]  /*1a50*/  USHF.L.U32 UR13, UR4, 0x6, URZ ;  /* 0x00000006040d7899 */ /* 0x000fe2000800063f */
[C---:B------:R-:W-:Y:S01]  /*1a60*/  IMAD R11, R222.reuse, c[0x0][0x17c], R11 ;  /* 0x00005f00de0b7a24 */ /* 0x040fe200078e020b */
[----:B------:R-:W0:Y:S01]  /*1a70*/  LDGDEPBAR ;  /* 0x00000000000079af */ /* 0x000e220000000000 */
[----:B------:R-:W-:Y:S01]  /*1a80*/  IMAD.WIDE.U32 R220, R222, c[0x0][0x178], R220 ;  /* 0x00005e00dedc7a25 */ /* 0x000fe200078e00dc */
[----:B------:R-:W-:-:S02]  /*1a90*/  USHF.L.U64.HI UR8, UR4, UR8, UR5 ;  /* 0x0000000804087299 */ /* 0x000fc40008010205 */
[----:B------:R-:W-:Y:S01]  /*1aa0*/  USHF.L.U32 UR5, UR6, 0x5, URZ ;  /* 0x0000000506057899 */ /* 0x000fe2000800063f */
[----:B------:R-:W-:Y:S01]  /*1ab0*/  IMAD.IADD R3, R25, 0x1, R3 ;  /* 0x0000000119037824 */ /* 0x000fe200078e0203 */
[----:B------:R-:W-:Y:S01]  /*1ac0*/  LEA R0, P0, R24, R220, 0x6 ;  /* 0x000000dc18007211 */ /* 0x000fe200078030ff */
[----:B------:R-:W-:Y:S01]  /*1ad0*/  IMAD.IADD R206, R221, 0x1, R11 ;  /* 0x00000001ddce7824 */ /* 0x000fe200078e020b */
[----:B------:R-:W-:Y:S01]  /*1ae0*/  UMOV UR4, 0x5 ;  /* 0x0000000500047882 */ /* 0x000fe20000000000 */
[----:B------:R-:W-:Y:S01]  /*1af0*/  IMAD.IADD R197, R197, 0x1, R16 ;  /* 0x00000001c5c57824 */ /* 0x000fe200078e0210 */
[----:B------:R-:W-:Y:S01]  /*1b00*/  USHF.L.U64.HI UR4, UR6, UR4, UR7 ;  /* 0x0000000406047299 */ /* 0x000fe20008010207 */
[----:B------:R-:W-:Y:S01]  /*1b10*/  IMAD.SHL.U32 R11, R236, 0x40, RZ ;  /* 0x00000040ec0b7824 */ /* 0x000fe200078e00ff */
[----:B------:R-:W-:Y:S01]  /*1b20*/  LEA.HI.X R3, R24, R206, R3, 0x6, P0 ;  /* 0x000000ce18037211 */ /* 0x000fe200000f3403 */
[----:B------:R-:W-:Y:S01]  /*1b30*/  IMAD.SHL.U32 R197, R197, 0x2, RZ ;  /* 0x00000002c5c57824 */ /* 0x000fe200078e00ff */
[----:B------:R-:W-:Y:S01]  /*1b40*/  LEA R24, P0, R0, c[0x0][0x160], 0x1 ;  /* 0x0000580000187a11 */ /* 0x000fe200078008ff */
[----:B------:R-:W-:Y:S01]  /*1b50*/  IMAD R227, R222, c[0x0][0x20c], R227 ;  /* 0x00008300dee37a24 */ /* 0x000fe200078e02e3 */
[----:B------:R-:W-:Y:S01]  /*1b60*/  IADD3 R16, -R213, R216, -R11 ;  /* 0x000000d8d5107210 */ /* 0x000fe20007ffe90b */
[----:B------:R-:W-:Y:S01]  /*1b70*/  IMAD.IADD R2, R197, 0x1, R2 ;  /* 0x00000001c5027824 */ /* 0x000fe200078e0202 */
[----:B------:R-:W-:Y:S01]  /*1b80*/  LEA.HI.X R25, R0, c[0x0][0x164], R3, 0x1, P0 ;  /* 0x0000590000197a11 */ /* 0x000fe200000f0c03 */
[----:B------:R-:W-:Y:S01]  /*1b90*/  IMAD.WIDE.U32 R222, R222, c[0x0][0x208], R20 ;  /* 0x00008200dede7a25 */ /* 0x000fe200078e0014 */
[----:B------:R-:W-:Y:S01]  /*1ba0*/  SEL R0, R192, 0xffffffe0, !P1 ;  /* 0xffffffe0c0007807 */ /* 0x000fe20004800000 */
[----:B------:R-:W-:Y:S01]  /*1bb0*/  USHF.L.U32 UR6, UR5, 0x1, URZ ;  /* 0x0000000105067899 */ /* 0x000fe2000800063f */
[----:B------:R-:W-:Y:S01]  /*1bc0*/  ISETP.LT.OR P0, PT, R16, 0x1, P4 ;  /* 0x000000011000780c */ /* 0x000fe20002701670 */
[----:B------:R-:W-:Y:S01]  /*1bd0*/  IMAD.IADD R227, R223, 0x1, R227 ;  /* 0x00000001dfe37824 */ /* 0x000fe200078e02e3 */
[----:B------:R-:W-:-:S04]  /*1be0*/  DEPBAR.LE SB0, 0x1 ;  /* 0x000080400000791a */ /* 0x000fc80000000000 */
[----:B------:R-:W-:Y:S01]  /*1bf0*/  BAR.SYNC.DEFER_BLOCKING 0x0 ;  /* 0x0000000000007b1d */ /* 0x000fe20000010000 */
        /* <DEDUP_REMOVED lines=8> */
[----:B-1----:R-:W-:Y:S01]  /*1c80*/  IMAD.WIDE.U32 R22, R236, UR12, R226 ;  /* 0x0000000cec167c25 */ /* 0x002fe2000f8e00e2 */
        /* <DEDUP_REMOVED lines=9> */
[----:B------:R-:W-:Y:S01]  /*1d20*/  LOP3.LUT R19, R19, 0x1c0, RZ, 0xc0, !PT ;  /* 0x000001c013137812 */ /* 0x000fe200078ec0ff */
[----:B------:R1:W1:Y:S01]  /*1d30*/  LDSM.16.M88.4 R144, [R197+0x4080] ;  /* 0x00408000c590783b */ /* 0x0002620000000200 */
[----:B------:R-:W-:-:S03]  /*1d40*/  LEA.HI R16, R16, R21, RZ, 0x3 ;  /* 0x0000001510107211 */ /* 0x000fc600078f18ff */
[----:B------:R1:W1:Y:S01]  /*1d50*/  LDSM.16.M88.4 R148, [R197+0x6080] ;  /* 0x00608000c594783b */ /* 0x0002620000000200 */
[C---:B------:R-:W-:Y:S01]  /*1d60*/  LOP3.LUT R12, R16.reuse, 0xfffffff8, RZ, 0xc0, !PT ;  /* 0xfffffff8100c7812 */ /* 0x040fe200078ec0ff */
[----:B------:R-:W-:Y:S02]  /*1d70*/  IMAD.SHL.U32 R195, R16, 0x40, RZ ;  /* 0x0000004010c37824 */ /* 0x000fe400078e00ff */
[----:B------:R1:W1:Y:S02]  /*1d80*/  LDSM.16.M88.4 R152, [R3+0x4080] ;  /* 0x004080000398783b */ /* 0x0002640000000200 */
[----:B------:R-:W-:Y:S01]  /*1d90*/  IMAD.IADD R12, R21, 0x1, -R12 ;  /* 0x00000001150c7824 */ /* 0x000fe200078e0a0c */
[----:B------:R-:W-:Y:S01]  /*1da0*/  LOP3.LUT R195, R195, 0xfffffe00, RZ, 0xc0, !PT ;  /* 0xfffffe00c3c37812 */ /* 0x000fe200078ec0ff */
[----:B------:R1:W1:Y:S02]  /*1db0*/  LDSM.16.M88.4 R160, [R3+0x6080] ;  /* 0x0060800003a0783b */ /* 0x0002640000000200 */
[----:B------:R-:W-:-:S02]  /*1dc0*/  IMAD.SHL.U32 R21, R12, 0x40, RZ ;  /* 0x000000400c157824 */ /* 0x000fc400078e00ff */
[----:B------:R1:W1:Y:S03]  /*1dd0*/  LDSM.16.M88.4 R164, [R2+0x4080] ;  /* 0x0040800002a4783b */ /* 0x0002660000000200 */
[----:B------:R-:W-:Y:S01]  /*1de0*/  LOP3.LUT R21, R21, 0x1c0, RZ, 0xc0, !PT ;  /* 0x000001c015157812 */ /* 0x000fe200078ec0ff */
[----:B------:R1:W1:Y:S03]  /*1df0*/  LDSM.16.M88.4 R168, [R2+0x6080] ;  /* 0x0060800002a8783b */ /* 0x0002660000000200 */
[----:B------:R-:W-:Y:S01]  /*1e00*/  SHF.R.U32.HI R200, RZ, 0x3, R21 ;  /* 0x00000003ffc87819 */ /* 0x000fe20000011615 */
[----:B------:R1:W1:Y:S04]  /*1e10*/  LDSM.16.M88.4 R172, [R0+0x4080] ;  /* 0x0040800000ac783b */ /* 0x0002680000000200 */
[----:B------:R1:W1:Y:S04]  /*1e20*/  LDSM.16.M88.4 R176, [R0+0x6080] ;  /* 0x0060800000b0783b */ /* 0x0002680000000200 */
[----:B------:R-:W-:Y:S06]  /*1e30*/  BAR.SYNC.DEFER_BLOCKING 0x0 ;  /* 0x0000000000007b1d */ /* 0x000fec0000010000 */
[----:B------:R-:W-:Y:S01]  /*1e40*/  @!PT LDS RZ, [RZ] ;  /* 0x00000000fffff984 */ /* 0x000fe20000000800 */
[----:B------:R-:W-:Y:S01]  /*1e50*/  @!PT LDS RZ, [RZ] ;  /* 0x00000000fffff984 */ /* 0x000fe20000000800 */
[----:B------:R-:W-:Y:S01]  /*1e60*/  @!PT LDS RZ, [RZ] ;  /* 0x00000000fffff984 */ /* 0x000fe20000000800 */
[----:B------:R5:W-:Y:S01]  /*1e70*/  LDGSTS.E.BYPASS.LTC128B.128 [R5+0x4080], [R24.64], !P0 ;  /* 0x0408000018057fae */ /* 0x000be2000c101d4a */
[----:B--2---:R-:W-:-:S04]  /*1e80*/  IADD3 R28, P0, R24, UR13, RZ ;  /* 0x0000000d181c7c10 */ /* 0x004fc8000ff1e0ff */
        /* <DEDUP_REMOVED lines=53> */
[----:B-1----:R-:W-:Y:S01]  /*21e0*/  SHF.R.S32.HI R17, RZ, 0x1f, R15 ;  /* 0x0000001fff117819 */ /* 0x002fe2000001140f */
        /* <DEDUP_REMOVED lines=22> */
.L_x_870:
[----:B------:R-:W-:Y:S05]  /*2350*/  BSYNC B0 ;  /* 0x0000000000007941 */ /* 0x000fea0003800000 */
.L_x_869:
[----:B-1----:R-:W-:Y:S01]  /*2360*/  SHF.R.S32.HI R4, RZ, 0x1f, R9 ;  /* 0x0000001fff047819 */ /* 0x002fe20000011409 */
        /* <DEDUP_REMOVED lines=11> */
[----:B--2---:R-:W-:Y:S01]  /*2420*/  SEL R5, R192, 0xffffffe0, !P2 ;  /* 0xffffffe0c0057807 */ /* 0x004fe20005000000 */
        /* <DEDUP_REMOVED lines=43> */
.L_x_873:
        /* <DEDUP_REMOVED lines=99> */
.L_x_871:
        /* <DEDUP_REMOVED lines=403> */
.L_x_872:
        /* <DEDUP_REMOVED lines=170> */
.L_x_868:
[----:B------:R-:W-:Y:S05]  /*50e0*/  @P2 EXIT ;  /* 0x000000000000294d */ /* 0x000fea0003800000 */
[----:B------:R-:W-:-:S04]  /*50f0*/  ISETP.NE.U32.AND P1, PT, RZ, c[0x0][0x360], PT ;  /* 0x0000d800ff007a0c */ /* 0x000fc80003f25070 */
[----:B------:R-:W-:-:S13]  /*5100*/  ISETP.NE.AND.EX P1, PT, RZ, c[0x0][0x364], PT, P1 ;  /* 0x0000d900ff007a0c */ /* 0x000fda0003f25310 */
[----:B------:R-:W-:-:S04]  /*5110*/  @P1 IMAD.MOV.U32 R0, RZ, RZ, 0x4 ;  /* 0x00000004ff001424 */ /* 0x000fc800078e00ff */
[----:B------:R-:W-:-:S05]  /*5120*/  @P1 IMAD.WIDE R10, R215, R0, c[0x0][0x360] ;  /* 0x0000d800d70a1625 */ /* 0x000fca00078e0200 */
[----:B------:R-:W2:Y:S01]  /*5130*/  @P1 LDG.E R0, [R10.64] ;  /* 0x0000000a0a001981 */ /* 0x000ea2000c1e1900 */
[----:B------:R-:W-:Y:S01]  /*5140*/  IMAD.MOV.U32 R2, RZ, RZ, 0x1 ;  /* 0x00000001ff027424 */ /* 0x000fe200078e00ff */
[----:B------:R-:W-:Y:S01]  /*5150*/  BSSY B0, `(.L_x_874) ;  /* 0x0000027000007945 */ /* 0x000fe20003800000 */
[----:B------:R-:W-:Y:S02]  /*5160*/  IMAD R5, R217, c[0x0][0x358], RZ ;  /* 0x0000d600d9057a24 */ /* 0x000fe400078e02ff */
[----:B------:R-:W-:Y:S01]  /*5170*/  IMAD R3, R215, c[0x0][0x2f4], RZ ;  /* 0x0000bd00d7037a24 */ /* 0x000fe200078e02ff */
[----:B------:R-:W-:Y:S01]  /*5180*/  BAR.SYNC.DEFER_BLOCKING 0x1, 0x100 ;  /* 0x0044000000007b1d */ /* 0x000fe20000010000 */
[----:B------:R-:W-:Y:S01]  /*5190*/  ISETP.NE.AND P0, PT, R2, c[0x0][0x338], PT ;  /* 0x0000ce0002007a0c */ /* 0x000fe20003f05270 */
[----:B------:R-:W-:Y:S02]  /*51a0*/  IMAD.MOV.U32 R8, RZ, RZ, R218 ;  /* 0x000000ffff087224 */ /* 0x000fe400078e00da */
[----:B------:R-:W-:-:S02]  /*51b0*/  IMAD R5, R5, c[0x0][0x2f4], RZ ;  /* 0x0000bd0005057a24 */ /* 0x000fc400078e02ff */
[----:B------:R-:W1:Y:S08]  /*51c0*/  S2R R2, SR_TID.X ;  /* 0x0000000000027919 */ /* 0x000e700000002100 */
[----:B------:R-:W-:-:S05]  /*51d0*/  @P0 IMAD.HI.U32 R4, R218, c[0x0][0x33c], RZ ;  /* 0x0000cf00da040a27 */ /* 0x000fca00078e00ff */
[----:B------:R-:W-:Y:S02]  /*51e0*/  @P0 SHF.R.U32.HI R8, RZ, c[0x0][0x340], R4 ;  /* 0x0000d000ff080a19 */ /* 0x000fe40000011604 */
[----:B------:R-:W-:Y:S01]  /*51f0*/  SHF.R.S32.HI R4, RZ, 0x1f, R5 ;  /* 0x0000001fff047819 */ /* 0x000fe20000011405 */
[----:B--2---:R-:W-:Y:S01]  /*5200*/  @P1 IMAD R7, R215, 0x80, R0 ;  /* 0x00000080d7071824 */ /* 0x004fe200078e0200 */
[----:B------:R-:W-:Y:S02]  /*5210*/  SHF.R.S32.HI R0, RZ, 0x1f, R3 ;  /* 0x0000001fff007819 */ /* 0x000fe40000011403 */
[--C-:B------:R-:W-:Y:S02]  /*5220*/  IADD3 R3, P2, P0, R5, R3, R8.reuse ;  /* 0x0000000305037210 */ /* 0x100fe4000785e008 */
[----:B------:R-:W-:Y:S02]  /*5230*/  @P1 SHF.R.S32.HI R6, RZ, 0x1f, R7 ;  /* 0x0000001fff061819 */ /* 0x000fe40000011407 */
[----:B------:R-:W-:-:S02]  /*5240*/  SHF.R.S32.HI R5, RZ, 0x1f, R8 ;  /* 0x0000001fff057819 */ /* 0x000fc40000011408 */
[----:B------:R-:W-:Y:S01]  /*5250*/  @P1 LEA.HI R6, R6, R7, RZ, 0x7 ;  /* 0x0000000706061211 */ /* 0x000fe200078f38ff */
[----:B------:R-:W-:Y:S01]  /*5260*/  IMAD.MOV R7, RZ, RZ, -R8 ;  /* 0x000000ffff077224 */ /* 0x000fe200078e0a08 */
[----:B------:R-:W-:Y:S02]  /*5270*/  IADD3.X R4, R4, R0, R5, P2, P0 ;  /* 0x0000000004047210 */ /* 0x000fe400017e0405 */
[----:B-1----:R-:W-:Y:S01]  /*5280*/  ISETP.NE.AND P2, PT, R2, RZ, PT ;  /* 0x000000ff0200720c */ /* 0x002fe20003f45270 */
[----:B------:R-:W-:Y:S01]  /*5290*/  @P1 IMAD.SHL.U32 R6, R6, 0x40, RZ ;  /* 0x0000004006061824 */ /* 0x000fe200078e00ff */
[C---:B------:R-:W-:Y:S01]  /*52a0*/  SHF.L.U64.HI R4, R3.reuse, 0x2, R4 ;  /* 0x0000000203047819 */ /* 0x040fe20000010204 */
[----:B------:R-:W-:Y:S01]  /*52b0*/  IMAD.SHL.U32 R3, R3, 0x4, RZ ;  /* 0x0000000403037824 */ /* 0x000fe200078e00ff */
[----:B------:R-:W-:Y:S01]  /*52c0*/  SHF.R.S32.HI R0, RZ, 0x1f, R215 ;  /* 0x0000001fff007819 */ /* 0x000fe200000114d7 */
[----:B------:R-:W-:Y:S01]  /*52d0*/  IMAD R7, R7, c[0x0][0x338], R218 ;  /* 0x0000ce0007077a24 */ /* 0x000fe200078e02da */
[----:B------:R-:W-:-:S02]  /*52e0*/  @P1 LOP3.LUT R6, R6, 0xffffe000, RZ, 0xc0, !PT ;  /* 0xffffe00006061812 */ /* 0x000fc400078ec0ff */
[----:B------:R-:W-:Y:S02]  /*52f0*/  IADD3 R10, P0, R3, c[0x0][0x350], RZ ;  /* 0x0000d400030a7a10 */ /* 0x000fe40007f1e0ff */
[--C-:B------:R-:W-:Y:S01]  /*5300*/  @P1 SHF.R.S32.HI R13, RZ, 0x1f, R6.reuse ;  /* 0x0000001fff0d1819 */ /* 0x100fe20000011406 */
[----:B------:R-:W-:Y:S01]  /*5310*/  @P1 IMAD.MOV.U32 R12, RZ, RZ, R6 ;  /* 0x000000ffff0c1224 */ /* 0x000fe200078e0006 */
[----:B------:R-:W-:Y:S01]  /*5320*/  SEL R0, R0, RZ, !P1 ;  /* 0x000000ff00007207 */ /* 0x000fe20004800000 */
[----:B------:R-:W-:Y:S01]  /*5330*/  @!P1 CS2R R12, SRZ ;  /* 0x00000000000c9805 */ /* 0x000fe2000001ff00 */
[----:B------:R-:W-:Y:S02]  /*5340*/  IADD3.X R11, R4, c[0x0][0x354], RZ, P0, !PT ;  /* 0x0000d500040b7a10 */ /* 0x000fe400007fe4ff */
[----:B------:R-:W-:Y:S01]  /*5350*/  SEL R215, R215, RZ, !P1 ;  /* 0x000000ffd7d77207 */ /* 0x000fe20004800000 */
[----:B------:R-:W-:Y:S05]  /*5360*/  @P2 BRA `(.L_x_875) ;  /* 0x0000005000002947 */ /* 0x000fea0003800000 */
.L_x_876:
[----:B------:R-:W2:Y:S01]  /*5370*/  LDG.E.STRONG.GPU R6, [R10.64] ;  /* 0x0000000a0a067981 */ /* 0x000ea2000c1ef900 */
[----:B------:R-:W-:Y:S01]  /*5380*/  YIELD ;  /* 0x0000000000007946 */ /* 0x000fe20003800000 */
[----:B--2---:R-:W-:Y:S01]  /*5390*/  ISETP.NE.AND P0, PT, R6, R7, PT ;  /* 0x000000070600720c */ /* 0x004fe20003f05270 */
[----:B------:R-:W-:-:S12]  /*53a0*/  CCTL.IVALL ;  /* 0x00000000ff00798f */ /* 0x000fd80002000000 */
[----:B------:R-:W-:Y:S05]  /*53b0*/  @P0 BRA `(.L_x_876) ;  /* 0xffffffb000000947 */ /* 0x000fea000383ffff */
.L_x_875:
[----:B------:R-:W-:Y:S05]  /*53c0*/  BSYNC B0 ;  /* 0x0000000000007941 */ /* 0x000fea0003800000 */
.L_x_874:
[----:B------:R-:W-:Y:S01]  /*53d0*/  MOV R6, 0xffffffff ;  /* 0xffffffff00067802 */ /* 0x000fe20000000f00 */
[----:B------:R-:W-:Y:S05]  /*53e0*/  BRA.CONV ~URZ, `(.L_x_877) ;  /* 0x000000237f007947 */ /* 0x000fea000b800000 */
[----:B------:R-:W-:Y:S02]  /*53f0*/  MOV R14, 0x5410 ;  /* 0x00005410000e7802 */ /* 0x000fe40000000f00 */
[----:B------:R-:W-:Y:S05]  /*5400*/  CALL.REL.NOINC `($__internal_5_$__cuda_sm70_warpsync) ;  /* 0x0000089000007944 */ /* 0x000fea0003c00000 */
.L_x_877:
[----:B------:R-:W-:Y:S01]  /*5410*/  SHF.L.U32 R217, R217, 0xd, RZ ;  /* 0x0000000dd9d97819 */ /* 0x000fe200000006ff */
[----:B------:R-:W-:Y:S01]  /*5420*/  IMAD R15, R5, c[0x0][0x328], RZ ;  /* 0x0000ca00050f7a24 */ /* 0x000fe200078e02ff */
[----:B------:R-:W-:Y:S01]  /*5430*/  SHF.R.S32.HI R9, RZ, 0x1f, R2 ;  /* 0x0000001fff097819 */ /* 0x000fe20000011402 */
[----:B------:R-:W-:-:S06]  /*5440*/  NOP ;  /* 0x0000000000007918 */ /* 0x000fcc0000000000 */
[----:B------:R-:W-:Y:S01]  /*5450*/  IADD3 R16, P1, P0, R12, R217, R2 ;  /* 0x000000d90c107210 */ /* 0x000fe2000783e002 */
[----:B------:R-:W-:Y:S01]  /*5460*/  IMAD R15, R8, c[0x0][0x32c], R15 ;  /* 0x0000cb00080f7a24 */ /* 0x000fe200078e020f */
[----:B------:R-:W-:Y:S01]  /*5470*/  SHF.R.S32.HI R12, RZ, 0x1f, R217 ;  /* 0x0000001fff0c7819 */ /* 0x000fe200000114d9 */
[----:B------:R-:W-:-:S03]  /*5480*/  IMAD R2, R0, c[0x0][0x330], RZ ;  /* 0x0000cc0000027a24 */ /* 0x000fc600078e02ff */
[----:B------:R-:W-:Y:S01]  /*5490*/  IADD3.X R17, R13, R12, R9, P1, P0 ;  /* 0x0000000c0d117210 */ /* 0x000fe20000fe0409 */
        /* <DEDUP_REMOVED lines=41> */
[----:B------:R-:W-:Y:S05]  /*5730*/  CALL.REL.NOINC `($__internal_5_$__cuda_sm70_warpsync) ;  /* 0x0000056000007944 */ /* 0x000fea0003c00000 */
.L_x_878:
        /* <DEDUP_REMOVED lines=12> */
.L_x_880:
[----:B------:R-:W-:Y:S05]  /*5800*/  BSYNC B0 ;  /* 0x0000000000007941 */ /* 0x000fea0003800000 */
.L_x_879:
[----:B------:R-:W-:Y:S01]  /*5810*/  IADD3 R2, P0, R3, c[0x0][0x348], RZ ;  /* 0x0000d20003027a10 */ /* 0x000fe20007f1e0ff */
[----:B------:R-:W-:Y:S03]  /*5820*/  BSSY B0, `(.L_x_881) ;  /* 0x0000008000007945 */ /* 0x000fe60003800000 */
[----:B------:R-:W-:Y:S01]  /*5830*/  IADD3.X R3, R4, c[0x0][0x34c], RZ, P0, !PT ;  /* 0x0000d30004037a10 */ /* 0x000fe200007fe4ff */
[----:B------:R-:W-:Y:S05]  /*5840*/  @P2 BRA `(.L_x_882) ;  /* 0x0000005000002947 */ /* 0x000fea0003800000 */
.L_x_883:
[----:B------:R-:W3:Y:S01]  /*5850*/  LDG.E.STRONG.GPU R4, [R2.64] ;  /* 0x0000000a02047981 */ /* 0x000ee2000c1ef900 */
[----:B------:R-:W-:Y:S01]  /*5860*/  YIELD ;  /* 0x0000000000007946 */ /* 0x000fe20003800000 */
[----:B---3--:R-:W-:Y:S01]  /*5870*/  ISETP.NE.AND P0, PT, R4, R7, PT ;  /* 0x000000070400720c */ /* 0x008fe20003f05270 */
[----:B------:R-:W-:-:S12]  /*5880*/  CCTL.IVALL ;  /* 0x00000000ff00798f */ /* 0x000fd80002000000 */
[----:B------:R-:W-:Y:S05]  /*5890*/  @P0 BRA `(.L_x_883) ;  /* 0xffffffb000000947 */ /* 0x000fea000383ffff */
.L_x_882:
[----:B------:R-:W-:Y:S05]  /*58a0*/  BSYNC B0 ;  /* 0x0000000000007941 */ /* 0x000fea0003800000 */
.L_x_881:
[----:B------:R-:W-:Y:S05]  /*58b0*/  BRA.CONV ~URZ, `(.L_x_884) ;  /* 0x000000237f007947 */ /* 0x000fea000b800000 */
[----:B-1----:R-:W-:Y:S02]  /*58c0*/  MOV R14, 0x58e0 ;  /* 0x000058e0000e7802 */ /* 0x002fe40000000f00 */
[----:B--2---:R-:W-:Y:S05]  /*58d0*/  CALL.REL.NOINC `($__internal_5_$__cuda_sm70_warpsync) ;  /* 0x000003c000007944 */ /* 0x004fea0003c00000 */
.L_x_884:
[----:B--2---:R-:W-:Y:S01]  /*58e0*/  MOV R10, R16 ;  /* 0x00000010000a7202 */ /* 0x004fe20000000f00 */
        /* <DEDUP_REMOVED lines=46> */
[----:B--2---:R-:W-:Y:S05]  /*5bd0*/  CALL.REL.NOINC `($__internal_5_$__cuda_sm70_warpsync) ;  /* 0x000000c000007944 */ /* 0x004fea0003c00000 */
.L_x_885:
        /* <DEDUP_REMOVED lines=12> */
        .weak           $__internal_5_$__cuda_sm70_warpsync
        .type           $__internal_5_$__cuda_sm70_warpsync,@function
        .size           $__internal_5_$__cuda_sm70_warpsync,(.L_x_1822 - $__internal_5_$__cuda_sm70_warpsync)
$__internal_5_$__cuda_sm70_warpsync:
[----:B------:R-:W-:Y:S01]  /*5ca0*/  MOV R15, 0x0 ;  /* 0x00000000000f7802 */ /* 0x000fe20000000f00 */
[----:B------:R-:W-:Y:S04]  /*5cb0*/  WARPSYNC R6 ;  /* 0x0000000600007348 */ /* 0x000fe80003800000 */
[----:B------:R-:W-:Y:S05]  /*5cc0*/  RET.REL.NODEC R14 `(_ZN7cutlass13device_kernelIN5flash19enable_sm80_to_sm89INS1_16FlashAttnBwdSm80INS1_25CollectiveMainloopBwdSm80ILi2ELi2EN4cute5tupleIJNS5_1CILi64EEENS7_ILi128EEES8_EEENS_6half_tEfNS_4arch4Sm80ELb1ELb0ELb0ELb1ELb1ELb0ELb0ELb0ELi2ELi2ELi4ELi2ELb1EEENS1_24CollectiveEpilogueBwdGQAISA_fSD_Li256ELb1ELb1EEENS1_25SingleTileBwdLPTSchedulerILb1ELi128ELb1EEEEEEEEEvNT_6ParamsE) ;  /* 0xffffa3300e007950 */ /* 0x000fea0003c3ffff */
.L_x_886:
        /* <DEDUP_REMOVED lines=11> */
.L_x_1822:


//--------------------- .text._ZN7cutlass13device_kernelIN5flash22FlashAttnBwdPreprocessIN4cute5tupleIJNS3_1CILi64EEES6_EEENS_6half_tEfNS_4arch4Sm80ELb1ELb1EEEEEvNT_6ParamsE --------------------------
	.section	.text._ZN7cutlass13device_kernelIN5flash22FlashAttnBwdPreprocessIN4cute5tupleIJNS3_1CILi64EEES6_EEENS_6half_tEfNS_4arch4Sm80ELb1ELb1EEEEEvNT_6ParamsE,"ax",@progbits
	.sectioninfo	@"SHI_REGISTERS=45"
	.align	128
.text._ZN7cutlass13device_kernelIN5flash22FlashAttnBwdPreprocessIN4cute5tupleIJNS3_1CILi64EEES6_EEENS_6half_tEfNS_4arch4Sm80ELb1ELb1EEEEEvNT_6ParamsE:
        .type           _ZN7cutlass13device_kernelIN5flash22FlashAttnBwdPreprocessIN4cute5tupleIJNS3_1CILi64EEES6_EEENS_6half_tEfNS_4arch4Sm80ELb1ELb1EEEEEvNT_6ParamsE,@function
        .size           _ZN7cutlass13device_kernelIN5flash22FlashAttnBwdPreprocessIN4cute5tupleIJNS3_1CILi64EEES6_EEENS_6half_tEfNS_4arch4Sm80ELb1ELb1EEEEEvNT_6ParamsE,(.L_x_1824 - _ZN7cutlass13device_kernelIN5flash22FlashAttnBwdPreprocessIN4cute5tupleIJNS3_1CILi64EEES6_EEENS_6half_tEfNS_4arch4Sm80ELb1ELb1EEEEEvNT_6ParamsE)
        .other          _ZN7cutlass13device_kernelIN5flash22FlashAttnBwdPreprocessIN4cute5tupleIJNS3_1CILi64EEES6_EEENS_6half_tEfNS_4arch4Sm80ELb1ELb1EEEEEvNT_6ParamsE,@"STO_CUDA_ENTRY STV_DEFAULT"
_ZN7cutlass13device_kernelIN5flash22FlashAttnBwdPreprocessIN4cute5tupleIJNS3_1CILi64EEES6_EEENS_6half_tEfNS_4arch4Sm80ELb1ELb1EEEEEvNT_6ParamsE:
[----:B------:R-:W-:Y:S02]  /*0000*/  IMAD.MOV.U32 R1, RZ, RZ, c[0x0][0x28] ;  /* 0x00000a00ff017624 */ /* 0x000fe400078e00ff */
[----:B------:R-:W0:Y:S01]  /*0010*/  S2R R0, SR_CTAID.Z ;  /* 0x0000000000007919 */ /* 0x000e220000002700 */
[----:B------:R-:W-:Y:S01]  /*0020*/  ISETP.NE.U32.AND P1, PT, RZ, c[0x0][0x248], PT ;  /* 0x00009200ff007a0c */ /* 0x000fe20003f25070 */
[----:B------:R-:W-:Y:S01]  /*0030*/  HFMA2.MMA R3, -RZ, RZ, 0, 2.384185791015625e-07 ;  /* 0x00000004ff037435 */ /* 0x000fe200000001ff */
[----:B------:R-:W-:Y:S01]  /*0040*/  ISETP.NE.U32.AND P0, PT, RZ, c[0x0][0x240], PT ;  /* 0x00009000ff007a0c */ /* 0x000fe20003f05070 */
[----:B------:R-:W-:Y:S01]  /*0050*/  ULDC.64 UR4, c[0x0][0x118] ;  /* 0x0000460000047ab9 */ /* 0x000fe20000000a00 */
[----:B------:R-:W-:Y:S02]  /*0060*/  ISETP.NE.AND.EX P1, PT, RZ, c[0x0][0x24c], PT, P1 ;  /* 0x00009300ff007a0c */ /* 0x000fe40003f25310 */
[----:B------:R-:W-:Y:S01]  /*0070*/  ISETP.NE.AND.EX P0, PT, RZ, c[0x0][0x244], PT, P0 ;  /* 0x00009100ff007a0c */ /* 0x000fe20003f05300 */
[----:B------:R-:W-:-:S04]  /*0080*/  IMAD.MOV.U32 R2, RZ, RZ, c[0x0][0x168] ;  /* 0x00005a00ff027624 */ /* 0x000fc800078e00ff */
[----:B0-----:R-:W-:-:S06]  /*0090*/  IMAD.WIDE R8, R0, R3, c[0x0][0x240] ;  /* 0x0000900000087625 */ /* 0x001fcc00078e0203 */
[----:B------:R-:W-:Y:S02]  /*00a0*/  @P1 IMAD.WIDE R10, R0, R3, c[0x0][0x248] ;  /* 0x00009200000a1625 */ /* 0x000fe400078e0203 */
[----:B------:R0:W5:Y:S01]  /*00b0*/  @P0 LDG.E R35, [R8.64] ;  /* 0x0000000408230981 */ /* 0x000162000c1e1900 */
[----:B------:R-:W-:-:S03]  /*00c0*/  ISETP.NE.U32.AND P2, PT, RZ, c[0x0][0x240], PT ;  /* 0x00009000ff007a0c */ /* 0x000fc60003f45070 */
[----:B------:R0:W5:Y:S04]  /*00d0*/  @P1 LDG.E R2, [R10.64] ;  /* 0x000000040a021981 */ /* 0x000168000c1e1900 */
[----:B------:R-:W1:Y:S02]  /*00e0*/  S2R R5, SR_CTAID.X ;  /* 0x0000000000057919 */ /* 0x000e640000002500 */
[----:B-1----:R-:W-:Y:S01]  /*00f0*/  SHF.L.U32 R7, R5, 0x6, RZ ;  /* 0x0000000605077819 */ /* 0x002fe200000006ff */
[----:B------:R-:W-:Y:S05]  /*0100*/  @P1 BRA `(.L_x_887) ;  /* 0x0000004000001947 */ /* 0x000fea0003800000 */
[----:B0-----:R-:W-:Y:S05]  /*0110*/  @!P0 BRA `(.L_x_887) ;  /* 0x0000003000008947 */ /* 0x001fea0003800000 */
[----:B------:R-:W2:Y:S04]  /*0120*/  LDG.E R11, [R8.64] ;  /* 0x00000004080b7981 */ /* 0x000ea8000c1e1900 */
[----:B-----5:R-:W2:Y:S02]  /*0130*/  LDG.E R2, [R8.64+0x4] ;  /* 0x0000040408027981 */ /* 0x020ea4000c1e1900 */
[----:B--2---:R-:W-:-:S02]  /*0140*/  IMAD.IADD R2, R2, 0x1, -R11 ;  /* 0x0000000102027824 */ /* 0x004fc400078e0a0b */
.L_x_887:
[----:B0-----:R-:W0:Y:S01]  /*0150*/  S2R R4, SR_TID.X ;  /* 0x0000000000047919 */ /* 0x001e220000002100 */
[----:B------:R-:W-:-:S02]  /*0160*/  ISETP.NE.AND.EX P1, PT, RZ, c[0x0][0x244], PT, P2 ;  /* 0x00009100ff007a0c */ /* 0x000fc40003f25320 */
[----:B-----5:R-:W-:-:S13]  /*0170*/  ISETP.LE.AND P2, PT, R2, R7, PT ;  /* 0x000000070200720c */ /* 0x020fda0003f43270 */
[----:B------:R-:W-:Y:S05]  /*0180*/  @P1 EXIT P2 ;  /* 0x000000000000194d */ /* 0x000fea0001000000 */
[----:B------:R-:W1:Y:S01]  /*0190*/  S2R R6, SR_CTAID.Y ;  /* 0x0000000000067919 */ /* 0x000e620000002600 */
[----:B0-----:R-:W-:Y:S01]  /*01a0*/  SHF.R.S32.HI R9, RZ, 0x1f, R4 ;  /* 0x0000001fff097819 */ /* 0x001fe20000011404 */
[----:B------:R-:W-:Y:S01]  /*01b0*/  CS2R R28, SRZ ;  /* 0x00000000001c7805 */ /* 0x000fe2000001ff00 */
[----:B------:R-:W-:Y:S02]  /*01c0*/  IADD3 R41, -R7, R2, RZ ;  /* 0x0000000207297210 */ /* 0x000fe40007ffe1ff */
[----:B------:R-:W-:Y:S02]  /*01d0*/  LEA.HI R9, R9, R4, RZ, 0x3 ;  /* 0x0000000409097211 */ /* 0x000fe400078f18ff */
[----:B------:R-:W-:Y:S02]  /*01e0*/  @P0 MOV R28, R35 ;  /* 0x00000023001c0202 */ /* 0x000fe40000000f00 */
[----:B------:R-:W-:Y:S02]  /*01f0*/  SHF.R.S32.HI R24, RZ, 0x3, R9 ;  /* 0x00000003ff187819 */ /* 0x000fe40000011409 */
[----:B------:R-:W-:-:S02]  /*0200*/  LOP3.LUT R9, R9, 0xfffffff8, RZ, 0xc0, !PT ;  /* 0xfffffff809097812 */ /* 0x000fc400078ec0ff */
[----:B------:R-:W-:Y:S02]  /*0210*/  IADD3 R8, R24, 0x20, RZ ;  /* 0x0000002018087810 */ /* 0x000fe40007ffe0ff */
[----:B------:R-:W-:Y:S01]  /*0220*/  @P0 SHF.R.S32.HI R29, RZ, 0x1f, R35 ;  /* 0x0000001fff1d0819 */ /* 0x000fe20000011423 */
[----:B------:R-:W-:Y:S01]  /*0230*/  IMAD.IADD R40, R4, 0x1, -R9 ;  /* 0x0000000104287824 */ /* 0x000fe200078e0a09 */
[----:B------:R-:W-:Y:S02]  /*0240*/  ISETP.GE.AND P2, PT, R8, R41, PT ;  /* 0x000000290800720c */ /* 0x000fe40003f46270 */
[----:B------:R-:W-:Y:S01]  /*0250*/  SHF.R.S32.HI R26, RZ, 0x1f, R24 ;  /* 0x0000001fff1a7819 */ /* 0x000fe20000011418 */
[----:B------:R-:W-:Y:S01]  /*0260*/  IMAD.SHL.U32 R10, R40, 0x8, RZ ;  /* 0x00000008280a7824 */ /* 0x000fe200078e00ff */
[----:B------:R-:W-:Y:S02]  /*0270*/  IADD3 R16, P5, R24, R28, RZ ;  /* 0x0000001c18107210 */ /* 0x000fe40007fbe0ff */
[----:B------:R-:W-:-:S02]  /*0280*/  SHF.R.S32.HI R27, RZ, 0x1f, R0 ;  /* 0x0000001fff1b7819 */ /* 0x000fc40000011400 */
[----:B-1----:R-:W-:Y:S02]  /*0290*/  SHF.R.S32.HI R25, RZ, 0x1f, R6 ;  /* 0x0000001fff197819 */ /* 0x002fe40000011406 */
[----:B------:R-:W-:Y:S02]  /*02a0*/  ISETP.LT.AND P4, PT, R10, c[0x0][0x16c], !P2 ;  /* 0x00005b000a007a0c */ /* 0x000fe40005781270 */
[--C-:B------:R-:W-:Y:S01]  /*02b0*/  SHF.R.S32.HI R11, RZ, 0x1f, R10.reuse ;  /* 0x0000001fff0b7819 */ /* 0x100fe2000001140a */
[C---:B------:R-:W-:Y:S01]  /*02c0*/  IMAD R9, R25.reuse, c[0x0][0x180], RZ ;  /* 0x0000600019097a24 */ /* 0x040fe200078e02ff */
[----:B------:R-:W-:Y:S01]  /*02d0*/  IADD3.X R17, R26, R29, RZ, P5, !PT ;  /* 0x0000001d1a117210 */ /* 0x000fe20002ffe4ff */
[----:B------:R-:W-:Y:S01]  /*02e0*/  IMAD R13, R25, c[0x0][0x1a0], RZ ;  /* 0x00006800190d7a24 */ /* 0x000fe200078e02ff */
[----:B------:R-:W-:Y:S01]  /*02f0*/  SEL R27, R27, RZ, !P1 ;  /* 0x000000ff1b1b7207 */ /* 0x000fe20004800000 */
[----:B------:R-:W-:Y:S01]  /*0300*/  IMAD R15, R6, c[0x0][0x184], R9 ;  /* 0x00006100060f7a24 */ /* 0x000fe200078e0209 */
[----:B------:R-:W-:Y:S01]  /*0310*/  ISETP.GE.AND P3, PT, R24, R41, PT ;  /* 0x000000291800720c */ /* 0x000fe20003f66270 */
[----:B------:R-:W-:Y:S01]  /*0320*/  IMAD R19, R6, c[0x0][0x1a4], R13 ;  /* 0x0000690006137a24 */ /* 0x000fe200078e020d */
[----:B------:R-:W-:Y:S01]  /*0330*/  SEL R34, R0, RZ, !P1 ;  /* 0x000000ff00227207 */ /* 0x000fe20004800000 */
[----:B------:R-:W-:Y:S01]  /*0340*/  IMAD.WIDE.U32 R8, R6, c[0x0][0x180], R10 ;  /* 0x0000600006087a25 */ /* 0x000fe200078e000a */
[----:B------:R-:W-:-:S03]  /*0350*/  ISETP.LT.AND P5, PT, R10, c[0x0][0x16c], !P3 ;  /* 0x00005b000a007a0c */ /* 0x000fc60005fa1270 */
[----:B------:R-:W-:-:S04]  /*0360*/  IMAD.WIDE R16, R5, 0x40, R16 ;  /* 0x0000004005107825 */ /* 0x000fc800078e0210 */
[----:B------:R-:W-:Y:S01]  /*0370*/  IMAD.WIDE.U32 R12, R6, c[0x0][0x1a0], R10 ;  /* 0x00006800060c7a25 */ /* 0x000fe200078e000a */
[----:B------:R-:W-:-:S03]  /*0380*/  @P4 IADD3 R11, P6, R16, 0x20, RZ ;  /* 0x00000020100b4810 */ /* 0x000fc60007fde0ff */
[----:B------:R-:W-:Y:S01]  /*0390*/  IMAD.IADD R9, R9, 0x1, R15 ;  /* 0x0000000109097824 */ /* 0x000fe200078e020f */
[----:B------:R-:W-:Y:S01]  /*03a0*/  @P4 IADD3 R15, P1, R16, 0x20, RZ ;  /* 0x00000020100f4810 */ /* 0x000fe20007f3e0ff */
[----:B------:R-:W-:Y:S01]  /*03b0*/  IMAD R21, R27, c[0x0][0x1a8], RZ ;  /* 0x00006a001b157a24 */ /* 0x000fe200078e02ff */
[----:B------:R-:W-:Y:S01]  /*03c0*/  IADD3 R13, R13, R19, RZ ;  /* 0x000000130d0d7210 */ /* 0x000fe20007ffe0ff */
[----:B------:R-:W-:Y:S01]  /*03d0*/  IMAD R19, R27, c[0x0][0x188], RZ ;  /* 0x000062001b137a24 */ /* 0x000fe200078e02ff */
[----:B------:R-:W-:Y:S01]  /*03e0*/  @P4 IADD3.X R18, RZ, R17, RZ, P6, !PT ;  /* 0x00000011ff124210 */ /* 0x000fe200037fe4ff */
[----:B------:R-:W-:Y:S02]  /*03f0*/  @P4 IMAD.X R10, RZ, RZ, R17, P1 ;  /* 0x000000ffff0a4224 */ /* 0x000fe400008e0611 */
[C---:B------:R-:W-:Y:S02]  /*0400*/  IMAD R19, R34.reuse, c[0x0][0x18c], R19 ;  /* 0x0000630022137a24 */ /* 0x040fe400078e0213 */
[----:B------:R-:W-:-:S04]  /*0410*/  IMAD.WIDE.U32 R8, R34, c[0x0][0x188], R8 ;  /* 0x0000620022087a25 */ /* 0x000fc800078e0008 */
[----:B------:R-:W-:Y:S02]  /*0420*/  @P4 IMAD R10, R10, c[0x0][0x178], RZ ;  /* 0x00005e000a0a4a24 */ /* 0x000fe400078e02ff */
[----:B------:R-:W-:Y:S02]  /*0430*/  IMAD.IADD R9, R9, 0x1, R19 ;  /* 0x0000000109097824 */ /* 0x000fe400078e0213 */
[C---:B------:R-:W-:Y:S02]  /*0440*/  IMAD R23, R34.reuse, c[0x0][0x1ac], R21 ;  /* 0x00006b0022177a24 */ /* 0x040fe400078e0215 */
[----:B------:R-:W-:Y:S02]  /*0450*/  @P4 IMAD R21, R15, c[0x0][0x17c], R10 ;  /* 0x00005f000f154a24 */ /* 0x000fe400078e020a */
[----:B------:R-:W-:-:S04]  /*0460*/  IMAD.WIDE.U32 R12, R34, c[0x0][0x1a8], R12 ;  /* 0x00006a00220c7a25 */ /* 0x000fc800078e000c */
[----:B------:R-:W-:Y:S01]  /*0470*/  @P4 IMAD.WIDE.U32 R14, R15, c[0x0][0x178], R8 ;  /* 0x00005e000f0e4a25 */ /* 0x000fe200078e0008 */
[----:B------:R-:W-:-:S03]  /*0480*/  IADD3 R13, R13, R23, RZ ;  /* 0x000000170d0d7210 */ /* 0x000fc60007ffe0ff */
[----:B------:R-:W-:Y:S01]  /*0490*/  @P5 IMAD R19, R17, c[0x0][0x178], RZ ;  /* 0x00005e0011135a24 */ /* 0x000fe200078e02ff */
[----:B------:R-:W-:Y:S01]  /*04a0*/  @P4 LEA R36, P1, R14, c[0x0][0x160], 0x1 ;  /* 0x000058000e244a11 */ /* 0x000fe200078208ff */
[----:B------:R-:W-:Y:S02]  /*04b0*/  @P4 IMAD.IADD R15, R15, 0x1, R21 ;  /* 0x000000010f0f4824 */ /* 0x000fe400078e0215 */
[----:B------:R-:W-:Y:S02]  /*04c0*/  @P4 IMAD R18, R18, c[0x0][0x198], RZ ;  /* 0x0000660012124a24 */ /* 0x000fe400078e02ff */
[----:B------:R-:W-:Y:S01]  /*04d0*/  @P5 IMAD R19, R16, c[0x0][0x17c], R19 ;  /* 0x00005f0010135a24 */ /* 0x000fe200078e0213 */
[----:B------:R-:W-:Y:S01]  /*04e0*/  @P4 LEA.HI.X R37, R14, c[0x0][0x164], R15, 0x1, P1 ;  /* 0x000059000e254a11 */ /* 0x000fe200008f0c0f */
[----:B------:R-:W-:-:S04]  /*04f0*/  @P5 IMAD.WIDE.U32 R8, R16, c[0x0][0x178], R8 ;  /* 0x00005e0010085a25 */ /* 0x000fc800078e0008 */
[----:B------:R-:W-:Y:S01]  /*0500*/  @P5 IMAD R17, R17, c[0x0][0x198], RZ ;  /* 0x0000660011115a24 */ /* 0x000fe200078e02ff */
[----:B------:R-:W-:Y:S01]  /*0510*/  @P5 IADD3 R15, R9, R19, RZ ;  /* 0x00000013090f5210 */ /* 0x000fe20007ffe0ff */
[C---:B------:R-:W-:Y:S01]  /*0520*/  @P4 IMAD R23, R11.reuse, c[0x0][0x19c], R18 ;  /* 0x000067000b174a24 */ /* 0x040fe200078e0212 */
[----:B------:R-:W-:Y:S01]  /*0530*/  @P5 LEA R30, P1, R8, c[0x0][0x160], 0x1 ;  /* 0x00005800081e5a11 */ /* 0x000fe200078208ff */
[----:B------:R-:W-:-:S03]  /*0540*/  @P4 IMAD.WIDE.U32 R10, R11, c[0x0][0x198], R12 ;  /* 0x000066000b0a4a25 */ /* 0x000fc600078e000c */
[----:B------:R-:W-:Y:S01]  /*0550*/  @P5 LEA.HI.X R31, R8, c[0x0][0x164], R15, 0x1, P1 ;  /* 0x00005900081f5a11 */ /* 0x000fe200008f0c0f */
[----:B------:R-:W-:Y:S01]  /*0560*/  @P5 IMAD R19, R16, c[0x0][0x19c], R17 ;  /* 0x0000670010135a24 */ /* 0x000fe200078e0211 */
[----:B------:R-:W-:Y:S01]  /*0570*/  @P4 LEA R38, P6, R10, c[0x0][0x190], 0x1 ;  /* 0x000064000a264a11 */ /* 0x000fe200078c08ff */
[----:B------:R-:W-:Y:S01]  /*0580*/  @P5 IMAD.WIDE.U32 R16, R16, c[0x0][0x198], R12 ;  /* 0x0000660010105a25 */ /* 0x000fe200078e000c */
[----:B------:R-:W-:Y:S01]  /*0590*/  CS2R R14, SRZ ;  /* 0x00000000000e7805 */ /* 0x000fe2000001ff00 */
[----:B------:R-:W-:Y:S02]  /*05a0*/  CS2R R12, SRZ ;  /* 0x00000000000c7805 */ /* 0x000fe4000001ff00 */
[----:B------:R-:W-:Y:S01]  /*05b0*/  @P4 IMAD.IADD R9, R11, 0x1, R23 ;  /* 0x000000010b094824 */ /* 0x000fe200078e0217 */
[----:B------:R-:W-:Y:S02]  /*05c0*/  @P5 IADD3 R17, R17, R19, RZ ;  /* 0x0000001311115210 */ /* 0x000fe40007ffe0ff */
[----:B------:R-:W-:-:S02]  /*05d0*/  @P5 LEA R32, P1, R16, c[0x0][0x190], 0x1 ;  /* 0x0000640010205a11 */ /* 0x000fc400078208ff */
[----:B------:R-:W-:Y:S02]  /*05e0*/  @P4 LEA.HI.X R39, R10, c[0x0][0x194], R9, 0x1, P6 ;  /* 0x000065000a274a11 */ /* 0x000fe400030f0c09 */
[----:B------:R-:W-:Y:S01]  /*05f0*/  CS2R R8, SRZ ;  /* 0x0000000000087805 */ /* 0x000fe2000001ff00 */
[----:B------:R-:W-:Y:S01]  /*0600*/  CS2R R10, SRZ ;  /* 0x00000000000a7805 */ /* 0x000fe2000001ff00 */
[----:B------:R-:W-:Y:S01]  /*0610*/  @P5 LEA.HI.X R33, R16, c[0x0][0x194], R17, 0x1, P1 ;  /* 0x0000650010215a11 */ /* 0x000fe200008f0c11 */
[----:B------:R-:W-:Y:S01]  /*0620*/  CS2R R18, SRZ ;  /* 0x0000000000127805 */ /* 0x000fe2000001ff00 */
[----:B------:R-:W-:Y:S01]  /*0630*/  CS2R R16, SRZ ;  /* 0x0000000000107805 */ /* 0x000fe2000001ff00 */
[----:B------:R-:W-:Y:S01]  /*0640*/  CS2R R20, SRZ ;  /* 0x0000000000147805 */ /* 0x000fe2000001ff00 */
[----:B------:R-:W-:Y:S01]  /*0650*/  CS2R R22, SRZ ;  /* 0x0000000000167805 */ /* 0x000fe2000001ff00 */
[----:B------:R0:W2:Y:S04]  /*0660*/  @P4 LDG.E.128 R8, [R36.64] ;  /* 0x0000000424084981 */ /* 0x0000a8000c1e1d00 */
[----:B------:R-:W3:Y:S04]  /*0670*/  @P4 LDG.E.128 R12, [R38.64] ;  /* 0x00000004260c4981 */ /* 0x000ee8000c1e1d00 */
[----:B------:R1:W4:Y:S04]  /*0680*/  @P5 LDG.E.128 R16, [R30.64] ;  /* 0x000000041e105981 */ /* 0x000328000c1e1d00 */
[----:B------:R2:W4:Y:S01]  /*0690*/  @P5 LDG.E.128 R20, [R32.64] ;  /* 0x0000000420145981 */ /* 0x000522000c1e1d00 */
[----:B------:R-:W-:-:S04]  /*06a0*/  ISETP.GT.AND P1, PT, R4, 0x3f, PT ;  /* 0x0000003f0400780c */ /* 0x000fc80003f24270 */
[----:B------:R-:W-:-:S13]  /*06b0*/  ISETP.GE.OR P4, PT, R4, R41, P1 ;  /* 0x000000290400720c */ /* 0x000fda0000f86670 */
[----:B0-----:R-:W-:Y:S02]  /*06c0*/  @!P4 SHF.R.S32.HI R37, RZ, 0x1f, R7 ;  /* 0x0000001fff25c819 */ /* 0x001fe40000011407 */
[--C-:B------:R-:W-:Y:S02]  /*06d0*/  @!P4 SHF.R.S32.HI R36, RZ, 0x1f, R4.reuse ;  /* 0x0000001fff24c819 */ /* 0x100fe40000011404 */
[----:B------:R-:W-:-:S04]  /*06e0*/  @!P4 IADD3 R28, P5, P6, R28, R7, R4 ;  /* 0x000000071c1cc210 */ /* 0x000fc80007ebe004 */
[----:B------:R-:W-:Y:S01]  /*06f0*/  @!P4 IADD3.X R29, R29, R37, R36, P5, P6 ;  /* 0x000000251d1dc210 */ /* 0x000fe20002fec424 */
[----:B------:R-:W-:Y:S01]  /*0700*/  @!P4 IMAD R37, R25, c[0x0][0x1e0], RZ ;  /* 0x000078001925ca24 */ /* 0x000fe200078e02ff */
[----:B------:R-:W-:-:S03]  /*0710*/  MOV R36, 0x7f800000 ;  /* 0x7f80000000247802 */ /* 0x000fc60000000f00 */
[----:B------:R-:W-:-:S04]  /*0720*/  @!P4 IMAD.WIDE.U32 R28, R6, c[0x0][0x1e0], R28 ;  /* 0x00007800061cca25 */ /* 0x000fc800078e001c */
[----:B------:R-:W-:Y:S01]  /*0730*/  @!P4 IMAD R37, R6, c[0x0][0x1e4], R37 ;  /* 0x000079000625ca24 */ /* 0x000fe200078e0225 */
[----:B-1----:R-:W-:-:S03]  /*0740*/  @!P4 MOV R30, R28 ;  /* 0x0000001c001ec202 */ /* 0x002fc60000000f00 */
[----:B------:R-:W-:Y:S02]  /*0750*/  @!P4 IMAD.IADD R31, R29, 0x1, R37 ;  /* 0x000000011d1fc824 */ /* 0x000fe400078e0225 */
[----:B------:R-:W-:Y:S02]  /*0760*/  @!P4 IMAD R29, R27, c[0x0][0x1e8], RZ ;  /* 0x00007a001b1dca24 */ /* 0x000fe400078e02ff */
[----:B------:R-:W-:-:S04]  /*0770*/  @!P4 IMAD.WIDE.U32 R30, R34, c[0x0][0x1e8], R30 ;  /* 0x00007a00221eca25 */ /* 0x000fc800078e001e */
[----:B------:R-:W-:Y:S01]  /*0780*/  @!P4 IMAD R29, R34, c[0x0][0x1ec], R29 ;  /* 0x00007b00221dca24 */ /* 0x000fe200078e021d */
[----:B------:R-:W-:-:S03]  /*0790*/  @!P4 LEA R28, P5, R30, c[0x0][0x1d8], 0x2 ;  /* 0x000076001e1cca11 */ /* 0x000fc600078a10ff */
[----:B------:R-:W-:-:S05]  /*07a0*/  @!P4 IMAD.IADD R29, R31, 0x1, R29 ;  /* 0x000000011f1dc824 */ /* 0x000fca00078e021d */
[----:B------:R-:W-:-:S05]  /*07b0*/  @!P4 LEA.HI.X R29, R30, c[0x0][0x1dc], R29, 0x2, P5 ;  /* 0x000077001e1dca11 */ /* 0x000fca00028f141d */
[----:B------:R0:W5:Y:S01]  /*07c0*/  @!P4 LDG.E R36, [R28.64] ;  /* 0x000000041c24c981 */ /* 0x000162000c1e1900 */
[----:B------:R-:W-:Y:S01]  /*07d0*/  @P0 IMAD R35, R0, 0x40, R35 ;  /* 0x0000004000230824 */ /* 0x000fe200078e0223 */
[----:B------:R-:W-:Y:S01]  /*07e0*/  BSSY B0, `(.L_x_888) ;  /* 0x0000060000007945 */ /* 0x000fe20003800000 */
[--C-:B--2---:R-:W-:Y:S02]  /*07f0*/  HADD2.F32 R32, -RZ, R8.reuse.H1_H1 ;  /* 0x30000008ff207230 */ /* 0x104fe40000004100 */
[----:B------:R-:W-:Y:S02]  /*0800*/  HADD2.F32 R30, -RZ, R8.H0_H0 ;  /* 0x20000008ff1e7230 */ /* 0x000fe40000004100 */
[--C-:B---3--:R-:W-:Y:S02]  /*0810*/  HADD2.F32 R41, -RZ, R12.reuse.H1_H1 ;  /* 0x3000000cff297230 */ /* 0x108fe40000004100 */
[----:B------:R-:W-:Y:S02]  /*0820*/  HADD2.F32 R37, -RZ, R12.H0_H0 ;  /* 0x2000000cff257230 */ /* 0x000fe40000004100 */
[--C-:B----4-:R-:W-:Y:S01]  /*0830*/  HADD2.F32 R39, -RZ, R16.reuse.H1_H1 ;  /* 0x30000010ff277230 */ /* 0x110fe20000004100 */
[----:B------:R-:W-:Y:S01]  /*0840*/  FMUL.FTZ R32, R32, R41 ;  /* 0x0000002920207220 */ /* 0x000fe20000410000 */
[----:B------:R-:W-:-:S02]  /*0850*/  HADD2.F32 R16, -RZ, R16.H0_H0 ;  /* 0x20000010ff107230 */ /* 0x000fc40000004100 */
[--C-:B------:R-:W-:Y:S01]  /*0860*/  HADD2.F32 R42, -RZ, R20.reuse.H1_H1 ;  /* 0x30000014ff2a7230 */ /* 0x100fe20000004100 */
[----:B------:R-:W-:Y:S01]  /*0870*/  FFMA.FTZ R30, R30, R37, R32 ;  /* 0x000000251e1e7223 */ /* 0x000fe20000010020 */
[----:B------:R-:W-:Y:S02]  /*0880*/  HADD2.F32 R41, -RZ, R20.H0_H0 ;  /* 0x20000014ff297230 */ /* 0x000fe40000004100 */
[----:B------:R-:W-:Y:S01]  /*0890*/  HADD2.F32 R8, -RZ, R9.H0_H0 ;  /* 0x20000009ff087230 */ /* 0x000fe20000004100 */
[----:B------:R-:W-:Y:S01]  /*08a0*/  FMUL.FTZ R39, R39, R42 ;  /* 0x0000002a27277220 */ /* 0x000fe20000410000 */
[--C-:B0-----:R-:W-:Y:S02]  /*08b0*/  HADD2.F32 R29, -RZ, R13.reuse.H0_H0 ;  /* 0x2000000dff1d7230 */ /* 0x101fe40000004100 */
[----:B------:R-:W-:Y:S01]  /*08c0*/  HADD2.F32 R38, -RZ, R13.H1_H1 ;  /* 0x3000000dff267230 */ /* 0x000fe20000004100 */
[----:B------:R-:W-:Y:S01]  /*08d0*/  FFMA.FTZ R39, R16, R41, R39 ;  /* 0x0000002910277223 */ /* 0x000fe20000010027 */
[--C-:B------:R-:W-:Y:S01]  /*08e0*/  HADD2.F32 R13, -RZ, R15.reuse.H0_H0 ;  /* 0x2000000fff0d7230 */ /* 0x100fe20000004100 */
[----:B------:R-:W-:Y:S01]  /*08f0*/  FFMA.FTZ R8, R8, R29, R30 ;  /* 0x0000001d08087223 */ /* 0x000fe2000001001e */
[----:B------:R-:W-:-:S02]  /*0900*/  HADD2.F32 R12, -RZ, R15.H1_H1 ;  /* 0x3000000fff0c7230 */ /* 0x000fc40000004100 */
[----:B------:R-:W-:Y:S02]  /*0910*/  HADD2.F32 R15, -RZ, R17.H0_H0 ;  /* 0x20000011ff0f7230 */ /* 0x000fe40000004100 */
[----:B------:R-:W-:Y:S02]  /*0920*/  HADD2.F32 R20, -RZ, R21.H0_H0 ;  /* 0x20000015ff147230 */ /* 0x000fe40000004100 */
[----:B------:R-:W-:Y:S02]  /*0930*/  HADD2.F32 R31, -RZ, R9.H1_H1 ;  /* 0x30000009ff1f7230 */ /* 0x000fe40000004100 */
        /* <DEDUP_REMOVED lines=19> */
[----:B------:R-:W-:Y:S01]  /*0a70*/  HADD2.F32 R15, -RZ, R23.H0_H0 ;  /* 0x20000017ff0f7230 */ /* 0x000fe20000004100 */
[----:B------:R-:W-:Y:S01]  /*0a80*/  FFMA.FTZ R13, R10, R13, R14 ;  /* 0x0000000d0a0d7223 */ /* 0x000fe2000001000e */
[----:B------:R-:W-:Y:S02]  /*0a90*/  HADD2.F32 R11, -RZ, R11.H1_H1 ;  /* 0x3000000bff0b7230 */ /* 0x000fe40000004100 */
[----:B------:R-:W-:Y:S01]  /*0aa0*/  HADD2.F32 R19, -RZ, R19.H1_H1 ;  /* 0x30000013ff137230 */ /* 0x000fe20000004100 */
[----:B------:R-:W-:Y:S01]  /*0ab0*/  FFMA.FTZ R8, R8, R15, R9 ;  /* 0x0000000f08087223 */ /* 0x000fe20000010009 */
[----:B------:R-:W-:Y:S01]  /*0ac0*/  HADD2.F32 R10, -RZ, R23.H1_H1 ;  /* 0x30000017ff0a7230 */ /* 0x000fe20000004100 */
[----:B------:R-:W-:-:S04]  /*0ad0*/  FFMA.FTZ R12, R11, R12, R13 ;  /* 0x0000000c0b0c7223 */ /* 0x000fc8000001000d */
[----:B------:R-:W-:Y:S01]  /*0ae0*/  FFMA.FTZ R19, R19, R10, R8 ;  /* 0x0000000a13137223 */ /* 0x000fe20000010008 */
[----:B------:R-:W0:Y:S04]  /*0af0*/  SHFL.BFLY PT, R9, R12, 0x4, 0x1f ;  /* 0x0c801f000c097f89 */ /* 0x000e2800000e0000 */
[----:B------:R-:W1:Y:S01]  /*0b00*/  SHFL.BFLY PT, R8, R19, 0x4, 0x1f ;  /* 0x0c801f0013087f89 */ /* 0x000e6200000e0000 */
[----:B0-----:R-:W-:Y:S02]  /*0b10*/  FADD.FTZ R13, R12, R9 ;  /* 0x000000090c0d7221 */ /* 0x001fe40000010000 */
[----:B-1----:R-:W-:-:S03]  /*0b20*/  FADD.FTZ R9, R19, R8 ;  /* 0x0000000813097221 */ /* 0x002fc60000010000 */
[----:B------:R-:W0:Y:S01]  /*0b30*/  SHFL.BFLY PT, R14, R13, 0x2, 0x1f ;  /* 0x0c401f000d0e7f89 */ /* 0x000e2200000e0000 */
[----:B------:R-:W-:-:S03]  /*0b40*/  @P0 SHF.R.S32.HI R8, RZ, 0x1f, R35 ;  /* 0x0000001fff080819 */ /* 0x000fc60000011423 */
[----:B------:R-:W1:Y:S01]  /*0b50*/  SHFL.BFLY PT, R10, R9, 0x2, 0x1f ;  /* 0x0c401f00090a7f89 */ /* 0x000e6200000e0000 */
[----:B------:R-:W-:Y:S01]  /*0b60*/  @P0 LEA.HI R8, R8, R35, RZ, 0x6 ;  /* 0x0000002308080211 */ /* 0x000fe200078f30ff */
[----:B0-----:R-:W-:Y:S02]  /*0b70*/  FADD.FTZ R14, R13, R14 ;  /* 0x0000000e0d0e7221 */ /* 0x001fe40000010000 */
[----:B------:R-:W-:Y:S02]  /*0b80*/  IMAD.SHL.U32 R13, R4, 0x4, RZ ;  /* 0x00000004040d7824 */ /* 0x000fe400078e00ff */
[----:B-1----:R-:W-:Y:S01]  /*0b90*/  FADD.FTZ R11, R9, R10 ;  /* 0x0000000a090b7221 */ /* 0x002fe20000010000 */
[----:B------:R-:W-:Y:S01]  /*0ba0*/  HFMA2.MMA R10, -RZ, RZ, 0, 0 ;  /* 0x00000000ff0a7435 */ /* 0x000fe200000001ff */
[----:B------:R-:W0:Y:S01]  /*0bb0*/  SHFL.BFLY PT, R15, R14, 0x1, 0x1f ;  /* 0x0c201f000e0f7f89 */ /* 0x000e2200000e0000 */
[----:B------:R-:W-:-:S03]  /*0bc0*/  SHF.L.U32 R9, R5, 0xc, RZ ;  /* 0x0000000c05097819 */ /* 0x000fc600000006ff */
[----:B------:R-:W1:Y:S01]  /*0bd0*/  SHFL.BFLY PT, R12, R11, 0x1, 0x1f ;  /* 0x0c201f000b0c7f89 */ /* 0x000e6200000e0000 */
[----:B------:R-:W-:-:S05]  /*0be0*/  @P0 LOP3.LUT R10, R8, 0xffffffc0, RZ, 0xc0, !PT ;  /* 0xffffffc0080a0812 */ /* 0x000fca00078ec0ff */
[----:B------:R-:W-:-:S05]  /*0bf0*/  IMAD.SHL.U32 R8, R10, 0x40, RZ ;  /* 0x000000400a087824 */ /* 0x000fca00078e00ff */
[----:B------:R-:W-:Y:S02]  /*0c00*/  SHF.R.S32.HI R16, RZ, 0x1f, R8 ;  /* 0x0000001fff107819 */ /* 0x000fe40000011408 */
[--C-:B------:R-:W-:Y:S02]  /*0c10*/  IADD3 R8, P0, P4, R8, R13, R9.reuse ;  /* 0x0000000d08087210 */ /* 0x100fe40007c1e009 */
[----:B------:R-:W-:Y:S02]  /*0c20*/  SHF.R.S32.HI R9, RZ, 0x1f, R9 ;  /* 0x0000001fff097819 */ /* 0x000fe40000011409 */
[----:B------:R-:W-:-:S04]  /*0c30*/  SHF.R.S32.HI R13, RZ, 0x1f, R13 ;  /* 0x0000001fff0d7819 */ /* 0x000fc8000001140d */
[----:B------:R-:W-:Y:S01]  /*0c40*/  IADD3.X R9, R16, R13, R9, P0, P4 ;  /* 0x0000000d10097210 */ /* 0x000fe200007e8409 */
[----:B------:R-:W-:Y:S01]  /*0c50*/  IMAD R13, R25, c[0x0][0x220], RZ ;  /* 0x00008800190d7a24 */ /* 0x000fe200078e02ff */
[----:B------:R-:W-:Y:S01]  /*0c60*/  ISETP.NE.AND P0, PT, R40, RZ, PT ;  /* 0x000000ff2800720c */ /* 0x000fe20003f05270 */
[----:B0-----:R-:W-:Y:S02]  /*0c70*/  FADD.FTZ R16, R14, R15 ;  /* 0x0000000f0e107221 */ /* 0x001fe40000010000 */
[C---:B------:R-:W-:Y:S02]  /*0c80*/  IMAD R17, R6.reuse, c[0x0][0x224], R13 ;  /* 0x0000890006117a24 */ /* 0x040fe400078e020d */
[----:B------:R-:W-:-:S04]  /*0c90*/  IMAD.WIDE.U32 R8, R6, c[0x0][0x220], R8 ;  /* 0x0000880006087a25 */ /* 0x000fc800078e0008 */
[----:B-1----:R-:W-:-:S04]  /*0ca0*/  FADD.FTZ R15, R11, R12 ;  /* 0x0000000c0b0f7221 */ /* 0x002fc80000010000 */
[----:B------:R-:W-:Y:S05]  /*0cb0*/  @P0 BRA `(.L_x_889) ;  /* 0x0000012000000947 */ /* 0x000fea0003800000 */
[----:B------:R-:W-:Y:S01]  /*0cc0*/  SHF.R.S32.HI R14, RZ, 0x1f, R10 ;  /* 0x0000001fff0e7819 */ /* 0x000fe2000001140a */
[----:B------:R-:W-:Y:S01]  /*0cd0*/  IMAD R11, R25, c[0x0][0x1c8], RZ ;  /* 0x00007200190b7a24 */ /* 0x000fe200078e02ff */
[----:B------:R-:W-:-:S03]  /*0ce0*/  IADD3 R12, P0, R7, R10, RZ ;  /* 0x0000000a070c7210 */ /* 0x000fc60007f1e0ff */
[----:B------:R-:W-:Y:S01]  /*0cf0*/  IMAD R11, R6, c[0x0][0x1cc], R11 ;  /* 0x00007300060b7a24 */ /* 0x000fe200078e020b */
[----:B------:R-:W-:-:S05]  /*0d00*/  LEA.HI.X.SX32 R13, R7, R14, 0x1, P0 ;  /* 0x0000000e070d7211 */ /* 0x000fca00000f0eff */
[----:B------:R-:W-:-:S05]  /*0d10*/  IMAD.WIDE.U32 R12, R6, c[0x0][0x1c8], R12 ;  /* 0x00007200060c7a25 */ /* 0x000fca00078e000c */
[----:B------:R-:W-:Y:S01]  /*0d20*/  IADD3 R13, R13, R11, RZ ;  /* 0x0000000b0d0d7210 */ /* 0x000fe20007ffe0ff */
[----:B------:R-:W-:-:S04]  /*0d30*/  IMAD R11, R27, c[0x0][0x1d0], RZ ;  /* 0x000074001b0b7a24 */ /* 0x000fc800078e02ff */
[----:B------:R-:W-:-:S04]  /*0d40*/  IMAD.WIDE.U32 R12, R34, c[0x0][0x1d0], R12 ;  /* 0x00007400220c7a25 */ /* 0x000fc800078e000c */
[----:B------:R-:W-:Y:S01]  /*0d50*/  IMAD R11, R34, c[0x0][0x1d4], R11 ;  /* 0x00007500220b7a24 */ /* 0x000fe200078e020b */
[----:B------:R-:W-:-:S04]  /*0d60*/  IADD3 R24, P0, R24, R12, RZ ;  /* 0x0000000c18187210 */ /* 0x000fc80007f1e0ff */
[----:B------:R-:W-:Y:S02]  /*0d70*/  IADD3.X R13, R26, R13, R11, P0, !PT ;  /* 0x0000000d1a0d7210 */ /* 0x000fe400007fe40b */
[C---:B------:R-:W-:Y:S02]  /*0d80*/  LEA R12, P0, R24.reuse, c[0x0][0x1b0], 0x2 ;  /* 0x00006c00180c7a11 */ /* 0x040fe400078010ff */
[----:B------:R-:W-:Y:S02]  /*0d90*/  FSEL R11, R15, RZ, !P3 ;  /* 0x000000ff0f0b7208 */ /* 0x000fe40005800000 */
[----:B------:R-:W-:Y:S02]  /*0da0*/  LEA.HI.X R13, R24, c[0x0][0x1b4], R13, 0x2, P0 ;  /* 0x00006d00180d7a11 */ /* 0x000fe400000f140d */
[----:B------:R-:W-:-:S03]  /*0db0*/  FSEL R15, R16, RZ, !P2 ;  /* 0x000000ff100f7208 */ /* 0x000fc60005000000 */
[----:B------:R0:W-:Y:S04]  /*0dc0*/  STG.E [R12.64], R11 ;  /* 0x0000000b0c007986 */ /* 0x0001e8000c101904 */
[----:B------:R0:W-:Y:S02]  /*0dd0*/  STG.E [R12.64+0x80], R15 ;  /* 0x0000800f0c007986 */ /* 0x0001e4000c101904 */
.L_x_889:
[----:B------:R-:W-:Y:S05]  /*0de0*/  BSYNC B0 ;  /* 0x0000000000007941 */ /* 0x000fea0003800000 */
.L_x_888:
[----:B------:R-:W-:Y:S01]  /*0df0*/  IADD3 R2, R2, 0x3f, RZ ;  /* 0x0000003f02027810 */ /* 0x000fe20007ffe0ff */
[----:B------:R-:W-:Y:S01]  /*0e00*/  IMAD.IADD R9, R9, 0x1, R17 ;  /* 0x0000000109097824 */ /* 0x000fe200078e0211 */
[----:B------:R-:W-:Y:S01]  /*0e10*/  ISETP.NE.U32.AND P0, PT, RZ, c[0x0][0x238], PT ;  /* 0x00008e00ff007a0c */ /* 0x000fe20003f05070 */
[----:B0-----:R-:W-:Y:S01]  /*0e20*/  IMAD R13, R27, c[0x0][0x228], RZ ;  /* 0x00008a001b0d7a24 */ /* 0x001fe200078e02ff */
[----:B------:R-:W-:Y:S01]  /*0e30*/  SHF.R.S32.HI R11, RZ, 0x1f, R2 ;  /* 0x0000001fff0b7819 */ /* 0x000fe20000011402 */
[C---:B------:R-:W-:Y:S01]  /*0e40*/  IMAD.WIDE.U32 R8, R34.reuse, c[0x0][0x228], R8 ;  /* 0x00008a0022087a25 */ /* 0x040fe200078e0008 */
[----:B------:R-:W-:Y:S01]  /*0e50*/  ISETP.NE.AND.EX P0, PT, RZ, c[0x0][0x23c], PT, P0 ;  /* 0x00008f00ff007a0c */ /* 0x000fe20003f05300 */
[----:B------:R-:W-:Y:S01]  /*0e60*/  BSSY B0, `(.L_x_890) ;  /* 0x000001e000007945 */ /* 0x000fe20003800000 */
[----:B------:R-:W-:Y:S01]  /*0e70*/  LEA.HI R11, R11, R2, RZ, 0x6 ;  /* 0x000000020b0b7211 */ /* 0x000fe200078f30ff */
[----:B------:R-:W-:Y:S01]  /*0e80*/  IMAD R13, R34, c[0x0][0x22c], R13 ;  /* 0x00008b00220d7a24 */ /* 0x000fe200078e020d */
[----:B------:R-:W-:-:S02]  /*0e90*/  LEA R12, P2, R8, c[0x0][0x208], 0x2 ;  /* 0x00008200080c7a11 */ /* 0x000fc400078410ff */
[----:B------:R-:W-:Y:S01]  /*0ea0*/  LOP3.LUT R2, R11, 0xffffffc0, RZ, 0xc0, !PT ;  /* 0xffffffc00b027812 */ /* 0x000fe200078ec0ff */
[----:B------:R-:W-:Y:S01]  /*0eb0*/  IMAD.IADD R9, R9, 0x1, R13 ;  /* 0x0000000109097824 */ /* 0x000fe200078e020d */
[----:B------:R-:W-:Y:S02]  /*0ec0*/  ISETP.NE.OR P0, PT, R4, RZ, !P0 ;  /* 0x000000ff0400720c */ /* 0x000fe40004705670 */
[----:B------:R-:W-:Y:S02]  /*0ed0*/  IADD3 R11, -R7, R2, RZ ;  /* 0x00000002070b7210 */ /* 0x000fe40007ffe1ff */
[----:B------:R-:W-:Y:S02]  /*0ee0*/  LEA.HI.X R13, R8, c[0x0][0x20c], R9, 0x2, P2 ;  /* 0x00008300080d7a11 */ /* 0x000fe400010f1409 */
[----:B------:R-:W-:-:S13]  /*0ef0*/  ISETP.GE.OR P1, PT, R4, R11, P1 ;  /* 0x0000000b0400720c */ /* 0x000fda0000f26670 */
[----:B------:R-:W-:Y:S05]  /*0f00*/  @P1 BRA `(.L_x_891) ;  /* 0x0000013000001947 */ /* 0x000fea0003800000 */
[----:B------:R-:W-:Y:S01]  /*0f10*/  SHF.R.S32.HI R2, RZ, 0x1f, R7 ;  /* 0x0000001fff027819 */ /* 0x000fe20000011407 */
[----:B------:R-:W-:Y:S01]  /*0f20*/  IMAD R25, R25, c[0x0][0x1f8], RZ ;  /* 0x00007e0019197a24 */ /* 0x000fe200078e02ff */
[--C-:B------:R-:W-:Y:S01]  /*0f30*/  IADD3 R8, P1, P2, R10, R7, R4.reuse ;  /* 0x000000070a087210 */ /* 0x100fe20007a3e004 */
[----:B------:R-:W-:Y:S01]  /*0f40*/  IMAD R27, R27, c[0x0][0x200], RZ ;  /* 0x000080001b1b7a24 */ /* 0x000fe200078e02ff */
[----:B------:R-:W-:Y:S01]  /*0f50*/  SHF.R.S32.HI R7, RZ, 0x1f, R4 ;  /* 0x0000001fff077819 */ /* 0x000fe20000011404 */
[----:B------:R-:W-:Y:S01]  /*0f60*/  IMAD R25, R6, c[0x0][0x1fc], R25 ;  /* 0x00007f0006197a24 */ /* 0x000fe200078e0219 */
[----:B------:R-:W-:-:S04]  /*0f70*/  SHF.R.S32.HI R10, RZ, 0x1f, R10 ;  /* 0x0000001fff0a7819 */ /* 0x000fc8000001140a */
[----:B------:R-:W-:Y:S01]  /*0f80*/  IADD3.X R9, R10, R2, R7, P1, P2 ;  /* 0x000000020a097210 */ /* 0x000fe20000fe4407 */
[----:B------:R-:W-:Y:S01]  /*0f90*/  IMAD R7, R34, c[0x0][0x204], R27 ;  /* 0x0000810022077a24 */ /* 0x000fe200078e021b */
[C---:B-----5:R-:W-:Y:S01]  /*0fa0*/  FSETP.NEU.FTZ.AND P1, PT, R36.reuse, -INF , PT ;  /* 0xff8000002400780b */ /* 0x060fe20003f3d000 */
[----:B------:R-:W-:Y:S02]  /*0fb0*/  FMUL.FTZ R2, R36, 1.4426950216293334961 ;  /* 0x3fb8aa3b24027820 */ /* 0x000fe40000410000 */
[----:B------:R-:W-:-:S05]  /*0fc0*/  IMAD.WIDE.U32 R8, R6, c[0x0][0x1f8], R8 ;  /* 0x00007e0006087a25 */ /* 0x000fca00078e0008 */
[----:B------:R-:W-:-:S05]  /*0fd0*/  IADD3 R9, R9, R25, RZ ;  /* 0x0000001909097210 */ /* 0x000fca0007ffe0ff */
[----:B------:R-:W-:-:S04]  /*0fe0*/  IMAD.WIDE.U32 R34, R34, c[0x0][0x200], R8 ;  /* 0x0000800022227a25 */ /* 0x000fc800078e0008 */
[----:B------:R-:W-:Y:S01]  /*0ff0*/  IMAD.IADD R7, R35, 0x1, R7 ;  /* 0x0000000123077824 */ /* 0x000fe200078e0207 */
[----:B------:R-:W-:-:S04]  /*1000*/  LEA R8, P2, R34, c[0x0][0x1f0], 0x2 ;  /* 0x00007c0022087a11 */ /* 0x000fc800078410ff */
[----:B------:R-:W-:Y:S02]  /*1010*/  LEA.HI.X R9, R34, c[0x0][0x1f4], R7, 0x2, P2 ;  /* 0x00007d0022097a11 */ /* 0x000fe400010f1407 */
[----:B------:R-:W-:-:S05]  /*1020*/  FSEL R7, R2, RZ, P1 ;  /* 0x000000ff02077208 */ /* 0x000fca0000800000 */
[----:B------:R0:W-:Y:S02]  /*1030*/  STG.E [R8.64], R7 ;  /* 0x0000000708007986 */ /* 0x0001e4000c101904 */
.L_x_891:
[----:B------:R-:W-:Y:S05]  /*1040*/  BSYNC B0 ;  /* 0x0000000000007941 */ /* 0x000fea0003800000 */
.L_x_890:
[----:B------:R1:W-:Y:S04]  /*1050*/  STG.E.128 [R12.64], RZ ;  /* 0x000000ff0c007986 */ /* 0x0003e8000c101d04 */
[----:B------:R1:W-:Y:S04]  /*1060*/  STG.E.128 [R12.64+0x1000], RZ ;  /* 0x001000ff0c007986 */ /* 0x0003e8000c101d04 */
[----:B------:R1:W-:Y:S04]  /*1070*/  STG.E.128 [R12.64+0x2000], RZ ;  /* 0x002000ff0c007986 */ /* 0x0003e8000c101d04 */
[----:B------:R1:W-:Y:S01]  /*1080*/  STG.E.128 [R12.64+0x3000], RZ ;  /* 0x003000ff0c007986 */ /* 0x0003e2000c101d04 */
[----:B------:R-:W-:Y:S05]  /*1090*/  @P0 EXIT ;  /* 0x000000000000094d */ /* 0x000fea0003800000 */
[----:B------:R-:W-:-:S04]  /*10a0*/  IMAD R5, R5, c[0x0][0x230], R0 ;  /* 0x00008c0005057a24 */ /* 0x000fc800078e0200 */
[----:B------:R-:W-:-:S04]  /*10b0*/  IMAD R2, R5, c[0x0][0x170], R6 ;  /* 0x00005c0005027a24 */ /* 0x000fc800078e0206 */
[----:B------:R-:W-:-:S05]  /*10c0*/  IMAD.WIDE R2, R2, R3, c[0x0][0x238] ;  /* 0x00008e0002027625 */ /* 0x000fca00078e0203 */
[----:B------:R-:W-:Y:S01]  /*10d0*/  STG.E [R2.64], RZ ;  /* 0x000000ff02007986 */ /* 0x000fe2000c101904 */
[----:B------:R-:W-:Y:S05]  /*10e0*/  EXIT ;  /* 0x000000000000794d */ /* 0x000fea0003800000 */
.L_x_892:
        /* <DEDUP_REMOVED lines=9> */
.L_x_1824:


//--------------------- .text._ZN7cutlass13device_kernelIN5flash19enable_sm80_to_sm89INS1_16FlashAttnBwdSm80INS1_25CollectiveMainloopBwdSm80ILi2ELi2EN4cute5tupleIJNS5_1CILi128EEES8_NS7_ILi64EEEEEENS_6half_tEfNS_4arch4Sm80ELb0ELb0ELb0ELb0ELb0ELb0ELb0ELb0ELi2ELi4ELi4ELi4ELb0EEENS1_21CollectiveEpilogueBwdISA_SB_SD_Li256ELb0ELb0ELi2EEENS1_19SingleTileSchedulerILb0ELb0ELb0ELi128EEEEEEEEEvNT_6ParamsE --------------------------
	.section	.text._ZN7cutlass13device_kernelIN5flash19enable_sm80_to_sm89INS1_16FlashAttnBwdSm80INS1_25CollectiveMainloopBwdSm80ILi2ELi2EN4cute5tupleIJNS5_1CILi128EEES8_NS7_ILi64EEEEEENS_6half_tEfNS_4arch4Sm80ELb0ELb0ELb0ELb0ELb0ELb0ELb0ELb0ELi2ELi4ELi4ELi4ELb0EEENS1_21CollectiveEpilogueBwdISA_SB_SD_Li256ELb0ELb0ELi2EEENS1_19SingleTileSchedulerILb0ELb0ELb0ELi128EEEEEEEEEvNT_6ParamsE,"ax",@progbits
	.sectioninfo	@"SHI_REGISTERS=255"
	.align	128
.text._ZN7cutlass13device_kernelIN5flash19enable_sm80_to_sm89INS1_16FlashAttnBwdSm80INS1_25CollectiveMainloopBwdSm80ILi2ELi2EN4cute5tupleIJNS5_1CILi128EEES8_NS7_ILi64EEEEEENS_6half_tEfNS_4arch4Sm80ELb0ELb0ELb0ELb0ELb0ELb0ELb0ELb0ELi2ELi4ELi4ELi4ELb0EEENS1_21CollectiveEpilogueBwdISA_SB_SD_Li256ELb0ELb0ELi2EEENS1_19SingleTileSchedulerILb0ELb0ELb0ELi128EEEEEEEEEvNT_6ParamsE:
        .type           _ZN7cutlass13device_kernelIN5flash19enable_sm80_to_sm89INS1_16FlashAttnBwdSm80INS1_25CollectiveMainloopBwdSm80ILi2ELi2EN4cute5tupleIJNS5_1CILi128EEES8_NS7_ILi64EEEEEENS_6half_tEfNS_4arch4Sm80ELb0ELb0ELb0ELb0ELb0ELb0ELb0ELb0ELi2ELi4ELi4ELi4ELb0EEENS1_21CollectiveEpilogueBwdISA_SB_SD_Li256ELb0ELb0ELi2EEENS1_19SingleTileSchedulerILb0ELb0ELb0ELi128EEEEEEEEEvNT_6ParamsE,@function
        .size           _ZN7cutlass13device_kernelIN5flash19enable_sm80_to_sm89INS1_16FlashAttnBwdSm80INS1_25CollectiveMainloopBwdSm80ILi2ELi2EN4cute5tupleIJNS5_1CILi128EEES8_NS7_ILi64EEEEEENS_6half_tEfNS_4arch4Sm80ELb0ELb0ELb0ELb0ELb0ELb0ELb0ELb0ELi2ELi4ELi4ELi4ELb0EEENS1_21CollectiveEpilogueBwdISA_SB_SD_Li256ELb0ELb0ELi2EEENS1_19SingleTileSchedulerILb0ELb0ELb0ELi128EEEEEEEEEvNT_6ParamsE,(.L_x_1825 - _ZN7cutlass13device_kernelIN5flash19enable_sm80_to_sm89INS1_16FlashAttnBwdSm80INS1_25CollectiveMainloopBwdSm80ILi2ELi2EN4cute5tupleIJNS5_1CILi128EEES8_NS7_ILi64EEEEEENS_6half_tEfNS_4arch4Sm80ELb0ELb0ELb0ELb0ELb0ELb0ELb0ELb0ELi2ELi4ELi4ELi4ELb0EEENS1_21CollectiveEpilogueBwdISA_SB_SD_Li256ELb0ELb0ELi2EEENS1_19SingleTileSchedulerILb0ELb0ELb0ELi128EEEEEEEEEvNT_6ParamsE)
        .other          _ZN7cutlass13device_kernelIN5flash19enable_sm80_to_sm89INS1_16FlashAttnBwdSm80INS1_25CollectiveMainloopBwdSm80ILi2ELi2EN4cute5tupleIJNS5_1CILi128EEES8_NS7_ILi64EEEEEENS_6half_tEfNS_4arch4Sm80ELb0ELb0ELb0ELb0ELb0ELb0ELb0ELb0ELi2ELi4ELi4ELi4ELb0EEENS1_21CollectiveEpilogueBwdISA_SB_SD_Li256ELb0ELb0ELi2EEENS1_19SingleTileSchedulerILb0ELb0ELb0ELi128EEEEEEEEEvNT_6ParamsE,@"STO_CUDA_ENTRY STV_DEFAULT"
_ZN7cutlass13device_kernelIN5flash19enable_sm80_to_sm89INS1_16FlashAttnBwdSm80INS1_25CollectiveMainloopBwdSm80ILi2ELi2EN4cute5tupleIJNS5_1CILi128EEES8_NS7_ILi64EEEEEENS_6half_tEfNS_4arch4Sm80ELb0ELb0ELb0ELb0ELb0ELb0ELb0ELb0ELi2ELi4ELi4ELi4ELb0EEENS1_21CollectiveEpilogueBwdISA_SB_SD_Li256ELb0ELb0ELi2EEENS1_19SingleTileSchedulerILb0ELb0ELb0ELi128EEEEEEEEEvNT_6ParamsE:
[----:B------:R-:W-:-:S03]  /*0000*/  MOV R1, c[0x0][0x28] ;  /* 0x00000a0000017a02 */ /* 0x000fc60000000f00 */
[----:B------:R-:W1:Y:S01]  /*0010*/  S2UR UR23, SR_CTAID.Z ;  /* 0x00000000001779c3 */ /* 0x000e620000002700 */
[----:B------:R-:W-:Y:S02]  /*0020*/  IADD3 R1, R1, -0x8, RZ ;  /* 0xfffffff801017810 */ /* 0x000fe40007ffe0ff */
[----:B-1----:R-:W-:-:S13]  /*0030*/  ISETP.LE.AND P0, PT, RZ, UR23, PT ;  /* 0x00000017ff007c0c */ /* 0x002fda000bf03270 */
[----:B------:R-:W-:Y:S05]  /*0040*/  @!P0 EXIT ;  /* 0x000000000000894d */ /* 0x000fea0003800000 */
[----:B------:R-:W1:Y:S01]  /*0050*/  S2R R216, SR_TID.X ;  /* 0x0000000000d87919 */ /* 0x000e620000002100 */
[----:B------:R-:W2:Y:S01]  /*0060*/  S2UR UR4, SR_CTAID.Y ;  /* 0x00000000000479c3 */ /* 0x000ea20000002600 */
[----:B------:R-:W-:Y:S01]  /*0070*/  IMAD.MOV.U32 R0, RZ, RZ, c[0x0][0x248] ;  /* 0x00009200ff007624 */ /* 0x000fe200078e00ff */
[----:B------:R-:W-:Y:S01]  /*0080*/  ULDC.64 UR6, c[0x0][0x188] ;  /* 0x0000620000067ab9 */ /* 0x000fe20000000a00 */
[----:B------:R-:W3:Y:S01]  /*0090*/  S2R R211, SR_CTAID.X ;  /* 0x0000000000d37919 */ /* 0x000ee20000002500 */
[----:B------:R-:W-:Y:S01]  /*00a0*/  UIMAD.WIDE.U32 UR14, UR23, UR6, URZ ;  /* 0x00000006170e72a5 */ /* 0x000fe2000f8e003f */
[----:B------:R-:W-:Y:S01]  /*00b0*/  IMAD.U32 R16, RZ, RZ, UR23 ;  /* 0x00000017ff107e24 */ /* 0x000fe2000f8e00ff */
[----:B------:R-:W-:Y:S01]  /*00c0*/  ISETP.NE.AND P0, PT, R0, 0x1, PT ;  /* 0x000000010000780c */ /* 0x000fe20003f05270 */
[----:B------:R-:W-:Y:S02]  /*00d0*/  USHF.R.S32.HI UR8, URZ, 0x1f, UR23 ;  /* 0x0000001f3f087899 */ /* 0x000fe40008011417 */
[----:B------:R-:W-:-:S02]  /*00e0*/  UMOV UR20, 0x6 ;  /* 0x0000000600147882 */ /* 0x000fc40000000000 */
[----:B------:R-:W-:Y:S02]  /*00f0*/  UIMAD UR6, UR8, UR6, URZ ;  /* 0x00000006080672a4 */ /* 0x000fe4000f8e023f */
[----:B------:R-:W-:Y:S02]  /*0100*/  ULDC.64 UR26, c[0x0][0x118] ;  /* 0x00004600001a7ab9 */ /* 0x000fe40000000a00 */
[----:B------:R-:W-:Y:S01]  /*0110*/  UIMAD UR7, UR23, UR7, UR6 ;  /* 0x00000007170772a4 */ /* 0x000fe2000f8e0206 */
[----:B-1----:R-:W-:Y:S01]  /*0120*/  SHF.R.S32.HI R9, RZ, 0x1f, R216 ;  /* 0x0000001fff097819 */ /* 0x002fe200000114d8 */
[----:B--2---:R-:W-:Y:S01]  /*0130*/  IMAD.U32 R69, RZ, RZ, UR4 ;  /* 0x00000004ff457e24 */ /* 0x004fe2000f8e00ff */
[----:B------:R-:W-:Y:S01]  /*0140*/  ULDC.64 UR4, c[0x0][0x1e8] ;  /* 0x00007a0000047ab9 */ /* 0x000fe20000000a00 */
[----:B------:R-:W-:Y:S01]  /*0150*/  IMAD.SHL.U32 R220, R216, 0x4, RZ ;  /* 0x00000004d8dc7824 */ /* 0x000fe200078e00ff */
[----:B------:R-:W-:Y:S01]  /*0160*/  LEA.HI R218, R9, R216, RZ, 0x3 ;  /* 0x000000d809da7211 */ /* 0x000fe200078f18ff */
[----:B------:R-:W-:Y:S01]  /*0170*/  @P0 IMAD.HI.U32 R0, R69, c[0x0][0x24c], RZ ;  /* 0x0000930045000a27 */ /* 0x000fe200078e00ff */
[--C-:B------:R-:W-:Y:S01]  /*0180*/  SHF.R.S32.HI R48, RZ, 0x1f, R69.reuse ;  /* 0x0000001fff307819 */ /* 0x100fe20000011445 */
[----:B------:R-:W-:Y:S01]  /*0190*/  UIMAD UR4, UR8, UR4, URZ ;  /* 0x00000004080472a4 */ /* 0x000fe2000f8e023f */
[----:B------:R-:W-:Y:S01]  /*01a0*/  LOP3.LUT R3, R218, 0xfffffff8, RZ, 0xc0, !PT ;  /* 0xfffffff8da037812 */ /* 0x000fe200078ec0ff */
[----:B------:R-:W-:Y:S01]  /*01b0*/  IMAD.MOV.U32 R7, RZ, RZ, R69 ;  /* 0x000000ffff077224 */ /* 0x000fe200078e0045 */
[----:B------:R-:W-:Y:S01]  /*01c0*/  @P0 SHF.R.U32.HI R7, RZ, c[0x0][0x250], R0 ;  /* 0x00009400ff070a19 */ /* 0x000fe20000011600 */
[----:B------:R-:W-:Y:S01]  /*01d0*/  IMAD.MOV.U32 R0, RZ, RZ, -0x80 ;  /* 0xffffff80ff007424 */ /* 0x000fe200078e00ff */
[----:B------:R-:W-:Y:S01]  /*01e0*/  SHF.R.S32.HI R218, RZ, 0x3, R218 ;  /* 0x00000003ffda7819 */ /* 0x000fe200000114da */
[----:B------:R-:W-:Y:S01]  /*01f0*/  IMAD.IADD R8, R216, 0x1, -R3 ;  /* 0x00000001d8087824 */ /* 0x000fe200078e0a03 */
[----:B------:R-:W-:Y:S01]  /*0200*/  UIMAD UR6, UR23, UR5, UR4 ;  /* 0x00000005170672a4 */ /* 0x000fe2000f8e0204 */
[----:B---3--:R-:W-:Y:S01]  /*0210*/  IMAD R5, R211, R0, c[0x0][0x198] ;  /* 0x00006600d3057624 */ /* 0x008fe200078e0200 */
[--C-:B------:R-:W-:Y:S01]  /*0220*/  SHF.R.S32.HI R219, RZ, 0x1f, R218.reuse ;  /* 0x0000001fffdb7819 */ /* 0x100fe200000114da */
[----:B------:R-:W-:Y:S01]  /*0230*/  IMAD.SHL.U32 R222, R8, 0x8, RZ ;  /* 0x0000000808de7824 */ /* 0x000fe200078e00ff */
[----:B------:R-:W-:Y:S01]  /*0240*/  SHF.R.S32.HI R0, RZ, 0x1f, R7 ;  /* 0x0000001fff007819 */ /* 0x000fe20000011407 */
[----:B------:R-:W-:Y:S01]  /*0250*/  IMAD.IADD R2, R5, 0x1, -R218 ;  /* 0x0000000105027824 */ /* 0x000fe200078e0ada */
[----:B------:R-:W-:Y:S01]  /*0260*/  ULDC.64 UR4, c[0x0][0x1b8] ;  /* 0x00006e0000047ab9 */ /* 0x000fe20000000a00 */
[----:B------:R-:W-:Y:S01]  /*0270*/  IMAD R3, R219, c[0x0][0x178], RZ ;  /* 0x00005e00db037a24 */ /* 0x000fe200078e02ff */
[--C-:B------:R-:W-:Y:S01]  /*0280*/  SHF.R.S32.HI R223, RZ, 0x1f, R222.reuse ;  /* 0x0000001fffdf7819 */ /* 0x100fe200000114de */
[----:B------:R-:W-:Y:S01]  /*0290*/  IMAD.WIDE.U32 R10, R218, c[0x0][0x178], RZ ;  /* 0x00005e00da0a7a25 */ /* 0x000fe200078e00ff */
[C---:B------:R-:W-:Y:S01]  /*02a0*/  ISETP.GE.AND P4, PT, R2.reuse, 0x1, PT ;  /* 0x000000010200780c */ /* 0x040fe20003f86270 */
[----:B------:R-:W-:Y:S01]  /*02b0*/  UIMAD UR4, UR8, UR4, URZ ;  /* 0x00000004080472a4 */ /* 0x000fe2000f8e023f */
[C---:B------:R-:W-:Y:S01]  /*02c0*/  ISETP.GE.AND P3, PT, R2.reuse, 0x21, PT ;  /* 0x000000210200780c */ /* 0x040fe20003f66270 */
[----:B------:R-:W-:Y:S01]  /*02d0*/  IMAD.WIDE.U32 R12, R69, c[0x0][0x180], R222 ;  /* 0x00006000450c7a25 */ /* 0x000fe200078e00de */
[C---:B------:R-:W-:Y:S01]  /*02e0*/  ISETP.GE.AND P2, PT, R2.reuse, 0x41, PT ;  /* 0x000000410200780c */ /* 0x040fe20003f46270 */
[----:B------:R-:W-:Y:S01]  /*02f0*/  UIMAD UR4, UR23, UR5, UR4 ;  /* 0x00000005170472a4 */ /* 0x000fe2000f8e0204 */
[----:B------:R-:W-:Y:S01]  /*0300*/  ISETP.GE.AND P1, PT, R2, 0x61, PT ;  /* 0x000000610200780c */ /* 0x000fe20003f26270 */
[----:B------:R-:W-:Y:S01]  /*0310*/  IMAD R208, R218, c[0x0][0x17c], R3 ;  /* 0x00005f00dad07a24 */ /* 0x000fe200078e0203 */
[----:B------:R-:W-:Y:S01]  /*0320*/  IADD3 R3, P5, P0, R10, UR14, R12 ;  /* 0x0000000e0a037c10 */ /* 0x000fe2000f8be00c */
[----:B------:R-:W-:Y:S01]  /*0330*/  IMAD R2, R0, c[0x0][0x1e0], RZ ;  /* 0x0000780000027a24 */ /* 0x000fe200078e02ff */
[----:B------:R-:W-:Y:S01]  /*0340*/  UIADD3 UR14, UR15, UR7, URZ ;  /* 0x000000070f0e7290 */ /* 0x000fe2000fffe03f */
[----:B------:R-:W-:Y:S01]  /*0350*/  IMAD R4, R48, c[0x0][0x180], RZ ;  /* 0x0000600030047a24 */ /* 0x000fe200078e02ff */
[----:B------:R-:W-:Y:S01]  /*0360*/  SHF.R.S32.HI R221, RZ, 0x1f, R220 ;  /* 0x0000001fffdd7819 */ /* 0x000fe200000114dc */
[----:B------:R-:W-:Y:S01]  /*0370*/  IMAD R0, R0, c[0x0][0x1b0], RZ ;  /* 0x00006c0000007a24 */ /* 0x000fe200078e02ff */
[----:B------:R-:W-:Y:S01]  /*0380*/  LEA.HI R212, R9, R216, RZ, 0x6 ;  /* 0x000000d809d47211 */ /* 0x000fe200078f30ff */
[----:B------:R-:W-:Y:S01]  /*0390*/  IMAD.IADD R208, R11, 0x1, R208 ;  /* 0x000000010bd07824 */ /* 0x000fe200078e02d0 */
[C---:B------:R-:W-:Y:S01]  /*03a0*/  ISETP.GE.OR P6, PT, R222.reuse, c[0x0][0x1cc], !P4 ;  /* 0x00007300de007a0c */ /* 0x040fe200067c6670 */
[C---:B------:R-:W-:Y:S01]  /*03b0*/  IMAD R2, R7.reuse, c[0x0][0x1e4], R2 ;  /* 0x0000790007027a24 */ /* 0x040fe200078e0202 */
[----:B------:R-:W-:Y:S01]  /*03c0*/  ISETP.GE.OR P4, PT, R222, c[0x0][0x19c], !P4 ;  /* 0x00006700de007a0c */ /* 0x000fe20006786670 */
[----:B------:R-:W-:-:S04]  /*03d0*/  IMAD.WIDE.U32 R10, R7, c[0x0][0x1e0], R222 ;  /* 0x00007800070a7a25 */ /* 0x000fc800078e00de */
[----:B------:R-:W-:Y:S02]  /*03e0*/  IMAD R15, R69, c[0x0][0x184], R4 ;  /* 0x00006100450f7a24 */ /* 0x000fe400078e0204 */
[C---:B------:R-:W-:Y:S02]  /*03f0*/  IMAD R0, R7.reuse, c[0x0][0x1b4], R0 ;  /* 0x00006d0007007a24 */ /* 0x040fe400078e0200 */
[----:B------:R-:W-:-:S04]  /*0400*/  IMAD.WIDE.U32 R6, R7, c[0x0][0x1b0], R222 ;  /* 0x00006c0007067a25 */ /* 0x000fc800078e00de */
[----:B------:R-:W-:Y:S02]  /*0410*/  IMAD.IADD R15, R13, 0x1, R15 ;  /* 0x000000010d0f7824 */ /* 0x000fe400078e020f */
[----:B------:R-:W-:Y:S02]  /*0420*/  IMAD.IADD R13, R7, 0x1, R0 ;  /* 0x00000001070d7824 */ /* 0x000fe400078e0200 */
[----:B------:R-:W-:Y:S02]  /*0430*/  IMAD.SHL.U32 R7, R218, 0x40, RZ ;  /* 0x00000040da077824 */ /* 0x000fe400078e00ff */
[----:B------:R-:W-:Y:S02]  /*0440*/  IMAD.MOV.U32 R18, RZ, RZ, R10 ;  /* 0x000000ffff127224 */ /* 0x000fe400078e000a */
[----:B------:R-:W-:Y:S01]  /*0450*/  IMAD.IADD R19, R11, 0x1, R2 ;  /* 0x000000010b137824 */ /* 0x000fe200078e0202 */
[----:B------:R-:W-:Y:S01]  /*0460*/  LOP3.LUT R7, R7, 0x1c0, RZ, 0xc0, !PT ;  /* 0x000001c007077812 */ /* 0x000fe200078ec0ff */
[----:B------:R-:W-:Y:S01]  /*0470*/  IMAD.MOV.U32 R12, RZ, RZ, R6 ;  /* 0x000000ffff0c7224 */ /* 0x000fe200078e0006 */
[----:B------:R-:W-:Y:S01]  /*0480*/  IADD3.X R2, R208, UR14, R15, P5, P0 ;  /* 0x0000000ed0027c10 */ /* 0x000fe2000afe040f */
[----:B------:R-:W-:Y:S01]  /*0490*/  IMAD.U32 R10, RZ, RZ, UR23 ;  /* 0x00000017ff0a7e24 */ /* 0x000fe2000f8e00ff */
[----:B------:R-:W-:Y:S01]  /*04a0*/  LOP3.LUT R0, R7, 0x38, R222, 0xf8, !PT ;  /* 0x0000003807007812 */ /* 0x000fe200078ef8de */
[----:B------:R-:W-:Y:S01]  /*04b0*/  IMAD.WIDE.U32 R16, R16, c[0x0][0x1e8], R18 ;  /* 0x00007a0010107a25 */ /* 0x000fe200078e0012 */
[----:B------:R-:W-:-:S02]  /*04c0*/  SHF.R.U32.HI R7, RZ, 0x3, R7 ;  /* 0x00000003ff077819 */ /* 0x000fc40000011607 */
[----:B------:R-:W-:Y:S01]  /*04d0*/  LEA R18, P0, R3, c[0x0][0x160], 0x1 ;  /* 0x0000580003127a11 */ /* 0x000fe200078008ff */
[----:B------:R-:W-:Y:S01]  /*04e0*/  IMAD.WIDE.U32 R10, R10, c[0x0][0x1b8], R12 ;  /* 0x00006e000a0a7a25 */ /* 0x000fe200078e000c */
[----:B------:R-:W-:Y:S02]  /*04f0*/  LOP3.LUT R7, R0, R7, RZ, 0x3c, !PT ;  /* 0x0000000700077212 */ /* 0x000fe400078e3cff */
[----:B------:R-:W-:Y:S01]  /*0500*/  IADD3 R15, R17, UR6, RZ ;  /* 0x00000006110f7c10 */ /* 0x000fe2000fffe0ff */
[----:B------:R-:W-:Y:S01]  /*0510*/  IMAD.WIDE R12, R211, 0x80, R218 ;  /* 0x00000080d30c7825 */ /* 0x000fe200078e02da */
[----:B------:R-:W-:Y:S02]  /*0520*/  LEA.HI.X R19, R3, c[0x0][0x164], R2, 0x1, P0 ;  /* 0x0000590003137a11 */ /* 0x000fe400000f0c02 */
[----:B------:R-:W-:Y:S01]  /*0530*/  IADD3 R11, R11, UR4, RZ ;  /* 0x000000040b0b7c10 */ /* 0x000fe2000fffe0ff */
[----:B------:R-:W-:Y:S01]  /*0540*/  IMAD R0, R13, c[0x0][0x1d8], RZ ;  /* 0x000076000d007a24 */ /* 0x000fe200078e02ff */
[----:B------:R-:W-:Y:S01]  /*0550*/  ULDC.64 UR4, c[0x0][0x278] ;  /* 0x00009e0000047ab9 */ /* 0x000fe20000000a00 */
[----:B------:R-:W-:Y:S01]  /*0560*/  IMAD.MOV.U32 R14, RZ, RZ, R16 ;  /* 0x000000ffff0e7224 */ /* 0x000fe200078e0010 */
[----:B------:R-:W-:Y:S01]  /*0570*/  UIMAD UR16, UR8, UR4, URZ ;  /* 0x00000004081072a4 */ /* 0x000fe2000f8e023f */
[C---:B------:R-:W-:Y:S01]  /*0580*/  IMAD R2, R12.reuse, c[0x0][0x1dc], R0 ;  /* 0x000077000c027a24 */ /* 0x040fe200078e0200 */
[----:B------:R-:W-:Y:S01]  /*0590*/  UIMAD.WIDE.U32 UR10, UR23, UR4, URZ ;  /* 0x00000004170a72a5 */ /* 0x000fe2000f8e003f */
[----:B------:R-:W-:Y:S01]  /*05a0*/  IMAD.WIDE.U32 R16, R12, c[0x0][0x1d8], R14 ;  /* 0x000076000c107a25 */ /* 0x000fe200078e000e */
[----:B------:R-:W-:Y:S01]  /*05b0*/  UIMAD UR16, UR23, UR5, UR16 ;  /* 0x00000005171072a4 */ /* 0x000fe2000f8e0210 */
[----:B------:R-:W-:-:S02]  /*05c0*/  LEA.HI R6, R9, R216, RZ, 0x5 ;  /* 0x000000d809067211 */ /* 0x000fc400078f28ff */
[----:B------:R-:W-:Y:S01]  /*05d0*/  IMAD R0, R13, c[0x0][0x1a8], RZ ;  /* 0x00006a000d007a24 */ /* 0x000fe200078e02ff */
[----:B------:R-:W-:Y:S01]  /*05e0*/  LEA R14, P0, R16, c[0x0][0x1c0], 0x1 ;  /* 0x00007000100e7a11 */ /* 0x000fe200078008ff */
[----:B------:R-:W-:Y:S01]  /*05f0*/  IMAD.IADD R2, R17, 0x1, R2 ;  /* 0x0000000111027824 */ /* 0x000fe200078e0202 */
[----:B------:R-:W-:Y:S01]  /*0600*/  ULDC.64 UR4, c[0x0][0x1d8] ;  /* 0x0000760000047ab9 */ /* 0x000fe20000000a00 */
[C---:B------:R-:W-:Y:S01]  /*0610*/  IMAD R0, R12.reuse, c[0x0][0x1ac], R0 ;  /* 0x00006b000c007a24 */ /* 0x040fe200078e0200 */
[----:B------:R-:W-:Y:S01]  /*0620*/  USHF.L.U32 UR6, UR4, 0x6, URZ ;  /* 0x0000000604067899 */ /* 0x000fe2000800063f */
[----:B------:R-:W-:Y:S01]  /*0630*/  IMAD.WIDE.U32 R12, R12, c[0x0][0x1a8], R10 ;  /* 0x00006a000c0c7a25 */ /* 0x000fe200078e000a */
[----:B------:R-:W-:Y:S01]  /*0640*/  LEA.HI.X R15, R16, c[0x0][0x1c4], R2, 0x1, P0 ;  /* 0x00007100100f7a11 */ /* 0x000fe200000f0c02 */
[----:B------:R-:W-:Y:S01]  /*0650*/  UIADD3 UR16, UR11, UR16, URZ ;  /* 0x000000100b107290 */ /* 0x000fe2000fffe03f */
[----:B------:R-:W-:Y:S01]  /*0660*/  SHF.R.S32.HI R4, RZ, 0x1f, R6 ;  /* 0x0000001fff047819 */ /* 0x000fe20000011406 */
[----:B------:R-:W-:Y:S01]  /*0670*/  IMAD.IADD R0, R13, 0x1, R0 ;  /* 0x000000010d007824 */ /* 0x000fe200078e0200 */
[----:B------:R-:W-:Y:S01]  /*0680*/  LEA R10, P0, R12, c[0x0][0x190], 0x1 ;  /* 0x000064000c0a7a11 */ /* 0x000fe200078008ff */
[----:B------:R-:W-:Y:S01]  /*0690*/  USHF.L.U64.HI UR7, UR4, UR20, UR5 ;  /* 0x0000001404077299 */ /* 0x000fe20008010205 */
[----:B------:R-:W-:-:S02]  /*06a0*/  IMAD.SHL.U32 R212, R212, 0x8, RZ ;  /* 0x00000008d4d47824 */ /* 0x000fc400078e00ff */
[----:B------:R-:W-:Y:S01]  /*06b0*/  LEA.HI.X R11, R12, c[0x0][0x194], R0, 0x1, P0 ;  /* 0x000065000c0b7a11 */ /* 0x000fe200000f0c00 */
[----:B------:R-:W-:Y:S01]  /*06c0*/  IMAD R0, R48, c[0x0][0x270], RZ ;  /* 0x00009c0030007a24 */ /* 0x000fe200078e02ff */
[----:B------:R-:W-:Y:S01]  /*06d0*/  ULDC.64 UR4, c[0x0][0x290] ;  /* 0x0000a40000047ab9 */ /* 0x000fe20000000a00 */
[----:B------:R-:W-:Y:S01]  /*06e0*/  IMAD.WIDE.U32 R12, R69, c[0x0][0x270], R220 ;  /* 0x00009c00450c7a25 */ /* 0x000fe200078e00dc */
[----:B------:R-:W-:Y:S01]  /*06f0*/  LOP3.LUT R212, R7, 0xfffffe00, R212, 0xf8, !PT ;  /* 0xfffffe0007d47812 */ /* 0x000fe200078ef8d4 */
[----:B------:R-:W-:Y:S01]  /*0700*/  UIMAD UR9, UR8, UR4, URZ ;  /* 0x00000004080972a4 */ /* 0x000fe2000f8e023f */
[----:B------:R-:W-:Y:S01]  /*0710*/  LEA.HI R7, R9, R216, RZ, 0x4 ;  /* 0x000000d809077211 */ /* 0x000fe200078f20ff */
[----:B------:R-:W-:Y:S01]  /*0720*/  IMAD R0, R69, c[0x0][0x274], R0 ;  /* 0x00009d0045007a24 */ /* 0x000fe200078e0200 */
[----:B------:R-:W-:Y:S01]  /*0730*/  IADD3 R3, P5, R12, UR10, RZ ;  /* 0x0000000a0c037c10 */ /* 0x000fe2000ffbe0ff */
[----:B------:R-:W-:Y:S01]  /*0740*/  IMAD.SHL.U32 R212, R212, 0x2, RZ ;  /* 0x00000002d4d47824 */ /* 0x000fe200078e00ff */
[----:B------:R-:W-:Y:S01]  /*0750*/  IADD3 R12, P0, R14, UR6, RZ ;  /* 0x000000060e0c7c10 */ /* 0x000fe2000ff1e0ff */
[----:B------:R-:W-:Y:S01]  /*0760*/  UIMAD UR5, UR23, UR5, UR9 ;  /* 0x00000005170572a4 */ /* 0x000fe2000f8e0209 */
[----:B------:R-:W-:Y:S01]  /*0770*/  IADD3.X R0, R13, UR16, R0, P5, !PT ;  /* 0x000000100d007c10 */ /* 0x000fe2000affe400 */
[----:B------:R-:W-:Y:S01]  /*0780*/  UIMAD.WIDE.U32 UR10, UR23, UR4, URZ ;  /* 0x00000004170a72a5 */ /* 0x000fe2000f8e003f */
[----:B------:R-:W-:Y:S01]  /*0790*/  IADD3.X R13, R15, UR7, RZ, P0, !PT ;  /* 0x000000070f0d7c10 */ /* 0x000fe200087fe4ff */
[----:B------:R1:W-:Y:S01]  /*07a0*/  LDGSTS.E.BYPASS.LTC128B.128 [R212+0x4080], [R14.64], !P6 ;  /* 0x040800000ed47fae */ /* 0x0003e2000f101d5a */
[----:B------:R-:W-:Y:S01]  /*07b0*/  LEA R16, P0, R3, c[0x0][0x258], 0x2 ;  /* 0x0000960003107a11 */ /* 0x000fe200078010ff */
[----:B------:R-:W-:Y:S01]  /*07c0*/  IMAD R2, R48, c[0x0][0x288], RZ ;  /* 0x0000a20030027a24 */ /* 0x000fe200078e02ff */
[----:B------:R-:W-:Y:S01]  /*07d0*/  ISETP.GE.OR P5, PT, R222, c[0x0][0x1cc], !P3 ;  /* 0x00007300de007a0c */ /* 0x000fe20005fa6670 */
[----:B------:R-:W-:Y:S01]  /*07e0*/  IMAD.WIDE.U32 R22, R69, c[0x0][0x288], R220 ;  /* 0x0000a20045167a25 */ /* 0x000fe200078e00dc */
[----:B------:R-:W-:Y:S01]  /*07f0*/  LEA.HI.X R17, R3, c[0x0][0x25c], R0, 0x2, P0 ;  /* 0x0000970003117a11 */ /* 0x000fe200000f1400 */
[----:B------:R-:W-:Y:S01]  /*0800*/  UIADD3 UR17, UR11, UR5, URZ ;  /* 0x000000050b117290 */ /* 0x000fe2000fffe03f */
[----:B------:R-:W-:Y:S01]  /*0810*/  IADD3 R20, P0, R12, UR6, RZ ;  /* 0x000000060c147c10 */ /* 0x000fe2000ff1e0ff */
[----:B------:R-:W-:Y:S01]  /*0820*/  IMAD R2, R69, c[0x0][0x28c], R2 ;  /* 0x0000a30045027a24 */ /* 0x000fe200078e0202 */
[----:B------:R-:W-:Y:S01]  /*0830*/  ULDC.64 UR4, c[0x0][0x1a8] ;  /* 0x00006a0000047ab9 */ /* 0x000fe20000000a00 */
[----:B------:R-:W-:-:S02]  /*0840*/  ISETP.GE.OR P6, PT, R222, c[0x0][0x1cc], !P2 ;  /* 0x00007300de007a0c */ /* 0x000fc400057c6670 */
[----:B------:R-:W-:Y:S02]  /*0850*/  IADD3.X R21, R13, UR7, RZ, P0, !PT ;  /* 0x000000070d157c10 */ /* 0x000fe400087fe4ff */
[----:B------:R-:W-:Y:S02]  /*0860*/  SHF.R.S32.HI R3, RZ, 0x5, R6 ;  /* 0x00000005ff037819 */ /* 0x000fe40000011406 */
[----:B------:R2:W-:Y:S01]  /*0870*/  LDGSTS.E.BYPASS.LTC128B.128 [R212+0x5080], [R12.64], !P5 ;  /* 0x050800000cd47fae */ /* 0x0005e2000e901d5a */
[C---:B------:R-:W-:Y:S02]  /*0880*/  ISETP.GE.OR P5, PT, R222.reuse, c[0x0][0x1cc], !P1 ;  /* 0x00007300de007a0c */ /* 0x040fe40004fa6670 */
[C---:B------:R-:W-:Y:S02]  /*0890*/  ISETP.GE.OR P3, PT, R222.reuse, c[0x0][0x19c], !P3 ;  /* 0x00006700de007a0c */ /* 0x040fe40005f66670 */
[----:B------:R-:W-:Y:S02]  /*08a0*/  ISETP.GE.OR P2, PT, R222, c[0x0][0x19c], !P2 ;  /* 0x00006700de007a0c */ /* 0x000fe40005746670 */
[----:B------:R-:W-:Y:S01]  /*08b0*/  LEA.HI R4, R4, R3, RZ, 0x2 ;  /* 0x0000000304047211 */ /* 0x000fe200078f10ff */
[----:B------:R3:W-:Y:S01]  /*08c0*/  LDGSTS.E.BYPASS.LTC128B.128 [R212+0x6080], [R20.64], !P6 ;  /* 0x0608000014d47fae */ /* 0x0007e2000f101d5a */
[----:B------:R-:W-:-:S02]  /*08d0*/  ISETP.GE.OR P1, PT, R222, c[0x0][0x19c], !P1 ;  /* 0x00006700de007a0c */ /* 0x000fc40004f26670 */
[----:B-1----:R-:W-:Y:S01]  /*08e0*/  IADD3 R14, P0, R20, UR6, RZ ;  /* 0x00000006140e7c10 */ /* 0x002fe2000ff1e0ff */
[----:B------:R-:W-:Y:S01]  /*08f0*/  USHF.L.U64.HI UR6, UR4, UR20, UR5 ;  /* 0x0000001404067299 */ /* 0x000fe20008010205 */
[----:B------:R-:W-:Y:S02]  /*0900*/  LOP3.LUT R4, R4, 0xfffffffc, RZ, 0xc0, !PT ;  /* 0xfffffffc04047812 */ /* 0x000fe400078ec0ff */
[----:B------:R-:W-:Y:S01]  /*0910*/  IADD3.X R15, R21, UR7, RZ, P0, !PT ;  /* 0x00000007150f7c10 */ /* 0x000fe200087fe4ff */
[----:B------:R-:W-:Y:S01]  /*0920*/  USHF.L.U32 UR7, UR4, 0x6, URZ ;  /* 0x0000000604077899 */ /* 0x000fe2000800063f */
[----:B------:R-:W-:Y:S01]  /*0930*/  IADD3 R0, -R218, c[0x0][0x168], RZ ;  /* 0x00005a00da007a10 */ /* 0x000fe20007ffe1ff */
[----:B------:R-:W-:Y:S01]  /*0940*/  IMAD.IADD R4, R3, 0x1, -R4 ;  /* 0x0000000103047824 */ /* 0x000fe200078e0a04 */
[----:B------:R-:W-:Y:S01]  /*0950*/  ULDC.64 UR4, c[0x0][0x218] ;  /* 0x0000860000047ab9 */ /* 0x000fe20000000a00 */
[----:B------:R1:W-:Y:S01]  /*0960*/  LDGSTS.E.BYPASS.LTC128B.128 [R212+0x7080], [R14.64], !P5 ;  /* 0x070800000ed47fae */ /* 0x0003e2000e901d5a */
[----:B------:R-:W-:Y:S01]  /*0970*/  ISETP.GE.AND P5, PT, R222, c[0x0][0x16c], PT ;  /* 0x00005b00de007a0c */ /* 0x000fe20003fa6270 */
[----:B------:R-:W-:-:S02]  /*0980*/  IMAD R3, R219, c[0x0][0x208], RZ ;  /* 0x00008200db037a24 */ /* 0x000fc400078e02ff */
[----:B------:R4:W-:Y:S01]  /*0990*/  LDGSTS.E.BYPASS.LTC128B.128 [R212+0x80], [R10.64], !P4 ;  /* 0x000800000ad47fae */ /* 0x0009e2000e101d5a */
[----:B------:R-:W-:Y:S01]  /*09a0*/  ISETP.GT.AND P4, PT, R216, 0x1f, PT ;  /* 0x0000001fd800780c */ /* 0x000fe20003f84270 */
[----:B------:R-:W-:Y:S01]  /*09b0*/  IMAD R210, R218, c[0x0][0x20c], R3 ;  /* 0x00008300dad27a24 */ /* 0x000fe200078e0203 */
[----:B--2---:R-:W-:Y:S01]  /*09c0*/  IADD3 R13, P0, R22, UR10, RZ ;  /* 0x0000000a160d7c10 */ /* 0x004fe2000ff1e0ff */
[----:B------:R-:W-:Y:S01]  /*09d0*/  UIMAD.WIDE.U32 UR10, UR23, UR4, URZ ;  /* 0x00000004170a72a5 */ /* 0x000fe2000f8e003f */
[----:B------:R-:W-:Y:S01]  /*09e0*/  IMAD.SHL.U32 R206, R4, 0x400, RZ ;  /* 0x0000040004ce7824 */ /* 0x000fe200078e00ff */
[----:B------:R-:W-:Y:S01]  /*09f0*/  UIMAD UR4, UR8, UR4, URZ ;  /* 0x00000004080472a4 */ /* 0x000fe2000f8e023f */
[----:B------:R-:W-:Y:S02]  /*0a00*/  IADD3.X R2, R23, UR17, R2, P0, !PT ;  /* 0x0000001117027c10 */ /* 0x000fe400087fe402 */
[----:B------:R-:W-:Y:S01]  /*0a10*/  IADD3 R22, P0, R10, UR7, RZ ;  /* 0x000000070a167c10 */ /* 0x000fe2000ff1e0ff */
[----:B------:R-:W-:-:S03]  /*0a20*/  UIMAD UR4, UR23, UR5, UR4 ;  /* 0x00000005170472a4 */ /* 0x000fc6000f8e0204 */
[----:B------:R-:W-:Y:S01]  /*0a30*/  IADD3.X R23, R11, UR6, RZ, P0, !PT ;  /* 0x000000060b177c10 */ /* 0x000fe200087fe4ff */
[----:B------:R-:W-:Y:S01]  /*0a40*/  UIADD3 UR15, UR11, UR4, URZ ;  /* 0x000000040b0f7290 */ /* 0x000fe2000fffe03f */
[----:B------:R-:W-:Y:S02]  /*0a50*/  IADD3 R24, P0, R22, UR7, RZ ;  /* 0x0000000716187c10 */ /* 0x000fe4000ff1e0ff */
[----:B------:R-:W-:Y:S01]  /*0a60*/  ULDC.64 UR4, c[0x0][0x208] ;  /* 0x0000820000047ab9 */ /* 0x000fe20000000a00 */
[----:B------:R2:W-:Y:S01]  /*0a70*/  LDGSTS.E.BYPASS.LTC128B.128 [R212+0x1080], [R22.64], !P3 ;  /* 0x0108000016d47fae */ /* 0x0005e2000d901d5a */
[----:B------:R-:W-:Y:S01]  /*0a80*/  IADD3.X R25, R23, UR6, RZ, P0, !PT ;  /* 0x0000000617197c10 */ /* 0x000fe200087fe4ff */
[----:B------:R-:W-:Y:S01]  /*0a90*/  USHF.L.U32 UR21, UR4, 0x6, URZ ;  /* 0x0000000604157899 */ /* 0x000fe2000800063f */
[----:B---3--:R-:W-:Y:S01]  /*0aa0*/  IADD3 R20, P0, R24, UR7, RZ ;  /* 0x0000000718147c10 */ /* 0x008fe2000ff1e0ff */
[----:B-1----:R-:W-:Y:S02]  /*0ab0*/  IMAD.WIDE.U32 R14, R218, c[0x0][0x208], RZ ;  /* 0x00008200da0e7a25 */ /* 0x002fe400078e00ff */
[----:B------:R1:W-:Y:S01]  /*0ac0*/  LDGSTS.E.BYPASS.LTC128B.128 [R212+0x2080], [R24.64], !P2 ;  /* 0x0208000018d47fae */ /* 0x0003e2000d101d5a */
[----:B------:R-:W-:Y:S01]  /*0ad0*/  IADD3.X R21, R25, UR6, RZ, P0, !PT ;  /* 0x0000000619157c10 */ /* 0x000fe200087fe4ff */
[----:B------:R-:W-:Y:S01]  /*0ae0*/  ULDC.64 UR6, c[0x0][0x178] ;  /* 0x00005e0000067ab9 */ /* 0x000fe20000000a00 */
[----:B----4-:R-:W-:Y:S01]  /*0af0*/  IMAD R10, R48, c[0x0][0x210], RZ ;  /* 0x00008400300a7a24 */ /* 0x010fe200078e02ff */
[C---:B------:R-:W-:Y:S01]  /*0b00*/  ISETP.LT.OR P2, PT, R0.reuse, 0x1, P5 ;  /* 0x000000010000780c */ /* 0x040fe20002f41670 */
[----:B------:R-:W-:Y:S01]  /*0b10*/  USHF.L.U32 UR19, UR6, 0x6, URZ ;  /* 0x0000000606137899 */ /* 0x000fe2000800063f */
[----:B------:R3:W-:Y:S01]  /*0b20*/  LDGSTS.E.BYPASS.LTC128B.128 [R212+0x3080], [R20.64], !P1 ;  /* 0x0308000014d47fae */ /* 0x0007e2000c901d5a */
[C---:B------:R-:W-:Y:S01]  /*0b30*/  IMAD R3, R69.reuse, c[0x0][0x214], R10 ;  /* 0x0000850045037a24 */ /* 0x040fe200078e020a */
[----:B------:R-:W-:Y:S01]  /*0b40*/  ISETP.LT.OR P1, PT, R0, 0x21, P5 ;  /* 0x000000210000780c */ /* 0x000fe20002f21670 */
[----:B------:R-:W-:Y:S01]  /*0b50*/  IMAD.WIDE.U32 R10, R69, c[0x0][0x210], R222 ;  /* 0x00008400450a7a25 */ /* 0x000fe200078e00de */
[----:B------:R-:W-:Y:S01]  /*0b60*/  USHF.L.U64.HI UR18, UR6, UR20, UR7 ;  /* 0x0000001406127299 */ /* 0x000fe20008010207 */
[----:B------:R-:W0:Y:S01]  /*0b70*/  LDGDEPBAR ;  /* 0x00000000000079af */ /* 0x000e220000000000 */
[----:B------:R-:W-:Y:S01]  /*0b80*/  USHF.L.U64.HI UR20, UR4, UR20, UR5 ;  /* 0x0000001404147299 */ /* 0x000fe20008010205 */
[----:B------:R-:W-:Y:S01]  /*0b90*/  IMAD.IADD R210, R15, 0x1, R210 ;  /* 0x000000010fd27824 */ /* 0x000fe200078e02d2 */
[----:B------:R-:W-:Y:S01]  /*0ba0*/  IADD3 R12, P6, P3, R14, UR10, R10 ;  /* 0x0000000a0e0c7c10 */ /* 0x000fe2000fbde00a */
[----:B------:R-:W-:Y:S01]  /*0bb0*/  IMAD.IADD R3, R11, 0x1, R3 ;  /* 0x000000010b037824 */ /* 0x000fe200078e0203 */
[----:B------:R-:W-:Y:S01]  /*0bc0*/  LEA.HI R14, R9, R216, RZ, 0x2 ;  /* 0x000000d8090e7211 */ /* 0x000fe200078f10ff */
[----:B------:R4:W-:Y:S01]  /*0bd0*/  LDGSTS.E.BYPASS.LTC128B.128 [R212+0x8080], [R18.64], !P2 ;  /* 0x0808000012d47fae */ /* 0x0009e2000d101d5a */
[----:B------:R-:W-:Y:S01]  /*0be0*/  SHF.R.S32.HI R15, RZ, 0x4, R7 ;  /* 0x00000004ff0f7819 */ /* 0x000fe20000011407 */
[----:B------:R-:W-:Y:S01]  /*0bf0*/  ULDC UR7, c[0x0][0x168] ;  /* 0x00005a0000077ab9 */ /* 0x000fe20000000800 */
[--C-:B------:R-:W-:Y:S01]  /*0c00*/  SHF.R.S32.HI R11, RZ, 0x2, R14.reuse ;  /* 0x00000002ff0b7819 */ /* 0x100fe2000001140e */
[----:B------:R-:W-:Y:S01]  /*0c10*/  UISETP.GE.AND UP0, UPT, UR7, 0x81, UPT ;  /* 0x000000810700788c */ /* 0x000fe2000bf06270 */
[----:B------:R-:W-:-:S02]  /*0c20*/  SHF.R.S32.HI R214, RZ, 0x1f, R14 ;  /* 0x0000001fffd67819 */ /* 0x000fc4000001140e */
[----:B------:R-:W-:Y:S02]  /*0c30*/  LEA.HI R204, R7, R15, RZ, 0x1 ;  /* 0x0000000f07cc7211 */ /* 0x000fe400078f08ff */
[----:B------:R-:W-:Y:S02]  /*0c40*/  ISETP.LT.OR P2, PT, R0, 0x41, P5 ;  /* 0x000000410000780c */ /* 0x000fe40002f41670 */
[----:B------:R-:W-:Y:S02]  /*0c50*/  LEA.HI R214, R214, R11, RZ, 0x3 ;  /* 0x0000000bd6d67211 */ /* 0x000fe400078f18ff */
[----:B------:R-:W-:Y:S02]  /*0c60*/  LOP3.LUT R204, R204, 0xfffffffe, RZ, 0xc0, !PT ;  /* 0xfffffffecccc7812 */ /* 0x000fe400078ec0ff */
[----:B------:R-:W-:Y:S02]  /*0c70*/  LOP3.LUT R214, R214, 0xfffffff8, RZ, 0xc0, !PT ;  /* 0xfffffff8d6d67812 */ /* 0x000fe400078ec0ff */
[----:B---3--:R-:W-:Y:S01]  /*0c80*/  IADD3 R20, P0, R18, UR19, RZ ;  /* 0x0000001312147c10 */ /* 0x008fe2000ff1e0ff */
[----:B------:R-:W-:Y:S01]  /*0c90*/  IMAD.IADD R204, R15, 0x1, -R204 ;  /* 0x000000010fcc7824 */ /* 0x000fe200078e0acc */
[----:B------:R-:W-:Y:S01]  /*0ca0*/  IADD3.X R3, R210, UR15, R3, P6, P3 ;  /* 0x0000000fd2037c10 */ /* 0x000fe2000b7e6403 */
[----:B------:R-:W-:Y:S01]  /*0cb0*/  IMAD.IADD R214, R11, 0x1, -R214 ;  /* 0x000000010bd67824 */ /* 0x000fe200078e0ad6 */
[----:B------:R-:W-:-:S02]  /*0cc0*/  IADD3.X R21, R19, UR18, RZ, P0, !PT ;  /* 0x0000001213157c10 */ /* 0x000fc400087fe4ff */
[----:B------:R-:W-:Y:S02]  /*0cd0*/  LOP3.LUT R15, R7, 0xfffffff0, RZ, 0xc0, !PT ;  /* 0xfffffff0070f7812 */ /* 0x000fe400078ec0ff */
[----:B------:R-:W-:Y:S01]  /*0ce0*/  ISETP.GE.AND P6, PT, R222, c[0x0][0x1fc], PT ;  /* 0x00007f00de007a0c */ /* 0x000fe20003fc6270 */
[----:B------:R3:W-:Y:S01]  /*0cf0*/  LDGSTS.E.BYPASS.LTC128B.128 [R212+0x9080], [R20.64], !P1 ;  /* 0x0908000014d47fae */ /* 0x0007e2000c901d5a */
[----:B----4-:R-:W-:Y:S02]  /*0d00*/  IADD3 R18, P0, R20, UR19, RZ ;  /* 0x0000001314127c10 */ /* 0x010fe4000ff1e0ff */
[----:B------:R-:W-:Y:S02]  /*0d10*/  ISETP.LT.OR P1, PT, R0, 0x61, P5 ;  /* 0x000000610000780c */ /* 0x000fe40002f21670 */
[----:B------:R-:W-:Y:S02]  /*0d20*/  IADD3.X R19, R21, UR18, RZ, P0, !PT ;  /* 0x0000001215137c10 */ /* 0x000fe400087fe4ff */
[----:B------:R-:W-:-:S02]  /*0d30*/  LEA.HI R9, R9, R216, RZ, 0x7 ;  /* 0x000000d809097211 */ /* 0x000fc400078f38ff */
[----:B------:R-:W-:Y:S01]  /*0d40*/  ISETP.LT.OR P3, PT, R0, 0x1, P6 ;  /* 0x000000010000780c */ /* 0x000fe20003761670 */
[----:B------:R4:W-:Y:S01]  /*0d50*/  LDGSTS.E.BYPASS.LTC128B.128 [R212+0xa080], [R18.64], !P2 ;  /* 0x0a08000012d47fae */ /* 0x0009e2000d101d5a */
[----:B------:R-:W-:Y:S01]  /*0d60*/  SHF.R.S32.HI R7, RZ, 0x7, R9 ;  /* 0x00000007ff077819 */ /* 0x000fe20000011409 */
[----:B------:R-:W-:Y:S01]  /*0d70*/  IMAD.SHL.U32 R9, R214, 0x40, RZ ;  /* 0x00000040d6097824 */ /* 0x000fe200078e00ff */
[----:B------:R-:W-:-:S04]  /*0d80*/  ISETP.LT.OR P2, PT, R0, 0x41, P6 ;  /* 0x000000410000780c */ /* 0x000fc80003741670 */
[----:B------:R-:W-:Y:S02]  /*0d90*/  LOP3.LUT R9, R9, 0x1c0, RZ, 0xc0, !PT ;  /* 0x000001c009097812 */ /* 0x000fe400078ec0ff */
[----:B---3--:R-:W-:-:S04]  /*0da0*/  IADD3 R20, P0, R18, UR19, RZ ;  /* 0x0000001312147c10 */ /* 0x008fc8000ff1e0ff */
[----:B------:R-:W-:Y:S02]  /*0db0*/  IADD3.X R21, R19, UR18, RZ, P0, !PT ;  /* 0x0000001213157c10 */ /* 0x000fe400087fe4ff */
[----:B------:R-:W-:-:S03]  /*0dc0*/  LEA R10, P0, R12, c[0x0][0x1f0], 0x1 ;  /* 0x00007c000c0a7a11 */ /* 0x000fc600078008ff */
[----:B------:R3:W-:Y:S01]  /*0dd0*/  LDGSTS.E.BYPASS.LTC128B.128 [R212+0xb080], [R20.64], !P1 ;  /* 0x0b08000014d47fae */ /* 0x0007e2000c901d5a */
[----:B------:R-:W-:Y:S01]  /*0de0*/  LEA.HI.X R11, R12, c[0x0][0x1f4], R3, 0x1, P0 ;  /* 0x00007d000c0b7a11 */ /* 0x000fe200000f0c03 */
[----:B----4-:R-:W-:Y:S01]  /*0df0*/  IMAD.IADD R18, R216, 0x1, -R15 ;  /* 0x00000001d8127824 */ /* 0x010fe200078e0a0f */
[----:B-1----:R-:W-:Y:S01]  /*0e00*/  IADD3 R24, P0, R10, UR21, RZ ;  /* 0x000000150a187c10 */ /* 0x002fe2000ff1e0ff */
[----:B------:R-:W-:Y:S01]  /*0e10*/  @!P4 IMAD.SHL.U32 R3, R216, 0x10, RZ ;  /* 0x00000010d803c824 */ /* 0x000fe200078e00ff */
[----:B------:R-:W-:Y:S02]  /*0e20*/  ISETP.LT.OR P1, PT, R0, 0x61, P6 ;  /* 0x000000610000780c */ /* 0x000fe40003721670 */
[----:B------:R-:W-:Y:S02]  /*0e30*/  IADD3.X R25, R11, UR20, RZ, P0, !PT ;  /* 0x000000140b197c10 */ /* 0x000fe400087fe4ff */
[----:B--2---:R-:W-:Y:S01]  /*0e40*/  IADD3 R22, P0, R24, UR21, RZ ;  /* 0x0000001518167c10 */ /* 0x004fe2000ff1e0ff */
[----:B------:R1:W-:Y:S01]  /*0e50*/  @!P4 LDGSTS.E.BYPASS.LTC128B.128 [R3+0x18080], [R16.64] ;  /* 0x180800001003cfae */ /* 0x0003e2000b901d5a */
[----:B------:R-:W-:-:S02]  /*0e60*/  SHF.R.S32.HI R15, RZ, 0x1f, R18 ;  /* 0x0000001fff0f7819 */ /* 0x000fc40000011412 */
[----:B------:R-:W-:Y:S01]  /*0e70*/  IADD3.X R23, R25, UR20, RZ, P0, !PT ;  /* 0x0000001419177c10 */ /* 0x000fe200087fe4ff */
[----:B------:R-:W0:Y:S01]  /*0e80*/  LDGDEPBAR ;  /* 0x00000000000079af */ /* 0x000e220000000000 */
[----:B------:R-:W-:-:S03]  /*0e90*/  LEA.HI R15, R15, R18, RZ, 0x3 ;  /* 0x000000120f0f7211 */ /* 0x000fc600078f18ff */
[----:B------:R2:W-:Y:S01]  /*0ea0*/  LDGSTS.E.BYPASS.LTC128B.128 [R212+0x10080], [R10.64], !P3 ;  /* 0x100800000ad47fae */ /* 0x0005e2000d901d5a */
[----:B------:R-:W-:Y:S02]  /*0eb0*/  ISETP.LT.OR P3, PT, R0, 0x21, P6 ;  /* 0x000000210000780c */ /* 0x000fe40003761670 */
[----:B------:R-:W-:Y:S02]  /*0ec0*/  SHF.R.U32.HI R0, RZ, 0x3, R9 ;  /* 0x00000003ff007819 */ /* 0x000fe40000011609 */
[----:B---3--:R-:W-:-:S04]  /*0ed0*/  IADD3 R20, P0, R22, UR21, RZ ;  /* 0x0000001516147c10 */ /* 0x008fc8000ff1e0ff */
[----:B------:R-:W-:-:S05]  /*0ee0*/  IADD3.X R21, R23, UR20, RZ, P0, !PT ;  /* 0x0000001417157c10 */ /* 0x000fca00087fe4ff */
[----:B------:R2:W-:Y:S01]  /*0ef0*/  LDGSTS.E.BYPASS.LTC128B.128 [R212+0x11080], [R24.64], !P3 ;  /* 0x1108000018d47fae */ /* 0x0005e2000d901d5a */
[----:B------:R-:W-:-:S03]  /*0f00*/  LEA R12, P0, R13, c[0x0][0x280], 0x2 ;  /* 0x0000a0000d0c7a11 */ /* 0x000fc600078010ff */
[----:B------:R2:W-:Y:S01]  /*0f10*/  LDGSTS.E.BYPASS.LTC128B.128 [R212+0x12080], [R22.64], !P2 ;  /* 0x1208000016d47fae */ /* 0x0005e2000d101d5a */
[----:B-1----:R-:W-:Y:S01]  /*0f20*/  IMAD.SHL.U32 R3, R7, 0x8, RZ ;  /* 0x0000000807037824 */ /* 0x002fe200078e00ff */
[----:B------:R-:W-:Y:S01]  /*0f30*/  LOP3.LUT R17, R15, 0xfffffff8, RZ, 0xc0, !PT ;  /* 0xfffffff80f117812 */ /* 0x000fe200078ec0ff */
[----:B------:R-:W-:Y:S01]  /*0f40*/  IMAD.SHL.U32 R16, R204, 0x10, RZ ;  /* 0x00000010cc107824 */ /* 0x000fe200078e00ff */
[----:B------:R-:W-:Y:S01]  /*0f50*/  LEA.HI.X R13, R13, c[0x0][0x284], R2, 0x2, P0 ;  /* 0x0000a1000d0d7a11 */ /* 0x000fe200000f1402 */
[----:B------:R2:W-:Y:S01]  /*0f60*/  LDGSTS.E.BYPASS.LTC128B.128 [R212+0x13080], [R20.64], !P1 ;  /* 0x1308000014d47fae */ /* 0x0005e2000c901d5a */
[----:B------:R-:W-:Y:S01]  /*0f70*/  LOP3.LUT R3, R3, 0x8, RZ, 0xc0, !PT ;  /* 0x0000000803037812 */ /* 0x000fe200078ec0ff */
[----:B------:R-:W-:Y:S01]  /*0f80*/  IMAD.IADD R2, R18, 0x1, -R17 ;  /* 0x0000000112027824 */ /* 0x000fe200078e0a11 */
[----:B------:R-:W-:Y:S02]  /*0f90*/  PLOP3.LUT P0, PT, PT, PT, UP0, 0x80, 0x0 ;  /* 0x000000000000781c */ /* 0x000fe40003f0f008 */
[----:B------:R-:W-:Y:S01]  /*0fa0*/  LOP3.LUT R207, R3, 0x10, R16, 0xf8, !PT ;  /* 0x0000001003cf7812 */ /* 0x000fe200078ef810 */
[----:B------:R-:W-:Y:S01]  /*0fb0*/  IMAD.SHL.U32 R16, R2, 0x40, RZ ;  /* 0x0000004002107824 */ /* 0x000fe200078e00ff */
[----:B------:R-:W-:Y:S01]  /*0fc0*/  LOP3.LUT R213, R0, R9, R3, 0x1e, !PT ;  /* 0x0000000900d57212 */ /* 0x000fe200078e1e03 */
[----:B------:R-:W-:Y:S01]  /*0fd0*/  IMAD.SHL.U32 R9, R204, 0x8, RZ ;  /* 0x00000008cc097824 */ /* 0x000fe200078e00ff */
[----:B------:R-:W-:Y:S01]  /*0fe0*/  LOP3.LUT R17, R14, 0x7ffffffc, RZ, 0xc0, !PT ;  /* 0x7ffffffc0e117812 */ /* 0x000fe200078ec0ff */
[----:B------:R-:W-:Y:S01]  /*0ff0*/  @!P4 IMAD.SHL.U32 R3, R216, 0x10, RZ ;  /* 0x00000010d803c824 */ /* 0x000fe200078e00ff */
[----:B------:R-:W-:Y:S01]  /*1000*/  LOP3.LUT R16, R16, 0x1c0, RZ, 0xc0, !PT ;  /* 0x000001c010107812 */ /* 0x000fe200078ec0ff */
[----:B------:R-:W-:-:S02]  /*1010*/  IMAD.SHL.U32 R0, R15, 0x40, RZ ;  /* 0x000000400f007824 */ /* 0x000fc400078e00ff */
[----:B------:R-:W-:Y:S01]  /*1020*/  IMAD.IADD R17, R216, 0x1, -R17 ;  /* 0x00000001d8117824 */ /* 0x000fe200078e0a11 */
[----:B------:R-:W-:Y:S01]  /*1030*/  LOP3.LUT R18, R16, 0x8, R9, 0xf8, !PT ;  /* 0x0000000810127812 */ /* 0x000fe200078ef809 */
[----:B------:R1:W-:Y:S01]  /*1040*/  @!P4 LDGSTS.E.BYPASS.LTC128B.128 [R3+0x18480], [R12.64] ;  /* 0x184800000c03cfae */ /* 0x0003e2000b901d5a */
[----:B------:R-:W-:Y:S01]  /*1050*/  SHF.R.U32.HI R9, RZ, 0x3, R16 ;  /* 0x00000003ff097819 */ /* 0x000fe20000011610 */
[----:B------:R-:W-:Y:S01]  /*1060*/  IMAD R14, R17, 0x2, R206 ;  /* 0x00000002110e7824 */ /* 0x000fe200078e02ce */
[----:B------:R-:W-:Y:S01]  /*1070*/  LOP3.LUT R0, R0, 0xfffffe00, RZ, 0xc0, !PT ;  /* 0xfffffe0000007812 */ /* 0x000fe200078ec0ff */
[----:B------:R-:W0:Y:S01]  /*1080*/  LDGDEPBAR ;  /* 0x00000000000079af */ /* 0x000e220000000000 */
[----:B------:R-:W-:Y:S01]  /*1090*/  LOP3.LUT R207, R9, R207, R16, 0x1e, !PT ;  /* 0x000000cf09cf7212 */ /* 0x000fe200078e1e10 */
[----:B------:R-:W-:Y:S02]  /*10a0*/  IMAD.IADD R213, R14, 0x1, R213 ;  /* 0x000000010ed57824 */ /* 0x000fe400078e02d5 */
[----:B------:R-:W0:Y:S01]  /*10b0*/  LDGDEPBAR ;  /* 0x00000000000079af */ /* 0x000e220000000000 */
[----:B------:R-:W-:-:S02]  /*10c0*/  LOP3.LUT R207, R207, R0, RZ, 0xfc, !PT ;  /* 0x00000000cfcf7212 */ /* 0x000fc400078efcff */
[----:B-1----:R-:W-:-:S04]  /*10d0*/  LOP3.LUT R3, R18, R9, RZ, 0x3c, !PT ;  /* 0x0000000912037212 */ /* 0x002fc800078e3cff */
[----:B------:R-:W-:Y:S01]  /*10e0*/  IADD3 R206, R3, R0, R206 ;  /* 0x0000000003ce7210 */ /* 0x000fe20007ffe0ce */
[----:B------:R-:W-:Y:S05]  /*10f0*/  @!P0 BRA `(.L_x_893) ;  /* 0x0000021000008947 */ /* 0x000fea0003800000 */
[----:B--2---:R-:W-:Y:S01]  /*1100*/  USHF.L.U32 UR9, UR4, 0x5, URZ ;  /* 0x0000000504097899 */ /* 0x004fe2000800063f */
[----:B------:R-:W-:Y:S01]  /*1110*/  IMAD.MOV.U32 R3, RZ, RZ, 0x80 ;  /* 0x00000080ff037424 */ /* 0x000fe200078e00ff */
[----:B------:R-:W-:Y:S01]  /*1120*/  ULDC UR5, c[0x0][0x20c] ;  /* 0x0000830000057ab9 */ /* 0x000fe20000000800 */
[----:B------:R-:W-:Y:S01]  /*1130*/  BSSY B0, `(.L_x_893) ;  /* 0x000001d000007945 */ /* 0x000fe20003800000 */
[----:B------:R-:W-:Y:S02]  /*1140*/  UMOV UR6, 0x5 ;  /* 0x0000000500067882 */ /* 0x000fe40000000000 */
[----:B------:R-:W-:Y:S01]  /*1150*/  USHF.L.U32 UR8, UR9, 0x1, URZ ;  /* 0x0000000109087899 */ /* 0x000fe2000800063f */
[----:B------:R-:W-:Y:S01]  /*1160*/  IADD3 R14, -R218, c[0x0][0x168], -R3 ;  /* 0x00005a00da0e7a10 */ /* 0x000fe20007ffe903 */
[----:B------:R-:W-:-:S03]  /*1170*/  USHF.L.U64.HI UR5, UR4, UR6, UR5 ;  /* 0x0000000604057299 */ /* 0x000fc60008010205 */
[----:B------:R-:W-:Y:S01]  /*1180*/  ISETP.LT.OR P1, PT, R14, 0x1, P6 ;  /* 0x000000010e00780c */ /* 0x000fe20003721670 */
[----:B------:R-:W-:Y:S01]  /*1190*/  USHF.L.U64.HI UR5, UR9, 0x1, UR5 ;  /* 0x0000000109057899 */ /* 0x000fe20008010205 */
[----:B------:R-:W-:-:S05]  /*11a0*/  IMAD.U32 R9, RZ, RZ, UR8 ;  /* 0x00000008ff097e24 */ /* 0x000fca000f8e00ff */
[----:B------:R-:W-:Y:S01]  /*11b0*/  IMAD.U32 R3, RZ, RZ, UR5 ;  /* 0x00000005ff037e24 */ /* 0x000fe2000f8e00ff */
[----:B------:R-:W-:-:S04]  /*11c0*/  IADD3 R0, P2, P0, R10, UR8, R9 ;  /* 0x000000080a007c10 */ /* 0x000fc8000f85e009 */
[----:B------:R-:W-:Y:S02]  /*11d0*/  IADD3.X R10, R11, UR5, R3, P2, P0 ;  /* 0x000000050b0a7c10 */ /* 0x000fe400097e0403 */
[----:B------:R-:W-:-:S04]  /*11e0*/  IADD3 R16, P2, P0, R0, UR8, R9 ;  /* 0x0000000800107c10 */ /* 0x000fc8000f85e009 */
[----:B------:R-:W-:Y:S02]  /*11f0*/  IADD3.X R17, R10, UR5, R3, P2, P0 ;  /* 0x000000050a117c10 */ /* 0x000fe400097e0403 */
[----:B------:R-:W-:Y:S02]  /*1200*/  IADD3 R10, P0, R16, UR21, RZ ;  /* 0x00000015100a7c10 */ /* 0x000fe4000ff1e0ff */
[C---:B------:R-:W-:Y:S01]  /*1210*/  ISETP.LT.OR P2, PT, R14.reuse, 0x21, P6 ;  /* 0x000000210e00780c */ /* 0x040fe20003741670 */
[----:B------:R1:W-:Y:S01]  /*1220*/  LDGSTS.E.BYPASS.LTC128B.128 [R212+0x14080], [R16.64], !P1 ;  /* 0x1408000010d47fae */ /* 0x0003e2000c901d5a */
[----:B------:R-:W-:Y:S02]  /*1230*/  IADD3.X R11, R17, UR20, RZ, P0, !PT ;  /* 0x00000014110b7c10 */ /* 0x000fe400087fe4ff */
[----:B------:R-:W-:Y:S02]  /*1240*/  ISETP.LT.OR P1, PT, R14, 0x41, P6 ;  /* 0x000000410e00780c */ /* 0x000fe40003721670 */
[----:B------:R-:W-:-:S02]  /*1250*/  IADD3 R18, P0, R10, UR21, RZ ;  /* 0x000000150a127c10 */ /* 0x000fc4000ff1e0ff */
[----:B------:R-:W-:Y:S02]  /*1260*/  ISETP.LT.OR P6, PT, R14, 0x61, P6 ;  /* 0x000000610e00780c */ /* 0x000fe400037c1670 */
[----:B------:R-:W-:Y:S02]  /*1270*/  IADD3.X R19, R11, UR20, RZ, P0, !PT ;  /* 0x000000140b137c10 */ /* 0x000fe400087fe4ff */
[----:B------:R-:W-:Y:S01]  /*1280*/  IADD3 R14, P0, R18, UR21, RZ ;  /* 0x00000015120e7c10 */ /* 0x000fe2000ff1e0ff */
[----:B------:R1:W-:Y:S03]  /*1290*/  LDGSTS.E.BYPASS.LTC128B.128 [R212+0x15080], [R10.64], !P2 ;  /* 0x150800000ad47fae */ /* 0x0003e6000d101d5a */
[----:B------:R-:W-:Y:S01]  /*12a0*/  IADD3.X R15, R19, UR20, RZ, P0, !PT ;  /* 0x00000014130f7c10 */ /* 0x000fe200087fe4ff */
[----:B------:R1:W-:Y:S04]  /*12b0*/  LDGSTS.E.BYPASS.LTC128B.128 [R212+0x16080], [R18.64], !P1 ;  /* 0x1608000012d47fae */ /* 0x0003e8000c901d5a */
[----:B------:R1:W-:Y:S01]  /*12c0*/  LDGSTS.E.BYPASS.LTC128B.128 [R212+0x17080], [R14.64], !P6 ;  /* 0x170800000ed47fae */ /* 0x0003e2000f101d5a */
[----:B------:R-:W-:Y:S05]  /*12d0*/  @P4 BRA `(.L_x_894) ;  /* 0x0000002000004947 */ /* 0x000fea0003800000 */
[----:B------:R-:W-:-:S05]  /*12e0*/  SHF.L.U32 R3, R216, 0x4, RZ ;  /* 0x00000004d8037819 */ /* 0x000fca00000006ff */
[----:B------:R2:W-:Y:S02]  /*12f0*/  LDGSTS.E.BYPASS.LTC128B.128 [R3+0x18680], [R12.64+0x200] ;  /* 0x186802000c037fae */ /* 0x0005e4000b901d5a */
.L_x_894:
[----:B------:R-:W-:Y:S05]  /*1300*/  BSYNC B0 ;  /* 0x0000000000007941 */ /* 0x000fea0003800000 */
.L_x_893:
[----:B--2---:R-:W-:Y:S01]  /*1310*/  ISETP.LT.AND P0, PT, RZ, c[0x0][0x168], PT ;  /* 0x00005a00ff007a0c */ /* 0x004fe20003f01270 */
        /* <DEDUP_REMOVED lines=35> */
.L_x_895:
[----:B-1----:R-:W-:Y:S01]  /*1550*/  LOP3.LUT R11, R6, 0xffffffe0, RZ, 0xc0, !PT ;  /* 0xffffffe0060b7812 */ /* 0x002fe200078ec0ff */
[----:B------:R-:W-:Y:S01]  /*1560*/  IMAD.SHL.U32 R3, R8, 0x40, RZ ;  /* 0x0000004008037824 */ /* 0x000fe200078e00ff */
[----:B------:R-:W-:Y:S01]  /*1570*/  LOP3.LUT P3, RZ, R2, 0x4, RZ, 0xc0, !PT ;  /* 0x0000000402ff7812 */ /* 0x000fe2000786c0ff */
[----:B------:R-:W-:Y:S01]  /*1580*/  IMAD.SHL.U32 R9, R218, 0x8, RZ ;  /* 0x00000008da097824 */ /* 0x000fe200078e00ff */
[----:B------:R-:W-:Y:S01]  /*1590*/  LOP3.LUT P0, RZ, R2, 0x2, RZ, 0xc0, !PT ;  /* 0x0000000202ff7812 */ /* 0x000fe2000780c0ff */
[----:B------:R-:W-:Y:S01]  /*15a0*/  IMAD.IADD R0, R216, 0x1, -R11 ;  /* 0x00000001d8007824 */ /* 0x000fe200078e0a0b */
[----:B------:R-:W-:Y:S01]  /*15b0*/  LOP3.LUT R3, R3, 0x1c0, RZ, 0xc0, !PT ;  /* 0x000001c003037812 */ /* 0x000fe200078ec0ff */
[----:B------:R-:W-:Y:S01]  /*15c0*/  IMAD.SHL.U32 R4, R4, 0x10, RZ ;  /* 0x0000001004047824 */ /* 0x000fe200078e00ff */
[----:B------:R-:W-:Y:S01]  /*15d0*/  LEA.HI R2, R7, R7, RZ, 0x1 ;  /* 0x0000000707027211 */ /* 0x000fe200078f08ff */
[----:B------:R-:W-:Y:S01]  /*15e0*/  IMAD.MOV.U32 R172, RZ, RZ, 0x40 ;  /* 0x00000040ffac7424 */ /* 0x000fe200078e00ff */
[----:B------:R-:W-:Y:S01]  /*15f0*/  SHF.R.S32.HI R215, RZ, 0x1f, R0 ;  /* 0x0000001fffd77819 */ /* 0x000fe20000011400 */
[----:B------:R-:W-:Y:S01]  /*1600*/  IMAD.MOV.U32 R201, RZ, RZ, 0x20 ;  /* 0x00000020ffc97424 */ /* 0x000fe200078e00ff */
[----:B------:R-:W-:Y:S01]  /*1610*/  R2P PR, R8, 0x6 ;  /* 0x0000000608007804 */ /* 0x000fe20000000000 */
[----:B------:R-:W-:Y:S01]  /*1620*/  UIADD3 UR7, UR7, 0x7f, URZ ;  /* 0x0000007f07077890 */ /* 0x000fe2000fffe03f */
[----:B------:R-:W-:Y:S01]  /*1630*/  LOP3.LUT R9, R9, 0x8, RZ, 0xc0, !PT ;  /* 0x0000000809097812 */ /* 0x000fe200078ec0ff */
[----:B------:R-:W-:Y:S01]  /*1640*/  IMAD.SHL.U32 R203, R207, 0x2, RZ ;  /* 0x00000002cfcb7824 */ /* 0x000fe200078e00ff */
[--C-:B------:R-:W-:Y:S01]  /*1650*/  SHF.R.U32.HI R8, RZ, 0x3, R3.reuse ;  /* 0x00000003ff087819 */ /* 0x100fe20000011603 */
[----:B------:R-:W-:Y:S01]  /*1660*/  USHF.R.S32.HI UR6, URZ, 0x1f, UR7 ;  /* 0x0000001f3f067899 */ /* 0x000fe20008011407 */
[----:B------:R-:W-:Y:S01]  /*1670*/  LOP3.LUT R6, R3, 0x30, R4, 0xf8, !PT ;  /* 0x0000003003067812 */ /* 0x000fe200078ef804 */
[----:B------:R-:W-:Y:S01]  /*1680*/  CS2R R142, SRZ ;  /* 0x00000000008e7805 */ /* 0x000fe2000001ff00 */
[----:B------:R-:W-:Y:S01]  /*1690*/  LOP3.LUT R2, R2, 0xfffffffe, RZ, 0xc0, !PT ;  /* 0xfffffffe02027812 */ /* 0x000fe200078ec0ff */
[----:B------:R-:W-:Y:S01]  /*16a0*/  ULEA.HI UR6, UR6, UR7, URZ, 0x7 ;  /* 0x0000000706067291 */ /* 0x000fe2000f8f383f */
[----:B------:R-:W-:Y:S01]  /*16b0*/  LEA.HI R215, R215, R0, RZ, 0x2 ;  /* 0x00000000d7d77211 */ /* 0x000fe200078f10ff */
[----:B------:R-:W-:Y:S01]  /*16c0*/  CS2R R140, SRZ ;  /* 0x00000000008c7805 */ /* 0x000fe2000001ff00 */
[C---:B------:R-:W-:Y:S01]  /*16d0*/  LOP3.LUT R205, R8.reuse, R9, R3, 0x1e, !PT ;  /* 0x0000000908cd7212 */ /* 0x040fe200078e1e03 */
[----:B------:R-:W-:Y:S01]  /*16e0*/  IMAD.IADD R2, R7, 0x1, -R2 ;  /* 0x0000000107027824 */ /* 0x000fe200078e0a02 */
[----:B------:R-:W-:Y:S01]  /*16f0*/  LOP3.LUT R9, R8, R6, R9, 0x1e, !PT ;  /* 0x0000000608097212 */ /* 0x000fe200078e1e09 */
[----:B------:R-:W-:Y:S01]  /*1700*/  IMAD R6, R204, 0x2, R7 ;  /* 0x00000002cc067824 */ /* 0x000fe200078e0207 */
[----:B------:R-:W-:Y:S01]  /*1710*/  LOP3.LUT R3, R215, 0xfffffffc, RZ, 0xc0, !PT ;  /* 0xfffffffcd7037812 */ /* 0x000fe200078ec0ff */
[----:B------:R-:W-:Y:S01]  /*1720*/  IMAD R2, R2, -0x8, R5 ;  /* 0xfffffff802027824 */ /* 0x000fe200078e0205 */
[----:B------:R-:W-:Y:S01]  /*1730*/  SEL R202, R201, 0xffffffe0, !P3 ;  /* 0xffffffe0c9ca7807 */ /* 0x000fe20005800000 */
[----:B------:R-:W-:Y:S01]  /*1740*/  IMAD.U32 R205, R6, 0x200, R205 ;  /* 0x0000020006cd7824 */ /* 0x000fe200078e00cd */
[----:B------:R-:W-:Y:S01]  /*1750*/  LEA.HI.SX32 R215, R215, R4, 0x1e ;  /* 0x00000004d7d77211 */ /* 0x000fe200078ff2ff */
[----:B------:R-:W-:Y:S01]  /*1760*/  IMAD.IADD R3, R0, 0x1, -R3 ;  /* 0x0000000100037824 */ /* 0x000fe200078e0a03 */
[----:B------:R-:W-:Y:S01]  /*1770*/  SEL R0, R172, 0xffffffc0, !P2 ;  /* 0xffffffc0ac007807 */ /* 0x000fe20005000000 */
[----:B------:R-:W-:Y:S01]  /*1780*/  IMAD.SHL.U32 R205, R205, 0x2, RZ ;  /* 0x00000002cdcd7824 */ /* 0x000fe200078e00ff */
[----:B------:R-:W-:Y:S01]  /*1790*/  CS2R R146, SRZ ;  /* 0x0000000000927805 */ /* 0x000fe2000001ff00 */
[----:B------:R-:W-:Y:S01]  /*17a0*/  IMAD R224, R3, -0x2, R2 ;  /* 0xfffffffe03e07824 */ /* 0x000fe200078e0202 */
[----:B------:R-:W-:Y:S01]  /*17b0*/  SEL R2, R201, 0xffffffe0, !P1 ;  /* 0xffffffe0c9027807 */ /* 0x000fe20004800000 */
[----:B------:R-:W-:Y:S01]  /*17c0*/  IMAD R204, R204, 0x200, R9 ;  /* 0x00000200cccc7824 */ /* 0x000fe200078e0209 */
[----:B------:R-:W-:Y:S01]  /*17d0*/  CS2R R144, SRZ ;  /* 0x0000000000907805 */ /* 0x000fe2000001ff00 */
[C---:B------:R-:W-:Y:S01]  /*17e0*/  IMAD.IADD R3, R205.reuse, 0x1, R0 ;  /* 0x00000001cd037824 */ /* 0x040fe200078e0200 */
[----:B------:R-:W-:Y:S01]  /*17f0*/  CS2R R138, SRZ ;  /* 0x00000000008a7805 */ /* 0x000fe2000001ff00 */
[----:B------:R-:W-:Y:S01]  /*1800*/  IMAD.IADD R200, R205, 0x1, R2 ;  /* 0x00000001cdc87824 */ /* 0x000fe200078e0202 */
        /* <DEDUP_REMOVED lines=28> */
[----:B------:R-:W-:Y:S01]  /*19d0*/  IMAD.SHL.U32 R204, R204, 0x2, RZ ;  /* 0x00000002cccc7824 */ /* 0x000fe200078e00ff */
[----:B------:R-:W-:Y:S01]  /*19e0*/  SEL R201, R201, 0xffffffe0, !P0 ;  /* 0xffffffe0c9c97807 */ /* 0x000fe20004000000 */
[----:B------:R-:W-:Y:S01]  /*19f0*/  IMAD.IADD R2, R2, 0x1, R3 ;  /* 0x0000000102027824 */ /* 0x000fe200078e0203 */
[----:B------:R-:W-:Y:S01]  /*1a00*/  SHF.R.S32.HI R217, RZ, 0x1f, R216 ;  /* 0x0000001fffd97819 */ /* 0x000fe200000114d8 */
[----:B------:R-:W-:Y:S01]  /*1a10*/  IMAD.IADD R0, R207, 0x1, R202 ;  /* 0x00000001cf007824 */ /* 0x000fe200078e02ca */
[----:B------:R-:W-:-:S02]  /*1a20*/  ULDC UR11, c[0x0][0x188] ;  /* 0x00006200000b7ab9 */ /* 0x000fc40000000800 */
[----:B------:R-:W-:Y:S02]  /*1a30*/  ULDC UR10, c[0x0][0x278] ;  /* 0x00009e00000a7ab9 */ /* 0x000fe40000000800 */
[----:B------:R-:W-:Y:S02]  /*1a40*/  ULDC UR9, c[0x0][0x290] ;  /* 0x0000a40000097ab9 */ /* 0x000fe40000000800 */
[----:B------:R-:W-:Y:S02]  /*1a50*/  ULDC UR8, c[0x0][0x218] ;  /* 0x0000860000087ab9 */ /* 0x000fe40000000800 */
[----:B------:R-:W-:Y:S02]  /*1a60*/  UMOV UR13, URZ ;  /* 0x0000003f000d7c82 */ /* 0x000fe40008000000 */
[----:B------:R-:W-:Y:S02]  /*1a70*/  UMOV UR25, 0x1 ;  /* 0x0000000100197882 */ /* 0x000fe40000000000 */
[----:B------:R-:W-:-:S02]  /*1a80*/  UMOV UR24, URZ ;  /* 0x0000003f00187c82 */ /* 0x000fc40008000000 */
[----:B------:R-:W-:Y:S02]  /*1a90*/  UMOV UR4, URZ ;  /* 0x0000003f00047c82 */ /* 0x000fe40008000000 */
[----:B------:R-:W-:Y:S02]  /*1aa0*/  USHF.R.S32.HI UR5, URZ, 0x1f, UR23 ;  /* 0x0000001f3f057899 */ /* 0x000fe40008011417 */
[----:B------:R-:W-:Y:S02]  /*1ab0*/  UIMAD UR11, UR23, UR11, URZ ;  /* 0x0000000b170b72a4 */ /* 0x000fe4000f8e023f */
[----:B------:R-:W-:Y:S02]  /*1ac0*/  UIMAD UR10, UR23, UR10, URZ ;  /* 0x0000000a170a72a4 */ /* 0x000fe4000f8e023f */
[----:B------:R-:W-:Y:S02]  /*1ad0*/  UIMAD UR9, UR23, UR9, URZ ;  /* 0x00000009170972a4 */ /* 0x000fe4000f8e023f */
[----:B------:R-:W-:-:S02]  /*1ae0*/  UIMAD UR8, UR23, UR8, URZ ;  /* 0x00000008170872a4 */ /* 0x000fc4000f8e023f */
[----:B------:R-:W-:Y:S02]  /*1af0*/  USHF.R.S32.HI UR22, URZ, 0x7, UR6 ;  /* 0x000000073f167899 */ /* 0x000fe40008011406 */
[----:B------:R-:W-:Y:S02]  /*1b00*/  ULDC UR12, c[0x0][0x168] ;  /* 0x00005a00000c7ab9 */ /* 0x000fe40000000800 */
.L_x_899:
[----:B------:R-:W-:Y:S04]  /*1b10*/  DEPBAR.LE SB0, 0x1 ;  /* 0x000080400000791a */ /* 0x000fe80000000000 */
[----:B------:R-:W-:Y:S01]  /*1b20*/  BAR.SYNC.DEFER_BLOCKING 0x0 ;  /* 0x0000000000007b1d */ /* 0x000fe20000010000 */
[----:B------:R-:W-:Y:S01]  /*1b30*/  IMAD.U32 R69, RZ, RZ, UR4 ;  /* 0x00000004ff457e24 */ /* 0x000fe2000f8e00ff */
[----:B------:R-:W-:Y:S01]  /*1b40*/  UIADD3 UR29, UR13, 0x1, URZ ;  /* 0x000000010d1d7890 */ /* 0x000fe2000fffe03f */
[----:B------:R-:W-:Y:S03]  /*1b50*/  IMAD.U32 R186, RZ, RZ, UR4 ;  /* 0x00000004ffba7e24 */ /* 0x000fe6000f8e00ff */
[----:B------:R-:W-:Y:S01]  /*1b60*/  LEA R69, R69, R206, 0xd ;  /* 0x000000ce45457211 */ /* 0x000fe200078e68ff */
[----:B------:R-:W-:Y:S01]  /*1b70*/  UISETP.GE.AND UP0, UPT, UR29, UR22, UPT ;  /* 0x000000161d00728c */ /* 0x000fe2000bf06270 */
[----:B------:R-:W-:Y:S03]  /*1b80*/  LEA R185, R186, R215, 0x7 ;  /* 0x000000d7bab97211 */ /* 0x000fe600078e38ff */
[----:B------:R-:W-:Y:S02]  /*1b90*/  IMAD.SHL.U32 R209, R69, 0x2, RZ ;  /* 0x0000000245d17824 */ /* 0x000fe400078e00ff */
[----:B------:R-:W-:Y:S01]  /*1ba0*/  IMAD.SHL.U32 R225, R185, 0x4, RZ ;  /* 0x00000004b9e17824 */ /* 0x000fe200078e00ff */
[----:B------:R-:W-:Y:S01]  /*1bb0*/  PLOP3.LUT P0, PT, PT, PT, UP0, 0x80, 0x0 ;  /* 0x000000000000781c */ /* 0x000fe20003f0f008 */
[C---:B------:R-:W-:Y:S01]  /*1bc0*/  IMAD.IADD R176, R209.reuse, 0x1, R172 ;  /* 0x00000001d1b07824 */ /* 0x040fe200078e02ac */
[----:B------:R-:W-:Y:S04]  /*1bd0*/  IADD3 R197, R209, R201, RZ ;  /* 0x000000c9d1c57210 */ /* 0x000fe80007ffe0ff */
[----:B------:R-:W-:Y:S01]  /*1be0*/  IADD3 R184, R172, R197, RZ ;  /* 0x000000c5acb87210 */ /* 0x000fe20007ffe0ff */
[----:B------:R-:W-:Y:S05]  /*1bf0*/  LDSM.16.M88.4 R72, [R205+0x80] ;  /* 0x00008000cd48783b */ /* 0x000fea0000000200 */
[----:B------:R-:W1:Y:S05]  /*1c00*/  LDSM.16.M88.4 R68, [R209+0x8080] ;  /* 0x00808000d144783b */ /* 0x000e6a0000000200 */
[----:B------:R-:W2:Y:S05]  /*1c10*/  LDSM.16.M88.4 R76, [R209+0xa080] ;  /* 0x00a08000d14c783b */ /* 0x000eaa0000000200 */
[----:B------:R-:W3:Y:S05]  /*1c20*/  LDSM.16.M88.4 R80, [R205+0x1080] ;  /* 0x00108000cd50783b */ /* 0x000eea0000000200 */
[----:B------:R-:W4:Y:S05]  /*1c30*/  LDSM.16.M88.4 R148, [R205+0x2080] ;  /* 0x00208000cd94783b */ /* 0x000f2a0000000200 */
[----:B------:R-:W5:Y:S05]  /*1c40*/  LDSM.16.M88.4 R152, [R205+0x3080] ;  /* 0x00308000cd98783b */ /* 0x000f6a0000000200 */
[----:B------:R-:W-:Y:S05]  /*1c50*/  LDSM.16.M88.4 R160, [R200+0x80] ;  /* 0x00008000c8a0783b */ /* 0x000fea0000000200 */
[----:B------:R-:W3:Y:S05]  /*1c60*/  LDSM.16.M88.4 R156, [R197+0x8080] ;  /* 0x00808000c59c783b */ /* 0x000eea0000000200 */
[----:B------:R-:W4:Y:S01]  /*1c70*/  LDSM.16.M88.4 R164, [R197+0xa080] ;  /* 0x00a08000c5a4783b */ /* 0x000f220000000200 */
[-C--:B-1----:R-:W-:Y:S04]  /*1c80*/  HMMA.16816.F32 R4, R68, R72.reuse, RZ ;  /* 0x000000484404723c */ /* 0x082fe800000018ff */
[----:B------:R-:W1:Y:S05]  /*1c90*/  LDSM.16.M88.4 R168, [R200+0x1080] ;  /* 0x00108000c8a8783b */ /* 0x000e6a0000000200 */
[----:B------:R-:W-:Y:S01]  /*1ca0*/  LDSM.16.M88.4 R172, [R3+0x3080] ;  /* 0x0030800003ac783b */ /* 0x000fe20000000200 */
[C---:B--2---:R-:W-:Y:S04]  /*1cb0*/  HMMA.16816.F32 R8, R76.reuse, R72, RZ ;  /* 0x000000484c08723c */ /* 0x044fe800000018ff */
[----:B------:R-:W-:Y:S04]  /*1cc0*/  LDSM.16.M88.4 R180, [R184+0xa080] ;  /* 0x00a08000b8b4783b */ /* 0x000fe80000000200 */
[-C--:B------:R-:W-:Y:S01]  /*1cd0*/  HMMA.16816.F32 R12, R76, R74.reuse, RZ ;  /* 0x0000004a4c0c723c */ /* 0x080fe200000018ff */
[----:B------:R-:W-:Y:S05]  /*1ce0*/  LDS R240, [R225+0x18080] ;  /* 0x01808000e1f07984 */ /* 0x000fea0000000800 */
[----:B------:R-:W-:Y:S02]  /*1cf0*/  LDS R228, [R225+0x180a0] ;  /* 0x0180a000e1e47984 */ /* 0x000fe40000000800 */
[C---:B------:R-:W-:Y:S03]  /*1d00*/  HMMA.16816.F32 R16, R68.reuse, R74, RZ ;  /* 0x0000004a4410723c */ /* 0x040fe600000018ff */
[----:B------:R-:W-:Y:S05]  /*1d10*/  LDSM.16.M88.4 R72, [R200+0x3080] ;  /* 0x00308000c848783b */ /* 0x000fea0000000200 */
[-C--:B---3--:R-:W-:Y:S01]  /*1d20*/  HMMA.16816.F32 R20, R68, R80.reuse, RZ ;  /* 0x000000504414723c */ /* 0x088fe200000018ff */
[----:B------:R-:W-:Y:S05]  /*1d30*/  LDS R227, [R225+0x18180] ;  /* 0x01818000e1e37984 */ /* 0x000fea0000000800 */
[----:B------:R-:W-:Y:S02]  /*1d40*/  LDS R226, [R225+0x181a0] ;  /* 0x0181a000e1e27984 */ /* 0x000fe40000000800 */
[C---:B------:R-:W-:Y:S08]  /*1d50*/  HMMA.16816.F32 R24, R76.reuse, R80, RZ ;  /* 0x000000504c18723c */ /* 0x040ff000000018ff */
[-C--:B------:R-:W-:Y:S08]  /*1d60*/  HMMA.16816.F32 R28, R76, R82.reuse, RZ ;  /* 0x000000524c1c723c */ /* 0x080ff000000018ff */
[C---:B------:R-:W-:Y:S01]  /*1d70*/  HMMA.16816.F32 R32, R68.reuse, R82, RZ ;  /* 0x000000524420723c */ /* 0x040fe200000018ff */
[----:B------:R-:W-:Y:S07]  /*1d80*/  LDSM.16.M88.4 R80, [R3+0x80] ;  /* 0x000080000350783b */ /* 0x000fee0000000200 */
[-C--:B----4-:R-:W-:Y:S08]  /*1d90*/  HMMA.16816.F32 R36, R68, R148.reuse, RZ ;  /* 0x000000944424723c */ /* 0x090ff000000018ff */
[C---:B------:R-:W-:Y:S08]  /*1da0*/  HMMA.16816.F32 R40, R76.reuse, R148, RZ ;  /* 0x000000944c28723c */ /* 0x040ff000000018ff */
[-C--:B------:R-:W-:Y:S08]  /*1db0*/  HMMA.16816.F32 R44, R76, R150.reuse, RZ ;  /* 0x000000964c2c723c */ /* 0x080ff000000018ff */
[C---:B------:R-:W-:Y:S01]  /*1dc0*/  HMMA.16816.F32 R48, R68.reuse, R150, RZ ;  /* 0x000000964430723c */ /* 0x040fe200000018ff */
[----:B------:R-:W-:Y:S07]  /*1dd0*/  LDSM.16.M88.4 R148, [R176+0xa080] ;  /* 0x00a08000b094783b */ /* 0x000fee0000000200 */
[-C--:B-----5:R-:W-:Y:S08]  /*1de0*/  HMMA.16816.F32 R52, R68, R152.reuse, RZ ;  /* 0x000000984434723c */ /* 0x0a0ff000000018ff */
[C---:B------:R-:W-:Y:S08]  /*1df0*/  HMMA.16816.F32 R56, R76.reuse, R152, RZ ;  /* 0x000000984c38723c */ /* 0x040ff000000018ff */
[-C--:B------:R-:W-:Y:S01]  /*1e00*/  HMMA.16816.F32 R60, R76, R154.reuse, RZ ;  /* 0x0000009a4c3c723c */ /* 0x080fe200000018ff */
[----:B------:R-:W-:Y:S05]  /*1e10*/  LDSM.16.M88.4 R76, [R176+0x8080] ;  /* 0x00808000b04c783b */ /* 0x000fea0000000200 */
[----:B------:R-:W-:Y:S02]  /*1e20*/  LDSM.16.M88.4 R176, [R2+0x80] ;  /* 0x0000800002b0783b */ /* 0x000fe40000000200 */
[----:B------:R-:W-:Y:S03]  /*1e30*/  HMMA.16816.F32 R64, R68, R154, RZ ;  /* 0x0000009a4440723c */ /* 0x000fe600000018ff */
[----:B------:R-:W2:Y:S05]  /*1e40*/  LDSM.16.M88.4 R68, [R200+0x2080] ;  /* 0x00208000c844783b */ /* 0x000eaa0000000200 */
[-C--:B------:R-:W-:Y:S01]  /*1e50*/  HMMA.16816.F32 R4, R156, R160.reuse, R4 ;  /* 0x000000a09c04723c */ /* 0x080fe20000001804 */
[----:B------:R-:W3:Y:S07]  /*1e60*/  LDSM.16.M88.4 R152, [R3+0x1080] ;  /* 0x001080000398783b */ /* 0x000eee0000000200 */
[C---:B------:R-:W-:Y:S08]  /*1e70*/  HMMA.16816.F32 R8, R164.reuse, R160, R8 ;  /* 0x000000a0a408723c */ /* 0x040ff00000001808 */
[-C--:B------:R-:W-:Y:S08]  /*1e80*/  HMMA.16816.F32 R12, R164, R162.reuse, R12 ;  /* 0x000000a2a40c723c */ /* 0x080ff0000000180c */
[C---:B------:R-:W-:Y:S01]  /*1e90*/  HMMA.16816.F32 R16, R156.reuse, R162, R16 ;  /* 0x000000a29c10723c */ /* 0x040fe20000001810 */
[----:B------:R-:W4:Y:S07]  /*1ea0*/  LDSM.16.M88.4 R160, [R3+0x2080] ;  /* 0x0020800003a0783b */ /* 0x000f2e0000000200 */
[-C--:B-1----:R-:W-:Y:S08]  /*1eb0*/  HMMA.16816.F32 R20, R156, R168.reuse, R20 ;  /* 0x000000a89c14723c */ /* 0x082ff00000001814 */
[C---:B------:R-:W-:Y:S08]  /*1ec0*/  HMMA.16816.F32 R24, R164.reuse, R168, R24 ;  /* 0x000000a8a418723c */ /* 0x040ff00000001818 */
[-C--:B------:R-:W-:Y:S08]  /*1ed0*/  HMMA.16816.F32 R28, R164, R170.reuse, R28 ;  /* 0x000000aaa41c723c */ /* 0x080ff0000000181c */
[C---:B------:R-:W-:Y:S01]  /*1ee0*/  HMMA.16816.F32 R32, R156.reuse, R170, R32 ;  /* 0x000000aa9c20723c */ /* 0x040fe20000001820 */
[----:B------:R-:W1:Y:S07]  /*1ef0*/  LDSM.16.M88.4 R168, [R184+0x8080] ;  /* 0x00808000b8a8783b */ /* 0x000e6e0000000200 */
[-C--:B--2---:R-:W-:Y:S08]  /*1f00*/  HMMA.16816.F32 R36, R156, R68.reuse, R36 ;  /* 0x000000449c24723c */ /* 0x084ff00000001824 */
[C---:B------:R-:W-:Y:S08]  /*1f10*/  HMMA.16816.F32 R40, R164.reuse, R68, R40 ;  /* 0x00000044a428723c */ /* 0x040ff00000001828 */
[-C--:B------:R-:W-:Y:S08]  /*1f20*/  HMMA.16816.F32 R44, R164, R70.reuse, R44 ;  /* 0x00000046a42c723c */ /* 0x080ff0000000182c */
[C---:B------:R-:W-:Y:S01]  /*1f30*/  HMMA.16816.F32 R48, R156.reuse, R70, R48 ;  /* 0x000000469c30723c */ /* 0x040fe20000001830 */
[----:B------:R-:W2:Y:S07]  /*1f40*/  LDSM.16.M88.4 R68, [R2+0x1080] ;  /* 0x001080000244783b */ /* 0x000eae0000000200 */
[-C--:B------:R-:W-:Y:S08]  /*1f50*/  HMMA.16816.F32 R52, R156, R72.reuse, R52 ;  /* 0x000000489c34723c */ /* 0x080ff00000001834 */
[C---:B------:R-:W-:Y:S08]  /*1f60*/  HMMA.16816.F32 R56, R164.reuse, R72, R56 ;  /* 0x00000048a438723c */ /* 0x040ff00000001838 */
[-C--:B------:R-:W-:Y:S08]  /*1f70*/  HMMA.16816.F32 R60, R164, R74.reuse, R60 ;  /* 0x0000004aa43c723c */ /* 0x080ff0000000183c */
[----:B------:R-:W-:Y:S01]  /*1f80*/  HMMA.16816.F32 R64, R156, R74, R64 ;  /* 0x0000004a9c40723c */ /* 0x000fe20000001840 */
[----:B------:R-:W5:Y:S07]  /*1f90*/  LDSM.16.M88.4 R72, [R2+0x2080] ;  /* 0x002080000248783b */ /* 0x000f6e0000000200 */
[-C--:B------:R-:W-:Y:S08]  /*1fa0*/  HMMA.16816.F32 R4, R76, R80.reuse, R4 ;  /* 0x000000504c04723c */ /* 0x080ff00000001804 */
[C---:B------:R-:W-:Y:S08]  /*1fb0*/  HMMA.16816.F32 R8, R148.reuse, R80, R8 ;  /* 0x000000509408723c */ /* 0x040ff00000001808 */
[-C--:B------:R-:W-:Y:S08]  /*1fc0*/  HMMA.16816.F32 R12, R148, R82.reuse, R12 ;  /* 0x00000052940c723c */ /* 0x080ff0000000180c */
[C---:B------:R-:W-:Y:S08]  /*1fd0*/  HMMA.16816.F32 R16, R76.reuse, R82, R16 ;  /* 0x000000524c10723c */ /* 0x040ff00000001810 */
[-C--:B---3--:R-:W-:Y:S08]  /*1fe0*/  HMMA.16816.F32 R20, R76, R152.reuse, R20 ;  /* 0x000000984c14723c */ /* 0x088ff00000001814 */
[C---:B------:R-:W-:Y:S08]  /*1ff0*/  HMMA.16816.F32 R24, R148.reuse, R152, R24 ;  /* 0x000000989418723c */ /* 0x040ff00000001818 */
[-C--:B------:R-:W-:Y:S08]  /*2000*/  HMMA.16816.F32 R28, R148, R154.reuse, R28 ;  /* 0x0000009a941c723c */ /* 0x080ff0000000181c */
[C---:B------:R-:W-:Y:S08]  /*2010*/  HMMA.16816.F32 R32, R76.reuse, R154, R32 ;  /* 0x0000009a4c20723c */ /* 0x040ff00000001820 */
[-C--:B----4-:R-:W-:Y:S08]  /*2020*/  HMMA.16816.F32 R36, R76, R160.reuse, R36 ;  /* 0x000000a04c24723c */ /* 0x090ff00000001824 */
[C---:B------:R-:W-:Y:S08]  /*2030*/  HMMA.16816.F32 R40, R148.reuse, R160, R40 ;  /* 0x000000a09428723c */ /* 0x040ff00000001828 */
[-C--:B------:R-:W-:Y:S08]  /*2040*/  HMMA.16816.F32 R44, R148, R162.reuse, R44 ;  /* 0x000000a2942c723c */ /* 0x080ff0000000182c */
[C---:B------:R-:W-:Y:S08]  /*2050*/  HMMA.16816.F32 R48, R76.reuse, R162, R48 ;  /* 0x000000a24c30723c */ /* 0x040ff00000001830 */
[-C--:B------:R-:W-:Y:S08]  /*2060*/  HMMA.16816.F32 R52, R76, R172.reuse, R52 ;  /* 0x000000ac4c34723c */ /* 0x080ff00000001834 */
[C---:B------:R-:W-:Y:S08]  /*2070*/  HMMA.16816.F32 R56, R148.reuse, R172, R56 ;  /* 0x000000ac9438723c */ /* 0x040ff00000001838 */
[-C--:B------:R-:W-:Y:S08]  /*2080*/  HMMA.16816.F32 R60, R148, R174.reuse, R60 ;  /* 0x000000ae943c723c */ /* 0x080ff0000000183c */
[----:B------:R-:W-:Y:S01]  /*2090*/  HMMA.16816.F32 R64, R76, R174, R64 ;  /* 0x000000ae4c40723c */ /* 0x000fe20000001840 */
[----:B------:R-:W3:Y:S01]  /*20a0*/  LDSM.16.M88.4 R76, [R2+0x3080] ;  /* 0x00308000024c783b */ /* 0x000ee20000000200 */
[----:B------:R-:W-:Y:S04]  /*20b0*/  DEPBAR.LE SB0, 0x1 ;  /* 0x000080400000791a */ /* 0x000fe80000000000 */
[----:B------:R-:W-:Y:S02]  /*20c0*/  BAR.SYNC.DEFER_BLOCKING 0x0 ;  /* 0x0000000000007b1d */ /* 0x000fe40000010000 */
[-C--:B-1----:R-:W-:Y:S08]  /*20d0*/  HMMA.16816.F32 R4, R168, R176.reuse, R4 ;  /* 0x000000b0a804723c */ /* 0x082ff00000001804 */
[C---:B------:R-:W-:Y:S08]  /*20e0*/  HMMA.16816.F32 R8, R180.reuse, R176, R8 ;  /* 0x000000b0b408723c */ /* 0x040ff00000001808 */
[-C--:B------:R-:W-:Y:S01]  /*20f0*/  HMMA.16816.F32 R12, R180, R178.reuse, R12 ;  /* 0x000000b2b40c723c */ /* 0x080fe2000000180c */
[----:B------:R1:W4:Y:S07]  /*2100*/  LDSM.16.M88.4 R172, [R197+0x10080] ;  /* 0x01008000c5ac783b */ /* 0x00032e0000000200 */
[C---:B------:R-:W-:Y:S01]  /*2110*/  HMMA.16816.F32 R16, R168.reuse, R178, R16 ;  /* 0x000000b2a810723c */ /* 0x040fe20000001810 */
[----:B------:R1:W1:Y:S07]  /*2120*/  LDSM.16.M88.4 R184, [R197+0x12080] ;  /* 0x01208000c5b8783b */ /* 0x00026e0000000200 */
[-C--:B--2---:R-:W-:Y:S01]  /*2130*/  HMMA.16816.F32 R20, R168, R68.reuse, R20 ;  /* 0x00000044a814723c */ /* 0x084fe20000001814 */
[----:B------:R2:W1:Y:S05]  /*2140*/  LDSM.16.M88.4 R80, [R209+0x10080] ;  /* 0x01008000d150783b */ /* 0x00046a0000000200 */
[----:B------:R2:W1:Y:S02]  /*2150*/  LDSM.16.M88.4 R152, [R209+0x12080] ;  /* 0x01208000d198783b */ /* 0x0004640000000200 */
[C---:B------:R-:W-:Y:S03]  /*2160*/  HMMA.16816.F32 R24, R180.reuse, R68, R24 ;  /* 0x00000044b418723c */ /* 0x040fe60000001818 */
[----:B------:R2:W1:Y:S05]  /*2170*/  LDSM.16.M88.4 R148, [R205+0x4080] ;  /* 0x00408000cd94783b */ /* 0x00046a0000000200 */
[-C--:B------:R-:W-:Y:S01]  /*2180*/  HMMA.16816.F32 R28, R180, R70.reuse, R28 ;  /* 0x00000046b41c723c */ /* 0x080fe2000000181c */
[----:B------:R2:W1:Y:S05]  /*2190*/  LDSM.16.M88.4 R156, [R205+0x5080] ;  /* 0x00508000cd9c783b */ /* 0x00046a0000000200 */
[----:B------:R2:W1:Y:S02]  /*21a0*/  LDSM.16.M88.4 R160, [R205+0x6080] ;  /* 0x00608000cda0783b */ /* 0x0004640000000200 */
[C---:B------:R-:W-:Y:S03]  /*21b0*/  HMMA.16816.F32 R32, R168.reuse, R70, R32 ;  /* 0x00000046a820723c */ /* 0x040fe60000001820 */
[----:B------:R2:W1:Y:S05]  /*21c0*/  LDSM.16.M88.4 R164, [R205+0x7080] ;  /* 0x00708000cda4783b */ /* 0x00046a0000000200 */
[-C--:B-----5:R-:W-:Y:S01]  /*21d0*/  HMMA.16816.F32 R36, R168, R72.reuse, R36 ;  /* 0x00000048a824723c */ /* 0x0a0fe20000001824 */
[----:B------:R2:W1:Y:S05]  /*21e0*/  LDSM.16.M88.4 R176, [R200+0x4080] ;  /* 0x00408000c8b0783b */ /* 0x00046a0000000200 */
[----:B------:R2:W1:Y:S02]  /*21f0*/  LDSM.16.M88.4 R188, [R200+0x5080] ;  /* 0x00508000c8bc783b */ /* 0x0004640000000200 */
[C---:B------:R-:W-:Y:S03]  /*2200*/  HMMA.16816.F32 R40, R180.reuse, R72, R40 ;  /* 0x00000048b428723c */ /* 0x040fe60000001828 */
[----:B------:R2:W1:Y:S05]  /*2210*/  LDSM.16.M88.4 R192, [R200+0x6080] ;  /* 0x00608000c8c0783b */ /* 0x00046a0000000200 */
[-C--:B------:R-:W-:Y:S01]  /*2220*/  HMMA.16816.F32 R44, R180, R74.reuse, R44 ;  /* 0x0000004ab42c723c */ /* 0x080fe2000000182c */
[----:B------:R2:W1:Y:S07]  /*2230*/  LDSM.16.M88.4 R196, [R200+0x7080] ;  /* 0x00708000c8c4783b */ /* 0x00046e0000000200 */
[C---:B------:R-:W-:Y:S08]  /*2240*/  HMMA.16816.F32 R48, R168.reuse, R74, R48 ;  /* 0x0000004aa830723c */ /* 0x040ff00000001830 */
[-C--:B---3--:R-:W-:Y:S08]  /*2250*/  HMMA.16816.F32 R52, R168, R76.reuse, R52 ;  /* 0x0000004ca834723c */ /* 0x088ff00000001834 */
[C---:B------:R-:W-:Y:S08]  /*2260*/  HMMA.16816.F32 R56, R180.reuse, R76, R56 ;  /* 0x0000004cb438723c */ /* 0x040ff00000001838 */
[-C--:B------:R-:W-:Y:S08]  /*2270*/  HMMA.16816.F32 R60, R180, R78.reuse, R60 ;  /* 0x0000004eb43c723c */ /* 0x080ff0000000183c */
[----:B------:R-:W-:Y:S01]  /*2280*/  HMMA.16816.F32 R64, R168, R78, R64 ;  /* 0x0000004ea840723c */ /* 0x000fe20000001840 */
[----:B------:R-:W-:-:S07]  /*2290*/  @P0 BRA `(.L_x_897) ;  /* 0x000003a000000947 */ /* 0x000fce0003800000 */
[----:B-12-4-:R-:W1:Y:S01]  /*22a0*/  S2R R73, SR_CTAID.Y ;  /* 0x0000000000497919 */ /* 0x016e620000002600 */
[----:B------:R-:W-:Y:S01]  /*22b0*/  ULDC.64 UR6, c[0x0][0x178] ;  /* 0x00005e0000067ab9 */ /* 0x000fe20000000a00 */
[----:B------:R-:W-:Y:S01]  /*22c0*/  IMAD.U32 R68, RZ, RZ, UR25 ;  /* 0x00000019ff447e24 */ /* 0x000fe2000f8e00ff */
[----:B------:R-:W-:Y:S01]  /*22d0*/  UIMAD.WIDE.U32 UR30, UR29, UR6, URZ ;  /* 0x000000061d1e72a5 */ /* 0x000fe2000f8e003f */
[----:B------:R-:W-:Y:S01]  /*22e0*/  IMAD R69, R218, c[0x0][0x178], RZ ;  /* 0x00005e00da457a24 */ /* 0x000fe200078e02ff */
[----:B------:R-:W-:Y:S04]  /*22f0*/  USHF.R.S32.HI UR28, URZ, 0x1f, UR29 ;  /* 0x0000001f3f1c7899 */ /* 0x000fe8000801141d */
[----:B------:R-:W-:Y:S01]  /*2300*/  IMAD.U32 R76, RZ, RZ, UR30 ;  /* 0x0000001eff4c7e24 */ /* 0x000fe2000f8e00ff */
[----:B------:R-:W-:Y:S01]  /*2310*/  UIMAD UR28, UR28, UR6, URZ ;  /* 0x000000061c1c72a4 */ /* 0x000fe2000f8e023f */
[----:B------:R-:W-:Y:S03]  /*2320*/  IMAD.U32 R70, RZ, RZ, UR30 ;  /* 0x0000001eff467e24 */ /* 0x000fe6000f8e00ff */
[----:B------:R-:W-:Y:S02]  /*2330*/  UIMAD UR28, UR29, UR7, UR28 ;  /* 0x000000071d1c72a4 */ /* 0x000fe4000f8e021c */
[----:B------:R-:W-:Y:S02]  /*2340*/  UIMAD UR29, UR29, -0x80, UR12 ;  /* 0xffffff801d1d78a4 */ /* 0x000fe4000f8e020c */
[----:B------:R-:W-:Y:S01]  /*2350*/  UIADD3 UR28, UR31, UR28, URZ ;  /* 0x0000001c1f1c7290 */ /* 0x000fe2000fffe03f */
[----:B-1----:R-:W-:Y:S01]  /*2360*/  SHF.R.S32.HI R72, RZ, 0x1f, R73 ;  /* 0x0000001fff487819 */ /* 0x002fe20000011449 */
[----:B------:R-:W-:Y:S04]  /*2370*/  IMAD.WIDE.U32 R74, R73, c[0x0][0x180], R222 ;  /* 0x00006000494a7a25 */ /* 0x000fe800078e00de */
[C---:B------:R-:W-:Y:S01]  /*2380*/  IMAD R71, R72.reuse, c[0x0][0x180], RZ ;  /* 0x0000600048477a24 */ /* 0x040fe200078e02ff */
[----:B------:R-:W-:Y:S01]  /*2390*/  IADD3 R69, P2, P1, R69, UR11, R74 ;  /* 0x0000000b45457c10 */ /* 0x000fe2000f95e04a */
[----:B------:R-:W-:Y:S03]  /*23a0*/  @!P4 IMAD.WIDE.U32 R78, R73, c[0x0][0x270], R220 ;  /* 0x00009c00494eca25 */ /* 0x000fe600078e00dc */
[----:B------:R-:W-:Y:S01]  /*23b0*/  LEA R77, P0, R69, c[0x0][0x160], 0x1 ;  /* 0x00005800454d7a11 */ /* 0x000fe200078008ff */
[----:B------:R-:W-:Y:S02]  /*23c0*/  IMAD R71, R73, c[0x0][0x184], R71 ;  /* 0x0000610049477a24 */ /* 0x000fe400078e0247 */
[----:B------:R-:W-:Y:S02]  /*23d0*/  @!P4 IMAD R72, R72, c[0x0][0x270], RZ ;  /* 0x00009c004848ca24 */ /* 0x000fe400078e02ff */
[----:B------:R-:W-:Y:S01]  /*23e0*/  IMAD.IADD R71, R75, 0x1, R71 ;  /* 0x000000014b477824 */ /* 0x000fe200078e0247 */
[----:B------:R-:W-:Y:S01]  /*23f0*/  IADD3 R75, -R218, UR29, RZ ;  /* 0x0000001dda4b7c10 */ /* 0x000fe2000fffe1ff */
[----:B------:R-:W-:Y:S03]  /*2400*/  @!P4 IMAD R72, R73, c[0x0][0x274], R72 ;  /* 0x00009d004948ca24 */ /* 0x000fe600078e0248 */
[----:B------:R-:W-:Y:S02]  /*2410*/  IADD3.X R74, R208, UR14, R71, P2, P1 ;  /* 0x0000000ed04a7c10 */ /* 0x000fe400097e2447 */
[----:B------:R-:W-:Y:S02]  /*2420*/  ISETP.LT.OR P2, PT, R75, 0x1, P5 ;  /* 0x000000014b00780c */ /* 0x000fe40002f41670 */
[----:B------:R-:W-:Y:S01]  /*2430*/  LEA.HI.X R74, R69, c[0x0][0x164], R74, 0x1, P0 ;  /* 0x00005900454a7a11 */ /* 0x000fe200000f0c4a */
[----:B------:R-:W-:Y:S01]  /*2440*/  IMAD.U32 R69, RZ, RZ, UR28 ;  /* 0x0000001cff457e24 */ /* 0x000fe2000f8e00ff */
[----:B------:R-:W-:Y:S02]  /*2450*/  IADD3 R71, R212, 0x8080, RZ ;  /* 0x00008080d4477810 */ /* 0x000fe40007ffe0ff */
[----:B------:R-:W-:Y:S02]  /*2460*/  @!P4 IADD3 R73, P0, R78, UR10, RZ ;  /* 0x0000000a4e49cc10 */ /* 0x000fe4000ff1e0ff */
[----:B------:R-:W-:Y:S01]  /*2470*/  LEA R76, P1, R76, R77, 0x8 ;  /* 0x0000004d4c4c7211 */ /* 0x000fe200078240ff */
[----:B------:R-:W-:Y:S01]  /*2480*/  IMAD R71, R68, 0x4000, R71 ;  /* 0x0000400044477824 */ /* 0x000fe200078e0247 */
[----:B------:R-:W-:Y:S01]  /*2490*/  ISETP.LT.OR P6, PT, R75, 0x21, P5 ;  /* 0x000000214b00780c */ /* 0x000fe20002fc1670 */
[----:B------:R-:W-:Y:S01]  /*24a0*/  IMAD.U32 R68, RZ, RZ, UR13 ;  /* 0x0000000dff447e24 */ /* 0x000fe2000f8e00ff */
[----:B------:R-:W-:Y:S02]  /*24b0*/  @!P4 IADD3.X R72, R79, UR16, R72, P0, !PT ;  /* 0x000000104f48cc10 */ /* 0x000fe400087fe448 */
[C---:B------:R-:W-:Y:S02]  /*24c0*/  @!P4 LEA R78, P0, R73.reuse, c[0x0][0x258], 0x2 ;  /* 0x00009600494eca11 */ /* 0x040fe400078010ff */
[----:B------:R-:W-:Y:S01]  /*24d0*/  LEA.HI.X R77, R70, R74, R69, 0x8, P1 ;  /* 0x0000004a464d7211 */ /* 0x000fe200008f4445 */
[----:B------:R-:W-:Y:S01]  /*24e0*/  IMAD.U32 R69, RZ, RZ, UR25 ;  /* 0x00000019ff457e24 */ /* 0x000fe2000f8e00ff */
[----:B------:R-:W-:Y:S02]  /*24f0*/  @!P4 LEA.HI.X R79, R73, c[0x0][0x25c], R72, 0x2, P0 ;  /* 0x00009700494fca11 */ /* 0x000fe400000f1448 */
[----:B------:R-:W-:Y:S01]  /*2500*/  IADD3 R74, P0, R76, UR19, RZ ;  /* 0x000000134c4a7c10 */ /* 0x000fe2000ff1e0ff */
[----:B------:R-:W-:Y:S01]  /*2510*/  @!PT LDS RZ, [RZ] ;  /* 0x00000000fffff984 */ /* 0x000fe20000000800 */
[----:B------:R-:W-:Y:S01]  /*2520*/  @!PT LDS RZ, [RZ] ;  /* 0x00000000fffff984 */ /* 0x000fe20000000800 */
[----:B------:R-:W-:Y:S01]  /*2530*/  @!PT LDS RZ, [RZ] ;  /* 0x00000000fffff984 */ /* 0x000fe20000000800 */
[----:B------:R1:W-:Y:S01]  /*2540*/  LDGSTS.E.BYPASS.LTC128B.128 [R71], [R76.64], !P2 ;  /* 0x000000004c477fae */ /* 0x0003e2000d101d5a */
[----:B------:R-:W-:Y:S01]  /*2550*/  ISETP.LT.OR P2, PT, R75, 0x41, P5 ;  /* 0x000000414b00780c */ /* 0x000fe20002f41670 */
[----:B------:R-:W-:Y:S01]  /*2560*/  @!P4 IMAD R69, R69, 0x80, R220 ;  /* 0x000000804545c824 */ /* 0x000fe200078e02dc */
[----:B------:R-:W-:Y:S02]  /*2570*/  ISETP.LT.OR P1, PT, R75, 0x61, P5 ;  /* 0x000000614b00780c */ /* 0x000fe40002f21670 */
[----:B------:R-:W-:Y:S02]  /*2580*/  IADD3.X R75, R77, UR18, RZ, P0, !PT ;  /* 0x000000124d4b7c10 */ /* 0x000fe400087fe4ff */
[----:B------:R-:W-:Y:S02]  /*2590*/  IADD3 R168, P0, R74, UR19, RZ ;  /* 0x000000134aa87c10 */ /* 0x000fe4000ff1e0ff */
[----:B------:R-:W-:Y:S01]  /*25a0*/  @!P4 LEA R73, R68, 0x80, 0x7 ;  /* 0x000000804449c811 */ /* 0x000fe200078e38ff */
[----:B------:R1:W-:Y:S01]  /*25b0*/  LDGSTS.E.BYPASS.LTC128B.128 [R71+0x1000], [R74.64], !P6 ;  /* 0x010000004a477fae */ /* 0x0003e2000f101d5a */
[----:B------:R-:W-:Y:S02]  /*25c0*/  IADD3.X R169, R75, UR18, RZ, P0, !PT ;  /* 0x000000124ba97c10 */ /* 0x000fe400087fe4ff */
[----:B------:R-:W-:Y:S01]  /*25d0*/  IADD3 R170, P0, R168, UR19, RZ ;  /* 0x00000013a8aa7c10 */ /* 0x000fe2000ff1e0ff */
[----:B------:R-:W-:Y:S03]  /*25e0*/  @!P4 IMAD.WIDE R78, R73, 0x4, R78 ;  /* 0x00000004494ec825 */ /* 0x000fe600078e024e */
[----:B------:R1:W-:Y:S01]  /*25f0*/  LDGSTS.E.BYPASS.LTC128B.128 [R71+0x2000], [R168.64], !P2 ;  /* 0x02000000a8477fae */ /* 0x0003e2000d101d5a */
[----:B------:R-:W-:Y:S01]  /*2600*/  IADD3.X R171, R169, UR18, RZ, P0, !PT ;  /* 0x00000012a9ab7c10 */ /* 0x000fe200087fe4ff */
[----:B------:R-:W-:Y:S05]  /*2610*/  @!P4 IMAD.SHL.U32 R73, R69, 0x4, RZ ;  /* 0x000000044549c824 */ /* 0x000fea00078e00ff */
[----:B------:R1:W-:Y:S07]  /*2620*/  LDGSTS.E.BYPASS.LTC128B.128 [R71+0x3000], [R170.64], !P1 ;  /* 0x03000000aa477fae */ /* 0x0003ee000c901d5a */
[----:B------:R1:W-:Y:S02]  /*2630*/  @!P4 LDGSTS.E.BYPASS.LTC128B.128 [R73+0x18080], [R78.64] ;  /* 0x180800004e49cfae */ /* 0x0003e4000b901d5a */
.L_x_897:
[-C--:B-12-4-:R-:W-:Y:S01]  /*2640*/  HMMA.16816.F32 R68, R80, R148.reuse, RZ ;  /* 0x000000945044723c */ /* 0x096fe200000018ff */
[----:B------:R1:W-:Y:S01]  /*2650*/  STL [R1], R0 ;  /* 0x0000000001007387 */ /* 0x0003e20000100800 */
[----:B------:R-:W-:Y:S01]  /*2660*/  UIADD3 UR28, UR13, 0x2, URZ ;  /* 0x000000020d1c7890 */ /* 0x000fe2000fffe03f */
[C---:B------:R-:W-:Y:S02]  /*2670*/  ISETP.GT.AND P0, PT, R224.reuse, 0x1, PT ;  /* 0x00000001e000780c */ /* 0x040fe40003f04270 */
[----:B------:R-:W-:Y:S01]  /*2680*/  ISETP.GT.AND P1, PT, R224, RZ, PT ;  /* 0x000000ffe000720c */ /* 0x000fe20003f24270 */
[----:B------:R-:W0:Y:S01]  /*2690*/  LDGDEPBAR ;  /* 0x00000000000079af */ /* 0x000e220000000000 */
[----:B------:R-:W-:Y:S01]  /*26a0*/  FSEL R169, R5, -INF , P0 ;  /* 0xff80000005a97808 */ /* 0x000fe20000000000 */
[----:B------:R-:W-:Y:S01]  /*26b0*/  UISETP.GE.AND UP0, UPT, UR28, UR22, UPT ;  /* 0x000000161c00728c */ /* 0x000fe2000bf06270 */
[----:B------:R-:W-:Y:S02]  /*26c0*/  FSEL R75, R4, -INF , P1 ;  /* 0xff800000044b7808 */ /* 0x000fe40000800000 */
[----:B------:R-:W-:Y:S01]  /*26d0*/  ISETP.GT.AND P6, PT, R224, 0x20, PT ;  /* 0x00000020e000780c */ /* 0x000fe20003fc4270 */
[--C-:B------:R-:W-:Y:S01]  /*26e0*/  FFMA.FTZ R233, R169, c[0x0][0x29c], -R240.reuse ;  /* 0x0000a700a9e97a23 */ /* 0x100fe200000108f0 */
[----:B------:R-:W-:Y:S01]  /*26f0*/  FSEL R232, R6, -INF , P1 ;  /* 0xff80000006e87808 */ /* 0x000fe20000800000 */
[----:B------:R-:W-:Y:S01]  /*2700*/  FFMA.FTZ R180, R75, c[0x0][0x29c], -R240 ;  /* 0x0000a7004bb47a23 */ /* 0x000fe200000108f0 */
[----:B------:R-:W-:Y:S02]  /*2710*/  FSEL R242, R8, -INF , P1 ;  /* 0xff80000008f27808 */ /* 0x000fe40000800000 */
[----:B------:R-:W-:Y:S01]  /*2720*/  FSEL R238, R9, -INF , P0 ;  /* 0xff80000009ee7808 */ /* 0x000fe20000000000 */
[----:B------:R-:W-:Y:S01]  /*2730*/  MUFU.EX2 R233, R233 ;  /* 0x000000e900e97308 */ /* 0x000fe20000000800 */
[----:B------:R-:W-:Y:S02]  /*2740*/  FSEL R181, R11, -INF , P0 ;  /* 0xff8000000bb57808 */ /* 0x000fe40000000000 */
[----:B------:R-:W-:Y:S02]  /*2750*/  FSEL R183, R10, -INF , P1 ;  /* 0xff8000000ab77808 */ /* 0x000fe40000800000 */
[C---:B------:R-:W-:Y:S01]  /*2760*/  ISETP.GT.AND P1, PT, R224.reuse, 0x10, PT ;  /* 0x00000010e000780c */ /* 0x040fe20003f24270 */
[--C-:B------:R-:W-:Y:S01]  /*2770*/  FFMA.FTZ R181, R181, c[0x0][0x29c], -R226.reuse ;  /* 0x0000a700b5b57a23 */ /* 0x100fe200000108e2 */
[----:B------:R-:W-:Y:S01]  /*2780*/  ISETP.GT.AND P2, PT, R224, 0x21, PT ;  /* 0x00000021e000780c */ /* 0x000fe20003f44270 */
[----:B------:R-:W-:Y:S01]  /*2790*/  FFMA.FTZ R183, R183, c[0x0][0x29c], -R226 ;  /* 0x0000a700b7b77a23 */ /* 0x000fe200000108e2 */
[----:B-1----:R-:W-:Y:S01]  /*27a0*/  FSEL R0, R7, -INF , P0 ;  /* 0xff80000007007808 */ /* 0x002fe20000000000 */
[----:B------:R-:W1:Y:S01]  /*27b0*/  MUFU.EX2 R180, R180 ;  /* 0x000000b400b47308 */ /* 0x000e620000000800 */
[C---:B------:R-:W-:Y:S02]  /*27c0*/  HMMA.16816.F32 R4, R152.reuse, R148, RZ ;  /* 0x000000949804723c */ /* 0x040fe400000018ff */
[----:B------:R-:W-:Y:S02]  /*27d0*/  FSEL R76, R12, -INF , P1 ;  /* 0xff8000000c4c7808 */ /* 0x000fe40000800000 */
[----:B------:R-:W-:Y:S02]  /*27e0*/  FSEL R79, R20, -INF , P6 ;  /* 0xff800000144f7808 */ /* 0x000fe40003000000 */
[----:B------:R-:W-:Y:S02]  /*27f0*/  FSEL R73, R21, -INF , P2 ;  /* 0xff80000015497808 */ /* 0x000fe40001000000 */
[-C--:B------:R-:W-:Y:S01]  /*2800*/  HMMA.16816.F32 R8, R152, R150.reuse, RZ ;  /* 0x000000969808723c */ /* 0x080fe200000018ff */
[----:B------:R-:W-:Y:S01]  /*2810*/  ISETP.GT.AND P0, PT, R224, 0x11, PT ;  /* 0x00000011e000780c */ /* 0x000fe20003f04270 */
[----:B------:R-:W-:Y:S02]  /*2820*/  MUFU.EX2 R181, R181 ;  /* 0x000000b500b57308 */ /* 0x000fe40000000800 */
[----:B------:R-:W-:Y:S01]  /*2830*/  FSEL R239, R16, -INF , P1 ;  /* 0xff80000010ef7808 */ /* 0x000fe20000800000 */
[--C-:B------:R-:W-:Y:S01]  /*2840*/  FFMA.FTZ R79, R79, c[0x0][0x29c], -R240.reuse ;  /* 0x0000a7004f4f7a23 */ /* 0x100fe200000108f0 */
[----:B------:R-:W-:Y:S01]  /*2850*/  FSEL R171, R17, -INF , P0 ;  /* 0xff80000011ab7808 */ /* 0x000fe20000000000 */
[--C-:B------:R-:W-:Y:S01]  /*2860*/  FFMA.FTZ R249, R73, c[0x0][0x29c], -R240.reuse ;  /* 0x0000a70049f97a23 */ /* 0x100fe200000108f0 */
[----:B------:R-:W-:Y:S01]  /*2870*/  FSEL R168, R19, -INF , P0 ;  /* 0xff80000013a87808 */ /* 0x000fe20000000000 */
[--C-:B------:R-:W-:Y:S03]  /*2880*/  FFMA.FTZ R182, R239, c[0x0][0x29c], -R240.reuse ;  /* 0x0000a700efb67a23 */ /* 0x100fe600000108f0 */
[----:B------:R-:W-:Y:S01]  /*2890*/  FSEL R211, R18, -INF , P1 ;  /* 0xff80000012d37808 */ /* 0x000fe20000800000 */
[----:B------:R-:W-:Y:S01]  /*28a0*/  FFMA.FTZ R241, R171, c[0x0][0x29c], -R240 ;  /* 0x0000a700abf17a23 */ /* 0x000fe200000108f0 */
[C---:B------:R-:W-:Y:S01]  /*28b0*/  HMMA.16816.F32 R16, R80.reuse, R150, RZ ;  /* 0x000000965010723c */ /* 0x040fe200000018ff */
[----:B------:R-:W-:Y:S01]  /*28c0*/  MUFU.EX2 R249, R249 ;  /* 0x000000f900f97308 */ /* 0x000fe20000000800 */
[----:B------:R-:W-:Y:S02]  /*28d0*/  FSEL R246, R13, -INF , P0 ;  /* 0xff8000000df67808 */ /* 0x000fe40000000000 */
[----:B------:R-:W-:Y:S02]  /*28e0*/  FSEL R229, R14, -INF , P1 ;  /* 0xff8000000ee57808 */ /* 0x000fe40000800000 */
[----:B------:R-:W-:Y:S02]  /*28f0*/  FSEL R231, R15, -INF , P0 ;  /* 0xff8000000fe77808 */ /* 0x000fe40000000000 */
[-C--:B------:R-:W-:Y:S01]  /*2900*/  HMMA.16816.F32 R12, R80, R156.reuse, RZ ;  /* 0x0000009c500c723c */ /* 0x080fe200000018ff */
[----:B------:R-:W-:Y:S02]  /*2910*/  FSEL R72, R22, -INF , P6 ;  /* 0xff80000016487808 */ /* 0x000fe40003000000 */
[----:B------:R-:W-:Y:S01]  /*2920*/  ISETP.GT.AND P1, PT, R224, 0x30, PT ;  /* 0x00000030e000780c */ /* 0x000fe20003f24270 */
[----:B------:R-:W-:Y:S01]  /*2930*/  MUFU.EX2 R182, R182 ;  /* 0x000000b600b67308 */ /* 0x000fe20000000800 */
[----:B------:R-:W-:Y:S01]  /*2940*/  FSEL R74, R23, -INF , P2 ;  /* 0xff800000174a7808 */ /* 0x000fe20001000000 */
[--C-:B------:R-:W-:Y:S01]  /*2950*/  FFMA.FTZ R231, R231, c[0x0][0x29c], -R226.reuse ;  /* 0x0000a700e7e77a23 */ /* 0x100fe200000108e2 */
[----:B------:R-:W-:Y:S01]  /*2960*/  FSEL R78, R24, -INF , P6 ;  /* 0xff800000184e7808 */ /* 0x000fe20003000000 */
[C---:B------:R-:W-:Y:S02]  /*2970*/  HMMA.16816.F32 R20, R152.reuse, R156, RZ ;  /* 0x0000009c9814723c */ /* 0x040fe400000018ff */
[----:B------:R-:W-:Y:S02]  /*2980*/  ISETP.GT.AND P0, PT, R224, 0x31, PT ;  /* 0x00000031e000780c */ /* 0x000fe40003f04270 */
[----:B------:R-:W-:Y:S01]  /*2990*/  FSEL R252, R25, -INF , P2 ;  /* 0xff80000019fc7808 */ /* 0x000fe20001000000 */
[--C-:B------:R-:W-:Y:S01]  /*29a0*/  FFMA.FTZ R229, R229, c[0x0][0x29c], -R226.reuse ;  /* 0x0000a700e5e57a23 */ /* 0x100fe200000108e2 */
[----:B------:R-:W-:Y:S01]  /*29b0*/  FSEL R235, R26, -INF , P6 ;  /* 0xff8000001aeb7808 */ /* 0x000fe20003000000 */
[----:B------:R-:W2:Y:S01]  /*29c0*/  MUFU.EX2 R241, R241 ;  /* 0x000000f100f17308 */ /* 0x000ea20000000800 */
[----:B------:R-:W-:Y:S02]  /*29d0*/  FSEL R237, R27, -INF , P2 ;  /* 0xff8000001bed7808 */ /* 0x000fe40001000000 */
[-C--:B------:R-:W-:Y:S01]  /*29e0*/  HMMA.16816.F32 R24, R152, R158.reuse, RZ ;  /* 0x0000009e9818723c */ /* 0x080fe200000018ff */
        /* <DEDUP_REMOVED lines=8> */
[C---:B------:R-:W-:Y:S02]  /*2a70*/  HMMA.16816.F32 R32, R80.reuse, R158, RZ ;  /* 0x0000009e5020723c */ /* 0x040fe400000018ff */
[----:B------:R-:W-:Y:S01]  /*2a80*/  FSEL R156, R28, -INF , P1 ;  /* 0xff8000001c9c7808 */ /* 0x000fe20000800000 */
[----:B------:R-:W-:Y:S01]  /*2a90*/  FFMA.FTZ R150, R77, c[0x0][0x29c], -R240 ;  /* 0x0000a7004d967a23 */ /* 0x000fe200000108f0 */
[----:B------:R-:W-:Y:S01]  /*2aa0*/  FSEL R239, R30, -INF , P1 ;  /* 0xff8000001eef7808 */ /* 0x000fe20000800000 */
[----:B------:R-:W-:Y:S01]  /*2ab0*/  FFMA.FTZ R170, R170, c[0x0][0x29c], -R228 ;  /* 0x0000a700aaaa7a23 */ /* 0x000fe200000108e4 */
[----:B------:R-:W-:Y:S01]  /*2ac0*/  FSEL R250, R29, -INF , P0 ;  /* 0xff8000001dfa7808 */ /* 0x000fe20000000000 */
[----:B------:R-:W-:Y:S01]  /*2ad0*/  MUFU.EX2 R235, R235 ;  /* 0x000000eb00eb7308 */ /* 0x000fe20000000800 */
[----:B------:R-:W-:Y:S01]  /*2ae0*/  FSEL R243, R31, -INF , P0 ;  /* 0xff8000001ff37808 */ /* 0x000fe20000000000 */
[--C-:B------:R-:W-:Y:S01]  /*2af0*/  FFMA.FTZ R239, R239, c[0x0][0x29c], -R226.reuse ;  /* 0x0000a700efef7a23 */ /* 0x100fe200000108e2 */
[-C--:B------:R-:W-:Y:S01]  /*2b00*/  HMMA.16816.F32 R28, R80, R160.reuse, RZ ;  /* 0x000000a0501c723c */ /* 0x080fe200000018ff */
[----:B------:R-:W-:Y:S02]  /*2b10*/  ISETP.GT.AND P6, PT, R224, 0x40, PT ;  /* 0x00000040e000780c */ /* 0x000fe40003fc4270 */
[----:B------:R-:W-:Y:S01]  /*2b20*/  FSEL R169, R39, -INF , P2 ;  /* 0xff80000027a97808 */ /* 0x000fe20001000000 */
[----:B------:R-:W-:Y:S01]  /*2b30*/  FFMA.FTZ R243, R243, c[0x0][0x29c], -R226 ;  /* 0x0000a700f3f37a23 */ /* 0x000fe200000108e2 */
[----:B------:R-:W-:Y:S02]  /*2b40*/  FSEL R151, R36, -INF , P6 ;  /* 0xff80000024977808 */ /* 0x000fe40003000000 */
[----:B------:R-:W-:Y:S01]  /*2b50*/  FSEL R149, R37, -INF , P2 ;  /* 0xff80000025957808 */ /* 0x000fe20001000000 */
[----:B------:R-:W-:Y:S01]  /*2b60*/  MUFU.EX2 R239, R239 ;  /* 0x000000ef00ef7308 */ /* 0x000fe20000000800 */
[----:B------:R-:W-:Y:S02]  /*2b70*/  FSEL R148, R38, -INF , P6 ;  /* 0xff80000026947808 */ /* 0x000fe40003000000 */
[C---:B------:R-:W-:Y:S02]  /*2b80*/  HMMA.16816.F32 R36, R152.reuse, R160, RZ ;  /* 0x000000a09824723c */ /* 0x040fe400000018ff */
[----:B------:R-:W-:Y:S01]  /*2b90*/  MOV R158, R211 ;  /* 0x000000d3009e7202 */ /* 0x000fe20000000f00 */
[----:B------:R-:W-:Y:S01]  /*2ba0*/  FFMA.FTZ R149, R149, c[0x0][0x29c], -R240 ;  /* 0x0000a70095957a23 */ /* 0x000fe200000108f0 */
[----:B------:R-:W-:Y:S02]  /*2bb0*/  FSEL R211, R40, -INF , P6 ;  /* 0xff80000028d37808 */ /* 0x000fe40003000000 */
[----:B------:R-:W-:Y:S02]  /*2bc0*/  FSEL R244, R41, -INF , P2 ;  /* 0xff80000029f47808 */ /* 0x000fe40001000000 */
[----:B------:R-:W-:Y:S02]  /*2bd0*/  MOV R160, R230 ;  /* 0x000000e600a07202 */ /* 0x000fe40000000f00 */
[----:B------:R3:W4:Y:S01]  /*2be0*/  MUFU.EX2 R230, R79 ;  /* 0x0000004f00e67308 */ /* 0x0007220000000800 */
[----:B------:R-:W-:Y:S02]  /*2bf0*/  ISETP.GT.AND P1, PT, R224, 0x50, PT ;  /* 0x00000050e000780c */ /* 0x000fe40003f24270 */
[----:B------:R-:W-:Y:S02]  /*2c00*/  FSEL R245, R42, -INF , P6 ;  /* 0xff8000002af57808 */ /* 0x000fe40003000000 */
[----:B------:R-:W-:Y:S02]  /*2c10*/  FSEL R247, R43, -INF , P2 ;  /* 0xff8000002bf77808 */ /* 0x000fe40001000000 */
[-C--:B------:R-:W-:Y:S01]  /*2c20*/  HMMA.16816.F32 R40, R152, R162.reuse, RZ ;  /* 0x000000a29828723c */ /* 0x080fe200000018ff */
[----:B------:R-:W-:Y:S01]  /*2c30*/  ISETP.GT.AND P0, PT, R224, 0x51, PT ;  /* 0x00000051e000780c */ /* 0x000fe20003f04270 */
[--C-:B------:R-:W-:Y:S01]  /*2c40*/  FFMA.FTZ R245, R245, c[0x0][0x29c], -R226.reuse ;  /* 0x0000a700f5f57a23 */ /* 0x100fe200000108e2 */
[----:B------:R-:W-:Y:S01]  /*2c50*/  FSEL R248, R44, -INF , P1 ;  /* 0xff8000002cf87808 */ /* 0x000fe20000800000 */
[--C-:B------:R-:W-:Y:S01]  /*2c60*/  FFMA.FTZ R247, R247, c[0x0][0x29c], -R226.reuse ;  /* 0x0000a700f7f77a23 */ /* 0x100fe200000108e2 */
[----:B------:R-:W-:Y:S02]  /*2c70*/  FSEL R236, R45, -INF , P0 ;  /* 0xff8000002dec7808 */ /* 0x000fe40000000000 */
[----:B------:R-:W-:Y:S01]  /*2c80*/  FSEL R251, R46, -INF , P1 ;  /* 0xff8000002efb7808 */ /* 0x000fe20000800000 */
[----:B------:R-:W-:Y:S01]  /*2c90*/  MUFU.EX2 R245, R245 ;  /* 0x000000f500f57308 */ /* 0x000fe20000000800 */
[----:B------:R-:W-:Y:S02]  /*2ca0*/  FSEL R234, R47, -INF , P0 ;  /* 0xff8000002fea7808 */ /* 0x000fe40000000000 */
[C---:B------:R-:W-:Y:S02]  /*2cb0*/  HMMA.16816.F32 R44, R80.reuse, R162, RZ ;  /* 0x000000a2502c723c */ /* 0x040fe400000018ff */
[----:B------:R-:W-:Y:S01]  /*2cc0*/  FSEL R159, R48, -INF , P1 ;  /* 0xff800000309f7808 */ /* 0x000fe20000800000 */
[--C-:B------:R-:W-:Y:S01]  /*2cd0*/  FFMA.FTZ R251, R251, c[0x0][0x29c], -R226.reuse ;  /* 0x0000a700fbfb7a23 */ /* 0x100fe200000108e2 */
[----:B------:R-:W-:Y:S01]  /*2ce0*/  MOV R48, R168 ;  /* 0x000000a800307202 */ /* 0x000fe20000000f00 */
[----:B------:R-:W-:Y:S01]  /*2cf0*/  FFMA.FTZ R234, R234, c[0x0][0x29c], -R226 ;  /* 0x0000a700eaea7a23 */ /* 0x000fe200000108e2 */
[----:B------:R-:W-:Y:S02]  /*2d00*/  FSEL R168, R50, -INF , P1 ;  /* 0xff80000032a87808 */ /* 0x000fe40000800000 */
[----:B------:R-:W-:Y:S01]  /*2d10*/  FSEL R171, R51, -INF , P0 ;  /* 0xff80000033ab7808 */ /* 0x000fe20000000000 */
[----:B------:R-:W-:Y:S01]  /*2d20*/  MUFU.EX2 R251, R251 ;  /* 0x000000fb00fb7308 */ /* 0x000fe20000000800 */
[C---:B------:R-:W-:Y:S02]  /*2d30*/  ISETP.GT.AND P2, PT, R224.reuse, 0x60, PT ;  /* 0x00000060e000780c */ /* 0x040fe40003f44270 */
[----:B------:R-:W-:Y:S02]  /*2d40*/  FSEL R157, R49, -INF , P0 ;  /* 0xff800000319d7808 */ /* 0x000fe40000000000 */
[C---:B------:R-:W-:Y:S02]  /*2d50*/  ISETP.GT.AND P1, PT, R224.reuse, 0x61, PT ;  /* 0x00000061e000780c */ /* 0x040fe40003f24270 */
[C---:B------:R-:W-:Y:S01]  /*2d60*/  ISETP.GT.AND P6, PT, R224.reuse, 0x70, PT ;  /* 0x00000070e000780c */ /* 0x040fe20003fc4270 */
[--C-:B------:R-:W-:Y:S01]  /*2d70*/  FFMA.FTZ R161, R157, c[0x0][0x29c], -R240.reuse ;  /* 0x0000a7009da17a23 */ /* 0x100fe200000108f0 */
[----:B------:R-:W-:Y:S01]  /*2d80*/  ISETP.GT.AND P0, PT, R224, 0x71, PT ;  /* 0x00000071e000780c */ /* 0x000fe20003f04270 */
[----:B------:R-:W-:Y:S01]  /*2d90*/  MUFU.EX2 R234, R234 ;  /* 0x000000ea00ea7308 */ /* 0x000fe20000000800 */
[----:B------:R-:W-:Y:S02]  /*2da0*/  MOV R77, R48 ;  /* 0x00000030004d7202 */ /* 0x000fe40000000f00 */
[-C--:B------:R-:W-:Y:S01]  /*2db0*/  HMMA.16816.F32 R48, R80, R164.reuse, RZ ;  /* 0x000000a45030723c */ /* 0x080fe200000018ff */
[----:B------:R-:W-:Y:S01]  /*2dc0*/  FSEL R73, R52, -INF , P2 ;  /* 0xff80000034497808 */ /* 0x000fe20001000000 */
[--C-:B------:R-:W-:Y:S01]  /*2dd0*/  FFMA.FTZ R52, R151, c[0x0][0x29c], -R240.reuse ;  /* 0x0000a70097347a23 */ /* 0x100fe200000108f0 */
[----:B------:R-:W-:Y:S02]  /*2de0*/  FSEL R163, R53, -INF , P1 ;  /* 0xff80000035a37808 */ /* 0x000fe40000800000 */
[----:B---3--:R-:W-:Y:S02]  /*2df0*/  FSEL R79, R64, -INF , P6 ;  /* 0xff800000404f7808 */ /* 0x008fe40003000000 */
[----:B------:R-:W-:Y:S01]  /*2e00*/  FSEL R53, R65, -INF , P0 ;  /* 0xff80000041357808 */ /* 0x000fe20000000000 */
[--C-:B------:R-:W-:Y:S01]  /*2e10*/  FFMA.FTZ R65, R163, c[0x0][0x29c], -R240.reuse ;  /* 0x0000a700a3417a23 */ /* 0x100fe200000108f0 */
[----:B------:R-:W-:Y:S03]  /*2e20*/  MOV R162, R232 ;  /* 0x000000e800a27202 */ /* 0x000fe60000000f00 */
[----:B------:R-:W-:Y:S01]  /*2e30*/  MOV R151, R148 ;  /* 0x0000009400977202 */ /* 0x000fe20000000f00 */
[--C-:B------:R-:W-:Y:S01]  /*2e40*/  FFMA.FTZ R148, R159, c[0x0][0x29c], -R240.reuse ;  /* 0x0000a7009f947a23 */ /* 0x100fe200000108f0 */
[----:B------:R-:W-:Y:S01]  /*2e50*/  MOV R157, R160 ;  /* 0x000000a0009d7202 */ /* 0x000fe20000000f00 */
[--C-:B------:R-:W-:Y:S01]  /*2e60*/  FFMA.FTZ R160, R73, c[0x0][0x29c], -R240.reuse ;  /* 0x0000a70049a07a23 */ /* 0x100fe200000108f0 */
[----:B------:R-:W-:Y:S01]  /*2e70*/  MOV R163, R74 ;  /* 0x0000004a00a37202 */ /* 0x000fe20000000f00 */
[--C-:B------:R-:W-:Y:S01]  /*2e80*/  FFMA.FTZ R232, R75, c[0x0][0x29c], -R240.reuse ;  /* 0x0000a7004be87a23 */ /* 0x100fe200000108f0 */
[----:B------:R-:W-:Y:S01]  /*2e90*/  MOV R159, R76 ;  /* 0x0000004c009f7202 */ /* 0x000fe20000000f00 */
[--C-:B------:R-:W-:Y:S01]  /*2ea0*/  FFMA.FTZ R64, R79, c[0x0][0x29c], -R240.reuse ;  /* 0x0000a7004f407a23 */ /* 0x100fe200000108f0 */
[----:B------:R-:W-:Y:S01]  /*2eb0*/  FSEL R59, R59, -INF , P1 ;  /* 0xff8000003b3b7808 */ /* 0x000fe20000800000 */
[----:B------:R-:W-:Y:S01]  /*2ec0*/  FFMA.FTZ R53, R53, c[0x0][0x29c], -R240 ;  /* 0x0000a70035357a23 */ /* 0x000fe200000108f0 */
[----:B------:R-:W-:Y:S01]  /*2ed0*/  MOV R240, R72 ;  /* 0x0000004800f07202 */ /* 0x000fe20000000f00 */
[----:B------:R-:W3:Y:S01]  /*2ee0*/  MUFU.EX2 R232, R232 ;  /* 0x000000e800e87308 */ /* 0x000ee20000000800 */
[C---:B------:R-:W-:Y:S02]  /*2ef0*/  HMMA.16816.F32 R72, R152.reuse, R164, RZ ;  /* 0x000000a49848723c */ /* 0x040fe400000018ff */
[----:B------:R-:W-:Y:S01]  /*2f00*/  FFMA.FTZ R59, R59, c[0x0][0x29c], -R226 ;  /* 0x0000a7003b3b7a23 */ /* 0x000fe200000108e2 */
[----:B------:R-:W-:Y:S04]  /*2f10*/  FSEL R63, R63, -INF , P0 ;  /* 0xff8000003f3f7808 */ /* 0x000fe80000000000 */
[----:B------:R-:W-:Y:S02]  /*2f20*/  MOV R165, R77 ;  /* 0x0000004d00a57202 */ /* 0x000fe40000000f00 */
[----:B------:R-:W-:Y:S03]  /*2f30*/  MOV R164, R158 ;  /* 0x0000009e00a47202 */ /* 0x000fe60000000f00 */
[----:B------:R-:W-:Y:S02]  /*2f40*/  MOV R158, R78 ;  /* 0x0000004e009e7202 */ /* 0x000fe40000000f00 */
[-C--:B------:R-:W-:Y:S07]  /*2f50*/  HMMA.16816.F32 R76, R152, R166.reuse, RZ ;  /* 0x000000a6984c723c */ /* 0x080fee00000018ff */
[----:B------:R-:W-:Y:S01]  /*2f60*/  MOV R154, R0 ;  /* 0x00000000009a7202 */ /* 0x000fe20000000f00 */
[----:B------:R-:W-:Y:S01]  /*2f70*/  HMMA.16816.F32 R80, R80, R166, RZ ;  /* 0x000000a65050723c */ /* 0x000fe200000018ff */
[----:B------:R1:W5:Y:S03]  /*2f80*/  LDL.LU R0, [R1] ;  /* 0x0000000001007983 */ /* 0x0003660000300800 */
[----:B------:R-:W-:Y:S02]  /*2f90*/  MOV R155, R211 ;  /* 0x000000d3009b7202 */ /* 0x000fe40000000f00 */
[----:B------:R-:W1:Y:S01]  /*2fa0*/  S2R R211, SR_CTAID.X ;  /* 0x0000000000d37919 */ /* 0x000e620000002500 */
[----:B------:R-:W-:Y:S01]  /*2fb0*/  MOV R166, R240 ;  /* 0x000000f000a67202 */ /* 0x000fe20000000f00 */
[-C--:B------:R-:W-:Y:S01]  /*2fc0*/  HMMA.16816.F32 R68, R172, R176.reuse, R68 ;  /* 0x000000b0ac44723c */ /* 0x080fe20000001844 */
[----:B------:R-:W1:Y:S04]  /*2fd0*/  MUFU.EX2 R240, R150 ;  /* 0x0000009600f07308 */ /* 0x000e680000000800 */
[----:B------:R-:W-:Y:S03]  /*2fe0*/  MOV R167, R154 ;  /* 0x0000009a00a77202 */ /* 0x000fe60000000f00 */
[C---:B------:R-:W-:Y:S03]  /*2ff0*/  HMMA.16816.F32 R4, R184.reuse, R176, R4 ;  /* 0x000000b0b804723c */ /* 0x040fe60000001804 */
[----:B------:R1:W1:Y:S04]  /*3000*/  MUFU.EX2 R177, R52 ;  /* 0x0000003400b17308 */ /* 0x0002680000000800 */
[----:B------:R-:W-:Y:S01]  /*3010*/  SHF.L.U32 R176, R202, 0x1, RZ ;  /* 0x00000001cab07819 */ /* 0x000fe200000006ff */
[-C--:B------:R-:W-:Y:S08]  /*3020*/  HMMA.16816.F32 R8, R184, R178.reuse, R8 ;  /* 0x000000b2b808723c */ /* 0x080ff00000001808 */
[C---:B------:R-:W-:Y:S01]  /*3030*/  HMMA.16816.F32 R16, R172.reuse, R178, R16 ;  /* 0x000000b2ac10723c */ /* 0x040fe20000001810 */
[----:B------:R-:W2:Y:S07]  /*3040*/  MUFU.EX2 R178, R149 ;  /* 0x0000009500b27308 */ /* 0x000eae0000000800 */
[-C--:B------:R-:W-:Y:S03]  /*3050*/  HMMA.16816.F32 R12, R172, R188.reuse, R12 ;  /* 0x000000bcac0c723c */ /* 0x080fe6000000180c */
[----:B------:R-:W-:Y:S01]  /*3060*/  MUFU.EX2 R179, R148 ;  /* 0x0000009400b37308 */ /* 0x000fe20000000800 */
[----:B-1----:R-:W-:Y:S02]  /*3070*/  IADD3 R52, R209, R176, RZ ;  /* 0x000000b0d1347210 */ /* 0x002fe40007ffe0ff */
[----:B------:R-:W-:Y:S02]  /*3080*/  IADD3 R209, R176, R209, R201 ;  /* 0x000000d1b0d17210 */ /* 0x000fe40007ffe0c9 */
[C---:B------:R-:W-:Y:S05]  /*3090*/  HMMA.16816.F32 R20, R184.reuse, R188, R20 ;  /* 0x000000bcb814723c */ /* 0x040fea0000001814 */
[----:B------:R-:W-:Y:S03]  /*30a0*/  MUFU.EX2 R189, R160 ;  /* 0x000000a000bd7308 */ /* 0x000fe60000000800 */
[-C--:B------:R-:W-:Y:S07]  /*30b0*/  HMMA.16816.F32 R24, R184, R190.reuse, R24 ;  /* 0x000000beb818723c */ /* 0x080fee0000001818 */
[----:B------:R1:W-:Y:S01]  /*30c0*/  MUFU.EX2 R188, R161 ;  /* 0x000000a100bc7308 */ /* 0x0003e20000000800 */
[C---:B------:R-:W-:Y:S07]  /*30d0*/  HMMA.16816.F32 R32, R172.reuse, R190, R32 ;  /* 0x000000beac20723c */ /* 0x040fee0000001820 */
[----:B------:R-:W-:Y:S01]  /*30e0*/  MOV R191, R155 ;  /* 0x0000009b00bf7202 */ /* 0x000fe20000000f00 */
[-C--:B------:R-:W-:Y:S01]  /*30f0*/  HMMA.16816.F32 R28, R172, R192.reuse, R28 ;  /* 0x000000c0ac1c723c */ /* 0x080fe2000000181c */
[----:B------:R2:W-:Y:S01]  /*3100*/  MUFU.EX2 R190, R65 ;  /* 0x0000004100be7308 */ /* 0x0005e20000000800 */
[----:B------:R-:W-:Y:S06]  /*3110*/  LDSM.16.M88.4 R152, [R3+0x4080] ;  /* 0x004080000398783b */ /* 0x000fec0000000200 */
[C---:B------:R-:W-:Y:S03]  /*3120*/  HMMA.16816.F32 R36, R184.reuse, R192, R36 ;  /* 0x000000c0b824723c */ /* 0x040fe60000001824 */
[----:B------:R3:W-:Y:S01]  /*3130*/  MUFU.EX2 R192, R53 ;  /* 0x0000003500c07308 */ /* 0x0007e20000000800 */
[----:B-1----:R-:W-:Y:S04]  /*3140*/  MOV R161, R157 ;  /* 0x0000009d00a17202 */ /* 0x002fe80000000f00 */
[-C--:B------:R-:W-:Y:S04]  /*3150*/  HMMA.16816.F32 R40, R184, R194.reuse, R40 ;  /* 0x000000c2b828723c */ /* 0x080fe80000001828 */
[----:B------:R-:W-:Y:S02]  /*3160*/  MOV R193, R151 ;  /* 0x0000009700c17202 */ /* 0x000fe40000000f00 */
[----:B------:R-:W1:Y:S02]  /*3170*/  LDSM.16.M88.4 R148, [R52+0x10080] ;  /* 0x010080003494783b */ /* 0x000e640000000200 */
[C---:B------:R-:W-:Y:S04]  /*3180*/  HMMA.16816.F32 R44, R172.reuse, R194, R44 ;  /* 0x000000c2ac2c723c */ /* 0x040fe8000000182c */
[----:B--2---:R-:W-:Y:S03]  /*3190*/  MOV R65, R156 ;  /* 0x0000009c00417202 */ /* 0x004fe60000000f00 */
[----:B------:R-:W-:Y:S01]  /*31a0*/  IMAD.MOV.U32 R195, RZ, RZ, R159 ;  /* 0x000000ffffc37224 */ /* 0x000fe200078e009f */
[-C--:B------:R-:W-:Y:S04]  /*31b0*/  HMMA.16816.F32 R48, R172, R196.reuse, R48 ;  /* 0x000000c4ac30723c */ /* 0x080fe80000001830 */
[----:B------:R-:W-:Y:S02]  /*31c0*/  MOV R194, R158 ;  /* 0x0000009e00c27202 */ /* 0x000fe40000000f00 */
[----:B------:R2:W4:Y:S01]  /*31d0*/  LDSM.16.M88.4 R156, [R52+0x12080] ;  /* 0x01208000349c783b */ /* 0x0005220000000200 */
[----:B---3--:R-:W-:Y:S01]  /*31e0*/  MOV R53, R161 ;  /* 0x000000a100357202 */ /* 0x008fe20000000f00 */
[C---:B------:R-:W-:Y:S07]  /*31f0*/  HMMA.16816.F32 R72, R184.reuse, R196, R72 ;  /* 0x000000c4b848723c */ /* 0x040fee0000001848 */
[----:B------:R-:W-:Y:S01]  /*3200*/  MOV R197, R163 ;  /* 0x000000a300c57202 */ /* 0x000fe20000000f00 */
[-C--:B------:R-:W-:Y:S01]  /*3210*/  HMMA.16816.F32 R76, R184, R198.reuse, R76 ;  /* 0x000000c6b84c723c */ /* 0x080fe2000000184c */
[----:B------:R-:W-:Y:S03]  /*3220*/  MUFU.EX2 R186, R170 ;  /* 0x000000aa00ba7308 */ /* 0x000fe60000000800 */
[----:B------:R-:W-:Y:S03]  /*3230*/  MOV R196, R166 ;  /* 0x000000a600c47202 */ /* 0x000fe60000000f00 */
[--C-:B------:R-:W-:Y:S01]  /*3240*/  FFMA.FTZ R184, R167, c[0x0][0x29c], -R228.reuse ;  /* 0x0000a700a7b87a23 */ /* 0x100fe200000108e4 */
[----:B------:R-:W-:Y:S04]  /*3250*/  HMMA.16816.F32 R80, R172, R198, R80 ;  /* 0x000000c6ac50723c */ /* 0x000fe80000001850 */
[--C-:B------:R-:W-:Y:S01]  /*3260*/  FFMA.FTZ R185, R53, c[0x0][0x29c], -R228.reuse ;  /* 0x0000a70035b97a23 */ /* 0x100fe200000108e4 */
[----:B--2---:R-:W-:Y:S01]  /*3270*/  MOV R52, R191 ;  /* 0x000000bf00347202 */ /* 0x004fe20000000f00 */
[----:B------:R-:W-:Y:S01]  /*3280*/  MUFU.EX2 R184, R184 ;  /* 0x000000b800b87308 */ /* 0x000fe20000000800 */
[--C-:B------:R-:W-:Y:S01]  /*3290*/  FFMA.FTZ R172, R164, c[0x0][0x29c], -R228.reuse ;  /* 0x0000a700a4ac7a23 */ /* 0x100fe200000108e4 */
[-C--:B-1----:R-:W-:Y:S05]  /*32a0*/  HMMA.16816.F32 R68, R148, R152.reuse, R68 ;  /* 0x000000989444723c */ /* 0x082fea0000001844 */
[--C-:B------:R-:W-:Y:S01]  /*32b0*/  FFMA.FTZ R173, R165, c[0x0][0x29c], -R228.reuse ;  /* 0x0000a700a5ad7a23 */ /* 0x100fe200000108e4 */
[----:B------:R-:W-:Y:S01]  /*32c0*/  FSEL R53, R54, -INF , P2 ;  /* 0xff80000036357808 */ /* 0x000fe20001000000 */
[----:B------:R-:W-:Y:S01]  /*32d0*/  LDSM.16.M88.4 R164, [R3+0x6080] ;  /* 0x0060800003a4783b */ /* 0x000fe20000000200 */
[----:B------:R1:W-:Y:S01]  /*32e0*/  MUFU.EX2 R191, R64 ;  /* 0x0000004000bf7308 */ /* 0x0003e20000000800 */
[----:B------:R-:W-:Y:S03]  /*32f0*/  MOV R199, R194 ;  /* 0x000000c200c77202 */ /* 0x000fe60000000f00 */
[--C-:B------:R-:W-:Y:S01]  /*3300*/  FFMA.FTZ R194, R169, c[0x0][0x29c], -R228.reuse ;  /* 0x0000a700a9c27a23 */ /* 0x100fe200000108e4 */
[----:B------:R-:W-:Y:S01]  /*3310*/  MOV R198, R195 ;  /* 0x000000c300c67202 */ /* 0x000fe20000000f00 */
[C---:B----4-:R-:W-:Y:S04]  /*3320*/  HMMA.16816.F32 R4, R156.reuse, R152, R4 ;  /* 0x000000989c04723c */ /* 0x050fe80000001804 */
[--C-:B------:R-:W-:Y:S01]  /*3330*/  FFMA.FTZ R195, R168, c[0x0][0x29c], -R228.reuse ;  /* 0x0000a700a8c37a23 */ /* 0x100fe200000108e4 */
[----:B------:R-:W-:Y:S01]  /*3340*/  MUFU.EX2 R172, R172 ;  /* 0x000000ac00ac7308 */ /* 0x000fe20000000800 */
[--C-:B------:R-:W-:Y:S01]  /*3350*/  FFMA.FTZ R174, R196, c[0x0][0x29c], -R228.reuse ;  /* 0x0000a700c4ae7a23 */ /* 0x100fe200000108e4 */
[----:B------:R-:W-:Y:S01]  /*3360*/  MOV R196, R65 ;  /* 0x0000004100c47202 */ /* 0x000fe20000000f00 */
[-C--:B------:R-:W-:Y:S04]  /*3370*/  HMMA.16816.F32 R8, R156, R154.reuse, R8 ;  /* 0x0000009a9c08723c */ /* 0x080fe80000001808 */
[----:B------:R-:W-:Y:S01]  /*3380*/  FSEL R65, R55, -INF , P1 ;  /* 0xff80000037417808 */ /* 0x000fe20000800000 */
[--C-:B------:R-:W-:Y:S01]  /*3390*/  FFMA.FTZ R175, R197, c[0x0][0x29c], -R228.reuse ;  /* 0x0000a700c5af7a23 */ /* 0x100fe200000108e4 */
[----:B------:R-:W-:Y:S01]  /*33a0*/  MOV R197, R52 ;  /* 0x0000003400c57202 */ /* 0x000fe20000000f00 */
[----:B------:R-:W2:Y:S01]  /*33b0*/  MUFU.EX2 R173, R173 ;  /* 0x000000ad00ad7308 */ /* 0x000ea20000000800 */
[C---:B------:R-:W-:Y:S01]  /*33c0*/  HMMA.16816.F32 R16, R148.reuse, R154, R16 ;  /* 0x0000009a9410723c */ /* 0x040fe20000001810 */
[----:B------:R-:W-:Y:S03]  /*33d0*/  LDSM.16.M88.4 R152, [R3+0x7080] ;  /* 0x007080000398783b */ /* 0x000fe60000000200 */
[----:B-1----:R-:W-:Y:S01]  /*33e0*/  MOV R64, R193 ;  /* 0x000000c100407202 */ /* 0x002fe20000000f00 */
[--C-:B------:R-:W-:Y:S04]  /*33f0*/  FFMA.FTZ R193, R162, c[0x0][0x29c], -R228.reuse ;  /* 0x0000a700a2c17a23 */ /* 0x100fe800000108e4 */
[----:B------:R-:W1:Y:S01]  /*3400*/  LDSM.16.M88.4 R160, [R3+0x5080] ;  /* 0x0050800003a0783b */ /* 0x000e620000000200 */
[----:B------:R-:W-:Y:S02]  /*3410*/  MUFU.EX2 R194, R194 ;  /* 0x000000c200c27308 */ /* 0x000fe40000000800 */
[--C-:B------:R-:W-:Y:S08]  /*3420*/  FFMA.FTZ R187, R64, c[0x0][0x29c], -R228.reuse ;  /* 0x0000a70040bb7a23 */ /* 0x100ff000000108e4 */
[----:B------:R-:W-:Y:S10]  /*3430*/  MUFU.EX2 R187, R187 ;  /* 0x000000bb00bb7308 */ /* 0x000ff40000000800 */
[----:B------:R-:W-:Y:S10]  /*3440*/  MUFU.EX2 R174, R174 ;  /* 0x000000ae00ae7308 */ /* 0x000ff40000000800 */
[----:B------:R-:W-:Y:S01]  /*3450*/  MUFU.EX2 R175, R175 ;  /* 0x000000af00af7308 */ /* 0x000fe20000000800 */
[-C--:B-1----:R-:W-:Y:S09]  /*3460*/  HMMA.16816.F32 R12, R148, R160.reuse, R12 ;  /* 0x000000a0940c723c */ /* 0x082ff2000000180c */
[----:B------:R-:W-:Y:S01]  /*3470*/  MUFU.EX2 R185, R185 ;  /* 0x000000b900b97308 */ /* 0x000fe20000000800 */
[C---:B------:R-:W-:Y:S09]  /*3480*/  HMMA.16816.F32 R20, R156.reuse, R160, R20 ;  /* 0x000000a09c14723c */ /* 0x040ff20000001814 */
[----:B------:R-:W1:Y:S01]  /*3490*/  MUFU.EX2 R193, R193 ;  /* 0x000000c100c17308 */ /* 0x000e620000000800 */
[-C--:B------:R-:W-:Y:S09]  /*34a0*/  HMMA.16816.F32 R24, R156, R162.reuse, R24 ;  /* 0x000000a29c18723c */ /* 0x080ff20000001818 */
[----:B------:R-:W-:Y:S01]  /*34b0*/  MUFU.EX2 R195, R195 ;  /* 0x000000c300c37308 */ /* 0x000fe20000000800 */
[C---:B------:R-:W-:Y:S01]  /*34c0*/  HMMA.16816.F32 R32, R148.reuse, R162, R32 ;  /* 0x000000a29420723c */ /* 0x040fe20000001820 */
[----:B------:R-:W-:Y:S07]  /*34d0*/  LDSM.16.M88.4 R160, [R209+0x10080] ;  /* 0x01008000d1a0783b */ /* 0x000fee0000000200 */
[-C--:B------:R-:W-:Y:S08]  /*34e0*/  HMMA.16816.F32 R28, R148, R164.reuse, R28 ;  /* 0x000000a4941c723c */ /* 0x080ff0000000181c */
[C---:B------:R-:W-:Y:S07]  /*34f0*/  HMMA.16816.F32 R36, R156.reuse, R164, R36 ;  /* 0x000000a49c24723c */ /* 0x040fee0000001824 */
[--C-:B------:R-:W-:Y:S01]  /*3500*/  FFMA.FTZ R164, R171, c[0x0][0x29c], -R228.reuse ;  /* 0x0000a700aba47a23 */ /* 0x100fe200000108e4 */
[-C--:B------:R-:W-:Y:S01]  /*3510*/  HMMA.16816.F32 R40, R156, R166.reuse, R40 ;  /* 0x000000a69c28723c */ /* 0x080fe20000001828 */
[----:B------:R-:W3:Y:S03]  /*3520*/  LDSM.16.M88.4 R168, [R2+0x4080] ;  /* 0x0040800002a8783b */ /* 0x000ee60000000200 */
[--C-:B------:R-:W-:Y:S01]  /*3530*/  FFMA.FTZ R165, R53, c[0x0][0x29c], -R228.reuse ;  /* 0x0000a70035a57a23 */ /* 0x100fe200000108e4 */
[----:B------:R-:W-:Y:S03]  /*3540*/  MUFU.EX2 R164, R164 ;  /* 0x000000a400a47308 */ /* 0x000fe60000000800 */
[C---:B------:R-:W-:Y:S01]  /*3550*/  HMMA.16816.F32 R44, R148.reuse, R166, R44 ;  /* 0x000000a6942c723c */ /* 0x040fe2000000182c */
[----:B------:R-:W4:Y:S06]  /*3560*/  LDSM.16.M88.4 R52, [R209+0x12080] ;  /* 0x01208000d134783b */ /* 0x000f2c0000000200 */
[--C-:B------:R-:W-:Y:S01]  /*3570*/  FFMA.FTZ R166, R65, c[0x0][0x29c], -R228.reuse ;  /* 0x0000a70041a67a23 */ /* 0x100fe200000108e4 */
[-C--:B------:R-:W-:Y:S01]  /*3580*/  HMMA.16816.F32 R48, R148, R152.reuse, R48 ;  /* 0x000000989430723c */ /* 0x080fe20000001830 */
[----:B------:R-:W-:Y:S03]  /*3590*/  MUFU.EX2 R165, R165 ;  /* 0x000000a500a57308 */ /* 0x000fe60000000800 */
[----:B------:R-:W-:Y:S04]  /*35a0*/  FSEL R65, R66, -INF , P6 ;  /* 0xff80000042417808 */ /* 0x000fe80003000000 */
[C---:B------:R-:W-:Y:S03]  /*35b0*/  HMMA.16816.F32 R72, R156.reuse, R152, R72 ;  /* 0x000000989c48723c */ /* 0x040fe60000001848 */
[----:B------:R-:W-:Y:S01]  /*35c0*/  MUFU.EX2 R166, R166 ;  /* 0x000000a600a67308 */ /* 0x000fe20000000800 */
[--C-:B------:R-:W-:Y:S03]  /*35d0*/  FFMA.FTZ R167, R65, c[0x0][0x29c], -R228.reuse ;  /* 0x0000a70041a77a23 */ /* 0x100fe600000108e4 */
[----:B------:R-:W-:Y:S01]  /*35e0*/  FSEL R153, R67, -INF , P0 ;  /* 0xff80000043997808 */ /* 0x000fe20000000000 */
[-C--:B------:R-:W-:Y:S01]  /*35f0*/  HMMA.16816.F32 R76, R156, R154.reuse, R76 ;  /* 0x0000009a9c4c723c */ /* 0x080fe2000000184c */
[----:B------:R-:W1:Y:S03]  /*3600*/  LDSM.16.M88.4 R64, [R2+0x5080] ;  /* 0x005080000240783b */ /* 0x000e660000000200 */
[----:B------:R-:W-:Y:S01]  /*3610*/  FFMA.FTZ R228, R153, c[0x0][0x29c], -R228 ;  /* 0x0000a70099e47a23 */ /* 0x000fe200000108e4 */
[----:B------:R-:W-:Y:S02]  /*3620*/  MUFU.EX2 R167, R167 ;  /* 0x000000a700a77308 */ /* 0x000fe40000000800 */
[--C-:B------:R-:W-:Y:S01]  /*3630*/  FFMA.FTZ R156, R242, c[0x0][0x29c], -R227.reuse ;  /* 0x0000a700f29c7a23 */ /* 0x100fe200000108e3 */
[----:B------:R-:W-:Y:S01]  /*3640*/  HMMA.16816.F32 R80, R148, R154, R80 ;  /* 0x0000009a9450723c */ /* 0x000fe20000001850 */
[----:B------:R-:W2:Y:S03]  /*3650*/  LDSM.16.M88.4 R148, [R2+0x6080] ;  /* 0x006080000294783b */ /* 0x000ea60000000200 */
[--C-:B------:R-:W-:Y:S02]  /*3660*/  FFMA.FTZ R157, R238, c[0x0][0x29c], -R227.reuse ;  /* 0x0000a700ee9d7a23 */ /* 0x100fe400000108e3 */
[--C-:B------:R-:W-:Y:S01]  /*3670*/  FFMA.FTZ R158, R198, c[0x0][0x29c], -R227.reuse ;  /* 0x0000a700c69e7a23 */ /* 0x100fe200000108e3 */
[----:B------:R-:W-:Y:S01]  /*3680*/  MUFU.EX2 R156, R156 ;  /* 0x0000009c009c7308 */ /* 0x000fe20000000800 */
[-C--:B---3--:R-:W-:Y:S01]  /*3690*/  HMMA.16816.F32 R68, R160, R168.reuse, R68 ;  /* 0x000000a8a044723c */ /* 0x088fe20000001844 */
[----:B------:R-:W3:Y:S04]  /*36a0*/  LDSM.16.M88.4 R152, [R2+0x7080] ;  /* 0x007080000298783b */ /* 0x000ee80000000200 */
[--C-:B------:R-:W-:Y:S01]  /*36b0*/  FFMA.FTZ R159, R246, c[0x0][0x29c], -R227.reuse ;  /* 0x0000a700f69f7a23 */ /* 0x100fe200000108e3 */
[----:B------:R-:W-:Y:S02]  /*36c0*/  FSEL R198, R61, -INF , P0 ;  /* 0xff8000003dc67808 */ /* 0x000fe40000000000 */
[C---:B----4-:R-:W-:Y:S01]  /*36d0*/  HMMA.16816.F32 R4, R52.reuse, R168, R4 ;  /* 0x000000a83404723c */ /* 0x050fe20000001804 */
[----:B------:R-:W-:Y:S06]  /*36e0*/  MUFU.EX2 R157, R157 ;  /* 0x0000009d009d7308 */ /* 0x000fec0000000800 */
[--C-:B------:R-:W-:Y:S01]  /*36f0*/  FFMA.FTZ R168, R199, c[0x0][0x29c], -R227.reuse ;  /* 0x0000a700c7a87a23 */ /* 0x100fe200000108e3 */
[-C--:B------:R-:W-:Y:S03]  /*3700*/  HMMA.16816.F32 R8, R52, R170.reuse, R8 ;  /* 0x000000aa3408723c */ /* 0x080fe60000001808 */
[----:B------:R-:W-:Y:S01]  /*3710*/  MUFU.EX2 R158, R158 ;  /* 0x0000009e009e7308 */ /* 0x000fe20000000800 */
[--C-:B------:R-:W-:Y:S04]  /*3720*/  FFMA.FTZ R169, R252, c[0x0][0x29c], -R227.reuse ;  /* 0x0000a700fca97a23 */ /* 0x100fe800000108e3 */
[C---:B------:R-:W-:Y:S05]  /*3730*/  HMMA.16816.F32 R16, R160.reuse, R170, R16 ;  /* 0x000000aaa010723c */ /* 0x040fea0000001810 */
[----:B------:R-:W-:Y:S02]  /*3740*/  MUFU.EX2 R159, R159 ;  /* 0x0000009f009f7308 */ /* 0x000fe40000000800 */
[----:B------:R-:W-:Y:S01]  /*3750*/  FSEL R170, R57, -INF , P1 ;  /* 0xff80000039aa7808 */ /* 0x000fe20000800000 */
[-C--:B-1----:R-:W-:Y:S04]  /*3760*/  HMMA.16816.F32 R12, R160, R64.reuse, R12 ;  /* 0x00000040a00c723c */ /* 0x082fe8000000180c */
[----:B------:R-:W-:Y:S01]  /*3770*/  FSEL R57, R58, -INF , P2 ;  /* 0xff8000003a397808 */ /* 0x000fe20001000000 */
[--C-:B------:R-:W-:Y:S02]  /*3780*/  FFMA.FTZ R58, R236, c[0x0][0x29c], -R227.reuse ;  /* 0x0000a700ec3a7a23 */ /* 0x100fe400000108e3 */
[----:B------:R-:W-:Y:S01]  /*3790*/  MUFU.EX2 R168, R168 ;  /* 0x000000a800a87308 */ /* 0x000fe20000000800 */
[C---:B------:R-:W-:Y:S04]  /*37a0*/  HMMA.16816.F32 R20, R52.reuse, R64, R20 ;  /* 0x000000403414723c */ /* 0x040fe80000001814 */
[--C-:B------:R-:W-:Y:S02]  /*37b0*/  FFMA.FTZ R57, R57, c[0x0][0x29c], -R226.reuse ;  /* 0x0000a70039397a23 */ /* 0x100fe400000108e2 */
[--C-:B------:R-:W-:Y:S02]  /*37c0*/  FFMA.FTZ R170, R170, c[0x0][0x29c], -R227.reuse ;  /* 0x0000a700aaaa7a23 */ /* 0x100fe400000108e3 */
[-C--:B------:R-:W-:Y:S01]  /*37d0*/  HMMA.16816.F32 R24, R52, R66.reuse, R24 ;  /* 0x000000423418723c */ /* 0x080fe20000001818 */
[----:B------:R-:W-:Y:S03]  /*37e0*/  MUFU.EX2 R169, R169 ;  /* 0x000000a900a97308 */ /* 0x000fe60000000800 */
[--C-:B------:R-:W-:Y:S01]  /*37f0*/  FFMA.FTZ R64, R196, c[0x0][0x29c], -R227.reuse ;  /* 0x0000a700c4407a23 */ /* 0x100fe200000108e3 */
[----:B------:R-:W-:Y:S01]  /*3800*/  FSEL R196, R56, -INF , P2 ;  /* 0xff80000038c47808 */ /* 0x000fe20001000000 */
[----:B------:R-:W-:Y:S01]  /*3810*/  IMAD.SHL.U32 R56, R213, 0x2, RZ ;  /* 0x00000002d5387824 */ /* 0x000fe200078e00ff */
[----:B------:R-:W-:Y:S01]  /*3820*/  R2P PR, R214, 0x6 ;  /* 0x00000006d6007804 */ /* 0x000fe20000000000 */
[C---:B------:R-:W-:Y:S01]  /*3830*/  HMMA.16816.F32 R32, R160.reuse, R66, R32 ;  /* 0x00000042a020723c */ /* 0x040fe20000001820 */
[----:B------:R-:W-:Y:S02]  /*3840*/  PLOP3.LUT P0, PT, PT, PT, UP0, 0x80, 0x0 ;  /* 0x000000000000781c */ /* 0x000fe40003f0f008 */
[----:B------:R-:W-:Y:S01]  /*3850*/  MUFU.EX2 R58, R58 ;  /* 0x0000003a003a7308 */ /* 0x000fe20000000800 */
[--C-:B------:R-:W-:Y:S02]  /*3860*/  FFMA.FTZ R65, R250, c[0x0][0x29c], -R227.reuse ;  /* 0x0000a700fa417a23 */ /* 0x100fe400000108e3 */
[--C-:B------:R-:W-:Y:S02]  /*3870*/  FFMA.FTZ R61, R196, c[0x0][0x29c], -R227.reuse ;  /* 0x0000a700c43d7a23 */ /* 0x100fe400000108e3 */
[-C--:B--2---:R-:W-:Y:S04]  /*3880*/  HMMA.16816.F32 R28, R160, R148.reuse, R28 ;  /* 0x00000094a01c723c */ /* 0x084fe8000000181c */
[--C-:B------:R-:W-:Y:S01]  /*3890*/  FFMA.FTZ R66, R197, c[0x0][0x29c], -R227.reuse ;  /* 0x0000a700c5427a23 */ /* 0x100fe200000108e3 */
[----:B------:R-:W-:Y:S01]  /*38a0*/  MUFU.EX2 R65, R65 ;  /* 0x0000004100417308 */ /* 0x000fe20000000800 */
[--C-:B------:R-:W-:Y:S02]  /*38b0*/  FFMA.FTZ R67, R244, c[0x0][0x29c], -R227.reuse ;  /* 0x0000a700f4437a23 */ /* 0x100fe400000108e3 */
[C---:B------:R-:W-:Y:S01]  /*38c0*/  HMMA.16816.F32 R36, R52.reuse, R148, R36 ;  /* 0x000000943424723c */ /* 0x040fe20000001824 */
[----:B------:R-:W1:Y:S06]  /*38d0*/  LDS R148, [R225+0x18480] ;  /* 0x01848000e1947984 */ /* 0x000e6c0000000800 */
[--C-:B------:R-:W-:Y:S01]  /*38e0*/  FFMA.FTZ R149, R248, c[0x0][0x29c], -R227.reuse ;  /* 0x0000a700f8957a23 */ /* 0x100fe200000108e3 */
[-C--:B------:R-:W-:Y:S01]  /*38f0*/  HMMA.16816.F32 R40, R52, R150.reuse, R40 ;  /* 0x000000963428723c */ /* 0x080fe20000001828 */
[----:B------:R-:W-:Y:S07]  /*3900*/  MUFU.EX2 R66, R66 ;  /* 0x0000004200427308 */ /* 0x000fee0000000800 */
[C---:B------:R-:W-:Y:S03]  /*3910*/  HMMA.16816.F32 R44, R160.reuse, R150, R44 ;  /* 0x00000096a02c723c */ /* 0x040fe6000000182c */
[----:B------:R-:W-:Y:S04]  /*3920*/  MUFU.EX2 R149, R149 ;  /* 0x0000009500957308 */ /* 0x000fe80000000800 */
[----:B------:R-:W-:Y:S01]  /*3930*/  FSEL R151, R62, -INF , P6 ;  /* 0xff8000003e977808 */ /* 0x000fe20003000000 */
[-C--:B---3--:R-:W-:Y:S04]  /*3940*/  HMMA.16816.F32 R48, R160, R152.reuse, R48 ;  /* 0x00000098a030723c */ /* 0x088fe80000001830 */
[----:B------:R-:W-:Y:S01]  /*3950*/  IADD3 R62, R56, 0x18880, RZ ;  /* 0x00018880383e7810 */ /* 0x000fe20007ffe0ff */
[----:B------:R-:W-:Y:S01]  /*3960*/  MUFU.EX2 R67, R67 ;  /* 0x0000004300437308 */ /* 0x000fe20000000800 */
[----:B------:R-:W-:Y:S01]  /*3970*/  FSEL R150, R60, -INF , P6 ;  /* 0xff8000003c967808 */ /* 0x000fe20003000000 */
[--C-:B------:R-:W-:Y:S01]  /*3980*/  FFMA.FTZ R151, R151, c[0x0][0x29c], -R226.reuse ;  /* 0x0000a70097977a23 */ /* 0x100fe200000108e2 */
[C---:B------:R-:W-:Y:S04]  /*3990*/  HMMA.16816.F32 R72, R52.reuse, R152, R72 ;  /* 0x000000983448723c */ /* 0x040fe80000001848 */
[----:B------:R-:W-:Y:S01]  /*39a0*/  IADD3 R60, R56, 0x188a0, RZ ;  /* 0x000188a0383c7810 */ /* 0x000fe20007ffe0ff */
[----:B------:R-:W-:Y:S01]  /*39b0*/  FFMA.FTZ R226, R63, c[0x0][0x29c], -R226 ;  /* 0x0000a7003fe27a23 */ /* 0x000fe200000108e2 */
[----:B------:R-:W-:Y:S01]  /*39c0*/  @P1 IADD3 R60, R62, -0x20, RZ ;  /* 0xffffffe03e3c1810 */ /* 0x000fe20007ffe0ff */
[----:B------:R-:W-:Y:S01]  /*39d0*/  MUFU.EX2 R64, R64 ;  /* 0x0000004000407308 */ /* 0x000fe20000000800 */
[-C--:B------:R-:W-:Y:S01]  /*39e0*/  HMMA.16816.F32 R76, R52, R154.reuse, R76 ;  /* 0x0000009a344c723c */ /* 0x080fe2000000184c */
[----:B------:R-:W2:Y:S03]  /*39f0*/  LDS R52, [R225+0x184a0] ;  /* 0x0184a000e1347984 */ /* 0x000ea60000000800 */
[--C-:B-1----:R-:W-:Y:S02]  /*3a00*/  FADD.FTZ R33, R33, -R148.reuse ;  /* 0x8000009421217221 */ /* 0x102fe40000010000 */
[--C-:B------:R-:W-:Y:S01]  /*3a10*/  FADD.FTZ R28, R28, -R148.reuse ;  /* 0x800000941c1c7221 */ /* 0x100fe20000010000 */
[----:B------:R-:W-:Y:S01]  /*3a20*/  F2FP.PACK_AB R53, R233, R180 ;  /* 0x000000b4e935723e */ /* 0x000fe200000000ff */
[--C-:B------:R-:W-:Y:S01]  /*3a30*/  FADD.FTZ R54, R17, -R148.reuse ;  /* 0x8000009411367221 */ /* 0x100fe20000010000 */
[----:B------:R-:W-:Y:S01]  /*3a40*/  HMMA.16816.F32 R80, R160, R154, R80 ;  /* 0x0000009aa050723c */ /* 0x000fe20000001850 */
[----:B------:R-:W-:Y:S03]  /*3a50*/  MUFU.EX2 R228, R228 ;  /* 0x000000e400e47308 */ /* 0x000fe60000000800 */
[--C-:B------:R-:W-:Y:S02]  /*3a60*/  FADD.FTZ R55, R16, -R148.reuse ;  /* 0x8000009410377221 */ /* 0x100fe40000010000 */
[--C-:B------:R-:W-:Y:S01]  /*3a70*/  FADD.FTZ R16, R13, -R148.reuse ;  /* 0x800000940d107221 */ /* 0x100fe20000010000 */
[----:B------:R-:W-:Y:S01]  /*3a80*/  F2FP.PACK_AB R13, R241, R182 ;  /* 0x000000b6f10d723e */ /* 0x000fe200000000ff */
[--C-:B------:R-:W-:Y:S03]  /*3a90*/  FADD.FTZ R17, R12, -R148.reuse ;  /* 0x800000940c117221 */ /* 0x100fe60000010000 */
[----:B------:R-:W-:Y:S01]  /*3aa0*/  MUFU.EX2 R57, R57 ;  /* 0x0000003900397308 */ /* 0x000fe20000000800 */
[----:B------:R-:W-:Y:S01]  /*3ab0*/  FMUL.FTZ R17, R230, R17 ;  /* 0x00000011e6117220 */ /* 0x000fe20000410000 */
[C---:B------:R-:W-:Y:S01]  /*3ac0*/  F2FP.PACK_AB R230, R249.reuse, R230 ;  /* 0x000000e6f9e6723e */ /* 0x040fe200000000ff */
[----:B------:R-:W-:Y:S02]  /*3ad0*/  FMUL.FTZ R16, R249, R16 ;  /* 0x00000010f9107220 */ /* 0x000fe40000410000 */
[----:B------:R-:W-:Y:S02]  /*3ae0*/  FMUL.FTZ R241, R241, R54 ;  /* 0x00000036f1f17220 */ /* 0x000fe40000410000 */
[----:B------:R-:W-:Y:S01]  /*3af0*/  FMUL.FTZ R12, R182, R55 ;  /* 0x00000037b60c7220 */ /* 0x000fe20000410000 */
[----:B------:R-:W-:Y:S01]  /*3b00*/  F2FP.PACK_AB R16, R16, R17 ;  /* 0x000000111010723e */ /* 0x000fe200000000ff */
[--C-:B------:R-:W-:Y:S01]  /*3b10*/  FADD.FTZ R17, R32, -R148.reuse ;  /* 0x8000009420117221 */ /* 0x100fe20000010000 */
[----:B------:R-:W-:Y:S01]  /*3b20*/  MUFU.EX2 R61, R61 ;  /* 0x0000003d003d7308 */ /* 0x000fe20000000800 */
[----:B------:R-:W-:Y:S01]  /*3b30*/  FADD.FTZ R29, R29, -R148 ;  /* 0x800000941d1d7221 */ /* 0x000fe20000010000 */
[----:B------:R-:W-:Y:S01]  /*3b40*/  F2FP.PACK_AB R241, R241, R12 ;  /* 0x0000000cf1f1723e */ /* 0x000fe200000000ff */
[----:B------:R-:W-:Y:S01]  /*3b50*/  FMUL.FTZ R17, R232, R17 ;  /* 0x00000011e8117220 */ /* 0x000fe20000410000 */
[C---:B------:R-:W-:Y:S01]  /*3b60*/  F2FP.PACK_AB R232, R240.reuse, R232 ;  /* 0x000000e8f0e8723e */ /* 0x040fe200000000ff */
[----:B------:R-:W-:Y:S02]  /*3b70*/  FMUL.FTZ R240, R240, R33 ;  /* 0x00000021f0f07220 */ /* 0x000fe40000410000 */
[----:B------:R-:W-:Y:S01]  /*3b80*/  FMUL.FTZ R28, R177, R28 ;  /* 0x0000001cb11c7220 */ /* 0x000fe20000410000 */
[C---:B------:R-:W-:Y:S01]  /*3b90*/  F2FP.PACK_AB R177, R178.reuse, R177 ;  /* 0x000000b1b2b1723e */ /* 0x040fe200000000ff */
[----:B------:R-:W-:Y:S01]  /*3ba0*/  FMUL.FTZ R29, R178, R29 ;  /* 0x0000001db21d7220 */ /* 0x000fe20000410000 */
[----:B------:R-:W-:Y:S01]  /*3bb0*/  MUFU.EX2 R12, R183 ;  /* 0x000000b7000c7308 */ /* 0x000fe20000000800 */
[--C-:B--2---:R-:W-:Y:S01]  /*3bc0*/  FADD.FTZ R33, R18, -R52.reuse ;  /* 0x8000003412217221 */ /* 0x104fe20000010000 */
[----:B------:R-:W-:Y:S01]  /*3bd0*/  F2FP.PACK_AB R17, R240, R17 ;  /* 0x00000011f011723e */ /* 0x000fe200000000ff */
[----:B------:R-:W1:Y:S01]  /*3be0*/  LDS R18, [R225+0x18580] ;  /* 0x01858000e1127984 */ /* 0x000e620000000800 */
[----:B------:R-:W-:Y:S01]  /*3bf0*/  F2FP.PACK_AB R29, R29, R28 ;  /* 0x0000001c1d1d723e */ /* 0x000fe200000000ff */
[--C-:B------:R-:W-:Y:S02]  /*3c00*/  FADD.FTZ R70, R70, -R52.reuse ;  /* 0x8000003446467221 */ /* 0x100fe40000010000 */
[----:B------:R-:W2:Y:S01]  /*3c10*/  LDS R225, [R225+0x185a0] ;  /* 0x0185a000e1e17984 */ /* 0x000ea20000000800 */
[----:B------:R-:W-:Y:S01]  /*3c20*/  FADD.FTZ R32, R19, -R52 ;  /* 0x8000003413207221 */ /* 0x000fe20000010000 */
[----:B------:R-:W-:Y:S01]  /*3c30*/  F2FP.PACK_AB R19, R173, R172 ;  /* 0x000000acad13723e */ /* 0x000fe200000000ff */
[----:B------:R-:W3:Y:S01]  /*3c40*/  MUFU.EX2 R28, R231 ;  /* 0x000000e7001c7308 */ /* 0x000ee20000000800 */
[----:B------:R-:W-:Y:S01]  /*3c50*/  STS [R56+0x18880], R53 ;  /* 0x0188803538007388 */ /* 0x000fe20000000800 */
[--C-:B------:R-:W-:Y:S02]  /*3c60*/  FADD.FTZ R48, R48, -R148.reuse ;  /* 0x8000009430307221 */ /* 0x100fe40000010000 */
[----:B------:R-:W-:Y:S02]  /*3c70*/  FADD.FTZ R49, R49, -R148 ;  /* 0x8000009431317221 */ /* 0x000fe40000010000 */
[----:B------:R-:W-:Y:S01]  /*3c80*/  FMUL.FTZ R70, R193, R70 ;  /* 0x00000046c1467220 */ /* 0x000fe20000410000 */
[----:B------:R-:W-:Y:S01]  /*3c90*/  F2FP.PACK_AB R193, R184, R193 ;  /* 0x000000c1b8c1723e */ /* 0x000fe200000000ff */
[--C-:B------:R-:W-:Y:S02]  /*3ca0*/  FADD.FTZ R30, R30, -R52.reuse ;  /* 0x800000341e1e7221 */ /* 0x100fe40000010000 */
[--C-:B------:R-:W-:Y:S01]  /*3cb0*/  FADD.FTZ R31, R31, -R52.reuse ;  /* 0x800000341f1f7221 */ /* 0x100fe20000010000 */
[----:B------:R-:W-:Y:S01]  /*3cc0*/  MUFU.EX2 R151, R151 ;  /* 0x0000009700977308 */ /* 0x000fe20000000800 */
[----:B------:R-:W-:Y:S01]  /*3cd0*/  STS [R56+0x18c80], R193 ;  /* 0x018c80c138007388 */ /* 0x000fe20000000800 */
[----:B------:R-:W-:Y:S01]  /*3ce0*/  FMUL.FTZ R48, R189, R48 ;  /* 0x00000030bd307220 */ /* 0x000fe20000410000 */
[C---:B------:R-:W-:Y:S01]  /*3cf0*/  F2FP.PACK_AB R189, R190.reuse, R189 ;  /* 0x000000bdbebd723e */ /* 0x040fe200000000ff */
[----:B------:R-:W-:Y:S01]  /*3d00*/  FMUL.FTZ R49, R190, R49 ;  /* 0x00000031be317220 */ /* 0x000fe20000410000 */
[----:B------:R4:W-:Y:S01]  /*3d10*/  STS [R60], R13 ;  /* 0x0000000d3c007388 */ /* 0x0009e20000000800 */
[----:B------:R-:W-:Y:S01]  /*3d20*/  FMUL.FTZ R33, R172, R33 ;  /* 0x00000021ac217220 */ /* 0x000fe20000410000 */
[----:B------:R-:W-:Y:S01]  /*3d30*/  MOV R172, 0x40 ;  /* 0x0000004000ac7802 */ /* 0x000fe20000000f00 */
[----:B------:R-:W-:Y:S01]  /*3d40*/  FMUL.FTZ R32, R173, R32 ;  /* 0x00000020ad207220 */ /* 0x000fe20000410000 */
[----:B------:R-:W-:Y:S01]  /*3d50*/  STS [R60+0x400], R19 ;  /* 0x000400133c007388 */ /* 0x000fe20000000800 */
[--C-:B------:R-:W-:Y:S01]  /*3d60*/  FADD.FTZ R50, R50, -R52.reuse ;  /* 0x8000003432327221 */ /* 0x100fe20000010000 */
[----:B------:R-:W-:Y:S01]  /*3d70*/  F2FP.PACK_AB R48, R49, R48 ;  /* 0x000000303130723e */ /* 0x000fe200000000ff */
[--C-:B------:R-:W-:Y:S01]  /*3d80*/  FADD.FTZ R51, R51, -R52.reuse ;  /* 0x8000003433337221 */ /* 0x100fe20000010000 */
[----:B------:R-:W-:Y:S01]  /*3d90*/  F2FP.PACK_AB R33, R32, R33 ;  /* 0x000000212021723e */ /* 0x000fe200000000ff */
[----:B------:R-:W-:Y:S01]  /*3da0*/  FMUL.FTZ R30, R187, R30 ;  /* 0x0000001ebb1e7220 */ /* 0x000fe20000410000 */
[----:B------:R-:W-:Y:S01]  /*3db0*/  MUFU.EX2 R32, R237 ;  /* 0x000000ed00207308 */ /* 0x000fe20000000800 */
[----:B------:R-:W-:Y:S01]  /*3dc0*/  FMUL.FTZ R31, R194, R31 ;  /* 0x0000001fc21f7220 */ /* 0x000fe20000410000 */
[----:B---3--:R-:W-:Y:S01]  /*3dd0*/  F2FP.PACK_AB R63, R28, R229 ;  /* 0x000000e51c3f723e */ /* 0x008fe200000000ff */
[--C-:B------:R-:W-:Y:S01]  /*3de0*/  FADD.FTZ R49, R14, -R52.reuse ;  /* 0x800000340e317221 */ /* 0x100fe20000010000 */
[----:B------:R-:W-:Y:S01]  /*3df0*/  SEL R55, R172, 0xffffffc0, !P2 ;  /* 0xffffffc0ac377807 */ /* 0x000fe20005000000 */
[----:B------:R-:W-:Y:S01]  /*3e00*/  FADD.FTZ R14, R15, -R52 ;  /* 0x800000340f0e7221 */ /* 0x000fe20000010000 */
[----:B------:R-:W-:Y:S01]  /*3e10*/  F2FP.PACK_AB R31, R31, R30 ;  /* 0x0000001e1f1f723e */ /* 0x000fe200000000ff */
[--C-:B-1----:R-:W-:Y:S01]  /*3e20*/  FADD.FTZ R15, R4, -R18.reuse ;  /* 0x80000012040f7221 */ /* 0x102fe20000010000 */
[----:B------:R-:W-:Y:S01]  /*3e30*/  F2FP.PACK_AB R187, R194, R187 ;  /* 0x000000bbc2bb723e */ /* 0x000fe200000000ff */
[----:B------:R-:W-:Y:S01]  /*3e40*/  FADD.FTZ R4, R5, -R18 ;  /* 0x8000001205047221 */ /* 0x000fe20000010000 */
[----:B------:R-:W-:Y:S01]  /*3e50*/  F2FP.PACK_AB R5, R157, R156 ;  /* 0x0000009c9d05723e */ /* 0x000fe200000000ff */
[--C-:B------:R-:W-:Y:S01]  /*3e60*/  FADD.FTZ R34, R34, -R52.reuse ;  /* 0x8000003422227221 */ /* 0x100fe20000010000 */
[----:B------:R-:W1:Y:S01]  /*3e70*/  MUFU.EX2 R30, R243 ;  /* 0x000000f3001e7308 */ /* 0x000e620000000800 */
[----:B------:R-:W-:Y:S02]  /*3e80*/  FADD.FTZ R35, R35, -R52 ;  /* 0x8000003423237221 */ /* 0x000fe40000010000 */
[----:B------:R1:W-:Y:S01]  /*3e90*/  STS [R56+0x1a880], R5 ;  /* 0x01a8800538007388 */ /* 0x0003e20000000800 */
[----:B------:R-:W-:Y:S01]  /*3ea0*/  FMUL.FTZ R50, R165, R50 ;  /* 0x00000032a5327220 */ /* 0x000fe20000410000 */
[----:B----4-:R-:W-:Y:S01]  /*3eb0*/  F2FP.PACK_AB R13, R234, R251 ;  /* 0x000000fbea0d723e */ /* 0x010fe200000000ff */
[C---:B------:R-:W-:Y:S01]  /*3ec0*/  FMUL.FTZ R51, R166.reuse, R51 ;  /* 0x00000033a6337220 */ /* 0x040fe20000410000 */
[----:B------:R-:W-:Y:S01]  /*3ed0*/  F2FP.PACK_AB R165, R166, R165 ;  /* 0x000000a5a6a5723e */ /* 0x000fe200000000ff */
[----:B------:R-:W-:Y:S01]  /*3ee0*/  FMUL.FTZ R49, R174, R49 ;  /* 0x00000031ae317220 */ /* 0x000fe20000410000 */
[C---:B------:R-:W-:Y:S01]  /*3ef0*/  F2FP.PACK_AB R174, R175.reuse, R174 ;  /* 0x000000aeafae723e */ /* 0x040fe200000000ff */
[----:B------:R-:W-:Y:S01]  /*3f00*/  FMUL.FTZ R14, R175, R14 ;  /* 0x0000000eaf0e7220 */ /* 0x000fe20000410000 */
[----:B------:R-:W-:Y:S01]  /*3f10*/  F2FP.PACK_AB R50, R51, R50 ;  /* 0x000000323332723e */ /* 0x000fe200000000ff */
[----:B------:R-:W-:Y:S01]  /*3f20*/  FMUL.FTZ R34, R185, R34 ;  /* 0x00000022b9227220 */ /* 0x000fe20000410000 */
[----:B------:R-:W-:Y:S01]  /*3f30*/  F2FP.PACK_AB R51, R181, R12 ;  /* 0x0000000cb533723e */ /* 0x000fe200000000ff */
[----:B------:R-:W-:Y:S01]  /*3f40*/  FMUL.FTZ R35, R186, R35 ;  /* 0x00000023ba237220 */ /* 0x000fe20000410000 */
[----:B------:R-:W-:Y:S01]  /*3f50*/  F2FP.PACK_AB R14, R14, R49 ;  /* 0x000000310e0e723e */ /* 0x000fe200000000ff */
[--C-:B------:R-:W-:Y:S01]  /*3f60*/  FADD.FTZ R44, R44, -R148.reuse ;  /* 0x800000942c2c7221 */ /* 0x100fe20000010000 */
[----:B------:R-:W-:Y:S01]  /*3f70*/  F2FP.PACK_AB R185, R186, R185 ;  /* 0x000000b9bab9723e */ /* 0x000fe200000000ff */
[----:B------:R-:W-:Y:S01]  /*3f80*/  STS [R56+0x1ac80], R51 ;  /* 0x01ac803338007388 */ /* 0x000fe20000000800 */
[----:B------:R-:W-:Y:S01]  /*3f90*/  FADD.FTZ R45, R45, -R148 ;  /* 0x800000942d2d7221 */ /* 0x000fe20000010000 */
[----:B------:R-:W-:Y:S01]  /*3fa0*/  F2FP.PACK_AB R34, R35, R34 ;  /* 0x000000222322723e */ /* 0x000fe200000000ff */
[--C-:B------:R-:W-:Y:S01]  /*3fb0*/  FADD.FTZ R49, R20, -R18.reuse ;  /* 0x8000001214317221 */ /* 0x100fe20000010000 */
[----:B------:R-:W-:Y:S01]  /*3fc0*/  STS [R60+0x2400], R63 ;  /* 0x0024003f3c007388 */ /* 0x000fe20000000800 */
[--C-:B------:R-:W-:Y:S01]  /*3fd0*/  FADD.FTZ R20, R21, -R18.reuse ;  /* 0x8000001215147221 */ /* 0x100fe20000010000 */
[----:B------:R-:W-:Y:S01]  /*3fe0*/  MUFU.EX2 R170, R170 ;  /* 0x000000aa00aa7308 */ /* 0x000fe20000000800 */
[----:B------:R-:W-:Y:S01]  /*3ff0*/  FMUL.FTZ R44, R179, R44 ;  /* 0x0000002cb32c7220 */ /* 0x000fe20000410000 */
[C---:B------:R-:W-:Y:S01]  /*4000*/  F2FP.PACK_AB R179, R188.reuse, R179 ;  /* 0x000000b3bcb3723e */ /* 0x040fe200000000ff */
[----:B------:R-:W-:Y:S01]  /*4010*/  FMUL.FTZ R45, R188, R45 ;  /* 0x0000002dbc2d7220 */ /* 0x000fe20000410000 */
[----:B-1----:R-:W-:Y:S01]  /*4020*/  F2FP.PACK_AB R5, R30, R239 ;  /* 0x000000ef1e05723e */ /* 0x002fe200000000ff */
[----:B------:R-:W-:Y:S02]  /*4030*/  FMUL.FTZ R15, R156, R15 ;  /* 0x0000000f9c0f7220 */ /* 0x000fe40000410000 */
[----:B------:R-:W-:Y:S01]  /*4040*/  FMUL.FTZ R4, R157, R4 ;  /* 0x000000049d047220 */ /* 0x000fe20000410000 */
[----:B------:R-:W-:Y:S01]  /*4050*/  F2FP.PACK_AB R45, R45, R44 ;  /* 0x0000002c2d2d723e */ /* 0x000fe200000000ff */
[--C-:B------:R-:W-:Y:S01]  /*4060*/  FADD.FTZ R35, R8, -R18.reuse ;  /* 0x8000001208237221 */ /* 0x100fe20000010000 */
[----:B------:R-:W1:Y:S01]  /*4070*/  MUFU.EX2 R44, R247 ;  /* 0x000000f7002c7308 */ /* 0x000e620000000800 */
[--C-:B------:R-:W-:Y:S01]  /*4080*/  FADD.FTZ R8, R9, -R18.reuse ;  /* 0x8000001209087221 */ /* 0x100fe20000010000 */
[----:B------:R-:W-:Y:S01]  /*4090*/  F2FP.PACK_AB R9, R159, R158 ;  /* 0x0000009e9f09723e */ /* 0x000fe200000000ff */
[----:B------:R-:W-:Y:S01]  /*40a0*/  FMUL.FTZ R49, R168, R49 ;  /* 0x00000031a8317220 */ /* 0x000fe20000410000 */
[----:B------:R-:W-:Y:S01]  /*40b0*/  F2FP.PACK_AB R15, R4, R15 ;  /* 0x0000000f040f723e */ /* 0x000fe200000000ff */
[C---:B------:R-:W-:Y:S01]  /*40c0*/  FMUL.FTZ R20, R169.reuse, R20 ;  /* 0x00000014a9147220 */ /* 0x040fe20000410000 */
[----:B------:R-:W-:Y:S01]  /*40d0*/  F2FP.PACK_AB R168, R169, R168 ;  /* 0x000000a8a9a8723e */ /* 0x000fe200000000ff */
[----:B------:R1:W-:Y:S01]  /*40e0*/  STS [R60+0x2000], R9 ;  /* 0x002000093c007388 */ /* 0x0003e20000000800 */
[--C-:B------:R-:W-:Y:S02]  /*40f0*/  FADD.FTZ R41, R41, -R18.reuse ;  /* 0x8000001229297221 */ /* 0x100fe40000010000 */
[--C-:B------:R-:W-:Y:S01]  /*4100*/  FADD.FTZ R40, R40, -R18.reuse ;  /* 0x8000001228287221 */ /* 0x100fe20000010000 */
[----:B------:R-:W-:Y:S01]  /*4110*/  F2FP.PACK_AB R20, R20, R49 ;  /* 0x000000311414723e */ /* 0x000fe200000000ff */
[----:B------:R-:W-:Y:S01]  /*4120*/  FMUL.FTZ R35, R158, R35 ;  /* 0x000000239e237220 */ /* 0x000fe20000410000 */
[----:B------:R-:W-:Y:S01]  /*4130*/  IADD3 R49, R56, R55, RZ ;  /* 0x0000003738317210 */ /* 0x000fe20007ffe0ff */
[----:B------:R-:W-:Y:S01]  /*4140*/  FMUL.FTZ R8, R159, R8 ;  /* 0x000000089f087220 */ /* 0x000fe20000410000 */
[----:B------:R-:W-:Y:S01]  /*4150*/  MUFU.EX2 R226, R226 ;  /* 0x000000e200e27308 */ /* 0x000fe20000000800 */
[----:B------:R-:W-:Y:S02]  /*4160*/  FMUL.FTZ R41, R58, R41 ;  /* 0x000000293a297220 */ /* 0x000fe40000410000 */
[----:B------:R-:W-:Y:S01]  /*4170*/  STS [R49+0x18880], R230 ;  /* 0x018880e631007388 */ /* 0x000fe20000000800 */
[--C-:B------:R-:W-:Y:S01]  /*4180*/  FADD.FTZ R4, R37, -R18.reuse ;  /* 0x8000001225047221 */ /* 0x100fe20000010000 */
[----:B------:R-:W-:Y:S01]  /*4190*/  F2FP.PACK_AB R35, R8, R35 ;  /* 0x000000230823723e */ /* 0x000fe200000000ff */
[----:B------:R-:W-:Y:S01]  /*41a0*/  FMUL.FTZ R40, R149, R40 ;  /* 0x0000002895287220 */ /* 0x000fe20000410000 */
[----:B------:R-:W-:Y:S01]  /*41b0*/  STS [R49+0x18c80], R174 ;  /* 0x018c80ae31007388 */ /* 0x000fe20000000800 */
[--C-:B------:R-:W-:Y:S01]  /*41c0*/  FADD.FTZ R21, R24, -R18.reuse ;  /* 0x8000001218157221 */ /* 0x100fe20000010000 */
[----:B------:R-:W-:Y:S01]  /*41d0*/  F2FP.PACK_AB R149, R58, R149 ;  /* 0x000000953a95723e */ /* 0x000fe200000000ff */
[--C-:B------:R-:W-:Y:S01]  /*41e0*/  FADD.FTZ R24, R25, -R18.reuse ;  /* 0x8000001219187221 */ /* 0x100fe20000010000 */
[----:B------:R-:W-:Y:S01]  /*41f0*/  F2FP.PACK_AB R41, R41, R40 ;  /* 0x000000282929723e */ /* 0x000fe200000000ff */
[----:B------:R-:W-:Y:S01]  /*4200*/  FADD.FTZ R25, R36, -R18 ;  /* 0x8000001224197221 */ /* 0x000fe20000010000 */
[----:B------:R-:W-:Y:S01]  /*4210*/  IADD3 R40, R55, R60, RZ ;  /* 0x0000003c37287210 */ /* 0x000fe20007ffe0ff */
[----:B------:R-:W-:Y:S02]  /*4220*/  FMUL.FTZ R24, R65, R24 ;  /* 0x0000001841187220 */ /* 0x000fe40000410000 */
[----:B------:R-:W-:Y:S01]  /*4230*/  FMUL.FTZ R8, R66, R25 ;  /* 0x0000001942087220 */ /* 0x000fe20000410000 */
[C---:B------:R-:W-:Y:S01]  /*4240*/  F2FP.PACK_AB R25, R67.reuse, R66 ;  /* 0x000000424319723e */ /* 0x040fe200000000ff */
[----:B------:R-:W-:Y:S01]  /*4250*/  STS [R40], R232 ;  /* 0x000000e828007388 */ /* 0x000fe20000000800 */
[----:B------:R-:W-:Y:S01]  /*4260*/  FMUL.FTZ R67, R67, R4 ;  /* 0x0000000443437220 */ /* 0x000fe20000410000 */
[----:B-1----:R-:W-:Y:S01]  /*4270*/  F2FP.PACK_AB R9, R44, R245 ;  /* 0x000000f52c09723e */ /* 0x002fe200000000ff */
[----:B------:R-:W1:Y:S01]  /*4280*/  MUFU.EX2 R4, R59 ;  /* 0x0000003b00047308 */ /* 0x000e620000000800 */
[----:B------:R-:W-:Y:S01]  /*4290*/  STS [R40+0x400], R185 ;  /* 0x000400b928007388 */ /* 0x000fe20000000800 */
[----:B------:R-:W-:Y:S01]  /*42a0*/  FMUL.FTZ R21, R64, R21 ;  /* 0x0000001540157220 */ /* 0x000fe20000410000 */
[----:B------:R-:W-:Y:S01]  /*42b0*/  F2FP.PACK_AB R67, R67, R8 ;  /* 0x000000084343723e */ /* 0x000fe200000000ff */
[--C-:B------:R-:W-:Y:S01]  /*42c0*/  FADD.FTZ R46, R46, -R52.reuse ;  /* 0x800000342e2e7221 */ /* 0x100fe20000010000 */
[----:B------:R-:W-:Y:S01]  /*42d0*/  STS [R49+0x1a880], R168 ;  /* 0x01a880a831007388 */ /* 0x000fe20000000800 */
[----:B------:R-:W-:Y:S01]  /*42e0*/  F2FP.PACK_AB R8, R32, R235 ;  /* 0x000000eb2008723e */ /* 0x000fe200000000ff */
[--C-:B------:R-:W-:Y:S01]  /*42f0*/  FADD.FTZ R82, R82, -R52.reuse ;  /* 0x8000003452527221 */ /* 0x100fe20000010000 */
[----:B------:R-:W-:Y:S01]  /*4300*/  F2FP.PACK_AB R64, R65, R64 ;  /* 0x000000404140723e */ /* 0x000fe200000000ff */
[----:B------:R-:W-:Y:S01]  /*4310*/  FMUL.FTZ R46, R195, R46 ;  /* 0x0000002ec32e7220 */ /* 0x000fe20000410000 */
[----:B------:R-:W-:Y:S01]  /*4320*/  F2FP.PACK_AB R21, R24, R21 ;  /* 0x000000151815723e */ /* 0x000fe200000000ff */
[----:B------:R1:W-:Y:S01]  /*4330*/  STS [R49+0x1ac80], R8 ;  /* 0x01ac800831007388 */ /* 0x0003e20000000800 */
[--C-:B------:R-:W-:Y:S01]  /*4340*/  FFMA.FTZ R150, R150, c[0x0][0x29c], -R227.reuse ;  /* 0x0000a70096967a23 */ /* 0x100fe200000108e3 */
[----:B------:R-:W-:Y:S01]  /*4350*/  F2FP.PACK_AB R195, R164, R195 ;  /* 0x000000c3a4c3723e */ /* 0x000fe200000000ff */
[----:B------:R-:W-:Y:S01]  /*4360*/  FFMA.FTZ R227, R198, c[0x0][0x29c], -R227 ;  /* 0x0000a700c6e37a23 */ /* 0x000fe200000108e3 */
[----:B------:R-:W-:Y:S01]  /*4370*/  STS [R40+0x2000], R64 ;  /* 0x0020004028007388 */ /* 0x000fe20000000800 */
[--C-:B------:R-:W-:Y:S02]  /*4380*/  FADD.FTZ R71, R71, -R52.reuse ;  /* 0x8000003447477221 */ /* 0x100fe40000010000 */
[--C-:B------:R-:W-:Y:S01]  /*4390*/  FADD.FTZ R47, R47, -R52.reuse ;  /* 0x800000342f2f7221 */ /* 0x100fe20000010000 */
[----:B------:R3:W-:Y:S01]  /*43a0*/  STS [R40+0x2400], R5 ;  /* 0x0024000528007388 */ /* 0x0007e20000000800 */
[----:B------:R-:W4:Y:S01]  /*43b0*/  MUFU.EX2 R150, R150 ;  /* 0x0000009600967308 */ /* 0x000f220000000800 */
[----:B------:R-:W-:Y:S02]  /*43c0*/  FADD.FTZ R83, R83, -R52 ;  /* 0x8000003453537221 */ /* 0x000fe40000010000 */
[----:B------:R-:W-:Y:S01]  /*43d0*/  STS [R56+0x1c880], R177 ;  /* 0x01c880b138007388 */ /* 0x000fe20000000800 */
[----:B------:R-:W-:Y:S02]  /*43e0*/  FADD.FTZ R37, R76, -R18 ;  /* 0x800000124c257221 */ /* 0x000fe40000010000 */
[--C-:B--2---:R-:W-:Y:S01]  /*43f0*/  FADD.FTZ R10, R10, -R225.reuse ;  /* 0x800000e10a0a7221 */ /* 0x104fe20000010000 */
[----:B------:R-:W-:Y:S01]  /*4400*/  STS [R56+0x1cc80], R187 ;  /* 0x01cc80bb38007388 */ /* 0x000fe20000000800 */
[--C-:B------:R-:W-:Y:S02]  /*4410*/  FADD.FTZ R11, R11, -R225.reuse ;  /* 0x800000e10b0b7221 */ /* 0x100fe40000010000 */
[----:B------:R-:W2:Y:S01]  /*4420*/  MUFU.EX2 R227, R227 ;  /* 0x000000e300e37308 */ /* 0x000ea20000000800 */
[----:B------:R-:W-:Y:S01]  /*4430*/  STS [R60+0x4000], R179 ;  /* 0x004000b33c007388 */ /* 0x000fe20000000800 */
[----:B------:R-:W-:Y:S02]  /*4440*/  FMUL.FTZ R10, R229, R10 ;  /* 0x0000000ae50a7220 */ /* 0x000fe40000410000 */
[----:B------:R-:W-:Y:S01]  /*4450*/  FMUL.FTZ R11, R28, R11 ;  /* 0x0000000b1c0b7220 */ /* 0x000fe20000410000 */
[----:B------:R-:W-:Y:S01]  /*4460*/  STS [R60+0x4400], R195 ;  /* 0x004400c33c007388 */ /* 0x000fe20000000800 */
[----:B------:R-:W-:Y:S01]  /*4470*/  FADD.FTZ R80, R80, -R148 ;  /* 0x8000009450507221 */ /* 0x000fe20000010000 */
[----:B-1----:R-:W-:Y:S01]  /*4480*/  F2FP.PACK_AB R8, R4, R57 ;  /* 0x000000390408723e */ /* 0x002fe200000000ff */
[----:B------:R-:W-:Y:S01]  /*4490*/  FMUL.FTZ R82, R167, R82 ;  /* 0x00000052a7527220 */ /* 0x000fe20000410000 */
[----:B------:R-:W-:Y:S01]  /*44a0*/  STS [R56+0x1e880], R25 ;  /* 0x01e8801938007388 */ /* 0x000fe20000000800 */
[----:B------:R-:W-:Y:S01]  /*44b0*/  F2FP.PACK_AB R167, R228, R167 ;  /* 0x000000a7e4a7723e */ /* 0x000fe200000000ff */
[----:B------:R-:W-:Y:S01]  /*44c0*/  FMUL.FTZ R80, R191, R80 ;  /* 0x00000050bf507220 */ /* 0x000fe20000410000 */
[----:B------:R-:W-:Y:S01]  /*44d0*/  F2FP.PACK_AB R191, R192, R191 ;  /* 0x000000bfc0bf723e */ /* 0x000fe200000000ff */
[----:B------:R-:W-:Y:S01]  /*44e0*/  STS [R56+0x1ec80], R9 ;  /* 0x01ec800938007388 */ /* 0x000fe20000000800 */
[----:B------:R-:W-:Y:S01]  /*44f0*/  FADD.FTZ R72, R72, -R18 ;  /* 0x8000001248487221 */ /* 0x000fe20000010000 */
[----:B------:R-:W-:Y:S01]  /*4500*/  F2FP.PACK_AB R11, R11, R10 ;  /* 0x0000000a0b0b723e */ /* 0x000fe200000000ff */
[----:B----4-:R-:W-:Y:S01]  /*4510*/  FMUL.FTZ R37, R150, R37 ;  /* 0x0000002596257220 */ /* 0x010fe20000410000 */
[----:B------:R-:W-:Y:S01]  /*4520*/  STS [R60+0x6000], R149 ;  /* 0x006000953c007388 */ /* 0x000fe20000000800 */
[----:B------:R-:W-:Y:S01]  /*4530*/  FMUL.FTZ R72, R61, R72 ;  /* 0x000000483d487220 */ /* 0x000fe20000410000 */
[----:B------:R-:W-:Y:S01]  /*4540*/  F2FP.PACK_AB R61, R170, R61 ;  /* 0x0000003daa3d723e */ /* 0x000fe200000000ff */
[--C-:B---3--:R-:W-:Y:S01]  /*4550*/  FADD.FTZ R5, R6, -R225.reuse ;  /* 0x800000e106057221 */ /* 0x108fe20000010000 */
[----:B------:R-:W-:Y:S01]  /*4560*/  STS [R60+0x6400], R13 ;  /* 0x0064000d3c007388 */ /* 0x000fe20000000800 */
[--C-:B------:R-:W-:Y:S01]  /*4570*/  FADD.FTZ R6, R7, -R225.reuse ;  /* 0x800000e107067221 */ /* 0x100fe20000010000 */
[----:B------:R-:W-:Y:S01]  /*4580*/  F2FP.PACK_AB R7, R226, R151 ;  /* 0x00000097e207723e */ /* 0x000fe200000000ff */
[--C-:B------:R-:W-:Y:S01]  /*4590*/  FADD.FTZ R62, R69, -R148.reuse ;  /* 0x80000094453e7221 */ /* 0x100fe20000010000 */
[----:B------:R-:W-:Y:S01]  /*45a0*/  STS [R49+0x1c880], R189 ;  /* 0x01c880bd31007388 */ /* 0x000fe20000000800 */
[----:B--2---:R-:W-:Y:S01]  /*45b0*/  F2FP.PACK_AB R150, R227, R150 ;  /* 0x00000096e396723e */ /* 0x004fe200000000ff */
[--C-:B------:R-:W-:Y:S02]  /*45c0*/  FADD.FTZ R153, R68, -R148.reuse ;  /* 0x8000009444997221 */ /* 0x100fe40000010000 */
[----:B------:R-:W-:Y:S01]  /*45d0*/  STS [R49+0x1cc80], R165 ;  /* 0x01cc80a531007388 */ /* 0x000fe20000000800 */
[----:B------:R-:W-:Y:S02]  /*45e0*/  FMUL.FTZ R62, R233, R62 ;  /* 0x0000003ee93e7220 */ /* 0x000fe40000410000 */
[----:B------:R-:W-:Y:S01]  /*45f0*/  FMUL.FTZ R153, R180, R153 ;  /* 0x00000099b4997220 */ /* 0x000fe20000410000 */
[----:B------:R-:W-:Y:S01]  /*4600*/  STS [R40+0x4000], R191 ;  /* 0x004000bf28007388 */ /* 0x000fe20000000800 */
[----:B------:R-:W-:Y:S02]  /*4610*/  FMUL.FTZ R71, R184, R71 ;  /* 0x00000047b8477220 */ /* 0x000fe40000410000 */
[----:B------:R-:W-:Y:S01]  /*4620*/  FMUL.FTZ R5, R12, R5 ;  /* 0x000000050c057220 */ /* 0x000fe20000410000 */
[----:B------:R-:W-:Y:S01]  /*4630*/  STS [R40+0x4400], R167 ;  /* 0x004400a728007388 */ /* 0x000fe20000000800 */
[----:B------:R-:W-:Y:S01]  /*4640*/  F2FP.PACK_AB R153, R62, R153 ;  /* 0x000000993e99723e */ /* 0x000fe200000000ff */
[----:B------:R-:W-:Y:S01]  /*4650*/  FMUL.FTZ R6, R181, R6 ;  /* 0x00000006b5067220 */ /* 0x000fe20000410000 */
[----:B------:R-:W-:Y:S01]  /*4660*/  F2FP.PACK_AB R71, R71, R70 ;  /* 0x000000464747723e */ /* 0x000fe200000000ff */
[----:B------:R-:W-:Y:S01]  /*4670*/  STS [R49+0x1e880], R61 ;  /* 0x01e8803d31007388 */ /* 0x000fe20000000800 */
[--C-:B------:R-:W-:Y:S02]  /*4680*/  FADD.FTZ R23, R23, -R225.reuse ;  /* 0x800000e117177221 */ /* 0x100fe40000010000 */
[----:B------:R-:W-:Y:S01]  /*4690*/  F2FP.PACK_AB R5, R6, R5 ;  /* 0x000000050605723e */ /* 0x000fe200000000ff */
[----:B------:R-:W-:Y:S01]  /*46a0*/  STS [R49+0x1ec80], R8 ;  /* 0x01ec800831007388 */ /* 0x000fe20000000800 */
[--C-:B------:R-:W-:Y:S02]  /*46b0*/  FADD.FTZ R22, R22, -R225.reuse ;  /* 0x800000e116167221 */ /* 0x100fe40000010000 */
[----:B------:R-:W-:Y:S01]  /*46c0*/  FMUL.FTZ R23, R32, R23 ;  /* 0x0000001720177220 */ /* 0x000fe20000410000 */
[----:B------:R-:W-:Y:S01]  /*46d0*/  STS [R40+0x6000], R150 ;  /* 0x0060009628007388 */ /* 0x000fe20000000800 */
[----:B------:R-:W-:Y:S02]  /*46e0*/  FMUL.FTZ R22, R235, R22 ;  /* 0x00000016eb167220 */ /* 0x000fe40000410000 */
[--C-:B------:R-:W-:Y:S01]  /*46f0*/  FADD.FTZ R26, R26, -R225.reuse ;  /* 0x800000e11a1a7221 */ /* 0x100fe20000010000 */
[----:B------:R-:W-:Y:S01]  /*4700*/  STS [R40+0x6400], R7 ;  /* 0x0064000728007388 */ /* 0x000fe20000000800 */
[--C-:B------:R-:W-:Y:S01]  /*4710*/  FADD.FTZ R27, R27, -R225.reuse ;  /* 0x800000e11b1b7221 */ /* 0x100fe20000010000 */
[----:B------:R-:W-:Y:S01]  /*4720*/  F2FP.PACK_AB R22, R23, R22 ;  /* 0x000000161716723e */ /* 0x000fe200000000ff */
[----:B------:R-:W-:Y:S01]  /*4730*/  FMUL.FTZ R26, R239, R26 ;  /* 0x0000001aef1a7220 */ /* 0x000fe20000410000 */
[----:B------:R-:W-:Y:S01]  /*4740*/  BAR.SYNC.DEFER_BLOCKING 0x0 ;  /* 0x0000000000007b1d */ /* 0x000fe20000010000 */
[----:B------:R-:W-:Y:S02]  /*4750*/  FMUL.FTZ R27, R30, R27 ;  /* 0x0000001b1e1b7220 */ /* 0x000fe40000410000 */
[----:B------:R-:W-:Y:S02]  /*4760*/  FMUL.FTZ R47, R164, R47 ;  /* 0x0000002fa42f7220 */ /* 0x000fe40000410000 */
[--C-:B------:R-:W-:Y:S01]  /*4770*/  FADD.FTZ R38, R38, -R225.reuse ;  /* 0x800000e126267221 */ /* 0x100fe20000010000 */
[----:B------:R-:W-:Y:S01]  /*4780*/  F2FP.PACK_AB R27, R27, R26 ;  /* 0x0000001a1b1b723e */ /* 0x000fe200000000ff */
[--C-:B------:R-:W-:Y:S01]  /*4790*/  FADD.FTZ R39, R39, -R225.reuse ;  /* 0x800000e127277221 */ /* 0x100fe20000010000 */
[----:B------:R-:W-:Y:S01]  /*47a0*/  F2FP.PACK_AB R47, R47, R46 ;  /* 0x0000002e2f2f723e */ /* 0x000fe200000000ff */
[----:B------:R-:W-:Y:S02]  /*47b0*/  FMUL.FTZ R38, R245, R38 ;  /* 0x00000026f5267220 */ /* 0x000fe40000410000 */
[----:B------:R-:W-:Y:S02]  /*47c0*/  FMUL.FTZ R39, R44, R39 ;  /* 0x000000272c277220 */ /* 0x000fe40000410000 */
[--C-:B------:R-:W-:Y:S02]  /*47d0*/  FADD.FTZ R42, R42, -R225.reuse ;  /* 0x800000e12a2a7221 */ /* 0x100fe40000010000 */
[--C-:B------:R-:W-:Y:S01]  /*47e0*/  FADD.FTZ R43, R43, -R225.reuse ;  /* 0x800000e12b2b7221 */ /* 0x100fe20000010000 */
[----:B------:R-:W-:Y:S01]  /*47f0*/  F2FP.PACK_AB R39, R39, R38 ;  /* 0x000000262727723e */ /* 0x000fe200000000ff */
[----:B------:R-:W-:Y:S02]  /*4800*/  FMUL.FTZ R42, R251, R42 ;  /* 0x0000002afb2a7220 */ /* 0x000fe40000410000 */
[----:B------:R-:W-:Y:S02]  /*4810*/  FMUL.FTZ R43, R234, R43 ;  /* 0x0000002bea2b7220 */ /* 0x000fe40000410000 */
[----:B------:R-:W-:Y:S02]  /*4820*/  FADD.FTZ R81, R81, -R148 ;  /* 0x8000009451517221 */ /* 0x000fe40000010000 */
[----:B------:R-:W-:Y:S01]  /*4830*/  FMUL.FTZ R83, R228, R83 ;  /* 0x00000053e4537220 */ /* 0x000fe20000410000 */
[----:B------:R-:W-:Y:S01]  /*4840*/  STS [R56+0x20880], R153 ;  /* 0x0208809938007388 */ /* 0x000fe20000000800 */
[----:B------:R-:W-:Y:S01]  /*4850*/  F2FP.PACK_AB R43, R43, R42 ;  /* 0x0000002a2b2b723e */ /* 0x000fe200000000ff */
[----:B------:R-:W-:Y:S02]  /*4860*/  FMUL.FTZ R81, R192, R81 ;  /* 0x00000051c0517220 */ /* 0x000fe40000410000 */
[----:B------:R-:W-:Y:S01]  /*4870*/  STS [R56+0x20c80], R71 ;  /* 0x020c804738007388 */ /* 0x000fe20000000800 */
[--C-:B------:R-:W-:Y:S01]  /*4880*/  FADD.FTZ R74, R74, -R225.reuse ;  /* 0x800000e14a4a7221 */ /* 0x100fe20000010000 */
[----:B------:R-:W-:Y:S01]  /*4890*/  F2FP.PACK_AB R82, R83, R82 ;  /* 0x000000525352723e */ /* 0x000fe200000000ff */
[--C-:B------:R-:W-:Y:S01]  /*48a0*/  FADD.FTZ R73, R73, -R18.reuse ;  /* 0x8000001249497221 */ /* 0x100fe20000010000 */
[----:B------:R-:W-:Y:S01]  /*48b0*/  STS [R60+0x8000], R241 ;  /* 0x008000f13c007388 */ /* 0x000fe20000000800 */
[--C-:B------:R-:W-:Y:S01]  /*48c0*/  FADD.FTZ R75, R75, -R225.reuse ;  /* 0x800000e14b4b7221 */ /* 0x100fe20000010000 */
[----:B------:R-:W-:Y:S01]  /*48d0*/  F2FP.PACK_AB R80, R81, R80 ;  /* 0x000000505150723e */ /* 0x000fe200000000ff */
[----:B------:R-:W-:Y:S01]  /*48e0*/  FMUL.FTZ R74, R57, R74 ;  /* 0x0000004a394a7220 */ /* 0x000fe20000410000 */
[----:B------:R-:W-:Y:S01]  /*48f0*/  STS [R60+0x8400], R33 ;  /* 0x008400213c007388 */ /* 0x000fe20000000800 */
[----:B------:R-:W-:Y:S02]  /*4900*/  FADD.FTZ R18, R77, -R18 ;  /* 0x800000124d127221 */ /* 0x000fe40000010000 */
[----:B------:R-:W-:Y:S01]  /*4910*/  FMUL.FTZ R75, R4, R75 ;  /* 0x0000004b044b7220 */ /* 0x000fe20000410000 */
[----:B------:R-:W-:Y:S01]  /*4920*/  STS [R56+0x22880], R15 ;  /* 0x0228800f38007388 */ /* 0x000fe20000000800 */
[----:B------:R-:W-:Y:S01]  /*4930*/  FMUL.FTZ R73, R170, R73 ;  /* 0x00000049aa497220 */ /* 0x000fe20000410000 */
[----:B------:R-:W-:Y:S01]  /*4940*/  MOV R4, UR4 ;  /* 0x0000000400047c02 */ /* 0x000fe20008000f00 */
[--C-:B------:R-:W-:Y:S01]  /*4950*/  FADD.FTZ R78, R78, -R225.reuse ;  /* 0x800000e14e4e7221 */ /* 0x100fe20000010000 */
[----:B------:R-:W-:Y:S01]  /*4960*/  STS [R56+0x22c80], R5 ;  /* 0x022c800538007388 */ /* 0x000fe20000000800 */
[----:B------:R-:W-:Y:S01]  /*4970*/  FADD.FTZ R79, R79, -R225 ;  /* 0x800000e14f4f7221 */ /* 0x000fe20000010000 */
[----:B------:R-:W-:Y:S01]  /*4980*/  F2FP.PACK_AB R72, R73, R72 ;  /* 0x000000484948723e */ /* 0x000fe200000000ff */
[----:B------:R-:W-:Y:S01]  /*4990*/  FMUL.FTZ R18, R227, R18 ;  /* 0x00000012e3127220 */ /* 0x000fe20000410000 */
[----:B------:R-:W-:Y:S01]  /*49a0*/  STS [R60+0xa000], R35 ;  /* 0x00a000233c007388 */ /* 0x000fe20000000800 */
[----:B------:R-:W-:Y:S01]  /*49b0*/  FMUL.FTZ R78, R151, R78 ;  /* 0x0000004e974e7220 */ /* 0x000fe20000410000 */
[----:B------:R-:W-:Y:S01]  /*49c0*/  F2FP.PACK_AB R74, R75, R74 ;  /* 0x0000004a4b4a723e */ /* 0x000fe200000000ff */
[----:B------:R-:W-:Y:S01]  /*49d0*/  FMUL.FTZ R79, R226, R79 ;  /* 0x0000004fe24f7220 */ /* 0x000fe20000410000 */
[----:B------:R-:W-:Y:S01]  /*49e0*/  STS [R60+0xa400], R11 ;  /* 0x00a4000b3c007388 */ /* 0x000fe20000000800 */
[----:B------:R-:W-:Y:S02]  /*49f0*/  F2FP.PACK_AB R37, R18, R37 ;  /* 0x000000251225723e */ /* 0x000fe400000000ff */
[----:B------:R-:W-:Y:S01]  /*4a00*/  LEA R4, R4, R207, 0xd ;  /* 0x000000cf04047211 */ /* 0x000fe200078e68ff */
[----:B------:R-:W-:Y:S01]  /*4a10*/  STS [R49+0x20880], R16 ;  /* 0x0208801031007388 */ /* 0x000fe20000000800 */
[----:B------:R-:W-:Y:S02]  /*4a20*/  F2FP.PACK_AB R79, R79, R78 ;  /* 0x0000004e4f4f723e */ /* 0x000fe400000000ff */
[----:B------:R-:W-:Y:S01]  /*4a30*/  SHF.L.U32 R76, R4, 0x1, RZ ;  /* 0x00000001044c7819 */ /* 0x000fe200000006ff */
[----:B------:R-:W-:Y:S03]  /*4a40*/  STS [R49+0x20c80], R14 ;  /* 0x020c800e31007388 */ /* 0x000fe60000000800 */
        /* <DEDUP_REMOVED lines=23> */
[----:B------:R-:W-:Y:S08]  /*4bc0*/  LDSM.16.MT88.4 R4, [R204+0x18880] ;  /* 0x01888000cc04783b */ /* 0x000ff00000004200 */
[----:B------:R-:W2:Y:S08]  /*4bd0*/  LDSM.16.MT88.4 R8, [R76+0x10080] ;  /* 0x010080004c08783b */ /* 0x000eb00000004200 */
[----:B------:R-:W3:Y:S01]  /*4be0*/  LDSM.16.MT88.4 R12, [R204+0x1c880] ;  /* 0x01c88000cc0c783b */ /* 0x000ee20000004200 */
[C---:B-1----:R-:W-:Y:S07]  /*4bf0*/  SHF.L.U32 R79, R206.reuse, 0x1, RZ ;  /* 0x00000001ce4f7819 */ /* 0x042fee00000006ff */
[----:B------:R-:W1:Y:S08]  /*4c00*/  LDSM.16.MT88.4 R16, [R36+0x10080] ;  /* 0x010080002410783b */ /* 0x000e700000004200 */
[----:B------:R-:W-:Y:S08]  /*4c10*/  LDSM.16.MT88.4 R20, [R204+0x19080] ;  /* 0x01908000cc14783b */ /* 0x000ff00000004200 */
[----:B------:R-:W4:Y:S01]  /*4c20*/  LDSM.16.MT88.4 R24, [R76+0x10880] ;  /* 0x010880004c18783b */ /* 0x000f220000004200 */
[-C--:B--2---:R-:W-:Y:S07]  /*4c30*/  HMMA.16816.F32 R84, R4, R8.reuse, R84 ;  /* 0x000000080454723c */ /* 0x084fee0000001854 */
[----:B------:R-:W2:Y:S01]  /*4c40*/  LDSM.16.MT88.4 R28, [R204+0x1d080] ;  /* 0x01d08000cc1c783b */ /* 0x000ea20000004200 */
[C---:B---3--:R-:W-:Y:S07]  /*4c50*/  HMMA.16816.F32 R88, R12.reuse, R8, R88 ;  /* 0x000000080c58723c */ /* 0x048fee0000001858 */
[----:B------:R-:W3:Y:S01]  /*4c60*/  LDSM.16.MT88.4 R32, [R36+0x10880] ;  /* 0x010880002420783b */ /* 0x000ee20000004200 */
        /* <DEDUP_REMOVED lines=9> */
[-C--:B----4-:R-:W-:Y:S01]  /*4d00*/  HMMA.16816.F32 R84, R20, R24.reuse, R84 ;  /* 0x000000181454723c */ /* 0x090fe20000001854 */
[----:B------:R-:W4:Y:S07]  /*4d10*/  LDSM.16.MT88.4 R16, [R36+0x11080] ;  /* 0x011080002410783b */ /* 0x000f2e0000004200 */
[C---:B--2---:R-:W-:Y:S08]  /*4d20*/  HMMA.16816.F32 R88, R28.reuse, R24, R88 ;  /* 0x000000181c58723c */ /* 0x044ff00000001858 */
        /* <DEDUP_REMOVED lines=8> */
[----:B------:R-:W2:Y:S07]  /*4db0*/  LDSM.16.MT88.4 R20, [R204+0x1a080] ;  /* 0x01a08000cc14783b */ /* 0x000eae0000004200 */
[-C--:B-1----:R-:W-:Y:S01]  /*4dc0*/  HMMA.16816.F32 R84, R4, R8.reuse, R84 ;  /* 0x000000080454723c */ /* 0x082fe20000001854 */
[----:B------:R-:W1:Y:S07]  /*4dd0*/  LDSM.16.MT88.4 R32, [R36+0x11880] ;  /* 0x011880002420783b */ /* 0x000e6e0000004200 */
        /* <DEDUP_REMOVED lines=10> */
[-C--:B--2---:R-:W-:Y:S01]  /*4e80*/  HMMA.16816.F32 R84, R20, R24.reuse, R84 ;  /* 0x000000181454723c */ /* 0x084fe20000001854 */
[----:B------:R-:W2:Y:S07]  /*4e90*/  LDSM.16.MT88.4 R16, [R36+0x12080] ;  /* 0x012080002410783b */ /* 0x000eae0000004200 */
[C---:B------:R-:W-:Y:S08]  /*4ea0*/  HMMA.16816.F32 R88, R28.reuse, R24, R88 ;  /* 0x000000181c58723c */ /* 0x040ff00000001858 */
        /* <DEDUP_REMOVED lines=10> */
[----:B------:R-:W3:Y:S07]  /*4f50*/  LDSM.16.MT88.4 R32, [R36+0x12880] ;  /* 0x012880002420783b */ /* 0x000eee0000004200 */
        /* <DEDUP_REMOVED lines=22> */
[-C--:B--2---:R-:W-:Y:S01]  /*50c0*/  HMMA.16816.F32 R84, R4, R8.reuse, R84 ;  /* 0x000000080454723c */ /* 0x084fe20000001854 */
[----:B------:R-:W2:Y:S07]  /*50d0*/  LDSM.16.MT88.4 R32, [R36+0x13880] ;  /* 0x013880002420783b */ /* 0x000eae0000004200 */
[C---:B------:R-:W-:Y:S01]  /*50e0*/  HMMA.16816.F32 R88, R12.reuse, R8, R88 ;  /* 0x000000080c58723c */ /* 0x040fe20000001858 */
[----:B------:R-:W-:Y:S06]  /*50f0*/  BAR.SYNC.DEFER_BLOCKING 0x0 ;  /* 0x0000000000007b1d */ /* 0x000fec0000010000 */
[----:B------:R-:W-:Y:S01]  /*5100*/  IADD3 R8, R203, R176, RZ ;  /* 0x000000b0cb087210 */ /* 0x000fe20007ffe0ff */
[-C--:B------:R-:W-:Y:S08]  /*5110*/  HMMA.16816.F32 R92, R12, R10.reuse, R92 ;  /* 0x0000000a0c5c723c */ /* 0x080ff0000000185c */
[C---:B------:R-:W-:Y:S07]  /*5120*/  HMMA.16816.F32 R96, R4.reuse, R10, R96 ;  /* 0x0000000a0460723c */ /* 0x040fee0000001860 */
[----:B------:R-:W-:Y:S01]  /*5130*/  SHF.L.U32 R10, R206, 0x1, RZ ;  /* 0x00000001ce0a7819 */ /* 0x000fe200000006ff */
[-C--:B-1----:R-:W-:Y:S01]  /*5140*/  HMMA.16816.F32 R100, R4, R16.reuse, R100 ;  /* 0x000000100464723c */ /* 0x082fe20000001864 */
[----:B------:R1:W4:Y:S03]  /*5150*/  LDSM.16.MT88.4 R48, [R8+0x80] ;  /* 0x000080000830783b */ /* 0x0003260000004200 */
[----:B------:R-:W-:Y:S04]  /*5160*/  IADD3 R77, R201, R10, RZ ;  /* 0x0000000ac94d7210 */ /* 0x000fe80007ffe0ff */
[C---:B------:R-:W-:Y:S01]  /*5170*/  HMMA.16816.F32 R104, R12.reuse, R16, R104 ;  /* 0x000000100c68723c */ /* 0x040fe20000001868 */
[----:B------:R1:W1:Y:S07]  /*5180*/  LDSM.16.MT88.4 R64, [R8+0x880] ;  /* 0x000880000840783b */ /* 0x00026e0000004200 */
[-C--:B------:R-:W-:Y:S01]  /*5190*/  HMMA.16816.F32 R108, R12, R18.reuse, R108 ;  /* 0x000000120c6c723c */ /* 0x080fe2000000186c */
[----:B------:R1:W1:Y:S07]  /*51a0*/  LDSM.16.M88.4 R36, [R79+0x20880] ;  /* 0x020880004f24783b */ /* 0x00026e0000000200 */
[----:B------:R-:W-:Y:S01]  /*51b0*/  HMMA.16816.F32 R112, R4, R18, R112 ;  /* 0x000000120470723c */ /* 0x000fe20000001870 */
[----:B------:R1:W1:Y:S07]  /*51c0*/  LDSM.16.M88.4 R44, [R79+0x22880] ;  /* 0x022880004f2c783b */ /* 0x00026e0000000200 */
[-C--:B---3--:R-:W-:Y:S01]  /*51d0*/  HMMA.16816.F32 R84, R20, R24.reuse, R84 ;  /* 0x000000181454723c */ /* 0x088fe20000001854 */
[----:B------:R3:W1:Y:S07]  /*51e0*/  LDSM.16.MT88.4 R40, [R203+0x80] ;  /* 0x00008000cb28783b */ /* 0x00066e0000004200 */
[C---:B------:R-:W-:Y:S01]  /*51f0*/  HMMA.16816.F32 R88, R28.reuse, R24, R88 ;  /* 0x000000181c58723c */ /* 0x040fe20000001858 */
[----:B------:R3:W1:Y:S07]  /*5200*/  LDSM.16.M88.4 R52, [R77+0x20880] ;  /* 0x020880004d34783b */ /* 0x00066e0000000200 */
[-C--:B------:R-:W-:Y:S01]  /*5210*/  HMMA.16816.F32 R92, R28, R26.reuse, R92 ;  /* 0x0000001a1c5c723c */ /* 0x080fe2000000185c */
[----:B------:R3:W1:Y:S07]  /*5220*/  LDSM.16.M88.4 R60, [R77+0x22880] ;  /* 0x022880004d3c783b */ /* 0x00066e0000000200 */
[C---:B------:R-:W-:Y:S01]  /*5230*/  HMMA.16816.F32 R96, R20.reuse, R26, R96 ;  /* 0x0000001a1460723c */ /* 0x040fe20000001860 */
[----:B------:R3:W1:Y:S07]  /*5240*/  LDSM.16.MT88.4 R56, [R203+0x880] ;  /* 0x00088000cb38783b */ /* 0x00066e0000004200 */
[-C--:B--2---:R-:W-:Y:S08]  /*5250*/  HMMA.16816.F32 R100, R20, R32.reuse, R100 ;  /* 0x000000201464723c */ /* 0x084ff00000001864 */
[C---:B------:R-:W-:Y:S08]  /*5260*/  HMMA.16816.F32 R104, R28.reuse, R32, R104 ;  /* 0x000000201c68723c */ /* 0x040ff00000001868 */
[-C--:B------:R-:W-:Y:S08]  /*5270*/  HMMA.16816.F32 R108, R28, R34.reuse, R108 ;  /* 0x000000221c6c723c */ /* 0x080ff0000000186c */
[----:B------:R-:W-:Y:S01]  /*5280*/  HMMA.16816.F32 R112, R20, R34, R112 ;  /* 0x000000221470723c */ /* 0x000fe20000001870 */
[----:B------:R-:W-:-:S07]  /*5290*/  @P0 BRA `(.L_x_898) ;  /* 0x000003b000000947 */ /* 0x000fce0003800000 */
[----:B---34-:R-:W2:Y:S01]  /*52a0*/  S2R R5, SR_CTAID.Y ;  /* 0x0000000000057919 */ /* 0x018ea20000002600 */
[----:B------:R-:W-:Y:S01]  /*52b0*/  ULDC.64 UR6, c[0x0][0x208] ;  /* 0x0000820000067ab9 */ /* 0x000fe20000000a00 */
[----:B------:R-:W-:Y:S01]  /*52c0*/  IMAD R13, R218, c[0x0][0x208], RZ ;  /* 0x00008200da0d7a24 */ /* 0x000fe200078e02ff */
[----:B------:R-:W-:Y:S02]  /*52d0*/  USHF.L.U32 UR30, UR28, 0x7, URZ ;  /* 0x000000071c1e7899 */ /* 0x000fe4000800063f */
[----:B------:R-:W-:Y:S02]  /*52e0*/  UIMAD.WIDE.U32 UR32, UR28, UR6, URZ ;  /* 0x000000061c2072a5 */ /* 0x000fe4000f8e003f */
[----:B------:R-:W-:Y:S04]  /*52f0*/  USHF.R.S32.HI UR29, URZ, 0x1f, UR28 ;  /* 0x0000001f3f1d7899 */ /* 0x000fe8000801141c */
[----:B------:R-:W-:Y:S01]  /*5300*/  IMAD.U32 R12, RZ, RZ, UR32 ;  /* 0x00000020ff0c7e24 */ /* 0x000fe2000f8e00ff */
[----:B------:R-:W-:Y:S04]  /*5310*/  UIMAD UR29, UR29, UR6, URZ ;  /* 0x000000061d1d72a4 */ /* 0x000fe8000f8e023f */
[----:B------:R-:W-:Y:S04]  /*5320*/  UIMAD UR29, UR28, UR7, UR29 ;  /* 0x000000071c1d72a4 */ /* 0x000fe8000f8e021d */
[----:B------:R-:W-:Y:S01]  /*5330*/  UIADD3 UR29, UR33, UR29, URZ ;  /* 0x0000001d211d7290 */ /* 0x000fe2000fffe03f */
[----:B--2---:R-:W-:Y:S01]  /*5340*/  SHF.R.S32.HI R4, RZ, 0x1f, R5 ;  /* 0x0000001fff047819 */ /* 0x004fe20000011405 */
[----:B------:R-:W-:Y:S04]  /*5350*/  IMAD.WIDE.U32 R14, R5, c[0x0][0x210], R222 ;  /* 0x00008400050e7a25 */ /* 0x000fe800078e00de */
[----:B------:R-:W-:Y:S01]  /*5360*/  IMAD R7, R4, c[0x0][0x210], RZ ;  /* 0x0000840004077a24 */ /* 0x000fe200078e02ff */
[----:B------:R-:W-:Y:S01]  /*5370*/  IADD3 R13, P6, P2, R13, UR8, R14 ;  /* 0x000000080d0d7c10 */ /* 0x000fe2000fade00e */
[C---:B------:R-:W-:Y:S04]  /*5380*/  IMAD.WIDE.U32 R10, R5.reuse, c[0x0][0x288], R220 ;  /* 0x0000a200050a7a25 */ /* 0x040fe800078e00dc */
[----:B------:R-:W-:Y:S01]  /*5390*/  IMAD R7, R5, c[0x0][0x214], R7 ;  /* 0x0000850005077a24 */ /* 0x000fe200078e0207 */
[----:B------:R-:W-:Y:S01]  /*53a0*/  IADD3 R9, P0, R10, UR9, RZ ;  /* 0x000000090a097c10 */ /* 0x000fe2000ff1e0ff */
[----:B------:R-:W-:Y:S02]  /*53b0*/  IMAD R4, R4, c[0x0][0x288], RZ ;  /* 0x0000a20004047a24 */ /* 0x000fe400078e02ff */
[----:B------:R-:W-:Y:S02]  /*53c0*/  IMAD.IADD R7, R15, 0x1, R7 ;  /* 0x000000010f077824 */ /* 0x000fe400078e0207 */
[----:B------:R-:W-:Y:S01]  /*53d0*/  IMAD R4, R5, c[0x0][0x28c], R4 ;  /* 0x0000a30005047a24 */ /* 0x000fe200078e0204 */
[----:B------:R-:W-:Y:S02]  /*53e0*/  LEA R5, P1, R13, c[0x0][0x1f0], 0x1 ;  /* 0x00007c000d057a11 */ /* 0x000fe400078208ff */
[----:B------:R-:W-:Y:S01]  /*53f0*/  IADD3.X R6, R210, UR15, R7, P6, P2 ;  /* 0x0000000fd2067c10 */ /* 0x000fe2000b7e4407 */
[----:B------:R-:W-:Y:S01]  /*5400*/  IMAD.U32 R7, RZ, RZ, UR30 ;  /* 0x0000001eff077e24 */ /* 0x000fe2000f8e00ff */
[----:B------:R-:W-:Y:S02]  /*5410*/  IADD3.X R4, R11, UR17, R4, P0, !PT ;  /* 0x000000110b047c10 */ /* 0x000fe400087fe404 */
[C---:B------:R-:W-:Y:S02]  /*5420*/  LEA R10, P0, R9.reuse, c[0x0][0x280], 0x2 ;  /* 0x0000a000090a7a11 */ /* 0x040fe400078010ff */
[----:B-1----:R-:W-:Y:S02]  /*5430*/  IADD3 R8, -R218, c[0x0][0x168], -R7 ;  /* 0x00005a00da087a10 */ /* 0x002fe40007ffe907 */
[----:B------:R-:W-:Y:S01]  /*5440*/  LEA.HI.X R11, R9, c[0x0][0x284], R4, 0x2, P0 ;  /* 0x0000a100090b7a11 */ /* 0x000fe200000f1404 */
[----:B------:R-:W-:Y:S01]  /*5450*/  IMAD.U32 R4, RZ, RZ, UR24 ;  /* 0x00000018ff047e24 */ /* 0x000fe2000f8e00ff */
[----:B------:R-:W-:Y:S02]  /*5460*/  ISETP.GE.AND P0, PT, R222, c[0x0][0x1fc], PT ;  /* 0x00007f00de007a0c */ /* 0x000fe40003f06270 */
[----:B------:R-:W-:Y:S01]  /*5470*/  LEA R14, P6, R12, R5, 0x8 ;  /* 0x000000050c0e7211 */ /* 0x000fe200078c40ff */
[----:B------:R-:W-:Y:S01]  /*5480*/  IMAD.U32 R5, RZ, RZ, UR29 ;  /* 0x0000001dff057e24 */ /* 0x000fe2000f8e00ff */
[----:B------:R-:W-:Y:S02]  /*5490*/  ISETP.LT.OR P2, PT, R8, 0x1, P0 ;  /* 0x000000010800780c */ /* 0x000fe40000741670 */
[----:B------:R-:W-:Y:S01]  /*54a0*/  LEA.HI.X R6, R13, c[0x0][0x1f4], R6, 0x1, P1 ;  /* 0x00007d000d067a11 */ /* 0x000fe200008f0c06 */
[----:B------:R-:W-:Y:S01]  /*54b0*/  IMAD.U32 R13, RZ, RZ, UR33 ;  /* 0x00000021ff0d7e24 */ /* 0x000fe2000f8e00ff */
[----:B------:R-:W-:Y:S02]  /*54c0*/  IADD3 R9, R212, 0x10080, RZ ;  /* 0x00010080d4097810 */ /* 0x000fe40007ffe0ff */
[C---:B------:R-:W-:Y:S02]  /*54d0*/  LEA R10, P1, R7.reuse, R10, 0x2 ;  /* 0x0000000a070a7211 */ /* 0x040fe400078210ff */
[----:B------:R-:W-:Y:S01]  /*54e0*/  LEA.HI.X R15, R12, R6, R5, 0x8, P6 ;  /* 0x000000060c0f7211 */ /* 0x000fe200030f4405 */
[----:B------:R-:W-:Y:S01]  /*54f0*/  IMAD R9, R4, 0x4000, R9 ;  /* 0x0000400004097824 */ /* 0x000fe200078e0209 */
[----:B------:R-:W-:Y:S01]  /*5500*/  ISETP.LT.OR P6, PT, R8, 0x21, P0 ;  /* 0x000000210800780c */ /* 0x000fe200007c1670 */
[----:B------:R-:W-:Y:S01]  /*5510*/  IMAD.U32 R5, RZ, RZ, UR24 ;  /* 0x00000018ff057e24 */ /* 0x000fe2000f8e00ff */
[----:B------:R-:W-:Y:S02]  /*5520*/  LEA.HI.X.SX32 R11, R7, R11, 0x2, P1 ;  /* 0x0000000b070b7211 */ /* 0x000fe400008f16ff */
[----:B------:R-:W-:Y:S01]  /*5530*/  @!PT LDS RZ, [RZ] ;  /* 0x00000000fffff984 */ /* 0x000fe20000000800 */
[----:B------:R-:W-:Y:S01]  /*5540*/  @!PT LDS RZ, [RZ] ;  /* 0x00000000fffff984 */ /* 0x000fe20000000800 */
[----:B------:R-:W-:Y:S01]  /*5550*/  @!PT LDS RZ, [RZ] ;  /* 0x00000000fffff984 */ /* 0x000fe20000000800 */
[----:B------:R1:W-:Y:S01]  /*5560*/  LDGSTS.E.BYPASS.LTC128B.128 [R9], [R14.64], !P2 ;  /* 0x000000000e097fae */ /* 0x0003e2000d101d5a */
[----:B------:R-:W-:Y:S01]  /*5570*/  IADD3 R16, P1, R14, UR21, RZ ;  /* 0x000000150e107c10 */ /* 0x000fe2000ff3e0ff */
[----:B------:R-:W-:Y:S01]  /*5580*/  @!P4 IMAD R5, R5, 0x80, R220 ;  /* 0x000000800505c824 */ /* 0x000fe200078e02dc */
[----:B------:R-:W-:Y:S02]  /*5590*/  ISETP.LT.OR P2, PT, R8, 0x41, P0 ;  /* 0x000000410800780c */ /* 0x000fe40000741670 */
[----:B------:R-:W-:Y:S01]  /*55a0*/  IADD3.X R17, R15, UR20, RZ, P1, !PT ;  /* 0x000000140f117c10 */ /* 0x000fe20008ffe4ff */
[----:B------:R-:W-:Y:S01]  /*55b0*/  @!P4 IMAD.SHL.U32 R7, R5, 0x4, RZ ;  /* 0x000000040507c824 */ /* 0x000fe200078e00ff */
[----:B------:R-:W-:Y:S02]  /*55c0*/  IADD3 R12, P1, R16, UR21, RZ ;  /* 0x00000015100c7c10 */ /* 0x000fe4000ff3e0ff */
[----:B------:R-:W-:Y:S01]  /*55d0*/  ISETP.LT.OR P0, PT, R8, 0x61, P0 ;  /* 0x000000610800780c */ /* 0x000fe20000701670 */
[----:B------:R1:W-:Y:S01]  /*55e0*/  LDGSTS.E.BYPASS.LTC128B.128 [R9+0x1000], [R16.64], !P6 ;  /* 0x0100000010097fae */ /* 0x0003e2000f101d5a */
[----:B------:R-:W-:Y:S02]  /*55f0*/  IADD3.X R13, R17, UR20, RZ, P1, !PT ;  /* 0x00000014110d7c10 */ /* 0x000fe40008ffe4ff */
[----:B------:R-:W-:Y:S04]  /*5600*/  IADD3 R18, P1, R12, UR21, RZ ;  /* 0x000000150c127c10 */ /* 0x000fe8000ff3e0ff */
[----:B------:R1:W-:Y:S01]  /*5610*/  LDGSTS.E.BYPASS.LTC128B.128 [R9+0x2000], [R12.64], !P2 ;  /* 0x020000000c097fae */ /* 0x0003e2000d101d5a */
[----:B------:R-:W-:Y:S06]  /*5620*/  IADD3.X R19, R13, UR20, RZ, P1, !PT ;  /* 0x000000140d137c10 */ /* 0x000fec0008ffe4ff */
[----:B------:R1:W-:Y:S07]  /*5630*/  LDGSTS.E.BYPASS.LTC128B.128 [R9+0x3000], [R18.64], !P0 ;  /* 0x0300000012097fae */ /* 0x0003ee000c101d5a */
[----:B------:R1:W-:Y:S02]  /*5640*/  @!P4 LDGSTS.E.BYPASS.LTC128B.128 [R7+0x18480], [R10.64] ;  /* 0x184800000a07cfae */ /* 0x0003e4000b901d5a */
.L_x_898:
[-C--:B-1-34-:R-:W-:Y:S01]  /*5650*/  HMMA.16816.F32 R4, R36, R40.reuse, RZ ;  /* 0x000000282404723c */ /* 0x09afe200000018ff */
[----:B------:R-:W-:Y:S01]  /*5660*/  LDSM.16.MT88.4 R68, [R203+0x1080] ;  /* 0x00108000cb44783b */ /* 0x000fe20000004200 */
[----:B------:R-:W-:Y:S02]  /*5670*/  ULDC.64 UR6, c[0x0][0x240] ;  /* 0x0000900000067ab9 */ /* 0x000fe40000000a00 */
[----:B------:R-:W-:Y:S01]  /*5680*/  IADD3 R176, R176, R77, RZ ;  /* 0x0000004db0b07210 */ /* 0x000fe20007ffe0ff */
[----:B------:R-:W-:Y:S01]  /*5690*/  USHF.L.U32 UR28, UR13, 0xd, URZ ;  /* 0x0000000d0d1c7899 */ /* 0x000fe2000800063f */
[----:B------:R-:W0:Y:S01]  /*56a0*/  LDGDEPBAR ;  /* 0x00000000000079af */ /* 0x000e220000000000 */
[----:B------:R-:W-:Y:S01]  /*56b0*/  SEL R172, R172, 0xffffffc0, !P3 ;  /* 0xffffffc0acac7807 */ /* 0x000fe20005800000 */
[C---:B------:R-:W-:Y:S01]  /*56c0*/  HMMA.16816.F32 R8, R44.reuse, R40, RZ ;  /* 0x000000282c08723c */ /* 0x040fe200000018ff */
[----:B------:R-:W-:Y:S02]  /*56d0*/  UIMAD UR6, UR5, UR6, URZ ;  /* 0x00000006050672a4 */ /* 0x000fe4000f8e023f */
[----:B------:R-:W-:Y:S01]  /*56e0*/  UIADD3 UR13, UR13, 0x1, URZ ;  /* 0x000000010d0d7890 */ /* 0x000fe2000fffe03f */
[C---:B------:R-:W-:Y:S01]  /*56f0*/  IMAD.IADD R80, R172.reuse, 0x1, R79 ;  /* 0x00000001ac507824 */ /* 0x040fe200078e024f */
[----:B------:R-:W-:Y:S01]  /*5700*/  UIMAD UR6, UR23, UR7, UR6 ;  /* 0x00000007170672a4 */ /* 0x000fe2000f8e0206 */
[----:B------:R-:W-:Y:S01]  /*5710*/  IMAD.IADD R78, R203, 0x1, R172 ;  /* 0x00000001cb4e7824 */ /* 0x000fe200078e02ac */
[----:B------:R-:W-:Y:S01]  /*5720*/  USHF.R.S32.HI UR7, URZ, 0x1f, UR28 ;  /* 0x0000001f3f077899 */ /* 0x000fe2000801141c */
[-C--:B------:R-:W-:Y:S01]  /*5730*/  HMMA.16816.F32 R12, R44, R42.reuse, RZ ;  /* 0x0000002a2c0c723c */ /* 0x080fe200000018ff */
[----:B------:R-:W-:Y:S01]  /*5740*/  LDSM.16.M88.4 R72, [R80+0x22880] ;  /* 0x022880005048783b */ /* 0x000fe20000000200 */
[----:B------:R-:W-:Y:S02]  /*5750*/  UISETP.GE.AND UP0, UPT, UR13, UR22, UPT ;  /* 0x000000160d00728c */ /* 0x000fe4000bf06270 */
[----:B------:R-:W-:Y:S02]  /*5760*/  UISETP.GE.AND UP3, UPT, UR4, 0x1, UPT ;  /* 0x000000010400788c */ /* 0x000fe4000bf66270 */
[----:B------:R-:W-:Y:S02]  /*5770*/  UISETP.GE.AND UP2, UPT, UR25, 0x1, UPT ;  /* 0x000000011900788c */ /* 0x000fe4000bf46270 */
[C---:B------:R-:W-:Y:S01]  /*5780*/  HMMA.16816.F32 R16, R36.reuse, R42, RZ ;  /* 0x0000002a2410723c */ /* 0x040fe200000018ff */
[----:B------:R-:W1:Y:S01]  /*5790*/  LDSM.16.M88.4 R40, [R80+0x20880] ;  /* 0x020880005028783b */ /* 0x000e620000000200 */
[----:B------:R-:W-:Y:S06]  /*57a0*/  UISETP.GE.AND UP1, UPT, UR24, 0x1, UPT ;  /* 0x000000011800788c */ /* 0x000fec000bf26270 */
[-C--:B------:R-:W-:Y:S08]  /*57b0*/  HMMA.16816.F32 R20, R36, R48.reuse, RZ ;  /* 0x000000302414723c */ /* 0x080ff000000018ff */
[C---:B------:R-:W-:Y:S08]  /*57c0*/  HMMA.16816.F32 R24, R44.reuse, R48, RZ ;  /* 0x000000302c18723c */ /* 0x040ff000000018ff */
[-C--:B------:R-:W-:Y:S01]  /*57d0*/  HMMA.16816.F32 R28, R44, R50.reuse, RZ ;  /* 0x000000322c1c723c */ /* 0x080fe200000018ff */
[----:B------:R-:W-:Y:S07]  /*57e0*/  LDSM.16.M88.4 R44, [R176+0x20880] ;  /* 0x02088000b02c783b */ /* 0x000fee0000000200 */
[----:B------:R-:W-:Y:S01]  /*57f0*/  HMMA.16816.F32 R32, R36, R50, RZ ;  /* 0x000000322420723c */ /* 0x000fe200000018ff */
[----:B------:R-:W2:Y:S05]  /*5800*/  LDSM.16.MT88.4 R36, [R78+0x1080] ;  /* 0x001080004e24783b */ /* 0x000eaa0000004200 */
[----:B------:R-:W3:Y:S02]  /*5810*/  LDSM.16.MT88.4 R48, [R203+0x1880] ;  /* 0x00188000cb30783b */ /* 0x000ee40000004200 */
[-C--:B------:R-:W-:Y:S08]  /*5820*/  HMMA.16816.F32 R4, R52, R56.reuse, R4 ;  /* 0x000000383404723c */ /* 0x080ff00000001804 */
[C---:B------:R-:W-:Y:S08]  /*5830*/  HMMA.16816.F32 R8, R60.reuse, R56, R8 ;  /* 0x000000383c08723c */ /* 0x040ff00000001808 */
[-C--:B------:R-:W-:Y:S08]  /*5840*/  HMMA.16816.F32 R12, R60, R58.reuse, R12 ;  /* 0x0000003a3c0c723c */ /* 0x080ff0000000180c */
[C---:B------:R-:W-:Y:S01]  /*5850*/  HMMA.16816.F32 R16, R52.reuse, R58, R16 ;  /* 0x0000003a3410723c */ /* 0x040fe20000001810 */
[----:B------:R-:W4:Y:S07]  /*5860*/  LDSM.16.M88.4 R56, [R176+0x22880] ;  /* 0x02288000b038783b */ /* 0x000f2e0000000200 */
[-C--:B------:R-:W-:Y:S08]  /*5870*/  HMMA.16816.F32 R20, R52, R64.reuse, R20 ;  /* 0x000000403414723c */ /* 0x080ff00000001814 */
[C---:B------:R-:W-:Y:S08]  /*5880*/  HMMA.16816.F32 R24, R60.reuse, R64, R24 ;  /* 0x000000403c18723c */ /* 0x040ff00000001818 */
[-C--:B------:R-:W-:Y:S01]  /*5890*/  HMMA.16816.F32 R28, R60, R66.reuse, R28 ;  /* 0x000000423c1c723c */ /* 0x080fe2000000181c */
[----:B------:R-:W-:Y:S07]  /*58a0*/  LDSM.16.M88.4 R60, [R79+0x24880] ;  /* 0x024880004f3c783b */ /* 0x000fee0000000200 */
[----:B------:R-:W-:Y:S01]  /*58b0*/  HMMA.16816.F32 R32, R52, R66, R32 ;  /* 0x000000423420723c */ /* 0x000fe20000001820 */
[----:B------:R-:W3:Y:S05]  /*58c0*/  LDSM.16.MT88.4 R52, [R78+0x1880] ;  /* 0x001880004e34783b */ /* 0x000eea0000004200 */
[----:B------:R-:W3:Y:S02]  /*58d0*/  LDSM.16.MT88.4 R64, [R203+0x2080] ;  /* 0x00208000cb40783b */ /* 0x000ee40000004200 */
[-C--:B-1----:R-:W-:Y:S08]  /*58e0*/  HMMA.16816.F32 R4, R40, R68.reuse, R4 ;  /* 0x000000442804723c */ /* 0x082ff00000001804 */
[C---:B------:R-:W-:Y:S08]  /*58f0*/  HMMA.16816.F32 R8, R72.reuse, R68, R8 ;  /* 0x000000444808723c */ /* 0x040ff00000001808 */
[-C--:B------:R-:W-:Y:S08]  /*5900*/  HMMA.16816.F32 R12, R72, R70.reuse, R12 ;  /* 0x00000046480c723c */ /* 0x080ff0000000180c */
[C---:B------:R-:W-:Y:S01]  /*5910*/  HMMA.16816.F32 R16, R40.reuse, R70, R16 ;  /* 0x000000462810723c */ /* 0x040fe20000001810 */
[----:B------:R-:W1:Y:S07]  /*5920*/  LDSM.16.M88.4 R68, [R79+0x26880] ;  /* 0x026880004f44783b */ /* 0x000e6e0000000200 */
[-C--:B--2---:R-:W-:Y:S08]  /*5930*/  HMMA.16816.F32 R20, R40, R36.reuse, R20 ;  /* 0x000000242814723c */ /* 0x084ff00000001814 */
[C---:B------:R-:W-:Y:S08]  /*5940*/  HMMA.16816.F32 R24, R72.reuse, R36, R24 ;  /* 0x000000244818723c */ /* 0x040ff00000001818 */
[-C--:B------:R-:W-:Y:S01]  /*5950*/  HMMA.16816.F32 R28, R72, R38.reuse, R28 ;  /* 0x00000026481c723c */ /* 0x080fe2000000181c */
[----:B------:R-:W-:Y:S07]  /*5960*/  LDSM.16.M88.4 R72, [R77+0x26880] ;  /* 0x026880004d48783b */ /* 0x000fee0000000200 */
[----:B------:R-:W-:Y:S01]  /*5970*/  HMMA.16816.F32 R32, R40, R38, R32 ;  /* 0x000000262820723c */ /* 0x000fe20000001820 */
[----:B------:R-:W2:Y:S05]  /*5980*/  LDSM.16.MT88.4 R36, [R78+0x2080] ;  /* 0x002080004e24783b */ /* 0x000eaa0000004200 */
[----:B------:R-:W-:Y:S02]  /*5990*/  LDSM.16.M88.4 R40, [R77+0x24880] ;  /* 0x024880004d28783b */ /* 0x000fe40000000200 */
[-C--:B---3--:R-:W-:Y:S08]  /*59a0*/  HMMA.16816.F32 R4, R44, R48.reuse, R4 ;  /* 0x000000302c04723c */ /* 0x088ff00000001804 */
[C---:B----4-:R-:W-:Y:S08]  /*59b0*/  HMMA.16816.F32 R8, R56.reuse, R48, R8 ;  /* 0x000000303808723c */ /* 0x050ff00000001808 */
[-C--:B------:R-:W-:Y:S08]  /*59c0*/  HMMA.16816.F32 R12, R56, R50.reuse, R12 ;  /* 0x00000032380c723c */ /* 0x080ff0000000180c */
[C---:B------:R-:W-:Y:S01]  /*59d0*/  HMMA.16816.F32 R16, R44.reuse, R50, R16 ;  /* 0x000000322c10723c */ /* 0x040fe20000001810 */
[----:B------:R-:W3:Y:S07]  /*59e0*/  LDSM.16.MT88.4 R48, [R203+0x2880] ;  /* 0x00288000cb30783b */ /* 0x000eee0000004200 */
[-C--:B------:R-:W-:Y:S08]  /*59f0*/  HMMA.16816.F32 R20, R44, R52.reuse, R20 ;  /* 0x000000342c14723c */ /* 0x080ff00000001814 */
[C---:B------:R-:W-:Y:S08]  /*5a00*/  HMMA.16816.F32 R24, R56.reuse, R52, R24 ;  /* 0x000000343818723c */ /* 0x040ff00000001818 */
[-C--:B------:R-:W-:Y:S01]  /*5a10*/  HMMA.16816.F32 R28, R56, R54.reuse, R28 ;  /* 0x00000036381c723c */ /* 0x080fe2000000181c */
[----:B------:R-:W-:Y:S07]  /*5a20*/  LDSM.16.MT88.4 R56, [R78+0x3080] ;  /* 0x003080004e38783b */ /* 0x000fee0000004200 */
[----:B------:R-:W-:Y:S01]  /*5a30*/  HMMA.16816.F32 R32, R44, R54, R32 ;  /* 0x000000362c20723c */ /* 0x000fe20000001820 */
[----:B------:R-:W4:Y:S05]  /*5a40*/  LDSM.16.MT88.4 R44, [R78+0x2880] ;  /* 0x002880004e2c783b */ /* 0x000f2a0000004200 */
[----:B------:R-:W-:Y:S02]  /*5a50*/  LDSM.16.MT88.4 R52, [R203+0x3080] ;  /* 0x00308000cb34783b */ /* 0x000fe40000004200 */
[-C--:B------:R-:W-:Y:S08]  /*5a60*/  HMMA.16816.F32 R4, R60, R64.reuse, R4 ;  /* 0x000000403c04723c */ /* 0x080ff00000001804 */
[C---:B-1----:R-:W-:Y:S08]  /*5a70*/  HMMA.16816.F32 R8, R68.reuse, R64, R8 ;  /* 0x000000404408723c */ /* 0x042ff00000001808 */
[-C--:B------:R-:W-:Y:S08]  /*5a80*/  HMMA.16816.F32 R12, R68, R66.reuse, R12 ;  /* 0x00000042440c723c */ /* 0x080ff0000000180c */
[C---:B------:R-:W-:Y:S01]  /*5a90*/  HMMA.16816.F32 R16, R60.reuse, R66, R16 ;  /* 0x000000423c10723c */ /* 0x040fe20000001810 */
[----:B------:R-:W-:Y:S07]  /*5aa0*/  LDSM.16.MT88.4 R64, [R203+0x3880] ;  /* 0x00388000cb40783b */ /* 0x000fee0000004200 */
[-C--:B--2---:R-:W-:Y:S08]  /*5ab0*/  HMMA.16816.F32 R20, R60, R36.reuse, R20 ;  /* 0x000000243c14723c */ /* 0x084ff00000001814 */
[C---:B------:R-:W-:Y:S08]  /*5ac0*/  HMMA.16816.F32 R24, R68.reuse, R36, R24 ;  /* 0x000000244418723c */ /* 0x040ff00000001818 */
[-C--:B------:R-:W-:Y:S01]  /*5ad0*/  HMMA.16816.F32 R28, R68, R38.reuse, R28 ;  /* 0x00000026441c723c */ /* 0x080fe2000000181c */
[----:B------:R-:W1:Y:S06]  /*5ae0*/  S2R R69, SR_CTAID.Y ;  /* 0x0000000000457919 */ /* 0x000e6c0000002600 */
[----:B------:R-:W-:Y:S01]  /*5af0*/  IADD3 R68, R201, R80, RZ ;  /* 0x00000050c9447210 */ /* 0x000fe20007ffe0ff */
[----:B------:R-:W-:Y:S01]  /*5b00*/  HMMA.16816.F32 R32, R60, R38, R32 ;  /* 0x000000263c20723c */ /* 0x000fe20000001820 */
[----:B------:R-:W2:Y:S06]  /*5b10*/  LDSM.16.M88.4 R36, [R80+0x24880] ;  /* 0x024880005024783b */ /* 0x000eac0000000200 */
[----:B------:R-:W-:Y:S01]  /*5b20*/  IMAD.IADD R60, R172, 0x1, R77 ;  /* 0x00000001ac3c7824 */ /* 0x000fe200078e024d */
[-C--:B---3--:R-:W-:Y:S05]  /*5b30*/  HMMA.16816.F32 R4, R40, R48.reuse, R4 ;  /* 0x000000302804723c */ /* 0x088fea0000001804 */
[----:B------:R-:W-:Y:S03]  /*5b40*/  LDSM.16.M88.4 R60, [R60+0x24880] ;  /* 0x024880003c3c783b */ /* 0x000fe60000000200 */
[C---:B------:R-:W-:Y:S08]  /*5b50*/  HMMA.16816.F32 R8, R72.reuse, R48, R8 ;  /* 0x000000304808723c */ /* 0x040ff00000001808 */
[-C--:B------:R-:W-:Y:S08]  /*5b60*/  HMMA.16816.F32 R12, R72, R50.reuse, R12 ;  /* 0x00000032480c723c */ /* 0x080ff0000000180c */
[C---:B------:R-:W-:Y:S01]  /*5b70*/  HMMA.16816.F32 R16, R40.reuse, R50, R16 ;  /* 0x000000322810723c */ /* 0x040fe20000001810 */
[----:B------:R-:W3:Y:S07]  /*5b80*/  LDSM.16.M88.4 R48, [R80+0x26880] ;  /* 0x026880005030783b */ /* 0x000eee0000000200 */
[-C--:B----4-:R-:W-:Y:S08]  /*5b90*/  HMMA.16816.F32 R20, R40, R44.reuse, R20 ;  /* 0x0000002c2814723c */ /* 0x090ff00000001814 */
[C---:B------:R-:W-:Y:S08]  /*5ba0*/  HMMA.16816.F32 R24, R72.reuse, R44, R24 ;  /* 0x0000002c4818723c */ /* 0x040ff00000001818 */
[-C--:B------:R-:W-:Y:S08]  /*5bb0*/  HMMA.16816.F32 R28, R72, R46.reuse, R28 ;  /* 0x0000002e481c723c */ /* 0x080ff0000000181c */
[----:B------:R-:W-:Y:S01]  /*5bc0*/  HMMA.16816.F32 R32, R40, R46, R32 ;  /* 0x0000002e2820723c */ /* 0x000fe20000001820 */
[----:B------:R-:W4:Y:S05]  /*5bd0*/  LDSM.16.M88.4 R40, [R68+0x26880] ;  /* 0x026880004428783b */ /* 0x000f2a0000000200 */
[----:B------:R-:W4:Y:S02]  /*5be0*/  LDSM.16.MT88.4 R44, [R78+0x3880] ;  /* 0x003880004e2c783b */ /* 0x000f240000004200 */
[-C--:B--2---:R-:W-:Y:S08]  /*5bf0*/  HMMA.16816.F32 R4, R36, R52.reuse, R4 ;  /* 0x000000342404723c */ /* 0x084ff00000001804 */
[C---:B---3--:R-:W-:Y:S07]  /*5c00*/  HMMA.16816.F32 R8, R48.reuse, R52, R8 ;  /* 0x000000343008723c */ /* 0x048fee0000001808 */
[C---:B-1----:R-:W-:Y:S01]  /*5c10*/  IMAD.WIDE.U32 R52, R69.reuse, c[0x0][0x238], R216 ;  /* 0x00008e0045347a25 */ /* 0x042fe200078e00d8 */
[-C--:B------:R-:W-:Y:S08]  /*5c20*/  HMMA.16816.F32 R12, R48, R54.reuse, R12 ;  /* 0x00000036300c723c */ /* 0x080ff0000000180c */
[C---:B------:R-:W-:Y:S08]  /*5c30*/  HMMA.16816.F32 R16, R36.reuse, R54, R16 ;  /* 0x000000362410723c */ /* 0x040ff00000001810 */
[-C--:B------:R-:W-:Y:S08]  /*5c40*/  HMMA.16816.F32 R20, R36, R56.reuse, R20 ;  /* 0x000000382414723c */ /* 0x080ff00000001814 */
[C---:B------:R-:W-:Y:S08]  /*5c50*/  HMMA.16816.F32 R24, R48.reuse, R56, R24 ;  /* 0x000000383018723c */ /* 0x040ff00000001818 */
[-C--:B------:R-:W-:Y:S07]  /*5c60*/  HMMA.16816.F32 R28, R48, R58.reuse, R28 ;  /* 0x0000003a301c723c */ /* 0x080fee000000181c */
[----:B------:R-:W-:Y:S01]  /*5c70*/  SHF.R.S32.HI R48, RZ, 0x1f, R69 ;  /* 0x0000001fff307819 */ /* 0x000fe20000011445 */
[----:B------:R-:W-:Y:S01]  /*5c80*/  HMMA.16816.F32 R32, R36, R58, R32 ;  /* 0x0000003a2420723c */ /* 0x000fe20000001820 */
[----:B------:R-:W-:Y:S03]  /*5c90*/  LDSM.16.MT88.4 R36, [R204+0x25080] ;  /* 0x02508000cc24783b */ /* 0x000fe60000004200 */
[----:B------:R-:W-:Y:S01]  /*5ca0*/  IMAD R50, R48, c[0x0][0x238], RZ ;  /* 0x00008e0030327a24 */ /* 0x000fe200078e02ff */
[----:B------:R-:W-:Y:S03]  /*5cb0*/  MOV R49, UR23 ;  /* 0x0000001700317c02 */ /* 0x000fe60008000f00 */
[-C--:B------:R-:W-:Y:S05]  /*5cc0*/  HMMA.16816.F32 R4, R60, R64.reuse, R4 ;  /* 0x000000403c04723c */ /* 0x080fea0000001804 */
[----:B------:R-:W-:Y:S03]  /*5cd0*/  IMAD R50, R69, c[0x0][0x23c], R50 ;  /* 0x00008f0045327a24 */ /* 0x000fe600078e0232 */
[C---:B----4-:R-:W-:Y:S04]  /*5ce0*/  HMMA.16816.F32 R8, R40.reuse, R64, R8 ;  /* 0x000000402808723c */ /* 0x050fe80000001808 */
[----:B------:R-:W-:Y:S01]  /*5cf0*/  IMAD.IADD R51, R53, 0x1, R50 ;  /* 0x0000000135337824 */ /* 0x000fe200078e0232 */
[----:B------:R-:W-:Y:S01]  /*5d00*/  MOV R53, UR6 ;  /* 0x0000000600357c02 */ /* 0x000fe20008000f00 */
[----:B------:R-:W-:Y:S01]  /*5d10*/  IMAD.MOV.U32 R50, RZ, RZ, R52 ;  /* 0x000000ffff327224 */ /* 0x000fe200078e0034 */
[----:B------:R-:W-:Y:S01]  /*5d20*/  UIADD3 UR6, UR24, 0x1, URZ ;  /* 0x0000000118067890 */ /* 0x000fe2000fffe03f */
[-C--:B------:R-:W-:Y:S03]  /*5d30*/  HMMA.16816.F32 R12, R40, R66.reuse, R12 ;  /* 0x00000042280c723c */ /* 0x080fe6000000180c */
[----:B------:R-:W-:Y:S01]  /*5d40*/  USEL UR24, UR6, URZ, !UP1 ;  /* 0x0000003f06187287 */ /* 0x000fe2000c800000 */
[----:B------:R-:W-:Y:S04]  /*5d50*/  IMAD.WIDE.U32 R50, R49, c[0x0][0x240], R50 ;  /* 0x0000900031327a25 */ /* 0x000fe800078e0032 */
[C---:B------:R-:W-:Y:S04]  /*5d60*/  HMMA.16816.F32 R16, R60.reuse, R66, R16 ;  /* 0x000000423c10723c */ /* 0x040fe80000001810 */
[----:B------:R-:W-:Y:S01]  /*5d70*/  IADD3 R49, P0, R50, UR28, RZ ;  /* 0x0000001c32317c10 */ /* 0x000fe2000ff1e0ff */
[----:B------:R-:W-:Y:S03]  /*5d80*/  UIADD3 UR28, UR4, 0x1, URZ ;  /* 0x00000001041c7890 */ /* 0x000fe6000fffe03f */
[-C--:B------:R-:W-:Y:S04]  /*5d90*/  HMMA.16816.F32 R20, R60, R44.reuse, R20 ;  /* 0x0000002c3c14723c */ /* 0x080fe80000001814 */
[----:B------:R-:W-:Y:S01]  /*5da0*/  IADD3.X R52, R51, UR7, R53, P0, !PT ;  /* 0x0000000733347c10 */ /* 0x000fe200087fe435 */
[----:B------:R-:W-:Y:S01]  /*5db0*/  UIADD3 UR7, UR25, 0x1, URZ ;  /* 0x0000000119077890 */ /* 0x000fe2000fffe03f */
[C---:B------:R-:W-:Y:S02]  /*5dc0*/  LEA R50, P0, R49.reuse, c[0x0][0x220], 0x2 ;  /* 0x0000880031327a11 */ /* 0x040fe400078010ff */
[C---:B------:R-:W-:Y:S01]  /*5dd0*/  HMMA.16816.F32 R24, R40.reuse, R44, R24 ;  /* 0x0000002c2818723c */ /* 0x040fe20000001818 */
[----:B------:R-:W-:Y:S03]  /*5de0*/  USEL UR25, UR7, URZ, !UP2 ;  /* 0x0000003f07197287 */ /* 0x000fe6000d000000 */
[----:B------:R-:W-:Y:S02]  /*5df0*/  LEA.HI.X R51, R49, c[0x0][0x224], R52, 0x2, P0 ;  /* 0x0000890031337a11 */ /* 0x000fe400000f1434 */
[----:B------:R-:W-:Y:S02]  /*5e00*/  PLOP3.LUT P0, PT, PT, PT, UP0, 0x80, 0x0 ;  /* 0x000000000000781c */ /* 0x000fe40003f0f008 */
[-C--:B------:R-:W-:Y:S01]  /*5e10*/  HMMA.16816.F32 R28, R40, R46.reuse, R28 ;  /* 0x0000002e281c723c */ /* 0x080fe2000000181c */
[----:B------:R-:W-:Y:S05]  /*5e20*/  RED.E.ADD.F32.FTZ.RN.STRONG.GPU [R50.64], R4 ;  /* 0x000000043200798e */ /* 0x000fea000c10e79a */
[----:B------:R-:W-:Y:S02]  /*5e30*/  RED.E.ADD.F32.FTZ.RN.STRONG.GPU [R50.64+0x400], R5 ;  /* 0x000400053200798e */ /* 0x000fe4000c10e79a */
[----:B------:R-:W-:Y:S03]  /*5e40*/  HMMA.16816.F32 R32, R60, R46, R32 ;  /* 0x0000002e3c20723c */ /* 0x000fe60000001820 */
[----:B------:R-:W-:Y:S05]  /*5e50*/  RED.E.ADD.F32.FTZ.RN.STRONG.GPU [R50.64+0x800], R6 ;  /* 0x000800063200798e */ /* 0x000fea000c10e79a */
[----:B------:R-:W-:Y:S05]  /*5e60*/  RED.E.ADD.F32.FTZ.RN.STRONG.GPU [R50.64+0xc00], R7 ;  /* 0x000c00073200798e */ /* 0x000fea000c10e79a */
[----:B------:R-:W-:Y:S05]  /*5e70*/  RED.E.ADD.F32.FTZ.RN.STRONG.GPU [R50.64+0x1000], R8 ;  /* 0x001000083200798e */ /* 0x000fea000c10e79a */
[----:B------:R1:W-:Y:S05]  /*5e80*/  RED.E.ADD.F32.FTZ.RN.STRONG.GPU [R50.64+0x1400], R9 ;  /* 0x001400093200798e */ /* 0x0003ea000c10e79a */
[----:B------:R-:W-:Y:S05]  /*5e90*/  RED.E.ADD.F32.FTZ.RN.STRONG.GPU [R50.64+0x1800], R10 ;  /* 0x0018000a3200798e */ /* 0x000fea000c10e79a */
[----:B------:R-:W-:Y:S05]  /*5ea0*/  RED.E.ADD.F32.FTZ.RN.STRONG.GPU [R50.64+0x1c00], R11 ;  /* 0x001c000b3200798e */ /* 0x000fea000c10e79a */
[----:B------:R-:W-:Y:S05]  /*5eb0*/  RED.E.ADD.F32.FTZ.RN.STRONG.GPU [R50.64+0x2000], R16 ;  /* 0x002000103200798e */ /* 0x000fea000c10e79a */
[----:B------:R-:W-:Y:S05]  /*5ec0*/  RED.E.ADD.F32.FTZ.RN.STRONG.GPU [R50.64+0x2400], R17 ;  /* 0x002400113200798e */ /* 0x000fea000c10e79a */
[----:B------:R-:W-:Y:S01]  /*5ed0*/  RED.E.ADD.F32.FTZ.RN.STRONG.GPU [R50.64+0x2800], R18 ;  /* 0x002800123200798e */ /* 0x000fe2000c10e79a */
[----:B-1----:R-:W-:Y:S01]  /*5ee0*/  IMAD.U32 R9, RZ, RZ, UR4 ;  /* 0x00000004ff097e24 */ /* 0x002fe2000f8e00ff */
[----:B------:R-:W-:Y:S03]  /*5ef0*/  USEL UR4, UR28, URZ, !UP3 ;  /* 0x0000003f1c047287 */ /* 0x000fe6000d800000 */
[----:B------:R-:W-:Y:S05]  /*5f00*/  RED.E.ADD.F32.FTZ.RN.STRONG.GPU [R50.64+0x2c00], R19 ;  /* 0x002c00133200798e */ /* 0x000fea000c10e79a */
[----:B------:R1:W-:Y:S05]  /*5f10*/  RED.E.ADD.F32.FTZ.RN.STRONG.GPU [R50.64+0x3000], R12 ;  /* 0x0030000c3200798e */ /* 0x0003ea000c10e79a */
[----:B------:R-:W-:Y:S05]  /*5f20*/  RED.E.ADD.F32.FTZ.RN.STRONG.GPU [R50.64+0x3400], R13 ;  /* 0x0034000d3200798e */ /* 0x000fea000c10e79a */
[----:B------:R-:W-:Y:S05]  /*5f30*/  RED.E.ADD.F32.FTZ.RN.STRONG.GPU [R50.64+0x3800], R14 ;  /* 0x0038000e3200798e */ /* 0x000fea000c10e79a */
[----:B------:R-:W-:Y:S05]  /*5f40*/  RED.E.ADD.F32.FTZ.RN.STRONG.GPU [R50.64+0x3c00], R15 ;  /* 0x003c000f3200798e */ /* 0x000fea000c10e79a */
[----:B------:R-:W-:Y:S05]  /*5f50*/  LDSM.16.MT88.4 R16, [R204+0x24880] ;  /* 0x02488000cc10783b */ /* 0x000fea0000004200 */
[----:B------:R-:W-:Y:S01]  /*5f60*/  RED.E.ADD.F32.FTZ.RN.STRONG.GPU [R50.64+0x4000], R20 ;  /* 0x004000143200798e */ /* 0x000fe2000c10e79a */
[----:B-1---5:R-:W-:Y:S04]  /*5f70*/  LEA R12, R9, R0, 0xd ;  /* 0x00000000090c7211 */ /* 0x022fe800078e68ff */
[----:B------:R-:W-:Y:S01]  /*5f80*/  LDSM.16.MT88.4 R8, [R204+0x20880] ;  /* 0x02088000cc08783b */ /* 0x000fe20000004200 */
[----:B------:R-:W-:Y:S04]  /*5f90*/  IMAD.SHL.U32 R40, R12, 0x2, RZ ;  /* 0x000000020c287824 */ /* 0x000fe800078e00ff */
[----:B------:R-:W1:Y:S05]  /*5fa0*/  LDSM.16.MT88.4 R12, [R76+0x8080] ;  /* 0x008080004c0c783b */ /* 0x000e6a0000004200 */
[----:B------:R-:W-:Y:S05]  /*5fb0*/  RED.E.ADD.F32.FTZ.RN.STRONG.GPU [R50.64+0x4400], R21 ;  /* 0x004400153200798e */ /* 0x000fea000c10e79a */
[----:B------:R-:W-:Y:S05]  /*5fc0*/  RED.E.ADD.F32.FTZ.RN.STRONG.GPU [R50.64+0x4800], R22 ;  /* 0x004800163200798e */ /* 0x000fea000c10e79a */
[----:B------:R-:W-:Y:S05]  /*5fd0*/  RED.E.ADD.F32.FTZ.RN.STRONG.GPU [R50.64+0x4c00], R23 ;  /* 0x004c00173200798e */ /* 0x000fea000c10e79a */
[----:B------:R-:W-:Y:S05]  /*5fe0*/  RED.E.ADD.F32.FTZ.RN.STRONG.GPU [R50.64+0x5000], R24 ;  /* 0x005000183200798e */ /* 0x000fea000c10e79a */
[----:B------:R-:W2:Y:S05]  /*5ff0*/  LDSM.16.MT88.4 R20, [R40+0x8080] ;  /* 0x008080002814783b */ /* 0x000eaa0000004200 */
[----:B------:R-:W-:Y:S05]  /*6000*/  RED.E.ADD.F32.FTZ.RN.STRONG.GPU [R50.64+0x5400], R25 ;  /* 0x005400193200798e */ /* 0x000fea000c10e79a */
[----:B------:R-:W-:Y:S01]  /*6010*/  RED.E.ADD.F32.FTZ.RN.STRONG.GPU [R50.64+0x5800], R26 ;  /* 0x0058001a3200798e */ /* 0x000fe2000c10e79a */
[-C--:B-1----:R-:W-:Y:S04]  /*6020*/  HMMA.16816.F32 R116, R8, R12.reuse, R116 ;  /* 0x0000000c0874723c */ /* 0x082fe80000001874 */
[----:B------:R-:W-:Y:S05]  /*6030*/  RED.E.ADD.F32.FTZ.RN.STRONG.GPU [R50.64+0x5c00], R27 ;  /* 0x005c001b3200798e */ /* 0x000fea000c10e79a */
[----:B------:R-:W-:Y:S01]  /*6040*/  LDSM.16.MT88.4 R24, [R204+0x21080] ;  /* 0x02108000cc18783b */ /* 0x000fe20000004200 */
[C---:B------:R-:W-:Y:S04]  /*6050*/  HMMA.16816.F32 R120, R16.reuse, R12, R120 ;  /* 0x0000000c1078723c */ /* 0x040fe80000001878 */
[----:B------:R-:W-:Y:S04]  /*6060*/  RED.E.ADD.F32.FTZ.RN.STRONG.GPU [R50.64+0x6000], R32 ;  /* 0x006000203200798e */ /* 0x000fe8000c10e79a */
[-C--:B------:R-:W-:Y:S01]  /*6070*/  HMMA.16816.F32 R124, R16, R14.reuse, R124 ;  /* 0x0000000e107c723c */ /* 0x080fe2000000187c */
[----:B------:R-:W-:Y:S05]  /*6080*/  RED.E.ADD.F32.FTZ.RN.STRONG.GPU [R50.64+0x6400], R33 ;  /* 0x006400213200798e */ /* 0x000fea000c10e79a */
[----:B------:R-:W-:Y:S02]  /*6090*/  RED.E.ADD.F32.FTZ.RN.STRONG.GPU [R50.64+0x6800], R34 ;  /* 0x006800223200798e */ /* 0x000fe4000c10e79a */
[C---:B------:R-:W-:Y:S03]  /*60a0*/  HMMA.16816.F32 R128, R8.reuse, R14, R128 ;  /* 0x0000000e0880723c */ /* 0x040fe60000001880 */
[----:B------:R-:W-:Y:S05]  /*60b0*/  RED.E.ADD.F32.FTZ.RN.STRONG.GPU [R50.64+0x6c00], R35 ;  /* 0x006c00233200798e */ /* 0x000fea000c10e79a */
[-C--:B--2---:R-:W-:Y:S01]  /*60c0*/  HMMA.16816.F32 R132, R8, R20.reuse, R132 ;  /* 0x000000140884723c */ /* 0x084fe20000001884 */
[----:B------:R-:W1:Y:S05]  /*60d0*/  LDSM.16.MT88.4 R32, [R76+0x8880] ;  /* 0x008880004c20783b */ /* 0x000e6a0000004200 */
[----:B------:R-:W-:Y:S02]  /*60e0*/  LDSM.16.MT88.4 R12, [R76+0x9080] ;  /* 0x009080004c0c783b */ /* 0x000fe40000004200 */
[C---:B------:R-:W-:Y:S03]  /*60f0*/  HMMA.16816.F32 R136, R16.reuse, R20, R136 ;  /* 0x000000141088723c */ /* 0x040fe60000001888 */
[----:B------:R-:W-:Y:S05]  /*6100*/  RED.E.ADD.F32.FTZ.RN.STRONG.GPU [R50.64+0x7000], R28 ;  /* 0x0070001c3200798e */ /* 0x000fea000c10e79a */
[-C--:B------:R-:W-:Y:S01]  /*6110*/  HMMA.16816.F32 R140, R16, R22.reuse, R140 ;  /* 0x00000016108c723c */ /* 0x080fe2000000188c */
[----:B------:R-:W-:Y:S05]  /*6120*/  RED.E.ADD.F32.FTZ.RN.STRONG.GPU [R50.64+0x7400], R29 ;  /* 0x0074001d3200798e */ /* 0x000fea000c10e79a */
[----:B------:R-:W-:Y:S02]  /*6130*/  RED.E.ADD.F32.FTZ.RN.STRONG.GPU [R50.64+0x7800], R30 ;  /* 0x0078001e3200798e */ /* 0x000fe4000c10e79a */
[----:B------:R-:W-:Y:S03]  /*6140*/  HMMA.16816.F32 R144, R8, R22, R144 ;  /* 0x000000160890723c */ /* 0x000fe60000001890 */
[----:B------:R-:W-:Y:S05]  /*6150*/  RED.E.ADD.F32.FTZ.RN.STRONG.GPU [R50.64+0x7c00], R31 ;  /* 0x007c001f3200798e */ /* 0x000fea000c10e79a */
[----:B------:R-:W2:Y:S05]  /*6160*/  LDSM.16.MT88.4 R28, [R40+0x8880] ;  /* 0x00888000281c783b */ /* 0x000eaa0000004200 */
[----:B------:R-:W3:Y:S01]  /*6170*/  LDSM.16.MT88.4 R8, [R204+0x21880] ;  /* 0x02188000cc08783b */ /* 0x000ee20000004200 */
[-C--:B-1----:R-:W-:Y:S04]  /*6180*/  HMMA.16816.F32 R116, R24, R32.reuse, R116 ;  /* 0x000000201874723c */ /* 0x082fe80000001874 */
[----:B------:R-:W1:Y:S05]  /*6190*/  LDSM.16.MT88.4 R16, [R204+0x25880] ;  /* 0x02588000cc10783b */ /* 0x000e6a0000004200 */
[----:B------:R-:W4:Y:S01]  /*61a0*/  LDSM.16.MT88.4 R20, [R40+0x9080] ;  /* 0x009080002814783b */ /* 0x000f220000004200 */
        /* <DEDUP_REMOVED lines=9> */
[----:B------:R-:W-:Y:S05]  /*6240*/  LDSM.16.MT88.4 R24, [R204+0x22080] ;  /* 0x02208000cc18783b */ /* 0x000fea0000004200 */
[----:B------:R-:W2:Y:S02]  /*6250*/  LDSM.16.MT88.4 R28, [R76+0x9880] ;  /* 0x009880004c1c783b */ /* 0x000ea40000004200 */
[-C--:B---3--:R-:W-:Y:S08]  /*6260*/  HMMA.16816.F32 R116, R8, R12.reuse, R116 ;  /* 0x0000000c0874723c */ /* 0x088ff00000001874 */
[C---:B-1----:R-:W-:Y:S08]  /*6270*/  HMMA.16816.F32 R120, R16.reuse, R12, R120 ;  /* 0x0000000c1078723c */ /* 0x042ff00000001878 */
        /* <DEDUP_REMOVED lines=8> */
[----:B------:R-:W1:Y:S05]  /*6300*/  LDSM.16.MT88.4 R8, [R204+0x22880] ;  /* 0x02288000cc08783b */ /* 0x000e6a0000004200 */
[----:B------:R-:W3:Y:S02]  /*6310*/  LDSM.16.MT88.4 R20, [R40+0xa080] ;  /* 0x00a080002814783b */ /* 0x000ee40000004200 */
[-C--:B--2---:R-:W-:Y:S08]  /*6320*/  HMMA.16816.F32 R116, R24, R28.reuse, R116 ;  /* 0x0000001c1874723c */ /* 0x084ff00000001874 */
[C---:B------:R-:W-:Y:S08]  /*6330*/  HMMA.16816.F32 R120, R32.reuse, R28, R120 ;  /* 0x0000001c2078723c */ /* 0x040ff00000001878 */
[-C--:B------:R-:W-:Y:S08]  /*6340*/  HMMA.16816.F32 R124, R32, R30.reuse, R124 ;  /* 0x0000001e207c723c */ /* 0x080ff0000000187c */
[C---:B------:R-:W-:Y:S01]  /*6350*/  HMMA.16816.F32 R128, R24.reuse, R30, R128 ;  /* 0x0000001e1880723c */ /* 0x040fe20000001880 */
[----:B------:R-:W-:Y:S07]  /*6360*/  LDSM.16.MT88.4 R28, [R76+0xa880] ;  /* 0x00a880004c1c783b */ /* 0x000fee0000004200 */
[-C--:B------:R-:W-:Y:S08]  /*6370*/  HMMA.16816.F32 R132, R24, R36.reuse, R132 ;  /* 0x000000241884723c */ /* 0x080ff00000001884 */
[C---:B------:R-:W-:Y:S08]  /*6380*/  HMMA.16816.F32 R136, R32.reuse, R36, R136 ;  /* 0x000000242088723c */ /* 0x040ff00000001888 */
[-C--:B------:R-:W-:Y:S01]  /*6390*/  HMMA.16816.F32 R140, R32, R38.reuse, R140 ;  /* 0x00000026208c723c */ /* 0x080fe2000000188c */
[----:B------:R-:W-:Y:S07]  /*63a0*/  LDSM.16.MT88.4 R32, [R204+0x27080] ;  /* 0x02708000cc20783b */ /* 0x000fee0000004200 */
[----:B------:R-:W-:Y:S01]  /*63b0*/  HMMA.16816.F32 R144, R24, R38, R144 ;  /* 0x000000261890723c */ /* 0x000fe20000001890 */
[----:B------:R-:W2:Y:S05]  /*63c0*/  LDSM.16.MT88.4 R24, [R204+0x23080] ;  /* 0x02308000cc18783b */ /* 0x000eaa0000004200 */
[----:B------:R-:W4:Y:S02]  /*63d0*/  LDSM.16.MT88.4 R36, [R40+0xa880] ;  /* 0x00a880002824783b */ /* 0x000f240000004200 */
[-C--:B-1----:R-:W-:Y:S08]  /*63e0*/  HMMA.16816.F32 R116, R8, R12.reuse, R116 ;  /* 0x0000000c0874723c */ /* 0x082ff00000001874 */
        /* <DEDUP_REMOVED lines=26> */
[C---:B------:R-:W-:Y:S08]  /*6590*/  HMMA.16816.F32 R128, R8.reuse, R14, R128 ;  /* 0x0000000e0880723c */ /* 0x040ff00000001880 */
[-C--:B---3--:R-:W-:Y:S08]  /*65a0*/  HMMA.16816.F32 R132, R8, R20.reuse, R132 ;  /* 0x000000140884723c */ /* 0x088ff00000001884 */
[C---:B------:R-:W-:Y:S08]  /*65b0*/  HMMA.16816.F32 R136, R16.reuse, R20, R136 ;  /* 0x000000141088723c */ /* 0x040ff00000001888 */
[-C--:B------:R-:W-:Y:S08]  /*65c0*/  HMMA.16816.F32 R140, R16, R22.reuse, R140 ;  /* 0x00000016108c723c */ /* 0x080ff0000000188c */
[----:B------:R-:W-:Y:S08]  /*65d0*/  HMMA.16816.F32 R144, R8, R22, R144 ;  /* 0x000000160890723c */ /* 0x000ff00000001890 */
[-C--:B--2---:R-:W-:Y:S08]  /*65e0*/  HMMA.16816.F32 R116, R24, R28.reuse, R116 ;  /* 0x0000001c1874723c */ /* 0x084ff00000001874 */
[C---:B------:R-:W-:Y:S08]  /*65f0*/  HMMA.16816.F32 R120, R32.reuse, R28, R120 ;  /* 0x0000001c2078723c */ /* 0x040ff00000001878 */
[-C--:B------:R-:W-:Y:S08]  /*6600*/  HMMA.16816.F32 R124, R32, R30.reuse, R124 ;  /* 0x0000001e207c723c */ /* 0x080ff0000000187c */
[C---:B------:R-:W-:Y:S08]  /*6610*/  HMMA.16816.F32 R128, R24.reuse, R30, R128 ;  /* 0x0000001e1880723c */ /* 0x040ff00000001880 */
[-C--:B----4-:R-:W-:Y:S08]  /*6620*/  HMMA.16816.F32 R132, R24, R36.reuse, R132 ;  /* 0x000000241884723c */ /* 0x090ff00000001884 */
[C---:B------:R-:W-:Y:S08]  /*6630*/  HMMA.16816.F32 R136, R32.reuse, R36, R136 ;  /* 0x000000242088723c */ /* 0x040ff00000001888 */
[-C--:B------:R-:W-:Y:S08]  /*6640*/  HMMA.16816.F32 R140, R32, R38.reuse, R140 ;  /* 0x00000026208c723c */ /* 0x080ff0000000188c */
[----:B------:R-:W-:Y:S01]  /*6650*/  HMMA.16816.F32 R144, R24, R38, R144 ;  /* 0x000000261890723c */ /* 0x000fe20000001890 */
[----:B------:R-:W-:-:S07]  /*6660*/  @!P0 BRA `(.L_x_899) ;  /* 0xffffb4a000008947 */ /* 0x000fce000383ffff */
.L_x_896:
[----:B------:R-:W-:Y:S01]  /*6670*/  BAR.SYNC.DEFER_BLOCKING 0x1, 0x100 ;  /* 0x0044000000007b1d */ /* 0x000fe20000010000 */
[----:B------:R-:W-:Y:S01]  /*6680*/  R2P PR, R214, 0x6 ;  /* 0x00000006d6007804 */ /* 0x000fe20000000000 */
[----:B------:R-:W-:Y:S01]  /*6690*/  IMAD.MOV.U32 R0, RZ, RZ, 0x20 ;  /* 0x00000020ff007424 */ /* 0x000fe200078e00ff */
[----:B------:R-:W-:Y:S01]  /*66a0*/  F2FP.PACK_AB R84, R85, R84 ;  /* 0x000000545554723e */ /* 0x000fe200000000ff */
[----:B------:R-:W-:Y:S01]  /*66b0*/  IMAD.MOV.U32 R7, RZ, RZ, 0x8 ;  /* 0x00000008ff077424 */ /* 0x000fe200078e00ff */
[----:B------:R-:W-:Y:S01]  /*66c0*/  F2FP.PACK_AB R86, R87, R86 ;  /* 0x000000565756723e */ /* 0x000fe200000000ff */
[----:B------:R-:W-:Y:S01]  /*66d0*/  IMAD.MOV.U32 R2, RZ, RZ, 0x10 ;  /* 0x00000010ff027424 */ /* 0x000fe200078e00ff */
[----:B------:R-:W-:Y:S01]  /*66e0*/  SEL R0, R0, 0xffffffe0, !P1 ;  /* 0xffffffe000007807 */ /* 0x000fe20004800000 */
[----:B------:R-:W-:Y:S01]  /*66f0*/  IMAD.SHL.U32 R213, R213, 0x2, RZ ;  /* 0x00000002d5d57824 */ /* 0x000fe200078e00ff */
[----:B------:R-:W-:Y:S01]  /*6700*/  SEL R7, R7, 0xfffffff8, !P1 ;  /* 0xfffffff807077807 */ /* 0x000fe20004800000 */
[----:B------:R-:W-:Y:S01]  /*6710*/  FMUL.FTZ R116, R116, c[0x0][0x298] ;  /* 0x0000a60074747a20 */ /* 0x000fe20000410000 */
[----:B------:R-:W-:Y:S01]  /*6720*/  SEL R2, R2, 0xfffffff0, !P2 ;  /* 0xfffffff002027807 */ /* 0x000fe20005000000 */
[----:B------:R-:W-:Y:S01]  /*6730*/  IMAD.IADD R5, R213, 0x1, R0 ;  /* 0x00000001d5057824 */ /* 0x000fe200078e0200 */
[----:B------:R-:W-:Y:S01]  /*6740*/  F2FP.PACK_AB R96, R97, R96 ;  /* 0x000000606160723e */ /* 0x000fe200000000ff */
[----:B------:R-:W-:Y:S01]  /*6750*/  FMUL.FTZ R117, R117, c[0x0][0x298] ;  /* 0x0000a60075757a20 */ /* 0x000fe20000410000 */
[----:B------:R-:W-:Y:S01]  /*6760*/  IADD3 R3, R213, 0x420, RZ ;  /* 0x00000420d5037810 */ /* 0x000fe20007ffe0ff */
[----:B------:R-:W-:Y:S01]  /*6770*/  IMAD.IADD R2, R7, 0x1, R2 ;  /* 0x0000000107027824 */ /* 0x000fe200078e0202 */
[----:B------:R-:W-:Y:S01]  /*6780*/  F2FP.PACK_AB R98, R99, R98 ;  /* 0x000000626362723e */ /* 0x000fe200000000ff */
[----:B------:R-:W-:Y:S01]  /*6790*/  FMUL.FTZ R118, R118, c[0x0][0x298] ;  /* 0x0000a60076767a20 */ /* 0x000fe20000410000 */
[----:B------:R-:W-:Y:S01]  /*67a0*/  @P1 IADD3 R3, R213, 0x3e0, RZ ;  /* 0x000003e0d5031810 */ /* 0x000fe20007ffe0ff */
[----:B-1----:R-:W-:Y:S01]  /*67b0*/  IMAD R19, R2, 0x4, R213 ;  /* 0x0000000402137824 */ /* 0x002fe200078e02d5 */
[----:B------:R-:W-:Y:S01]  /*67c0*/  F2FP.PACK_AB R88, R89, R88 ;  /* 0x000000585958723e */ /* 0x000fe200000000ff */
[----:B------:R-:W-:Y:S01]  /*67d0*/  FMUL.FTZ R119, R119, c[0x0][0x298] ;  /* 0x0000a60077777a20 */ /* 0x000fe20000410000 */
[----:B------:R-:W-:Y:S01]  /*67e0*/  F2FP.PACK_AB R90, R91, R90 ;  /* 0x0000005a5b5a723e */ /* 0x000fe200000000ff */
[----:B------:R-:W-:Y:S01]  /*67f0*/  STS [R213+0x4080], R84 ;  /* 0x00408054d5007388 */ /* 0x000fe20000000800 */
[C---:B------:R-:W-:Y:S01]  /*6800*/  IADD3 R11, R213.reuse, 0x2020, RZ ;  /* 0x00002020d50b7810 */ /* 0x040fe20007ffe0ff */
[----:B------:R-:W-:Y:S01]  /*6810*/  FMUL.FTZ R128, R128, c[0x0][0x298] ;  /* 0x0000a60080807a20 */ /* 0x000fe20000410000 */
[----:B------:R-:W-:Y:S01]  /*6820*/  IADD3 R13, R213, 0x440, RZ ;  /* 0x00000440d50d7810 */ /* 0x000fe20007ffe0ff */
[----:B------:R-:W-:Y:S01]  /*6830*/  STS [R213+0x4480], R86 ;  /* 0x00448056d5007388 */ /* 0x000fe20000000800 */
[----:B------:R-:W-:Y:S01]  /*6840*/  F2FP.PACK_AB R92, R93, R92 ;  /* 0x0000005c5d5c723e */ /* 0x000fe200000000ff */
[----:B------:R-:W-:Y:S01]  /*6850*/  FMUL.FTZ R129, R129, c[0x0][0x298] ;  /* 0x0000a60081817a20 */ /* 0x000fe20000410000 */
[C---:B------:R-:W-:Y:S01]  /*6860*/  IADD3 R9, R213.reuse, 0x2420, RZ ;  /* 0x00002420d5097810 */ /* 0x040fe20007ffe0ff */
[----:B------:R-:W-:Y:S01]  /*6870*/  STS [R5+0x4080], R96 ;  /* 0x0040806005007388 */ /* 0x000fe20000000800 */
[C---:B------:R-:W-:Y:S01]  /*6880*/  @P1 IADD3 R11, R213.reuse, 0x1fe0, RZ ;  /* 0x00001fe0d50b1810 */ /* 0x040fe20007ffe0ff */
[----:B------:R-:W-:Y:S01]  /*6890*/  FMUL.FTZ R130, R130, c[0x0][0x298] ;  /* 0x0000a60082827a20 */ /* 0x000fe20000410000 */
[----:B------:R-:W-:Y:S01]  /*68a0*/  @P2 IADD3 R13, R213, 0x3c0, RZ ;  /* 0x000003c0d50d2810 */ /* 0x000fe20007ffe0ff */
[----:B------:R-:W-:Y:S01]  /*68b0*/  STS [R3+0x4080], R98 ;  /* 0x0040806203007388 */ /* 0x000fe20000000800 */
[----:B------:R-:W-:Y:S01]  /*68c0*/  F2FP.PACK_AB R94, R95, R94 ;  /* 0x0000005e5f5e723e */ /* 0x000fe200000000ff */
[----:B------:R-:W-:Y:S01]  /*68d0*/  FMUL.FTZ R131, R131, c[0x0][0x298] ;  /* 0x0000a60083837a20 */ /* 0x000fe20000410000 */
[C---:B------:R-:W-:Y:S01]  /*68e0*/  IADD3 R7, R213.reuse, 0x40, RZ ;  /* 0x00000040d5077810 */ /* 0x040fe20007ffe0ff */
[----:B------:R-:W-:Y:S01]  /*68f0*/  STS [R213+0x6080], R88 ;  /* 0x00608058d5007388 */ /* 0x000fe20000000800 */
[----:B------:R-:W-:Y:S01]  /*6900*/  @P1 IADD3 R9, R213, 0x23e0, RZ ;  /* 0x000023e0d5091810 */ /* 0x000fe20007ffe0ff */
[----:B------:R-:W-:Y:S01]  /*6910*/  IMAD.IADD R21, R0, 0x1, R13 ;  /* 0x0000000100157824 */ /* 0x000fe200078e020d */
[----:B------:R-:W-:Y:S01]  /*6920*/  F2FP.PACK_AB R100, R101, R100 ;  /* 0x000000646564723e */ /* 0x000fe200000000ff */
[----:B------:R-:W-:Y:S01]  /*6930*/  STS [R213+0x6480], R90 ;  /* 0x0064805ad5007388 */ /* 0x000fe20000000800 */
[----:B------:R-:W-:Y:S01]  /*6940*/  @P2 IADD3 R7, R213, -0x40, RZ ;  /* 0xffffffc0d5072810 */ /* 0x000fe20007ffe0ff */
[----:B------:R-:W-:Y:S01]  /*6950*/  FMUL.FTZ R120, R120, c[0x0][0x298] ;  /* 0x0000a60078787a20 */ /* 0x000fe20000410000 */
[----:B------:R-:W-:Y:S01]  /*6960*/  F2FP.PACK_AB R102, R103, R102 ;  /* 0x000000666766723e */ /* 0x000fe200000000ff */
[----:B------:R-:W-:Y:S01]  /*6970*/  STS [R11+0x4080], R92 ;  /* 0x0040805c0b007388 */ /* 0x000fe20000000800 */
[----:B------:R-:W-:Y:S01]  /*6980*/  F2FP.PACK_AB R112, R113, R112 ;  /* 0x000000707170723e */ /* 0x000fe200000000ff */
[----:B------:R-:W-:Y:S01]  /*6990*/  FMUL.FTZ R121, R121, c[0x0][0x298] ;  /* 0x0000a60079797a20 */ /* 0x000fe20000410000 */
[----:B------:R-:W-:Y:S01]  /*69a0*/  F2FP.PACK_AB R114, R115, R114 ;  /* 0x000000727372723e */ /* 0x000fe200000000ff */
[----:B------:R-:W-:Y:S01]  /*69b0*/  STS [R9+0x4080], R94 ;  /* 0x0040805e09007388 */ /* 0x000fe20000000800 */
[----:B------:R-:W-:Y:S01]  /*69c0*/  IADD3 R17, R213, 0x2040, RZ ;  /* 0x00002040d5117810 */ /* 0x000fe20007ffe0ff */
[----:B------:R-:W-:Y:S01]  /*69d0*/  FMUL.FTZ R122, R122, c[0x0][0x298] ;  /* 0x0000a6007a7a7a20 */ /* 0x000fe20000410000 */
[----:B------:R-:W-:Y:S01]  /*69e0*/  F2FP.PACK_AB R104, R105, R104 ;  /* 0x000000686968723e */ /* 0x000fe200000000ff */
[----:B------:R-:W-:Y:S01]  /*69f0*/  STS [R7+0x4080], R100 ;  /* 0x0040806407007388 */ /* 0x000fe20000000800 */
[----:B------:R-:W-:Y:S01]  /*6a00*/  IADD3 R15, R213, 0x2440, RZ ;  /* 0x00002440d50f7810 */ /* 0x000fe20007ffe0ff */
[----:B------:R-:W-:Y:S01]  /*6a10*/  FMUL.FTZ R123, R123, c[0x0][0x298] ;  /* 0x0000a6007b7b7a20 */ /* 0x000fe20000410000 */
[----:B------:R-:W-:Y:S01]  /*6a20*/  @P2 IADD3 R17, R213, 0x1fc0, RZ ;  /* 0x00001fc0d5112810 */ /* 0x000fe20007ffe0ff */
[----:B------:R-:W-:Y:S01]  /*6a30*/  STS [R13+0x4080], R102 ;  /* 0x004080660d007388 */ /* 0x000fe20000000800 */
[----:B------:R-:W-:Y:S01]  /*6a40*/  F2FP.PACK_AB R106, R107, R106 ;  /* 0x0000006a6b6a723e */ /* 0x000fe200000000ff */
[----:B------:R-:W-:Y:S01]  /*6a50*/  FMUL.FTZ R124, R124, c[0x0][0x298] ;  /* 0x0000a6007c7c7a20 */ /* 0x000fe20000410000 */
[----:B------:R-:W-:Y:S01]  /*6a60*/  @P2 IADD3 R15, R213, 0x23c0, RZ ;  /* 0x000023c0d50f2810 */ /* 0x000fe20007ffe0ff */
[----:B------:R-:W-:Y:S01]  /*6a70*/  FMUL.FTZ R125, R125, c[0x0][0x298] ;  /* 0x0000a6007d7d7a20 */ /* 0x000fe20000410000 */
[----:B------:R-:W-:Y:S01]  /*6a80*/  F2FP.PACK_AB R108, R109, R108 ;  /* 0x0000006c6d6c723e */ /* 0x000fe200000000ff */
[----:B------:R-:W-:Y:S01]  /*6a90*/  STS [R19+0x4080], R112 ;  /* 0x0040807013007388 */ /* 0x000fe20000000800 */
[----:B------:R-:W-:Y:S01]  /*6aa0*/  F2FP.PACK_AB R110, R111, R110 ;  /* 0x0000006e6f6e723e */ /* 0x000fe200000000ff */
        /* <DEDUP_REMOVED lines=38> */
[----:B------:R-:W-:Y:S01]  /*6d10*/  F2FP.PACK_AB R146, R147, R146 ;  /* 0x000000929392723e */ /* 0x000fe200000000ff */
[----:B------:R-:W1:Y:S01]  /*6d20*/  S2UR UR6, SR_CTAID.X ;  /* 0x00000000000679c3 */ /* 0x000e620000002500 */
[----:B------:R-:W-:Y:S01]  /*6d30*/  F2FP.PACK_AB R136, R137, R136 ;  /* 0x000000888988723e */ /* 0x000fe200000000ff */
[----:B------:R-:W-:Y:S01]  /*6d40*/  STS [R213+0x2080], R120 ;  /* 0x00208078d5007388 */ /* 0x000fe20000000800 */
[----:B------:R-:W-:Y:S01]  /*6d50*/  F2FP.PACK_AB R138, R139, R138 ;  /* 0x0000008a8b8a723e */ /* 0x000fe200000000ff */
[----:B------:R-:W-:Y:S01]  /*6d60*/  UMOV UR5, 0xffffff80 ;  /* 0xffffff8000057882 */ /* 0x000fe20000000000 */
[----:B------:R-:W-:Y:S01]  /*6d70*/  F2FP.PACK_AB R140, R141, R140 ;  /* 0x0000008c8d8c723e */ /* 0x000fe200000000ff */
[----:B------:R-:W-:Y:S01]  /*6d80*/  STS [R213+0x2480], R122 ;  /* 0x0024807ad5007388 */ /* 0x000fe20000000800 */
[----:B------:R-:W-:Y:S01]  /*6d90*/  F2FP.PACK_AB R142, R143, R142 ;  /* 0x0000008e8f8e723e */ /* 0x000fe200000000ff */
[----:B------:R-:W-:Y:S01]  /*6da0*/  ULDC UR4, c[0x0][0x2f0] ;  /* 0x0000bc0000047ab9 */ /* 0x000fe20000000800 */
[----:B------:R-:W-:Y:S01]  /*6db0*/  IMAD R2, R48, c[0x0][0x338], RZ ;  /* 0x0000ce0030027a24 */ /* 0x000fe200078e02ff */
[----:B------:R-:W-:Y:S01]  /*6dc0*/  STS [R11+0x80], R124 ;  /* 0x0000807c0b007388 */ /* 0x000fe20000000800 */
[----:B------:R-:W-:Y:S01]  /*6dd0*/  IMAD.MOV.U32 R12, RZ, RZ, R222 ;  /* 0x000000ffff0c7224 */ /* 0x000fe200078e00de */
[----:B------:R-:W-:Y:S01]  /*6de0*/  BSSY B0, `(.L_x_900) ;  /* 0x0000032000007945 */ /* 0x000fe20003800000 */
[----:B------:R-:W-:Y:S01]  /*6df0*/  IMAD R2, R69, c[0x0][0x33c], R2 ;  /* 0x0000cf0045027a24 */ /* 0x000fe200078e0202 */
[----:B------:R-:W-:Y:S04]  /*6e00*/  STS [R9+0x80], R126 ;  /* 0x0000807e09007388 */ /* 0x000fe80000000800 */
[----:B------:R-:W-:Y:S04]  /*6e10*/  STS [R7+0x80], R132 ;  /* 0x0000808407007388 */ /* 0x000fe80000000800 */
[----:B------:R2:W-:Y:S01]  /*6e20*/  STS [R13+0x80], R134 ;  /* 0x000080860d007388 */ /* 0x0005e20000000800 */
[----:B-1----:R-:W-:-:S03]  /*6e30*/  UIMAD UR4, UR6, UR5, UR4 ;  /* 0x00000005060472a4 */ /* 0x002fc6000f8e0204 */
[----:B------:R-:W-:Y:S01]  /*6e40*/  STS [R19+0x80], R144 ;  /* 0x0000809013007388 */ /* 0x000fe20000000800 */
[----:B------:R-:W-:Y:S02]  /*6e50*/  USHF.R.S32.HI UR6, URZ, 0x1f, UR23 ;  /* 0x0000001f3f067899 */ /* 0x000fe40008011417 */
[----:B------:R-:W-:Y:S01]  /*6e60*/  UISETP.LT.AND UP0, UPT, UR4, 0x80, UPT ;  /* 0x000000800400788c */ /* 0x000fe2000bf01270 */
[----:B------:R-:W-:Y:S03]  /*6e70*/  STS [R21+0x80], R146 ;  /* 0x0000809215007388 */ /* 0x000fe60000000800 */
[----:B------:R-:W-:Y:S01]  /*6e80*/  USEL UR7, UR4, 0x80, UP0 ;  /* 0x0000008004077887 */ /* 0x000fe20008000000 */
[----:B------:R-:W-:Y:S02]  /*6e90*/  STS [R17+0x80], R136 ;  /* 0x0000808811007388 */ /* 0x000fe40000000800 */
[----:B------:R-:W-:-:S02]  /*6ea0*/  ULDC.64 UR4, c[0x0][0x340] ;  /* 0x0000d00000047ab9 */ /* 0x000fc40000000a00 */
[----:B------:R1:W-:Y:S01]  /*6eb0*/  STS [R15+0x80], R138 ;  /* 0x0000808a0f007388 */ /* 0x0003e20000000800 */
[----:B------:R-:W-:Y:S01]  /*6ec0*/  ISETP.GE.AND P4, PT, R218, UR7, PT ;  /* 0x00000007da007c0c */ /* 0x000fe2000bf86270 */
[----:B------:R-:W-:Y:S02]  /*6ed0*/  UIMAD UR4, UR6, UR4, URZ ;  /* 0x00000004060472a4 */ /* 0x000fe4000f8e023f */
[----:B------:R3:W-:Y:S01]  /*6ee0*/  STS [R19+0x2080], R140 ;  /* 0x0020808c13007388 */ /* 0x0007e20000000800 */
[----:B------:R-:W-:Y:S01]  /*6ef0*/  ISETP.GE.OR P0, PT, R222, c[0x0][0x324], P4 ;  /* 0x0000c900de007a0c */ /* 0x000fe20002706670 */
[----:B------:R-:W-:Y:S02]  /*6f00*/  UIMAD UR4, UR23, UR5, UR4 ;  /* 0x00000005170472a4 */ /* 0x000fe4000f8e0204 */
[----:B------:R4:W-:Y:S01]  /*6f10*/  STS [R21+0x2080], R142 ;  /* 0x0020808e15007388 */ /* 0x0009e20000000800 */
[----:B--2---:R-:W-:-:S03]  /*6f20*/  IMAD.MOV.U32 R13, RZ, RZ, R223 ;  /* 0x000000ffff0d7224 */ /* 0x004fc600078e00df */
[----:B------:R-:W-:Y:S06]  /*6f30*/  BAR.SYNC.DEFER_BLOCKING 0x1, 0x100 ;  /* 0x0044000000007b1d */ /* 0x000fec0000010000 */
[----:B------:R-:W2:Y:S01]  /*6f40*/  S2R R0, SR_TID.X ;  /* 0x0000000000007919 */ /* 0x000ea20000002100 */
[----:B-1----:R-:W-:-:S04]  /*6f50*/  IMAD.WIDE.U32 R14, R69, c[0x0][0x338], R12 ;  /* 0x0000ce00450e7a25 */ /* 0x002fc800078e000c */
[----:B------:R-:W-:Y:S01]  /*6f60*/  IMAD.IADD R15, R15, 0x1, R2 ;  /* 0x000000010f0f7824 */ /* 0x000fe200078e0202 */
[----:B------:R4:W1:Y:S04]  /*6f70*/  LDS.128 R40, [R212+0x5080] ;  /* 0x00508000d4287984 */ /* 0x0008680000000c00 */
[----:B------:R4:W1:Y:S01]  /*6f80*/  LDS.128 R36, [R212+0x6080] ;  /* 0x00608000d4247984 */ /* 0x0008620000000c00 */
[----:B--2---:R-:W-:-:S03]  /*6f90*/  SHF.R.S32.HI R3, RZ, 0x1f, R0 ;  /* 0x0000001fff037819 */ /* 0x004fc60000011400 */
[----:B------:R4:W2:Y:S01]  /*6fa0*/  LDS.128 R32, [R212+0x7080] ;  /* 0x00708000d4207984 */ /* 0x0008a20000000c00 */
[----:B------:R-:W-:Y:S01]  /*6fb0*/  LEA.HI R3, R3, R0, RZ, 0x3 ;  /* 0x0000000003037211 */ /* 0x000fe200078f18ff */
[----:B------:R-:W-:Y:S02]  /*6fc0*/  IMAD.U32 R0, RZ, RZ, UR23 ;  /* 0x00000017ff007e24 */ /* 0x000fe4000f8e00ff */
[----:B------:R4:W1:Y:S01]  /*6fd0*/  LDS.128 R28, [R212+0x80] ;  /* 0x00008000d41c7984 */ /* 0x0008620000000c00 */
[----:B------:R-:W-:Y:S01]  /*6fe0*/  SHF.R.S32.HI R16, RZ, 0x3, R3 ;  /* 0x00000003ff107819 */ /* 0x000fe20000011403 */
[----:B------:R-:W-:Y:S02]  /*6ff0*/  IMAD.WIDE.U32 R14, R0, c[0x0][0x340], R14 ;  /* 0x0000d000000e7a25 */ /* 0x000fe400078e000e */
[----:B------:R4:W1:Y:S01]  /*7000*/  LDS.128 R24, [R212+0x1080] ;  /* 0x00108000d4187984 */ /* 0x0008620000000c00 */
[----:B------:R-:W-:-:S03]  /*7010*/  SHF.R.S32.HI R17, RZ, 0x1f, R16 ;  /* 0x0000001fff117819 */ /* 0x000fc60000011410 */
[----:B------:R4:W1:Y:S01]  /*7020*/  LDS.128 R8, [R212+0x2080] ;  /* 0x00208000d4087984 */ /* 0x0008620000000c00 */
[----:B---3--:R-:W-:Y:S01]  /*7030*/  IADD3 R19, R15, UR4, RZ ;  /* 0x000000040f137c10 */ /* 0x008fe2000fffe0ff */
[----:B------:R-:W-:Y:S02]  /*7040*/  IMAD.WIDE R16, R211, 0x80, R16 ;  /* 0x00000080d3107825 */ /* 0x000fe400078e0210 */
[----:B------:R4:W3:Y:S01]  /*7050*/  LDS.128 R4, [R212+0x3080] ;  /* 0x00308000d4047984 */ /* 0x0008e20000000c00 */
[----:B------:R-:W-:Y:S05]  /*7060*/  @P0 BRA `(.L_x_901) ;  /* 0x0000009000000947 */ /* 0x000fea0003800000 */
[----:B----4-:R-:W4:Y:S01]  /*7070*/  LDS.128 R212, [R212+0x4080] ;  /* 0x00408000d4d47984 */ /* 0x010f220000000c00 */
[----:B------:R-:W-:Y:S01]  /*7080*/  MOV R18, R14 ;  /* 0x0000000e00127202 */ /* 0x000fe20000000f00 */
[----:B------:R-:W-:-:S04]  /*7090*/  IMAD R0, R17, c[0x0][0x330], RZ ;  /* 0x0000cc0011007a24 */ /* 0x000fc800078e02ff */
[----:B------:R-:W-:-:S04]  /*70a0*/  IMAD.WIDE.U32 R2, R16, c[0x0][0x330], R18 ;  /* 0x0000cc0010027a25 */ /* 0x000fc800078e0012 */
[----:B------:R-:W-:Y:S01]  /*70b0*/  IMAD R0, R16, c[0x0][0x334], R0 ;  /* 0x0000cd0010007a24 */ /* 0x000fe200078e0200 */
[----:B------:R-:W-:-:S04]  /*70c0*/  LEA R20, P0, R2, c[0x0][0x318], 0x1 ;  /* 0x0000c60002147a11 */ /* 0x000fc800078008ff */
[----:B------:R-:W-:-:S04]  /*70d0*/  IADD3 R0, R3, R0, RZ ;  /* 0x0000000003007210 */ /* 0x000fc80007ffe0ff */
[----:B------:R-:W-:-:S05]  /*70e0*/  LEA.HI.X R21, R2, c[0x0][0x31c], R0, 0x1, P0 ;  /* 0x0000c70002157a11 */ /* 0x000fca00000f0c00 */
[----:B----4-:R4:W-:Y:S02]  /*70f0*/  STG.E.128 [R20.64], R212 ;  /* 0x000000d414007986 */ /* 0x0109e4000c101d1a */
.L_x_901:
[----:B------:R-:W-:Y:S05]  /*7100*/  BSYNC B0 ;  /* 0x0000000000007941 */ /* 0x000fea0003800000 */
.L_x_900:
[----:B------:R-:W-:Y:S01]  /*7110*/  IADD3 R0, R218, 0x20, RZ ;  /* 0x00000020da007810 */ /* 0x000fe20007ffe0ff */
[----:B------:R-:W-:Y:S03]  /*7120*/  BSSY B0, `(.L_x_902) ;  /* 0x000000f000007945 */ /* 0x000fe60003800000 */
[----:B------:R-:W-:-:S04]  /*7130*/  ISETP.GE.AND P3, PT, R0, UR7, PT ;  /* 0x0000000700007c0c */ /* 0x000fc8000bf66270 */
[----:B------:R-:W-:-:S13]  /*7140*/  ISETP.GE.OR P0, PT, R222, c[0x0][0x324], P3 ;  /* 0x0000c900de007a0c */ /* 0x000fda0001f06670 */
[----:B------:R-:W-:Y:S05]  /*7150*/  @P0 BRA `(.L_x_903) ;  /* 0x000000b000000947 */ /* 0x000fea0003800000 */
[----:B------:R-:W-:Y:S01]  /*7160*/  IADD3 R3, P0, R16, 0x20, RZ ;  /* 0x0000002010037810 */ /* 0x000fe20007f1e0ff */
[----:B----4-:R-:W-:Y:S01]  /*7170*/  IMAD.MOV.U32 R20, RZ, RZ, R14 ;  /* 0x000000ffff147224 */ /* 0x010fe200078e000e */
        /* <DEDUP_REMOVED lines=8> */
[----:B-1----:R1:W-:Y:S02]  /*7200*/  STG.E.128 [R2.64], R40 ;  /* 0x0000002802007986 */ /* 0x0023e4000c101d1a */
.L_x_903:
[----:B------:R-:W-:Y:S05]  /*7210*/  BSYNC B0 ;  /* 0x0000000000007941 */ /* 0x000fea0003800000 */
.L_x_902:
[----:B------:R-:W-:Y:S01]  /*7220*/  IADD3 R0, R218, 0x40, RZ ;  /* 0x00000040da007810 */ /* 0x000fe20007ffe0ff */
[----:B------:R-:W-:Y:S03]  /*7230*/  BSSY B0, `(.L_x_904) ;  /* 0x000000f000007945 */ /* 0x000fe60003800000 */
[----:B------:R-:W-:-:S04]  /*7240*/  ISETP.GE.AND P2, PT, R0, UR7, PT ;  /* 0x0000000700007c0c */ /* 0x000fc8000bf46270 */
[----:B------:R-:W-:-:S13]  /*7250*/  ISETP.GE.OR P0, PT, R222, c[0x0][0x324], P2 ;  /* 0x0000c900de007a0c */ /* 0x000fda0001706670 */
[----:B------:R-:W-:Y:S05]  /*7260*/  @P0 BRA `(.L_x_905) ;  /* 0x000000b000000947 */ /* 0x000fea0003800000 */
[----:B-1----:R-:W-:Y:S01]  /*7270*/  IADD3 R3, P0, R16, 0x40, RZ ;  /* 0x0000004010037810 */ /* 0x002fe20007f1e0ff */
        /* <DEDUP_REMOVED lines=10> */
.L_x_905:
[----:B------:R-:W-:Y:S05]  /*7320*/  BSYNC B0 ;  /* 0x0000000000007941 */ /* 0x000fea0003800000 */
.L_x_904:
[----:B------:R-:W-:Y:S01]  /*7330*/  IADD3 R218, R218, 0x60, RZ ;  /* 0x00000060dada7810 */ /* 0x000fe20007ffe0ff */
[----:B------:R-:W-:Y:S03]  /*7340*/  BSSY B0, `(.L_x_906) ;  /* 0x000000e000007945 */ /* 0x000fe60003800000 */
[----:B------:R-:W-:-:S04]  /*7350*/  ISETP.GE.AND P1, PT, R218, UR7, PT ;  /* 0x00000007da007c0c */ /* 0x000fc8000bf26270 */
[----:B------:R-:W-:-:S13]  /*7360*/  ISETP.GE.OR P0, PT, R222, c[0x0][0x324], P1 ;  /* 0x0000c900de007a0c */ /* 0x000fda0000f06670 */
[----:B------:R-:W-:Y:S05]  /*7370*/  @P0 BRA `(.L_x_907) ;  /* 0x000000a000000947 */ /* 0x000fea0003800000 */
[----:B-1----:R-:W-:Y:S02]  /*7380*/  IADD3 R3, P0, R16, 0x60, RZ ;  /* 0x0000006010037810 */ /* 0x002fe40007f1e0ff */
        /* <DEDUP_REMOVED lines=8> */
[----:B--2---:R1:W-:Y:S02]  /*7410*/  STG.E.128 [R2.64], R32 ;  /* 0x0000002002007986 */ /* 0x0043e4000c101d1a */
.L_x_907:
[----:B------:R-:W-:Y:S05]  /*7420*/  BSYNC B0 ;  /* 0x0000000000007941 */ /* 0x000fea0003800000 */
.L_x_906:
[----:B------:R-:W-:Y:S01]  /*7430*/  IMAD R48, R48, c[0x0][0x308], RZ ;  /* 0x0000c20030307a24 */ /* 0x000fe200078e02ff */
[----:B------:R-:W-:Y:S01]  /*7440*/  ULDC.64 UR4, c[0x0][0x310] ;  /* 0x0000c40000047ab9 */ /* 0x000fe20000000a00 */
[C---:B------:R-:W-:Y:S01]  /*7450*/  IMAD.WIDE.U32 R12, R69.reuse, c[0x0][0x308], R12 ;  /* 0x0000c200450c7a25 */ /* 0x040fe200078e000c */
[----:B------:R-:W-:Y:S01]  /*7460*/  ISETP.GE.OR P4, PT, R222, c[0x0][0x2f4], P4 ;  /* 0x0000bd00de007a0c */ /* 0x000fe20002786670 */
[----:B------:R-:W-:Y:S01]  /*7470*/  UIMAD UR4, UR6, UR4, URZ ;  /* 0x00000004060472a4 */ /* 0x000fe2000f8e023f */
[----:B------:R-:W-:Y:S01]  /*7480*/  MOV R0, UR23 ;  /* 0x0000001700007c02 */ /* 0x000fe20008000f00 */
[----:B------:R-:W-:Y:S01]  /*7490*/  IMAD R48, R69, c[0x0][0x30c], R48 ;  /* 0x0000c30045307a24 */ /* 0x000fe200078e0230 */
[----:B------:R-:W-:Y:S01]  /*74a0*/  BSSY B0, `(.L_x_908) ;  /* 0x000000e000007945 */ /* 0x000fe20003800000 */
[----:B------:R-:W-:-:S03]  /*74b0*/  UIMAD UR4, UR23, UR5, UR4 ;  /* 0x00000005170472a4 */ /* 0x000fc6000f8e0204 */
[----:B------:R-:W-:-:S05]  /*74c0*/  IADD3 R13, R13, R48, RZ ;  /* 0x000000300d0d7210 */ /* 0x000fca0007ffe0ff */
[----:B------:R-:W-:-:S05]  /*74d0*/  IMAD.WIDE.U32 R14, R0, c[0x0][0x310], R12 ;  /* 0x0000c400000e7a25 */ /* 0x000fca00078e000c */
[----:B------:R-:W-:Y:S01]  /*74e0*/  IADD3 R13, R15, UR4, RZ ;  /* 0x000000040f0d7c10 */ /* 0x000fe2000fffe0ff */
[----:B------:R-:W-:Y:S05]  /*74f0*/  @P4 BRA `(.L_x_909) ;  /* 0x0000008000004947 */ /* 0x000fea0003800000 */
[----:B------:R-:W-:Y:S01]  /*7500*/  MOV R12, R14 ;  /* 0x0000000e000c7202 */ /* 0x000fe20000000f00 */
[----:B-1----:R-:W-:-:S04]  /*7510*/  IMAD R3, R17, c[0x0][0x300], RZ ;  /* 0x0000c00011037a24 */ /* 0x002fc800078e02ff */
[----:B------:R-:W-:-:S04]  /*7520*/  IMAD.WIDE.U32 R18, R16, c[0x0][0x300], R12 ;  /* 0x0000c00010127a25 */ /* 0x000fc800078e000c */
[----:B------:R-:W-:Y:S01]  /*7530*/  IMAD R0, R16, c[0x0][0x304], R3 ;  /* 0x0000c10010007a24 */ /* 0x000fe200078e0203 */
[----:B------:R-:W-:-:S04]  /*7540*/  LEA R2, P0, R18, c[0x0][0x2e8], 0x1 ;  /* 0x0000ba0012027a11 */ /* 0x000fc800078008ff */
[----:B------:R-:W-:-:S04]  /*7550*/  IADD3 R0, R19, R0, RZ ;  /* 0x0000000013007210 */ /* 0x000fc80007ffe0ff */
[----:B------:R-:W-:-:S05]  /*7560*/  LEA.HI.X R3, R18, c[0x0][0x2ec], R0, 0x1, P0 ;  /* 0x0000bb0012037a11 */ /* 0x000fca00000f0c00 */
[----:B------:R1:W-:Y:S02]  /*7570*/  STG.E.128 [R2.64], R28 ;  /* 0x0000001c02007986 */ /* 0x0003e4000c101d1a */
.L_x_909:
[----:B------:R-:W-:Y:S05]  /*7580*/  BSYNC B0 ;  /* 0x0000000000007941 */ /* 0x000fea0003800000 */
.L_x_908:
        /* <DEDUP_REMOVED lines=14> */
.L_x_911:
[----:B------:R-:W-:Y:S05]  /*7670*/  BSYNC B0 ;  /* 0x0000000000007941 */ /* 0x000fea0003800000 */
.L_x_910:
        /* <DEDUP_REMOVED lines=14> */
.L_x_913:
[----:B------:R-:W-:Y:S05]  /*7760*/  BSYNC B0 ;  /* 0x0000000000007941 */ /* 0x000fea0003800000 */
.L_x_912:
        /* <DEDUP_REMOVED lines=12> */
[----:B---3--:R-:W-:Y:S01]  /*7830*/  STG.E.128 [R2.64], R4 ;  /* 0x0000000402007986 */ /* 0x008fe2000c101d1a */
[----:B------:R-:W-:Y:S05]  /*7840*/  EXIT ;  /* 0x000000000000794d */ /* 0x000fea0003800000 */
.L_x_914:
        /* <DEDUP_REMOVED lines=11> */
.L_x_1825:


//--------------------- .text._ZN7cutlass13device_kernelIN5flash19enable_sm80_to_sm89INS1_16FlashAttnBwdSm80INS1_25CollectiveMainloopBwdSm80ILi2ELi2EN4cute5tupleIJNS5_1CILi128EEES8_NS7_ILi64EEEEEENS_6half_tEfNS_4arch4Sm80ELb0ELb0ELb0ELb0ELb1ELb0ELb0ELb0ELi2ELi4ELi4ELi4ELb0EEENS1_21CollectiveEpilogueBwdISA_SB_SD_Li256ELb0ELb0ELi2EEENS1_19SingleTileSchedulerILb0ELb0ELb0ELi128EEEEEEEEEvNT_6ParamsE --------------------------
	.section	.text._ZN7cutlass13device_kernelIN5flash19enable_sm80_to_sm89INS1_16FlashAttnBwdSm80INS1_25CollectiveMainloopBwdSm80ILi2ELi2EN4cute5tupleIJNS5_1CILi128EEES8_NS7_ILi64EEEEEENS_6half_tEfNS_4arch4Sm80ELb0ELb0ELb0ELb0ELb1ELb0ELb0ELb0ELi2ELi4ELi4ELi4ELb0EEENS1_21CollectiveEpilogueBwdISA_SB_SD_Li256ELb0ELb0ELi2EEENS1_19SingleTileSchedulerILb0ELb0ELb0ELi128EEEEEEEEEvNT_6ParamsE,"ax",@progbits
	.sectioninfo	@"SHI_REGISTERS=255"
	.align	128
.text._ZN7cutlass13device_kernelIN5flash19enable_sm80_to_sm89INS1_16FlashAttnBwdSm80INS1_25CollectiveMainloopBwdSm80ILi2ELi2EN4cute5tupleIJNS5_1CILi128EEES8_NS7_ILi64EEEEEENS_6half_tEfNS_4arch4Sm80ELb0ELb0ELb0ELb0ELb1ELb0ELb0ELb0ELi2ELi4ELi4ELi4ELb0EEENS1_21CollectiveEpilogueBwdISA_SB_SD_Li256ELb0ELb0ELi2EEENS1_19SingleTileSchedulerILb0ELb0ELb0ELi128EEEEEEEEEvNT_6ParamsE:
        .type           _ZN7cutlass13device_kernelIN5flash19enable_sm80_to_sm89INS1_16FlashAttnBwdSm80INS1_25CollectiveMainloopBwdSm80ILi2ELi2EN4cute5tupleIJNS5_1CILi128EEES8_NS7_ILi64EEEEEENS_6half_tEfNS_4arch4Sm80ELb0ELb0ELb0ELb0ELb1ELb0ELb0ELb0ELi2ELi4ELi4ELi4ELb0EEENS1_21CollectiveEpilogueBwdISA_SB_SD_Li256ELb0ELb0ELi2EEENS1_19SingleTileSchedulerILb0ELb0ELb0ELi128EEEEEEEEEvNT_6ParamsE,@function
        .size           _ZN7cutlass13device_kernelIN5flash19enable_sm80_to_sm89INS1_16FlashAttnBwdSm80INS1_25CollectiveMainloopBwdSm80ILi2ELi2EN4cute5tupleIJNS5_1CILi128EEES8_NS7_ILi64EEEEEENS_6half_tEfNS_4arch4Sm80ELb0ELb0ELb0ELb0ELb1ELb0ELb0ELb0ELi2ELi4ELi4ELi4ELb0EEENS1_21CollectiveEpilogueBwdISA_SB_SD_Li256ELb0ELb0ELi2EEENS1_19SingleTileSchedulerILb0ELb0ELb0ELi128EEEEEEEEEvNT_6ParamsE,(.L_x_1826 - _ZN7cutlass13device_kernelIN5flash19enable_sm80_to_sm89INS1_16FlashAttnBwdSm80INS1_25CollectiveMainloopBwdSm80ILi2ELi2EN4cute5tupleIJNS5_1CILi128EEES8_NS7_ILi64EEEEEENS_6half_tEfNS_4arch4Sm80ELb0ELb0ELb0ELb0ELb1ELb0ELb0ELb0ELi2ELi4ELi4ELi4ELb0EEENS1_21CollectiveEpilogueBwdISA_SB_SD_Li256ELb0ELb0ELi2EEENS1_19SingleTileSchedulerILb0ELb0ELb0ELi128EEEEEEEEEvNT_6ParamsE)
        .other          _ZN7cutlass13device_kernelIN5flash19enable_sm80_to_sm89INS1_16FlashAttnBwdSm80INS1_25CollectiveMainloopBwdSm80ILi2ELi2EN4cute5tupleIJNS5_1CILi128EEES8_NS7_ILi64EEEEEENS_6half_tEfNS_4arch4Sm80ELb0ELb0ELb0ELb0ELb1ELb0ELb0ELb0ELi2ELi4ELi4ELi4ELb0EEENS1_21CollectiveEpilogueBwdISA_SB_SD_Li256ELb0ELb0ELi2EEENS1_19SingleTileSchedulerILb0ELb0ELb0ELi128EEEEEEEEEvNT_6ParamsE,@"STO_CUDA_ENTRY STV_DEFAULT"
_ZN7cutlass13device_kernelIN5flash19enable_sm80_to_sm89INS1_16FlashAttnBwdSm80INS1_25CollectiveMainloopBwdSm80ILi2ELi2EN4cute5tupleIJNS5_1CILi128EEES8_NS7_ILi64EEEEEENS_6half_tEfNS_4arch4Sm80ELb0ELb0ELb0ELb0ELb1ELb0ELb0ELb0ELi2ELi4ELi4ELi4ELb0EEENS1_21CollectiveEpilogueBwdISA_SB_SD_Li256ELb0ELb0ELi2EEENS1_19SingleTileSchedulerILb0ELb0ELb0ELi128EEEEEEEEEvNT_6ParamsE:
        /* <DEDUP_REMOVED lines=304> */
.L_x_916:
[----:B------:R-:W-:Y:S05]  /*1300*/  BSYNC B0 ;  /* 0x0000000000007941 */ /* 0x000fea0003800000 */
.L_x_915:
        /* <DEDUP_REMOVED lines=36> */
.L_x_917:
        /* <DEDUP_REMOVED lines=92> */
.L_x_921:
        /* <DEDUP_REMOVED lines=179> */
.L_x_919:
        /* <DEDUP_REMOVED lines=769> */
.L_x_920:
        /* <DEDUP_REMOVED lines=258> */
.L_x_918:
        /* <DEDUP_REMOVED lines=169> */
.L_x_923:
[----:B------:R-:W-:Y:S05]  /*7100*/  BSYNC B0 ;  /* 0x0000000000007941 */ /* 0x000fea0003800000 */
.L_x_922:
        /* <DEDUP_REMOVED lines=16> */
.L_x_925:
[----:B------:R-:W-:Y:S05]  /*7210*/  BSYNC B0 ;  /* 0x0000000000007941 */ /* 0x000fea0003800000 */
.L_x_924:
        /* <DEDUP_REMOVED lines=16> */
.L_x_927:
[----:B------:R-:W-:Y:S05]  /*7320*/  BSYNC B0 ;  /* 0x0000000000007941 */ /* 0x000fea0003800000 */
.L_x_926:
        /* <DEDUP_REMOVED lines=15> */
.L_x_929:
[----:B------:R-:W-:Y:S05]  /*7420*/  BSYNC B0 ;  /* 0x0000000000007941 */ /* 0x000fea0003800000 */
.L_x_928:
        /* <DEDUP_REMOVED lines=21> */
.L_x_931:
[----:B------:R-:W-:Y:S05]  /*7580*/  BSYNC B0 ;  /* 0x0000000000007941 */ /* 0x000fea0003800000 */
.L_x_930:
        /* <DEDUP_REMOVED lines=14> */
.L_x_933:
[----:B------:R-:W-:Y:S05]  /*7670*/  BSYNC B0 ;  /* 0x0000000000007941 */ /* 0x000fea0003800000 */
.L_x_932:
        /* <DEDUP_REMOVED lines=14> */
.L_x_935:
[----:B------:R-:W-:Y:S05]  /*7760*/  BSYNC B0 ;  /* 0x0000000000007941 */ /* 0x000fea0003800000 */
.L_x_934:
        /* <DEDUP_REMOVED lines=14> */
.L_x_936:
        /* <DEDUP_REMOVED lines=11> */
.L_x_1826:


//--------------------- .text._ZN7cutlass13device_kernelIN5flash19enable_sm80_to_sm89INS1_16FlashAttnBwdSm80INS1_25CollectiveMainloopBwdSm80ILi2ELi2EN4cute5tupleIJNS5_1CILi128EEES8_NS7_ILi64EEEEEENS_6half_tEfNS_4arch4Sm80ELb0ELb0ELb0ELb0ELb0ELb0ELb0ELb0ELi2ELi4ELi4ELi4ELb0EEENS1_24CollectiveEpilogueBwdGQAISA_fSD_Li256ELb0ELb0EEENS1_19SingleTileSchedulerILb0ELb0ELb0ELi128EEEEEEEEEvNT_6ParamsE --------------------------
	.section	.text._ZN7cutlass13device_kernelIN5flash19enable_sm80_to_sm89INS1_16FlashAttnBwdSm80INS1_25CollectiveMainloopBwdSm80ILi2ELi2EN4cute5tupleIJNS5_1CILi128EEES8_NS7_ILi64EEEEEENS_6half_tEfNS_4arch4Sm80ELb0ELb0ELb0ELb0ELb0ELb0ELb0ELb0ELi2ELi4ELi4ELi4ELb0EEENS1_24CollectiveEpilogueBwdGQAISA_fSD_Li256ELb0ELb0EEENS1_19SingleTileSchedulerILb0ELb0ELb0ELi128EEEEEEEEEvNT_6ParamsE,"ax",@progbits
	.sectioninfo	@"SHI_REGISTERS=255"
	.align	128
.text._ZN7cutlass13device_kernelIN5flash19enable_sm80_to_sm89INS1_16FlashAttnBwdSm80INS1_25CollectiveMainloopBwdSm80ILi2ELi2EN4cute5tupleIJNS5_1CILi128EEES8_NS7_ILi64EEEEEENS_6half_tEfNS_4arch4Sm80ELb0ELb0ELb0ELb0ELb0ELb0ELb0ELb0ELi2ELi4ELi4ELi4ELb0EEENS1_24CollectiveEpilogueBwdGQAISA_fSD_Li256ELb0ELb0EEENS1_19SingleTileSchedulerILb0ELb0ELb0ELi128EEEEEEEEEvNT_6ParamsE:
        .type           _ZN7cutlass13device_kernelIN5flash19enable_sm80_to_sm89INS1_16FlashAttnBwdSm80INS1_25CollectiveMainloopBwdSm80ILi2ELi2EN4cute5tupleIJNS5_1CILi128EEES8_NS7_ILi64EEEEEENS_6half_tEfNS_4arch4Sm80ELb0ELb0ELb0ELb0ELb0ELb0ELb0ELb0ELi2ELi4ELi4ELi4ELb0EEENS1_24CollectiveEpilogueBwdGQAISA_fSD_Li256ELb0ELb0EEENS1_19SingleTileSchedulerILb0ELb0ELb0ELi128EEEEEEEEEvNT_6ParamsE,@function
        .size           _ZN7cutlass13device_kernelIN5flash19enable_sm80_to_sm89INS1_16FlashAttnBwdSm80INS1_25CollectiveMainloopBwdSm80ILi2ELi2EN4cute5tupleIJNS5_1CILi128EEES8_NS7_ILi64EEEEEENS_6half_tEfNS_4arch4Sm80ELb0ELb0ELb0ELb0ELb0ELb0ELb0ELb0ELi2ELi4ELi4ELi4ELb0EEENS1_24CollectiveEpilogueBwdGQAISA_fSD_Li256ELb0ELb0EEENS1_19SingleTileSchedulerILb0ELb0ELb0ELi128EEEEEEEEEvNT_6ParamsE,(.L_x_1827 - _ZN7cutlass13device_kernelIN5flash19enable_sm80_to_sm89INS1_16FlashAttnBwdSm80INS1_25CollectiveMainloopBwdSm80ILi2ELi2EN4cute5tupleIJNS5_1CILi128EEES8_NS7_ILi64EEEEEENS_6half_tEfNS_4arch4Sm80ELb0ELb0ELb0ELb0ELb0ELb0ELb0ELb0ELi2ELi4ELi4ELi4ELb0EEENS1_24CollectiveEpilogueBwdGQAISA_fSD_Li256ELb0ELb0EEENS1_19SingleTileSchedulerILb0ELb0ELb0ELi128EEEEEEEEEvNT_6ParamsE)
        .other          _ZN7cutlass13device_kernelIN5flash19enable_sm80_to_sm89INS1_16FlashAttnBwdSm80INS1_25CollectiveMainloopBwdSm80ILi2ELi2EN4cute5tupleIJNS5_1CILi128EEES8_NS7_ILi64EEEEEENS_6half_tEfNS_4arch4Sm80ELb0ELb0ELb0ELb0ELb0ELb0ELb0ELb0ELi2ELi4ELi4ELi4ELb0EEENS1_24CollectiveEpilogueBwdGQAISA_fSD_Li256ELb0ELb0EEENS1_19SingleTileSchedulerILb0ELb0ELb0ELi128EEEEEEEEEvNT_6ParamsE,@"STO_CUDA_ENTRY STV_DEFAULT"
_ZN7cutlass13device_kernelIN5flash19enable_sm80_to_sm89INS1_16FlashAttnBwdSm80INS1_25CollectiveMainloopBwdSm80ILi2ELi2EN4cute5tupleIJNS5_1CILi128EEES8_NS7_ILi64EEEEEENS_6half_tEfNS_4arch4Sm80ELb0ELb0ELb0ELb0ELb0ELb0ELb0ELb0ELi2ELi4ELi4ELi4ELb0EEENS1_24CollectiveEpilogueBwdGQAISA_fSD_Li256ELb0ELb0EEENS1_19SingleTileSchedulerILb0ELb0ELb0ELi128EEEEEEEEEvNT_6ParamsE:
        /* <DEDUP_REMOVED lines=8> */
[----:B------:R-:W-:Y:S01]  /*0080*/  USHF.R.S32.HI UR8, URZ, 0x1f, UR23 ;  /* 0x0000001f3f087899 */ /* 0x000fe20008011417 */
[----:B------:R-:W3:Y:S01]  /*0090*/  S2R R14, SR_CTAID.X ;  /* 0x00000000000e7919 */ /* 0x000ee20000002500 */
[----:B------:R-:W-:Y:S01]  /*00a0*/  IMAD.MOV.U32 R238, RZ, RZ, -0x80 ;  /* 0xffffff80ffee7424 */ /* 0x000fe200078e00ff */
[----:B------:R-:W-:Y:S01]  /*00b0*/  ULDC.64 UR14, c[0x0][0x188] ;  /* 0x00006200000e7ab9 */ /* 0x000fe20000000a00 */
[----:B------:R-:W-:Y:S01]  /*00c0*/  ISETP.NE.AND P0, PT, R0, 0x1, PT ;  /* 0x000000010000780c */ /* 0x000fe20003f05270 */
[----:B------:R-:W-:Y:S01]  /*00d0*/  IMAD.MOV.U32 R27, RZ, RZ, R3 ;  /* 0x000000ffff1b7224 */ /* 0x000fe200078e0003 */
[----:B------:R-:W-:Y:S02]  /*00e0*/  UIMAD.WIDE.U32 UR10, UR23, UR14, URZ ;  /* 0x0000000e170a72a5 */ /* 0x000fe4000f8e003f */
[----:B------:R-:W-:-:S02]  /*00f0*/  UIMAD UR14, UR8, UR14, URZ ;  /* 0x0000000e080e72a4 */ /* 0x000fc4000f8e023f */
[----:B------:R-:W-:Y:S02]  /*0100*/  UMOV UR21, 0x6 ;  /* 0x0000000600157882 */ /* 0x000fe40000000000 */
[----:B------:R-:W-:Y:S02]  /*0110*/  UIMAD UR15, UR23, UR15, UR14 ;  /* 0x0000000f170f72a4 */ /* 0x000fe4000f8e020e */
[----:B------:R-:W-:Y:S02]  /*0120*/  ULDC.64 UR24, c[0x0][0x118] ;  /* 0x0000460000187ab9 */ /* 0x000fe40000000a00 */
[----:B------:R-:W-:Y:S02]  /*0130*/  UIADD3 UR15, UR11, UR15, URZ ;  /* 0x0000000f0b0f7290 */ /* 0x000fe4000fffe03f */
[----:B------:R-:W-:Y:S02]  /*0140*/  ULDC UR14, c[0x0][0x168] ;  /* 0x00005a00000e7ab9 */ /* 0x000fe40000000800 */
[----:B------:R-:W-:Y:S01]  /*0150*/  UISETP.GE.AND UP0, UPT, UR14, 0x81, UPT ;  /* 0x000000810e00788c */ /* 0x000fe2000bf06270 */
[--C-:B-1----:R-:W-:Y:S01]  /*0160*/  IMAD.MOV.U32 R26, RZ, RZ, R2.reuse ;  /* 0x000000ffff1a7224 */ /* 0x102fe200078e0002 */
[----:B------:R1:W-:Y:S01]  /*0170*/  STL [R1+0x20], R2 ;  /* 0x0000200201007387 */ /* 0x0003e20000100800 */
[----:B------:R-:W-:-:S02]  /*0180*/  IMAD.MOV.U32 R26, RZ, RZ, R2 ;  /* 0x000000ffff1a7224 */ /* 0x000fc400078e0002 */
[----:B--2---:R-:W-:Y:S01]  /*0190*/  IMAD.U32 R68, RZ, RZ, UR4 ;  /* 0x00000004ff447e24 */ /* 0x004fe2000f8e00ff */
[----:B------:R-:W-:Y:S01]  /*01a0*/  ULDC.64 UR4, c[0x0][0x278] ;  /* 0x00009e0000047ab9 */ /* 0x000fe20000000a00 */
[----:B---3--:R-:W-:Y:S01]  /*01b0*/  IMAD R238, R14, R238, c[0x0][0x198] ;  /* 0x000066000eee7624 */ /* 0x008fe200078e02ee */
[----:B------:R-:W-:Y:S01]  /*01c0*/  SHF.R.S32.HI R22, RZ, 0x1f, R26 ;  /* 0x0000001fff167819 */ /* 0x000fe2000001141a */
[----:B------:R-:W-:Y:S01]  /*01d0*/  @P0 IMAD.HI.U32 R0, R68, c[0x0][0x24c], RZ ;  /* 0x0000930044000a27 */ /* 0x000fe200078e00ff */
[----:B------:R-:W-:Y:S01]  /*01e0*/  UIMAD.WIDE.U32 UR6, UR23, UR4, URZ ;  /* 0x00000004170672a5 */ /* 0x000fe2000f8e003f */
[--C-:B------:R-:W-:Y:S01]  /*01f0*/  SHF.R.S32.HI R38, RZ, 0x1f, R68.reuse ;  /* 0x0000001fff267819 */ /* 0x100fe20000011444 */
[----:B------:R-:W-:Y:S01]  /*0200*/  UIMAD UR4, UR8, UR4, URZ ;  /* 0x00000004080472a4 */ /* 0x000fe2000f8e023f */
[----:B------:R-:W-:Y:S01]  /*0210*/  IMAD.SHL.U32 R18, R26, 0x4, RZ ;  /* 0x000000041a127824 */ /* 0x000fe200078e00ff */
[----:B------:R-:W-:Y:S01]  /*0220*/  LEA.HI R24, R22, R26, RZ, 0x5 ;  /* 0x0000001a16187211 */ /* 0x000fe200078f28ff */
[----:B------:R-:W-:Y:S01]  /*0230*/  IMAD.MOV.U32 R5, RZ, RZ, R68 ;  /* 0x000000ffff057224 */ /* 0x000fe200078e0044 */
[----:B------:R-:W-:Y:S01]  /*0240*/  @P0 SHF.R.U32.HI R5, RZ, c[0x0][0x250], R0 ;  /* 0x00009400ff050a19 */ /* 0x000fe20000011600 */
[----:B------:R-:W-:Y:S01]  /*0250*/  UIMAD UR4, UR23, UR5, UR4 ;  /* 0x00000005170472a4 */ /* 0x000fe2000f8e0204 */
[----:B------:R-:W-:-:S02]  /*0260*/  SHF.R.S32.HI R19, RZ, 0x1f, R18 ;  /* 0x0000001fff137819 */ /* 0x000fc40000011412 */
[CC--:B------:R-:W-:Y:S01]  /*0270*/  LEA.HI R17, R22.reuse, R26.reuse, RZ, 0x4 ;  /* 0x0000001a16117211 */ /* 0x0c0fe200078f20ff */
[----:B------:R-:W-:Y:S02]  /*0280*/  UIADD3 UR17, UR7, UR4, URZ ;  /* 0x0000000407117290 */ /* 0x000fe4000fffe03f */
[----:B------:R2:W-:Y:S01]  /*0290*/  STL.64 [R1+0x10], R18 ;  /* 0x0000101201007387 */ /* 0x0005e20000100a00 */
[----:B------:R-:W-:Y:S01]  /*02a0*/  ULDC.64 UR4, c[0x0][0x1b8] ;  /* 0x00006e0000047ab9 */ /* 0x000fe20000000a00 */
[----:B-1----:R-:W-:-:S04]  /*02b0*/  LEA.HI R2, R22, R26, RZ, 0x3 ;  /* 0x0000001a16027211 */ /* 0x002fc800078f18ff */
[----:B------:R-:W-:Y:S02]  /*02c0*/  SHF.R.S32.HI R28, RZ, 0x3, R2 ;  /* 0x00000003ff1c7819 */ /* 0x000fe40000011402 */
[----:B------:R-:W-:Y:S01]  /*02d0*/  LOP3.LUT R4, R2, 0xfffffff8, RZ, 0xc0, !PT ;  /* 0xfffffff802047812 */ /* 0x000fe200078ec0ff */
[----:B------:R-:W-:Y:S01]  /*02e0*/  IMAD.WIDE.U32 R2, R68, c[0x0][0x270], R18 ;  /* 0x00009c0044027a25 */ /* 0x000fe200078e0012 */
[----:B------:R-:W-:-:S03]  /*02f0*/  SHF.R.S32.HI R29, RZ, 0x1f, R28 ;  /* 0x0000001fff1d7819 */ /* 0x000fc6000001141c */
[----:B------:R-:W-:Y:S02]  /*0300*/  IMAD.IADD R0, R238, 0x1, -R28 ;  /* 0x00000001ee007824 */ /* 0x000fe400078e0a1c */
[----:B------:R-:W-:Y:S01]  /*0310*/  IMAD.SHL.U32 R6, R28, 0x40, RZ ;  /* 0x000000401c067824 */ /* 0x000fe200078e00ff */
[----:B------:R-:W-:Y:S01]  /*0320*/  STL.64 [R1+0x8], R28 ;  /* 0x0000081c01007387 */ /* 0x000fe20000100a00 */
[----:B------:R-:W-:Y:S01]  /*0330*/  IMAD.IADD R25, R26, 0x1, -R4 ;  /* 0x000000011a197824 */ /* 0x000fe200078e0a04 */
[----:B------:R-:W-:Y:S01]  /*0340*/  ISETP.GE.AND P6, PT, R0, 0x1, PT ;  /* 0x000000010000780c */ /* 0x000fe20003fc6270 */
[----:B------:R-:W-:Y:S01]  /*0350*/  IMAD.WIDE.U32 R10, R28, c[0x0][0x178], RZ ;  /* 0x00005e001c0a7a25 */ /* 0x000fe200078e00ff */
[C---:B------:R-:W-:Y:S02]  /*0360*/  ISETP.GE.AND P5, PT, R0.reuse, 0x21, PT ;  /* 0x000000210000780c */ /* 0x040fe40003fa6270 */
[C---:B------:R-:W-:Y:S01]  /*0370*/  ISETP.GE.AND P4, PT, R0.reuse, 0x41, PT ;  /* 0x000000410000780c */ /* 0x040fe20003f86270 */
[----:B------:R-:W-:Y:S01]  /*0380*/  IMAD.SHL.U32 R30, R25, 0x8, RZ ;  /* 0x00000008191e7824 */ /* 0x000fe200078e00ff */
[----:B------:R-:W-:Y:S01]  /*0390*/  ISETP.GE.AND P3, PT, R0, 0x61, PT ;  /* 0x000000610000780c */ /* 0x000fe20003f66270 */
[----:B------:R-:W-:Y:S01]  /*03a0*/  IMAD R0, R38, c[0x0][0x270], RZ ;  /* 0x00009c0026007a24 */ /* 0x000fe200078e02ff */
[----:B------:R-:W-:Y:S01]  /*03b0*/  IADD3 R4, P0, R2, UR6, RZ ;  /* 0x0000000602047c10 */ /* 0x000fe2000ff1e0ff */
[----:B------:R-:W-:Y:S01]  /*03c0*/  ULDC.64 UR6, c[0x0][0x1e8] ;  /* 0x00007a0000067ab9 */ /* 0x000fe20000000a00 */
[----:B------:R-:W-:Y:S01]  /*03d0*/  LOP3.LUT R2, R6, 0x1c0, RZ, 0xc0, !PT ;  /* 0x000001c006027812 */ /* 0x000fe200078ec0ff */
[----:B------:R-:W-:Y:S01]  /*03e0*/  IMAD R0, R68, c[0x0][0x274], R0 ;  /* 0x00009d0044007a24 */ /* 0x000fe200078e0200 */
[----:B------:R-:W-:Y:S01]  /*03f0*/  SHF.R.S32.HI R31, RZ, 0x1f, R30 ;  /* 0x0000001fff1f7819 */ /* 0x000fe2000001141e */
[----:B------:R-:W-:Y:S01]  /*0400*/  UIMAD UR9, UR8, UR6, URZ ;  /* 0x00000006080972a4 */ /* 0x000fe2000f8e023f */
[----:B------:R-:W-:Y:S01]  /*0410*/  IMAD.WIDE R14, R14, 0x80, R28 ;  /* 0x000000800e0e7825 */ /* 0x000fe200078e021c */
[----:B------:R-:W-:Y:S01]  /*0420*/  UIMAD UR6, UR8, UR4, URZ ;  /* 0x00000004080672a4 */ /* 0x000fe2000f8e023f */
[----:B------:R-:W-:Y:S01]  /*0430*/  IADD3.X R6, R3, UR17, R0, P0, !PT ;  /* 0x0000001103067c10 */ /* 0x000fe200087fe400 */
[----:B------:R-:W-:Y:S01]  /*0440*/  UIMAD UR4, UR23, UR7, UR9 ;  /* 0x00000007170472a4 */ /* 0x000fe2000f8e0209 */
[--C-:B------:R-:W-:Y:S01]  /*0450*/  LOP3.LUT R3, R2, 0x38, R30.reuse, 0xf8, !PT ;  /* 0x0000003802037812 */ /* 0x100fe200078ef81e */
[----:B------:R-:W-:Y:S01]  /*0460*/  IMAD.WIDE.U32 R8, R68, c[0x0][0x180], R30 ;  /* 0x0000600044087a25 */ /* 0x000fe200078e001e */
[----:B------:R-:W-:Y:S01]  /*0470*/  LEA.HI R0, R22, R26, RZ, 0x6 ;  /* 0x0000001a16007211 */ /* 0x000fe200078f30ff */
[----:B------:R-:W-:Y:S01]  /*0480*/  UIMAD UR7, UR23, UR5, UR6 ;  /* 0x00000005170772a4 */ /* 0x000fe2000f8e0206 */
[----:B------:R-:W-:Y:S01]  /*0490*/  SHF.R.U32.HI R2, RZ, 0x3, R2 ;  /* 0x00000003ff027819 */ /* 0x000fe20000011602 */
[----:B------:R-:W-:Y:S01]  /*04a0*/  STL.64 [R1+0x18], R30 ;  /* 0x0000181e01007387 */ /* 0x000fe20000100a00 */
[----:B------:R-:W-:-:S02]  /*04b0*/  LEA R20, P0, R4, c[0x0][0x258], 0x2 ;  /* 0x0000960004147a11 */ /* 0x000fc400078010ff */
[----:B------:R-:W-:Y:S01]  /*04c0*/  LOP3.LUT R3, R3, R2, RZ, 0x3c, !PT ;  /* 0x0000000203037212 */ /* 0x000fe200078e3cff */
[----:B------:R-:W-:Y:S01]  /*04d0*/  IMAD.SHL.U32 R2, R0, 0x8, RZ ;  /* 0x0000000800027824 */ /* 0x000fe200078e00ff */
[----:B------:R-:W-:Y:S02]  /*04e0*/  SHF.R.S32.HI R0, RZ, 0x1f, R5 ;  /* 0x0000001fff007819 */ /* 0x000fe40000011405 */
[----:B------:R-:W-:Y:S01]  /*04f0*/  LEA.HI.X R21, R4, c[0x0][0x25c], R6, 0x2, P0 ;  /* 0x0000970004157a11 */ /* 0x000fe200000f1406 */
[----:B------:R-:W-:Y:S01]  /*0500*/  IMAD.WIDE.U32 R6, R5, c[0x0][0x1b0], R30 ;  /* 0x00006c0005067a25 */ /* 0x000fe200078e001e */
[----:B------:R-:W-:Y:S02]  /*0510*/  LOP3.LUT R16, R3, 0xfffffe00, R2, 0xf8, !PT ;  /* 0xfffffe0003107812 */ /* 0x000fe400078ef802 */
[C---:B------:R-:W-:Y:S01]  /*0520*/  ISETP.GE.OR P2, PT, R30.reuse, c[0x0][0x1cc], !P6 ;  /* 0x000073001e007a0c */ /* 0x040fe20007746670 */
[----:B------:R-:W-:Y:S01]  /*0530*/  IMAD R3, R29, c[0x0][0x178], RZ ;  /* 0x00005e001d037a24 */ /* 0x000fe200078e02ff */
[----:B------:R-:W-:Y:S01]  /*0540*/  ISETP.GE.OR P6, PT, R30, c[0x0][0x19c], !P6 ;  /* 0x000067001e007a0c */ /* 0x000fe200077c6670 */
[----:B------:R-:W-:-:S02]  /*0550*/  IMAD R2, R0, c[0x0][0x1e0], RZ ;  /* 0x0000780000027a24 */ /* 0x000fc400078e02ff */
[----:B------:R-:W-:Y:S02]  /*0560*/  IMAD R0, R0, c[0x0][0x1b0], RZ ;  /* 0x00006c0000007a24 */ /* 0x000fe400078e02ff */
[----:B------:R-:W-:Y:S02]  /*0570*/  IMAD R12, R28, c[0x0][0x17c], R3 ;  /* 0x00005f001c0c7a24 */ /* 0x000fe400078e0203 */
[C---:B------:R-:W-:Y:S02]  /*0580*/  IMAD R4, R5.reuse, c[0x0][0x1e4], R2 ;  /* 0x0000790005047a24 */ /* 0x040fe400078e0202 */
[----:B------:R-:W-:-:S04]  /*0590*/  IMAD.WIDE.U32 R2, R5, c[0x0][0x1e0], R30 ;  /* 0x0000780005027a25 */ /* 0x000fc800078e001e */
[----:B------:R-:W-:Y:S02]  /*05a0*/  IMAD R0, R5, c[0x0][0x1b4], R0 ;  /* 0x00006d0005007a24 */ /* 0x000fe400078e0200 */
[----:B------:R-:W-:Y:S02]  /*05b0*/  IMAD.IADD R5, R3, 0x1, R4 ;  /* 0x0000000103057824 */ /* 0x000fe400078e0204 */
[----:B------:R-:W-:Y:S02]  /*05c0*/  IMAD.MOV.U32 R4, RZ, RZ, R2 ;  /* 0x000000ffff047224 */ /* 0x000fe400078e0002 */
[----:B------:R-:W-:Y:S02]  /*05d0*/  IMAD.IADD R3, R7, 0x1, R0 ;  /* 0x0000000107037824 */ /* 0x000fe400078e0200 */
[----:B------:R-:W-:Y:S02]  /*05e0*/  IMAD.MOV.U32 R2, RZ, RZ, R6 ;  /* 0x000000ffff027224 */ /* 0x000fe400078e0006 */
[----:B------:R-:W-:-:S02]  /*05f0*/  IMAD.U32 R6, RZ, RZ, UR23 ;  /* 0x00000017ff067e24 */ /* 0x000fc4000f8e00ff */
[----:B------:R-:W-:Y:S02]  /*0600*/  IMAD.U32 R7, RZ, RZ, UR23 ;  /* 0x00000017ff077e24 */ /* 0x000fe4000f8e00ff */
[----:B------:R-:W-:Y:S02]  /*0610*/  IMAD R0, R38, c[0x0][0x180], RZ ;  /* 0x0000600026007a24 */ /* 0x000fe400078e02ff */
[----:B------:R-:W-:-:S04]  /*0620*/  IMAD.WIDE.U32 R4, R6, c[0x0][0x1e8], R4 ;  /* 0x00007a0006047a25 */ /* 0x000fc800078e0004 */
[----:B------:R-:W-:Y:S01]  /*0630*/  IMAD R0, R68, c[0x0][0x184], R0 ;  /* 0x0000610044007a24 */ /* 0x000fe200078e0200 */
[----:B------:R-:W-:Y:S01]  /*0640*/  IADD3 R5, R5, UR4, RZ ;  /* 0x0000000405057c10 */ /* 0x000fe2000fffe0ff */
[----:B------:R-:W-:Y:S01]  /*0650*/  IMAD.WIDE.U32 R2, R7, c[0x0][0x1b8], R2 ;  /* 0x00006e0007027a25 */ /* 0x000fe200078e0002 */
[----:B------:R-:W-:Y:S02]  /*0660*/  ULDC.64 UR4, c[0x0][0x1d8] ;  /* 0x0000760000047ab9 */ /* 0x000fe40000000a00 */
[----:B------:R-:W-:Y:S01]  /*0670*/  USHF.L.U64.HI UR6, UR4, UR21, UR5 ;  /* 0x0000001504067299 */ /* 0x000fe20008010205 */
[----:B------:R-:W-:Y:S01]  /*0680*/  IMAD.IADD R13, R11, 0x1, R12 ;  /* 0x000000010b0d7824 */ /* 0x000fe200078e020c */
[----:B------:R-:W-:Y:S01]  /*0690*/  IADD3 R11, P1, P0, R10, UR10, R8 ;  /* 0x0000000a0a0b7c10 */ /* 0x000fe2000f83e008 */
[----:B------:R-:W-:Y:S01]  /*06a0*/  IMAD.IADD R8, R9, 0x1, R0 ;  /* 0x0000000109087824 */ /* 0x000fe200078e0200 */
[----:B------:R-:W-:Y:S01]  /*06b0*/  IADD3 R3, R3, UR7, RZ ;  /* 0x0000000703037c10 */ /* 0x000fe2000fffe0ff */
[C---:B------:R-:W-:Y:S01]  /*06c0*/  IMAD R6, R15.reuse, c[0x0][0x1d8], RZ ;  /* 0x000076000f067a24 */ /* 0x040fe200078e02ff */
[----:B------:R-:W-:Y:S01]  /*06d0*/  USHF.L.U32 UR7, UR4, 0x6, URZ ;  /* 0x0000000604077899 */ /* 0x000fe2000800063f */
[----:B------:R-:W-:Y:S01]  /*06e0*/  IMAD R0, R15, c[0x0][0x1a8], RZ ;  /* 0x00006a000f007a24 */ /* 0x000fe200078e02ff */
[----:B------:R-:W-:Y:S01]  /*06f0*/  IADD3.X R8, R13, UR15, R8, P1, P0 ;  /* 0x0000000f0d087c10 */ /* 0x000fe20008fe0408 */
[C---:B------:R-:W-:Y:S01]  /*0700*/  IMAD R9, R14.reuse, c[0x0][0x1dc], R6 ;  /* 0x000077000e097a24 */ /* 0x040fe200078e0206 */
[----:B------:R-:W-:Y:S01]  /*0710*/  LEA R12, P0, R11, c[0x0][0x160], 0x1 ;  /* 0x000058000b0c7a11 */ /* 0x000fe200078008ff */
[C---:B------:R-:W-:Y:S01]  /*0720*/  IMAD R10, R14.reuse, c[0x0][0x1ac], R0 ;  /* 0x00006b000e0a7a24 */ /* 0x040fe200078e0200 */
[----:B------:R1:W-:Y:S01]  /*0730*/  STL [R1+0x2c], R13 ;  /* 0x00002c0d01007387 */ /* 0x0003e20000100800 */
[C---:B------:R-:W-:Y:S01]  /*0740*/  IMAD.WIDE.U32 R6, R14.reuse, c[0x0][0x1d8], R4 ;  /* 0x000076000e067a25 */ /* 0x040fe200078e0004 */
[----:B------:R-:W-:Y:S01]  /*0750*/  ULDC.64 UR4, c[0x0][0x290] ;  /* 0x0000a40000047ab9 */ /* 0x000fe20000000a00 */
[----:B------:R-:W-:Y:S01]  /*0760*/  SHF.R.S32.HI R15, RZ, 0x5, R24 ;  /* 0x00000005ff0f7819 */ /* 0x000fe20000011418 */
[----:B------:R-:W-:Y:S01]  /*0770*/  UIMAD UR9, UR8, UR4, URZ ;  /* 0x00000004080972a4 */ /* 0x000fe2000f8e023f */
[----:B------:R-:W-:Y:S01]  /*0780*/  IMAD.WIDE.U32 R2, R14, c[0x0][0x1a8], R2 ;  /* 0x00006a000e027a25 */ /* 0x000fe200078e0002 */
[----:B------:R-:W-:Y:S01]  /*0790*/  LEA R4, P1, R6, c[0x0][0x1c0], 0x1 ;  /* 0x0000700006047a11 */ /* 0x000fe200078208ff */
[----:B------:R-:W-:-:S02]  /*07a0*/  UIMAD.WIDE.U32 UR10, UR23, UR4, URZ ;  /* 0x00000004170a72a5 */ /* 0x000fc4000f8e003f */
[----:B------:R-:W-:Y:S01]  /*07b0*/  IMAD.IADD R0, R7, 0x1, R9 ;  /* 0x0000000107007824 */ /* 0x000fe200078e0209 */
[----:B------:R-:W-:Y:S01]  /*07c0*/  UIMAD UR5, UR23, UR5, UR9 ;  /* 0x00000005170572a4 */ /* 0x000fe2000f8e0209 */
[----:B------:R-:W-:Y:S02]  /*07d0*/  IMAD.IADD R3, R3, 0x1, R10 ;  /* 0x0000000103037824 */ /* 0x000fe400078e020a */
[----:B------:R-:W-:Y:S01]  /*07e0*/  IMAD.SHL.U32 R10, R16, 0x2, RZ ;  /* 0x00000002100a7824 */ /* 0x000fe200078e00ff */
[----:B------:R-:W-:Y:S01]  /*07f0*/  LEA.HI.X R5, R6, c[0x0][0x1c4], R0, 0x1, P1 ;  /* 0x0000710006057a11 */ /* 0x000fe200008f0c00 */
[----:B------:R-:W-:Y:S01]  /*0800*/  IMAD R0, R38, c[0x0][0x288], RZ ;  /* 0x0000a20026007a24 */ /* 0x000fe200078e02ff */
[----:B------:R-:W-:Y:S01]  /*0810*/  UIADD3 UR18, UR11, UR5, URZ ;  /* 0x000000050b127290 */ /* 0x000fe2000fffe03f */
[----:B------:R-:W-:Y:S01]  /*0820*/  IMAD.WIDE.U32 R6, R68, c[0x0][0x288], R18 ;  /* 0x0000a20044067a25 */ /* 0x000fe200078e0012 */
[----:B------:R-:W-:Y:S01]  /*0830*/  ISETP.GE.OR P1, PT, R30, c[0x0][0x1cc], !P5 ;  /* 0x000073001e007a0c */ /* 0x000fe20006f26670 */
[----:B------:R-:W-:Y:S01]  /*0840*/  ULDC.64 UR4, c[0x0][0x218] ;  /* 0x0000860000047ab9 */ /* 0x000fe20000000a00 */
[----:B------:R3:W-:Y:S01]  /*0850*/  LDGSTS.E.BYPASS.LTC128B.128 [R10+0x4080], [R4.64], !P2 ;  /* 0x04080000040a7fae */ /* 0x0007e2000d101d58 */
[----:B------:R-:W-:Y:S01]  /*0860*/  IMAD R0, R68, c[0x0][0x28c], R0 ;  /* 0x0000a30044007a24 */ /* 0x000fe200078e0200 */
[----:B------:R-:W-:Y:S01]  /*0870*/  UIMAD UR8, UR8, UR4, URZ ;  /* 0x00000004080872a4 */ /* 0x000fe2000f8e023f */
[----:B------:R-:W-:Y:S01]  /*0880*/  IMAD R14, R38, c[0x0][0x210], RZ ;  /* 0x00008400260e7a24 */ /* 0x000fe200078e02ff */
[----:B--2---:R-:W-:-:S02]  /*0890*/  SHF.R.S32.HI R18, RZ, 0x1f, R24 ;  /* 0x0000001fff127819 */ /* 0x004fc40000011418 */
[----:B-1----:R-:W-:Y:S01]  /*08a0*/  LEA.HI.X R13, R11, c[0x0][0x164], R8, 0x1, P0 ;  /* 0x000059000b0d7a11 */ /* 0x002fe200000f0c08 */
[----:B------:R-:W-:Y:S01]  /*08b0*/  UIMAD UR5, UR23, UR5, UR8 ;  /* 0x00000005170572a4 */ /* 0x000fe2000f8e0208 */
[----:B------:R-:W-:Y:S01]  /*08c0*/  LEA R8, P0, R2, c[0x0][0x190], 0x1 ;  /* 0x0000640002087a11 */ /* 0x000fe200078008ff */
[----:B------:R-:W-:Y:S01]  /*08d0*/  IMAD R14, R68, c[0x0][0x214], R14 ;  /* 0x00008500440e7a24 */ /* 0x000fe200078e020e */
[----:B------:R-:W-:Y:S02]  /*08e0*/  ISETP.GE.OR P5, PT, R30, c[0x0][0x19c], !P5 ;  /* 0x000067001e007a0c */ /* 0x000fe40006fa6670 */
[----:B------:R-:W-:Y:S02]  /*08f0*/  LEA.HI.X R9, R2, c[0x0][0x194], R3, 0x1, P0 ;  /* 0x0000650002097a11 */ /* 0x000fe400000f0c03 */
[----:B------:R-:W-:Y:S02]  /*0900*/  IADD3 R2, P0, R4, UR7, RZ ;  /* 0x0000000704027c10 */ /* 0x000fe4000ff1e0ff */
[----:B------:R-:W-:-:S02]  /*0910*/  SHF.R.S32.HI R11, RZ, 0x4, R17 ;  /* 0x00000004ff0b7819 */ /* 0x000fc40000011411 */
[----:B------:R-:W-:Y:S02]  /*0920*/  IADD3.X R3, R5, UR6, RZ, P0, !PT ;  /* 0x0000000605037c10 */ /* 0x000fe400087fe4ff */
[----:B------:R-:W-:Y:S01]  /*0930*/  IADD3 R19, P0, R6, UR10, RZ ;  /* 0x0000000a06137c10 */ /* 0x000fe2000ff1e0ff */
[----:B------:R-:W-:Y:S01]  /*0940*/  UIMAD.WIDE.U32 UR10, UR23, UR4, URZ ;  /* 0x00000004170a72a5 */ /* 0x000fe2000f8e003f */
[----:B------:R-:W-:Y:S01]  /*0950*/  LEA.HI R16, R17, R11, RZ, 0x1 ;  /* 0x0000000b11107211 */ /* 0x000fe200078f08ff */
[----:B------:R1:W-:Y:S01]  /*0960*/  LDGSTS.E.BYPASS.LTC128B.128 [R10+0x5080], [R2.64], !P1 ;  /* 0x05080000020a7fae */ /* 0x0003e2000c901d58 */
[----:B------:R-:W-:Y:S01]  /*0970*/  IADD3.X R23, R7, UR18, R0, P0, !PT ;  /* 0x0000001207177c10 */ /* 0x000fe200087fe400 */
[----:B------:R-:W-:Y:S01]  /*0980*/  IMAD R0, R29, c[0x0][0x208], RZ ;  /* 0x000082001d007a24 */ /* 0x000fe200078e02ff */
[----:B------:R-:W-:Y:S01]  /*0990*/  UIADD3 UR16, UR11, UR5, URZ ;  /* 0x000000050b107290 */ /* 0x000fe2000fffe03f */
[----:B------:R-:W-:Y:S01]  /*09a0*/  IMAD.WIDE.U32 R6, R28, c[0x0][0x208], RZ ;  /* 0x000082001c067a25 */ /* 0x000fe200078e00ff */
[----:B------:R-:W-:Y:S01]  /*09b0*/  LOP3.LUT R16, R16, 0xfffffffe, RZ, 0xc0, !PT ;  /* 0xfffffffe10107812 */ /* 0x000fe200078ec0ff */
[----:B------:R-:W-:-:S02]  /*09c0*/  ULDC.64 UR4, c[0x0][0x1a8] ;  /* 0x00006a0000047ab9 */ /* 0x000fc40000000a00 */
[----:B------:R-:W-:Y:S02]  /*09d0*/  IMAD R0, R28, c[0x0][0x20c], R0 ;  /* 0x000083001c007a24 */ /* 0x000fe400078e0200 */
[----:B---3--:R-:W-:-:S04]  /*09e0*/  IMAD.WIDE.U32 R4, R68, c[0x0][0x210], R30 ;  /* 0x0000840044047a25 */ /* 0x008fc800078e001e */
[----:B------:R-:W-:Y:S01]  /*09f0*/  IMAD.IADD R32, R7, 0x1, R0 ;  /* 0x0000000107207824 */ /* 0x000fe200078e0200 */
[----:B------:R-:W-:Y:S01]  /*0a00*/  IADD3 R0, P2, P1, R6, UR10, R4 ;  /* 0x0000000a06007c10 */ /* 0x000fe2000f95e004 */
[----:B------:R-:W-:Y:S01]  /*0a10*/  IMAD.IADD R5, R5, 0x1, R14 ;  /* 0x0000000105057824 */ /* 0x000fe200078e020e */
[----:B------:R-:W-:Y:S01]  /*0a20*/  LEA.HI R4, R18, R15, RZ, 0x2 ;  /* 0x0000000f12047211 */ /* 0x000fe200078f10ff */
[----:B------:R-:W-:Y:S01]  /*0a30*/  IMAD.IADD R16, R11, 0x1, -R16 ;  /* 0x000000010b107824 */ /* 0x000fe200078e0a10 */
[----:B------:R2:W-:Y:S02]  /*0a40*/  STL [R1], R32 ;  /* 0x0000002001007387 */ /* 0x0005e40000100800 */
[----:B------:R-:W-:Y:S02]  /*0a50*/  IADD3.X R5, R32, UR16, R5, P2, P1 ;  /* 0x0000001020057c10 */ /* 0x000fe400097e2405 */
[----:B------:R-:W-:Y:S02]  /*0a60*/  ISETP.GE.OR P1, PT, R30, c[0x0][0x1cc], !P4 ;  /* 0x000073001e007a0c */ /* 0x000fe40006726670 */
[----:B------:R-:W-:-:S02]  /*0a70*/  LOP3.LUT R4, R4, 0xfffffffc, RZ, 0xc0, !PT ;  /* 0xfffffffc04047812 */ /* 0x000fc400078ec0ff */
[----:B-1----:R-:W-:Y:S02]  /*0a80*/  IADD3 R2, P0, R2, UR7, RZ ;  /* 0x0000000702027c10 */ /* 0x002fe4000ff1e0ff */
[----:B------:R-:W-:Y:S01]  /*0a90*/  ISETP.GE.OR P2, PT, R30, c[0x0][0x1cc], !P3 ;  /* 0x000073001e007a0c */ /* 0x000fe20005f46670 */
[----:B------:R-:W-:Y:S01]  /*0aa0*/  IMAD.IADD R18, R15, 0x1, -R4 ;  /* 0x000000010f127824 */ /* 0x000fe200078e0a04 */
[----:B------:R-:W-:Y:S02]  /*0ab0*/  IADD3.X R3, R3, UR6, RZ, P0, !PT ;  /* 0x0000000603037c10 */ /* 0x000fe400087fe4ff */
[----:B------:R-:W-:Y:S01]  /*0ac0*/  IADD3 R6, P0, R2, UR7, RZ ;  /* 0x0000000702067c10 */ /* 0x000fe2000ff1e0ff */
[----:B------:R-:W-:Y:S01]  /*0ad0*/  USHF.L.U32 UR7, UR4, 0x6, URZ ;  /* 0x0000000604077899 */ /* 0x000fe2000800063f */
[----:B------:R-:W-:Y:S01]  /*0ae0*/  ISETP.GE.OR P4, PT, R30, c[0x0][0x19c], !P4 ;  /* 0x000067001e007a0c */ /* 0x000fe20006786670 */
[----:B------:R1:W-:Y:S01]  /*0af0*/  LDGSTS.E.BYPASS.LTC128B.128 [R10+0x6080], [R2.64], !P1 ;  /* 0x06080000020a7fae */ /* 0x0003e2000c901d58 */
[----:B------:R-:W-:Y:S01]  /*0b00*/  IADD3.X R7, R3, UR6, RZ, P0, !PT ;  /* 0x0000000603077c10 */ /* 0x000fe200087fe4ff */
[----:B------:R-:W-:Y:S01]  /*0b10*/  USHF.L.U64.HI UR6, UR4, UR21, UR5 ;  /* 0x0000001504067299 */ /* 0x000fe20008010205 */
[----:B------:R-:W-:-:S02]  /*0b20*/  LEA R14, P0, R0, c[0x0][0x1f0], 0x1 ;  /* 0x00007c00000e7a11 */ /* 0x000fc400078008ff */
[----:B------:R-:W-:Y:S01]  /*0b30*/  ISETP.GE.OR P3, PT, R30, c[0x0][0x19c], !P3 ;  /* 0x000067001e007a0c */ /* 0x000fe20005f66670 */
[----:B------:R3:W-:Y:S01]  /*0b40*/  LDGSTS.E.BYPASS.LTC128B.128 [R10+0x7080], [R6.64], !P2 ;  /* 0x07080000060a7fae */ /* 0x0007e2000d101d58 */
[----:B------:R-:W-:Y:S01]  /*0b50*/  LEA.HI.X R15, R0, c[0x0][0x1f4], R5, 0x1, P0 ;  /* 0x00007d00000f7a11 */ /* 0x000fe200000f0c05 */
[----:B------:R-:W-:Y:S01]  /*0b60*/  ULDC.64 UR4, c[0x0][0x178] ;  /* 0x00005e0000047ab9 */ /* 0x000fe20000000a00 */
[----:B------:R-:W-:Y:S01]  /*0b70*/  IADD3 R4, P0, R8, UR7, RZ ;  /* 0x0000000708047c10 */ /* 0x000fe2000ff1e0ff */
[----:B------:R4:W-:Y:S01]  /*0b80*/  LDGSTS.E.BYPASS.LTC128B.128 [R10+0x80], [R8.64], !P6 ;  /* 0x00080000080a7fae */ /* 0x0009e2000f101d58 */
[----:B------:R-:W-:Y:S01]  /*0b90*/  ISETP.GE.AND P6, PT, R30, c[0x0][0x16c], PT ;  /* 0x00005b001e007a0c */ /* 0x000fe20003fc6270 */
[----:B------:R-:W-:Y:S01]  /*0ba0*/  USHF.L.U32 UR20, UR4, 0x6, URZ ;  /* 0x0000000604147899 */ /* 0x000fe2000800063f */
[----:B------:R-:W-:Y:S01]  /*0bb0*/  IADD3.X R5, R9, UR6, RZ, P0, !PT ;  /* 0x0000000609057c10 */ /* 0x000fe200087fe4ff */
[----:B------:R-:W-:Y:S01]  /*0bc0*/  USHF.L.U64.HI UR19, UR4, UR21, UR5 ;  /* 0x0000001504137299 */ /* 0x000fe20008010205 */
[----:B------:R-:W-:-:S02]  /*0bd0*/  LOP3.LUT R0, R17, 0xfffffff0, RZ, 0xc0, !PT ;  /* 0xfffffff011007812 */ /* 0x000fc400078ec0ff */
[----:B------:R-:W-:Y:S01]  /*0be0*/  ULDC.64 UR4, c[0x0][0x208] ;  /* 0x0000820000047ab9 */ /* 0x000fe20000000a00 */
[----:B------:R5:W-:Y:S01]  /*0bf0*/  LDGSTS.E.BYPASS.LTC128B.128 [R10+0x1080], [R4.64], !P5 ;  /* 0x01080000040a7fae */ /* 0x000be2000e901d58 */
[----:B------:R-:W-:Y:S01]  /*0c00*/  ISETP.GE.AND P5, PT, R30, c[0x0][0x1fc], PT ;  /* 0x00007f001e007a0c */ /* 0x000fe20003fa6270 */
[----:B------:R-:W-:Y:S02]  /*0c10*/  USHF.L.U32 UR22, UR4, 0x6, URZ ;  /* 0x0000000604167899 */ /* 0x000fe4000800063f */
[----:B------:R-:W-:Y:S01]  /*0c20*/  USHF.L.U64.HI UR21, UR4, UR21, UR5 ;  /* 0x0000001504157299 */ /* 0x000fe20008010205 */
[----:B-1----:R-:W-:-:S04]  /*0c30*/  IADD3 R2, P0, R4, UR7, RZ ;  /* 0x0000000704027c10 */ /* 0x002fc8000ff1e0ff */
[----:B------:R-:W-:-:S05]  /*0c40*/  IADD3.X R3, R5, UR6, RZ, P0, !PT ;  /* 0x0000000605037c10 */ /* 0x000fca00087fe4ff */
[----:B------:R1:W-:Y:S01]  /*0c50*/  LDGSTS.E.BYPASS.LTC128B.128 [R10+0x2080], [R2.64], !P4 ;  /* 0x02080000020a7fae */ /* 0x0003e2000e101d58 */
[----:B----4-:R-:W-:Y:S02]  /*0c60*/  IADD3 R8, -R28, c[0x0][0x168], RZ ;  /* 0x00005a001c087a10 */ /* 0x010fe40007ffe1ff */
[----:B------:R-:W-:Y:S02]  /*0c70*/  ISETP.GT.AND P4, PT, R26, 0x1f, PT ;  /* 0x0000001f1a00780c */ /* 0x000fe40003f84270 */
[----:B------:R-:W-:Y:S02]  /*0c80*/  ISETP.LT.OR P2, PT, R8, 0x41, P6 ;  /* 0x000000410800780c */ /* 0x000fe40003741670 */
[----:B-----5:R-:W-:-:S04]  /*0c90*/  IADD3 R4, P0, R2, UR7, RZ ;  /* 0x0000000702047c10 */ /* 0x020fc8000ff1e0ff */
[----:B------:R-:W-:Y:S02]  /*0ca0*/  IADD3.X R5, R3, UR6, RZ, P0, !PT ;  /* 0x0000000603057c10 */ /* 0x000fe400087fe4ff */
[----:B------:R-:W-:-:S03]  /*0cb0*/  ISETP.LT.OR P0, PT, R8, 0x1, P6 ;  /* 0x000000010800780c */ /* 0x000fc60003701670 */
[----:B------:R4:W-:Y:S01]  /*0cc0*/  LDGSTS.E.BYPASS.LTC128B.128 [R10+0x3080], [R4.64], !P3 ;  /* 0x03080000040a7fae */ /* 0x0009e2000d901d58 */
[----:B------:R-:W-:-:S03]  /*0cd0*/  ISETP.LT.OR P3, PT, R8, 0x21, P6 ;  /* 0x000000210800780c */ /* 0x000fc60003761670 */
[----:B------:R-:W0:Y:S06]  /*0ce0*/  LDGDEPBAR ;  /* 0x00000000000079af */ /* 0x000e2c0000000000 */
[----:B------:R5:W-:Y:S01]  /*0cf0*/  LDGSTS.E.BYPASS.LTC128B.128 [R10+0x8080], [R12.64], !P0 ;  /* 0x080800000c0a7fae */ /* 0x000be2000c101d58 */
[----:B------:R-:W-:Y:S02]  /*0d00*/  ISETP.LT.OR P0, PT, R8, 0x61, P6 ;  /* 0x000000610800780c */ /* 0x000fe40003701670 */
[----:B----4-:R-:W-:-:S04]  /*0d10*/  IADD3 R4, P1, R12, UR20, RZ ;  /* 0x000000140c047c10 */ /* 0x010fc8000ff3e0ff */
[----:B------:R-:W-:Y:S02]  /*0d20*/  IADD3.X R5, R13, UR19, RZ, P1, !PT ;  /* 0x000000130d057c10 */ /* 0x000fe40008ffe4ff */
[----:B-1----:R-:W-:-:S03]  /*0d30*/  IADD3 R2, P1, R4, UR20, RZ ;  /* 0x0000001404027c10 */ /* 0x002fc6000ff3e0ff */
[----:B------:R1:W-:Y:S01]  /*0d40*/  LDGSTS.E.BYPASS.LTC128B.128 [R10+0x9080], [R4.64], !P3 ;  /* 0x09080000040a7fae */ /* 0x0003e2000d901d58 */
[----:B------:R-:W-:Y:S02]  /*0d50*/  IADD3.X R3, R5, UR19, RZ, P1, !PT ;  /* 0x0000001305037c10 */ /* 0x000fe40008ffe4ff */
[----:B---3--:R-:W-:Y:S02]  /*0d60*/  IADD3 R6, P1, R2, UR20, RZ ;  /* 0x0000001402067c10 */ /* 0x008fe4000ff3e0ff */
[C---:B------:R-:W-:Y:S01]  /*0d70*/  ISETP.LT.OR P3, PT, R8.reuse, 0x41, P5 ;  /* 0x000000410800780c */ /* 0x040fe20002f61670 */
[----:B------:R3:W-:Y:S01]  /*0d80*/  LDGSTS.E.BYPASS.LTC128B.128 [R10+0xa080], [R2.64], !P2 ;  /* 0x0a080000020a7fae */ /* 0x0007e2000d101d58 */
[----:B------:R-:W-:Y:S02]  /*0d90*/  IADD3.X R7, R3, UR19, RZ, P1, !PT ;  /* 0x0000001303077c10 */ /* 0x000fe40008ffe4ff */
[C---:B------:R-:W-:Y:S02]  /*0da0*/  ISETP.LT.OR P2, PT, R8.reuse, 0x1, P5 ;  /* 0x000000010800780c */ /* 0x040fe40002f41670 */
[----:B------:R-:W-:Y:S01]  /*0db0*/  ISETP.LT.OR P1, PT, R8, 0x21, P5 ;  /* 0x000000210800780c */ /* 0x000fe20002f21670 */
[----:B------:R4:W-:Y:S01]  /*0dc0*/  LDGSTS.E.BYPASS.LTC128B.128 [R10+0xb080], [R6.64], !P0 ;  /* 0x0b080000060a7fae */ /* 0x0009e2000c101d58 */
[----:B-1----:R-:W-:-:S04]  /*0dd0*/  IADD3 R4, P0, R14, UR22, RZ ;  /* 0x000000160e047c10 */ /* 0x002fc8000ff1e0ff */
[----:B------:R-:W-:Y:S01]  /*0de0*/  IADD3.X R5, R15, UR21, RZ, P0, !PT ;  /* 0x000000150f057c10 */ /* 0x000fe200087fe4ff */
[----:B---3--:R-:W-:-:S05]  /*0df0*/  @!P4 IMAD.SHL.U32 R2, R26, 0x10, RZ ;  /* 0x000000101a02c824 */ /* 0x008fca00078e00ff */
[----:B------:R1:W-:Y:S01]  /*0e00*/  @!P4 LDGSTS.E.BYPASS.LTC128B.128 [R2+0x18080], [R20.64] ;  /* 0x180800001402cfae */ /* 0x0003e2000b901d58 */
[----:B----4-:R-:W-:-:S03]  /*0e10*/  IMAD.IADD R6, R26, 0x1, -R0 ;  /* 0x000000011a067824 */ /* 0x010fc600078e0a00 */
[----:B------:R-:W0:Y:S02]  /*0e20*/  LDGDEPBAR ;  /* 0x00000000000079af */ /* 0x000e240000000000 */
[----:B------:R-:W-:Y:S02]  /*0e30*/  SHF.R.S32.HI R0, RZ, 0x1f, R6 ;  /* 0x0000001fff007819 */ /* 0x000fe40000011406 */
[----:B------:R2:W-:Y:S01]  /*0e40*/  LDGSTS.E.BYPASS.LTC128B.128 [R10+0x10080], [R14.64], !P2 ;  /* 0x100800000e0a7fae */ /* 0x0005e2000d101d58 */
[----:B------:R-:W-:Y:S02]  /*0e50*/  ISETP.LT.OR P2, PT, R8, 0x61, P5 ;  /* 0x000000610800780c */ /* 0x000fe40002f41670 */
[----:B------:R-:W-:Y:S01]  /*0e60*/  LEA.HI R7, R0, R6, RZ, 0x3 ;  /* 0x0000000600077211 */ /* 0x000fe200078f18ff */
[----:B------:R3:W-:Y:S01]  /*0e70*/  LDGSTS.E.BYPASS.LTC128B.128 [R10+0x11080], [R4.64], !P1 ;  /* 0x11080000040a7fae */ /* 0x0007e2000c901d58 */
[----:B-----5:R-:W-:Y:S02]  /*0e80*/  LEA R12, P1, R19, c[0x0][0x280], 0x2 ;  /* 0x0000a000130c7a11 */ /* 0x020fe400078210ff */
[----:B------:R-:W-:-:S02]  /*0e90*/  LOP3.LUT R0, R7, 0xfffffff8, RZ, 0xc0, !PT ;  /* 0xfffffff807007812 */ /* 0x000fc400078ec0ff */
[----:B------:R-:W-:-:S03]  /*0ea0*/  LEA.HI.X R13, R19, c[0x0][0x284], R23, 0x2, P1 ;  /* 0x0000a100130d7a11 */ /* 0x000fc600008f1417 */
[----:B------:R-:W-:Y:S01]  /*0eb0*/  IMAD.IADD R11, R6, 0x1, -R0 ;  /* 0x00000001060b7824 */ /* 0x000fe200078e0a00 */
[----:B------:R-:W-:-:S04]  /*0ec0*/  LEA.HI R0, R22, R26, RZ, 0x7 ;  /* 0x0000001a16007211 */ /* 0x000fc800078f38ff */
[----:B------:R-:W-:Y:S02]  /*0ed0*/  SHF.R.S32.HI R225, RZ, 0x7, R0 ;  /* 0x00000007ffe17819 */ /* 0x000fe40000011400 */
[----:B-1----:R-:W-:-:S03]  /*0ee0*/  IADD3 R2, P0, R4, UR22, RZ ;  /* 0x0000001604027c10 */ /* 0x002fc6000ff1e0ff */
[----:B------:R-:W-:Y:S01]  /*0ef0*/  IMAD.SHL.U32 R0, R225, 0x8, RZ ;  /* 0x00000008e1007824 */ /* 0x000fe200078e00ff */
[----:B------:R-:W-:-:S04]  /*0f00*/  IADD3.X R3, R5, UR21, RZ, P0, !PT ;  /* 0x0000001505037c10 */ /* 0x000fc800087fe4ff */
[----:B------:R-:W-:Y:S01]  /*0f10*/  LOP3.LUT R17, R0, 0x8, RZ, 0xc0, !PT ;  /* 0x0000000800117812 */ /* 0x000fe200078ec0ff */
[----:B------:R1:W-:Y:S01]  /*0f20*/  LDGSTS.E.BYPASS.LTC128B.128 [R10+0x12080], [R2.64], !P3 ;  /* 0x12080000020a7fae */ /* 0x0003e2000d901d58 */
[----:B------:R-:W-:Y:S01]  /*0f30*/  IMAD.SHL.U32 R0, R16, 0x10, RZ ;  /* 0x0000001010007824 */ /* 0x000fe200078e00ff */
[----:B---3--:R-:W-:-:S04]  /*0f40*/  IADD3 R4, P0, R2, UR22, RZ ;  /* 0x0000001602047c10 */ /* 0x008fc8000ff1e0ff */
[----:B------:R-:W-:Y:S02]  /*0f50*/  LOP3.LUT R0, R17, 0x10, R0, 0xf8, !PT ;  /* 0x0000001011007812 */ /* 0x000fe400078ef800 */
[----:B------:R-:W-:Y:S02]  /*0f60*/  IADD3.X R5, R3, UR21, RZ, P0, !PT ;  /* 0x0000001503057c10 */ /* 0x000fe400087fe4ff */
[----:B------:R-:W-:-:S03]  /*0f70*/  PLOP3.LUT P0, PT, PT, PT, UP0, 0x80, 0x0 ;  /* 0x000000000000781c */ /* 0x000fc60003f0f008 */
[----:B------:R3:W-:Y:S01]  /*0f80*/  LDGSTS.E.BYPASS.LTC128B.128 [R10+0x13080], [R4.64], !P2 ;  /* 0x13080000040a7fae */ /* 0x0007e2000d101d58 */
[----:B-1----:R-:W-:-:S05]  /*0f90*/  @!P4 IMAD.SHL.U32 R2, R26, 0x10, RZ ;  /* 0x000000101a02c824 */ /* 0x002fca00078e00ff */
[----:B------:R1:W-:Y:S04]  /*0fa0*/  @!P4 LDGSTS.E.BYPASS.LTC128B.128 [R2+0x18480], [R12.64] ;  /* 0x184800000c02cfae */ /* 0x0003e8000b901d58 */
[----:B------:R-:W0:Y:S01]  /*0fb0*/  LDGDEPBAR ;  /* 0x00000000000079af */ /* 0x000e220000000000 */
[----:B---3--:R-:W-:-:S03]  /*0fc0*/  IMAD.SHL.U32 R4, R16, 0x8, RZ ;  /* 0x0000000810047824 */ /* 0x008fc600078e00ff */
[----:B------:R-:W0:Y:S01]  /*0fd0*/  LDGDEPBAR ;  /* 0x00000000000079af */ /* 0x000e220000000000 */
[----:B------:R-:W-:Y:S02]  /*0fe0*/  IMAD.SHL.U32 R5, R7, 0x40, RZ ;  /* 0x0000004007057824 */ /* 0x000fe400078e00ff */
[----:B-1----:R-:W-:-:S05]  /*0ff0*/  IMAD.SHL.U32 R2, R11, 0x40, RZ ;  /* 0x000000400b027824 */ /* 0x002fca00078e00ff */
[----:B------:R-:W-:-:S04]  /*1000*/  LOP3.LUT R2, R2, 0x1c0, RZ, 0xc0, !PT ;  /* 0x000001c002027812 */ /* 0x000fc800078ec0ff */
[----:B------:R-:W-:Y:S02]  /*1010*/  SHF.R.U32.HI R3, RZ, 0x3, R2 ;  /* 0x00000003ff037819 */ /* 0x000fe40000011602 */
[----:B------:R-:W-:Y:S02]  /*1020*/  LOP3.LUT R4, R2, 0x8, R4, 0xf8, !PT ;  /* 0x0000000802047812 */ /* 0x000fe400078ef804 */
[----:B------:R-:W-:Y:S02]  /*1030*/  LOP3.LUT R2, R3, R0, R2, 0x1e, !PT ;  /* 0x0000000003027212 */ /* 0x000fe400078e1e02 */
[----:B------:R-:W-:Y:S01]  /*1040*/  LOP3.LUT R3, R4, R3, RZ, 0x3c, !PT ;  /* 0x0000000304037212 */ /* 0x000fe200078e3cff */
[----:B------:R-:W-:Y:S01]  /*1050*/  IMAD.SHL.U32 R4, R18, 0x400, RZ ;  /* 0x0000040012047824 */ /* 0x000fe200078e00ff */
[----:B------:R-:W-:-:S04]  /*1060*/  LOP3.LUT R0, R5, 0xfffffe00, RZ, 0xc0, !PT ;  /* 0xfffffe0005007812 */ /* 0x000fc800078ec0ff */
[-C--:B------:R-:W-:Y:S02]  /*1070*/  IADD3 R230, R3, R0.reuse, R4 ;  /* 0x0000000003e67210 */ /* 0x080fe40007ffe004 */
[----:B------:R-:W-:Y:S02]  /*1080*/  LOP3.LUT R231, R2, R0, RZ, 0xfc, !PT ;  /* 0x0000000002e77212 */ /* 0x000fe400078efcff */
[C---:B------:R-:W-:Y:S02]  /*1090*/  IADD3 R0, R10.reuse, 0x10080, RZ ;  /* 0x000100800a007810 */ /* 0x040fe40007ffe0ff */
[----:B------:R-:W-:-:S03]  /*10a0*/  IADD3 R2, R10, 0x8080, RZ ;  /* 0x000080800a027810 */ /* 0x000fc60007ffe0ff */
[----:B------:R2:W-:Y:S04]  /*10b0*/  STL [R1+0x30], R0 ;  /* 0x0000300001007387 */ /* 0x0005e80000100800 */
[----:B------:R2:W-:Y:S01]  /*10c0*/  STL [R1+0x34], R2 ;  /* 0x0000340201007387 */ /* 0x0005e20000100800 */
[----:B------:R-:W-:Y:S05]  /*10d0*/  @!P0 BRA `(.L_x_937) ;  /* 0x0000021000008947 */ /* 0x000fea0003800000 */
[----:B------:R-:W-:Y:S01]  /*10e0*/  USHF.L.U32 UR8, UR4, 0x5, URZ ;  /* 0x0000000504087899 */ /* 0x000fe2000800063f */
[----:B--2---:R-:W-:Y:S01]  /*10f0*/  IMAD.MOV.U32 R0, RZ, RZ, 0x80 ;  /* 0x00000080ff007424 */ /* 0x004fe200078e00ff */
[----:B------:R-:W-:Y:S01]  /*1100*/  ULDC UR5, c[0x0][0x20c] ;  /* 0x0000830000057ab9 */ /* 0x000fe20000000800 */
[----:B------:R-:W-:Y:S01]  /*1110*/  BSSY B0, `(.L_x_937) ;  /* 0x000001d000007945 */ /* 0x000fe20003800000 */
[----:B------:R-:W-:Y:S02]  /*1120*/  UMOV UR6, 0x5 ;  /* 0x0000000500067882 */ /* 0x000fe40000000000 */
[----:B------:R-:W-:Y:S01]  /*1130*/  USHF.L.U32 UR7, UR8, 0x1, URZ ;  /* 0x0000000108077899 */ /* 0x000fe2000800063f */
[----:B------:R-:W-:Y:S01]  /*1140*/  IADD3 R0, -R28, c[0x0][0x168], -R0 ;  /* 0x00005a001c007a10 */ /* 0x000fe20007ffe900 */
[----:B------:R-:W-:-:S03]  /*1150*/  USHF.L.U64.HI UR5, UR4, UR6, UR5 ;  /* 0x0000000604057299 */ /* 0x000fc60008010205 */
[C---:B------:R-:W-:Y:S01]  /*1160*/  ISETP.LT.OR P1, PT, R0.reuse, 0x1, P5 ;  /* 0x000000010000780c */ /* 0x040fe20002f21670 */
[----:B------:R-:W-:Y:S01]  /*1170*/  USHF.L.U64.HI UR5, UR8, 0x1, UR5 ;  /* 0x0000000108057899 */ /* 0x000fe20008010205 */
[----:B------:R-:W-:Y:S01]  /*1180*/  IMAD.U32 R2, RZ, RZ, UR7 ;  /* 0x00000007ff027e24 */ /* 0x000fe2000f8e00ff */
[----:B------:R-:W-:-:S04]  /*1190*/  ISETP.LT.OR P3, PT, R0, 0x21, P5 ;  /* 0x000000210000780c */ /* 0x000fc80002f61670 */
        /* <DEDUP_REMOVED lines=9> */
[----:B------:R-:W-:-:S03]  /*1230*/  ISETP.LT.OR P1, PT, R0, 0x61, P5 ;  /* 0x000000610000780c */ /* 0x000fc60002f21670 */
[----:B------:R2:W-:Y:S01]  /*1240*/  LDGSTS.E.BYPASS.LTC128B.128 [R10+0x15080], [R6.64], !P3 ;  /* 0x15080000060a7fae */ /* 0x0005e2000d901d58 */
[----:B-1----:R-:W-:-:S04]  /*1250*/  IADD3 R2, P0, R6, UR22, RZ ;  /* 0x0000001606027c10 */ /* 0x002fc8000ff1e0ff */
[----:B------:R-:W-:Y:S02]  /*1260*/  IADD3.X R3, R7, UR21, RZ, P0, !PT ;  /* 0x0000001507037c10 */ /* 0x000fe400087fe4ff */
[----:B------:R-:W-:-:S03]  /*1270*/  IADD3 R8, P0, R2, UR22, RZ ;  /* 0x0000001602087c10 */ /* 0x000fc6000ff1e0ff */
[----:B------:R2:W-:Y:S01]  /*1280*/  LDGSTS.E.BYPASS.LTC128B.128 [R10+0x16080], [R2.64], !P2 ;  /* 0x16080000020a7fae */ /* 0x0005e2000d101d58 */
[----:B------:R-:W-:-:S05]  /*1290*/  IADD3.X R9, R3, UR21, RZ, P0, !PT ;  /* 0x0000001503097c10 */ /* 0x000fca00087fe4ff */
[----:B------:R2:W-:Y:S01]  /*12a0*/  LDGSTS.E.BYPASS.LTC128B.128 [R10+0x17080], [R8.64], !P1 ;  /* 0x17080000080a7fae */ /* 0x0005e2000c901d58 */
[----:B------:R-:W-:Y:S05]  /*12b0*/  @P4 BRA `(.L_x_938) ;  /* 0x0000002000004947 */ /* 0x000fea0003800000 */
[----:B------:R-:W-:-:S05]  /*12c0*/  SHF.L.U32 R0, R26, 0x4, RZ ;  /* 0x000000041a007819 */ /* 0x000fca00000006ff */
[----:B------:R1:W-:Y:S02]  /*12d0*/  LDGSTS.E.BYPASS.LTC128B.128 [R0+0x18680], [R12.64+0x200] ;  /* 0x186802000c007fae */ /* 0x0003e4000b901d58 */
.L_x_938:
[----:B------:R-:W-:Y:S05]  /*12e0*/  BSYNC B0 ;  /* 0x0000000000007941 */ /* 0x000fea0003800000 */
.L_x_937:
[----:B------:R-:W-:Y:S01]  /*12f0*/  UISETP.GE.AND UP0, UPT, UR14, 0x1, UPT ;  /* 0x000000010e00788c */ /* 0x000fe2000bf06270 */
[----:B------:R-:W0:Y:S01]  /*1300*/  LDGDEPBAR ;  /* 0x00000000000079af */ /* 0x000e220000000000 */
[----:B------:R-:W-:Y:S01]  /*1310*/  CS2R R190, SRZ ;  /* 0x0000000000be7805 */ /* 0x000fe2000001ff00 */
[----:B------:R-:W-:Y:S01]  /*1320*/  CS2R R188, SRZ ;  /* 0x0000000000bc7805 */ /* 0x000fe2000001ff00 */
[----:B------:R-:W-:Y:S01]  /*1330*/  CS2R R194, SRZ ;  /* 0x0000000000c27805 */ /* 0x000fe2000001ff00 */
[----:B------:R-:W-:Y:S01]  /*1340*/  CS2R R192, SRZ ;  /* 0x0000000000c07805 */ /* 0x000fe2000001ff00 */
[----:B------:R-:W-:Y:S01]  /*1350*/  PLOP3.LUT P0, PT, PT, PT, UP0, 0x80, 0x0 ;  /* 0x000000000000781c */ /* 0x000fe20003f0f008 */
        /* <DEDUP_REMOVED lines=29> */
[----:B--2---:R-:W-:Y:S01]  /*1530*/  IMAD.SHL.U32 R2, R25, 0x40, RZ ;  /* 0x0000004019027824 */ /* 0x004fe200078e00ff */
[----:B-1----:R-:W-:Y:S01]  /*1540*/  LEA.HI R0, R22, R26, RZ, 0x2 ;  /* 0x0000001a16007211 */ /* 0x002fe200078f10ff */
[----:B------:R-:W-:Y:S01]  /*1550*/  IMAD.SHL.U32 R10, R18, 0x10, RZ ;  /* 0x00000010120a7824 */ /* 0x000fe200078e00ff */
[----:B------:R-:W-:Y:S01]  /*1560*/  LEA.HI R6, R225, R225, RZ, 0x1 ;  /* 0x000000e1e1067211 */ /* 0x000fe200078f08ff */
[----:B------:R-:W-:Y:S01]  /*1570*/  IMAD.SHL.U32 R5, R28, 0x8, RZ ;  /* 0x000000081c057824 */ /* 0x000fe200078e00ff */
[----:B------:R-:W-:Y:S01]  /*1580*/  LOP3.LUT R9, R2, 0x1c0, RZ, 0xc0, !PT ;  /* 0x000001c002097812 */ /* 0x000fe200078ec0ff */
[----:B------:R-:W-:Y:S01]  /*1590*/  IMAD.MOV.U32 R241, RZ, RZ, 0x40 ;  /* 0x00000040fff17424 */ /* 0x000fe200078e00ff */
[----:B------:R-:W-:Y:S01]  /*15a0*/  LOP3.LUT R3, R0, 0x3ffffffc, RZ, 0xc0, !PT ;  /* 0x3ffffffc00037812 */ /* 0x000fe200078ec0ff */
[----:B------:R-:W-:Y:S01]  /*15b0*/  IMAD.MOV.U32 R229, RZ, RZ, 0x20 ;  /* 0x00000020ffe57424 */ /* 0x000fe200078e00ff */
[----:B------:R-:W-:Y:S01]  /*15c0*/  LOP3.LUT R2, R5, 0x8, RZ, 0xc0, !PT ;  /* 0x0000000805027812 */ /* 0x000fe200078ec0ff */
[----:B------:R-:W-:Y:S01]  /*15d0*/  UIADD3 UR7, UR14, 0x7f, URZ ;  /* 0x0000007f0e077890 */ /* 0x000fe2000fffe03f */
[----:B------:R-:W-:Y:S01]  /*15e0*/  SHF.R.U32.HI R8, RZ, 0x3, R9 ;  /* 0x00000003ff087819 */ /* 0x000fe20000011609 */
[----:B------:R-:W-:Y:S01]  /*15f0*/  IMAD.IADD R5, R26, 0x1, -R3 ;  /* 0x000000011a057824 */ /* 0x000fe200078e0a03 */
[----:B------:R-:W-:Y:S01]  /*1600*/  LOP3.LUT R7, R9, 0x30, R10, 0xf8, !PT ;  /* 0x0000003009077812 */ /* 0x000fe200078ef80a */
[----:B------:R-:W-:Y:S01]  /*1610*/  USHF.R.S32.HI UR6, URZ, 0x1f, UR7 ;  /* 0x0000001f3f067899 */ /* 0x000fe20008011407 */
[C---:B------:R-:W-:Y:S01]  /*1620*/  LOP3.LUT R9, R8.reuse, R2, R9, 0x1e, !PT ;  /* 0x0000000208097212 */ /* 0x040fe200078e1e09 */
[----:B------:R-:W-:Y:S01]  /*1630*/  IMAD.SHL.U32 R224, R231, 0x2, RZ ;  /* 0x00000002e7e07824 */ /* 0x000fe200078e00ff */
[----:B------:R-:W-:Y:S01]  /*1640*/  LOP3.LUT R7, R8, R7, R2, 0x1e, !PT ;  /* 0x0000000708077212 */ /* 0x000fe200078e1e02 */
[----:B------:R-:W-:Y:S01]  /*1650*/  IMAD R8, R5, 0x2, R4 ;  /* 0x0000000205087824 */ /* 0x000fe200078e0204 */
[----:B------:R-:W-:Y:S01]  /*1660*/  LOP3.LUT R3, R6, 0xfffffffe, RZ, 0xc0, !PT ;  /* 0xfffffffe06037812 */ /* 0x000fe200078ec0ff */
[----:B------:R-:W-:Y:S01]  /*1670*/  ULEA.HI UR6, UR6, UR7, URZ, 0x7 ;  /* 0x0000000706067291 */ /* 0x000fe2000f8f383f */
[----:B------:R-:W-:Y:S01]  /*1680*/  LOP3.LUT R5, R24, 0xffffffe0, RZ, 0xc0, !PT ;  /* 0xffffffe018057812 */ /* 0x000fe200078ec0ff */
[----:B------:R-:W-:Y:S01]  /*1690*/  CS2R R190, SRZ ;  /* 0x0000000000be7805 */ /* 0x000fe2000001ff00 */
[--C-:B------:R-:W-:Y:S01]  /*16a0*/  SHF.R.S32.HI R4, RZ, 0x2, R0.reuse ;  /* 0x00000002ff047819 */ /* 0x100fe20000011400 */
[----:B------:R-:W-:Y:S01]  /*16b0*/  IMAD.IADD R2, R225, 0x1, -R3 ;  /* 0x00000001e1027824 */ /* 0x000fe200078e0a03 */
[----:B------:R-:W-:Y:S01]  /*16c0*/  SHF.R.S32.HI R0, RZ, 0x1f, R0 ;  /* 0x0000001fff007819 */ /* 0x000fe20000011400 */
[----:B------:R-:W-:Y:S01]  /*16d0*/  IMAD.IADD R6, R26, 0x1, -R5 ;  /* 0x000000011a067824 */ /* 0x000fe200078e0a05 */
[----:B------:R-:W-:Y:S01]  /*16e0*/  SHF.R.S32.HI R27, RZ, 0x1f, R26 ;  /* 0x0000001fff1b7819 */ /* 0x000fe2000001141a */
[----:B------:R-:W-:Y:S01]  /*16f0*/  IMAD R238, R2, -0x8, R238 ;  /* 0xfffffff802ee7824 */ /* 0x000fe200078e02ee */
[----:B------:R-:W-:Y:S01]  /*1700*/  LEA.HI R0, R0, R4, RZ, 0x3 ;  /* 0x0000000400007211 */ /* 0x000fe200078f18ff */
[C---:B------:R-:W-:Y:S01]  /*1710*/  IMAD R225, R16.reuse, 0x2, R225 ;  /* 0x0000000210e17824 */ /* 0x040fe200078e02e1 */
[----:B------:R-:W-:Y:S01]  /*1720*/  SHF.R.S32.HI R5, RZ, 0x1f, R6 ;  /* 0x0000001fff057819 */ /* 0x000fe20000011406 */
[----:B------:R-:W-:Y:S01]  /*1730*/  IMAD R3, R16, 0x200, R7 ;  /* 0x0000020010037824 */ /* 0x000fe200078e0207 */
[----:B------:R-:W-:Y:S01]  /*1740*/  LOP3.LUT R2, R0, 0xfffffff8, RZ, 0xc0, !PT ;  /* 0xfffffff800027812 */ /* 0x000fe200078ec0ff */
[----:B------:R-:W-:Y:S01]  /*1750*/  IMAD.U32 R225, R225, 0x200, R9 ;  /* 0x00000200e1e17824 */ /* 0x000fe200078e0009 */
[----:B------:R-:W-:Y:S01]  /*1760*/  LEA.HI R0, R5, R6, RZ, 0x2 ;  /* 0x0000000605007211 */ /* 0x000fe200078f10ff */
[----:B------:R-:W-:Y:S01]  /*1770*/  CS2R R188, SRZ ;  /* 0x0000000000bc7805 */ /* 0x000fe2000001ff00 */
[----:B------:R-:W-:Y:S01]  /*1780*/  LOP3.LUT P2, RZ, R25, 0x2, RZ, 0xc0, !PT ;  /* 0x0000000219ff7812 */ /* 0x000fe2000784c0ff */
[----:B------:R-:W-:Y:S01]  /*1790*/  IMAD.IADD R4, R4, 0x1, -R2 ;  /* 0x0000000104047824 */ /* 0x000fe200078e0a02 */
[C---:B------:R-:W-:Y:S01]  /*17a0*/  LOP3.LUT R2, R0.reuse, 0xfffffffc, RZ, 0xc0, !PT ;  /* 0xfffffffc00027812 */ /* 0x040fe200078ec0ff */
[----:B------:R-:W-:Y:S01]  /*17b0*/  IMAD.SHL.U32 R225, R225, 0x2, RZ ;  /* 0x00000002e1e17824 */ /* 0x000fe200078e00ff */
[----:B------:R-:W-:Y:S01]  /*17c0*/  LEA.HI.SX32 R5, R0, R10, 0x1e ;  /* 0x0000000a00057211 */ /* 0x000fe200078ff2ff */
[----:B------:R-:W-:Y:S01]  /*17d0*/  IMAD.SHL.U32 R0, R4, 0x40, RZ ;  /* 0x0000004004007824 */ /* 0x000fe200078e00ff */
[----:B------:R-:W-:Y:S01]  /*17e0*/  LOP3.LUT P1, RZ, R25, 0x4, RZ, 0xc0, !PT ;  /* 0x0000000419ff7812 */ /* 0x000fe2000782c0ff */
[----:B------:R-:W-:Y:S01]  /*17f0*/  IMAD.IADD R6, R6, 0x1, -R2 ;  /* 0x0000000106067824 */ /* 0x000fe200078e0a02 */
[C---:B------:R-:W-:Y:S01]  /*1800*/  LOP3.LUT P3, RZ, R11.reuse, 0x4, RZ, 0xc0, !PT ;  /* 0x000000040bff7812 */ /* 0x040fe2000786c0ff */
[----:B------:R1:W-:Y:S01]  /*1810*/  STL [R1+0x28], R5 ;  /* 0x0000280501007387 */ /* 0x0003e20000100800 */
[----:B------:R-:W-:Y:S01]  /*1820*/  LOP3.LUT R0, R0, 0x1c0, RZ, 0xc0, !PT ;  /* 0x000001c000007812 */ /* 0x000fe200078ec0ff */
[----:B------:R-:W-:Y:S01]  /*1830*/  IMAD R238, R6, -0x2, R238 ;  /* 0xfffffffe06ee7824 */ /* 0x000fe200078e02ee */
[----:B------:R-:W-:Y:S01]  /*1840*/  LOP3.LUT P0, RZ, R11, 0x2, RZ, 0xc0, !PT ;  /* 0x000000020bff7812 */ /* 0x000fe2000780c0ff */
[----:B------:R1:W-:Y:S01]  /*1850*/  STL [R1+0x24], R27 ;  /* 0x0000241b01007387 */ /* 0x0003e20000100800 */
[----:B------:R-:W-:Y:S01]  /*1860*/  SHF.R.U32.HI R2, RZ, 0x3, R0 ;  /* 0x00000003ff027819 */ /* 0x000fe20000011600 */
[----:B------:R-:W-:Y:S01]  /*1870*/  CS2R R194, SRZ ;  /* 0x0000000000c27805 */ /* 0x000fe2000001ff00 */
[----:B------:R-:W-:Y:S01]  /*1880*/  SEL R226, R241, 0xffffffc0, !P1 ;  /* 0xffffffc0f1e27807 */ /* 0x000fe20004800000 */
[----:B------:R-:W-:Y:S01]  /*1890*/  CS2R R192, SRZ ;  /* 0x0000000000c07805 */ /* 0x000fe2000001ff00 */
[----:B------:R-:W-:Y:S01]  /*18a0*/  LOP3.LUT R0, R2, R0, R17, 0x1e, !PT ;  /* 0x0000000002007212 */ /* 0x000fe200078e1e11 */
[----:B------:R-:W-:Y:S01]  /*18b0*/  CS2R R186, SRZ ;  /* 0x0000000000ba7805 */ /* 0x000fe2000001ff00 */
[----:B------:R-:W-:Y:S01]  /*18c0*/  SEL R227, R229, 0xffffffe0, !P2 ;  /* 0xffffffe0e5e37807 */ /* 0x000fe20005000000 */
[----:B------:R-:W-:Y:S01]  /*18d0*/  IMAD.IADD R226, R225, 0x1, R226 ;  /* 0x00000001e1e27824 */ /* 0x000fe200078e02e2 */
[----:B------:R-:W-:Y:S01]  /*18e0*/  R2P PR, R4, 0x6 ;  /* 0x0000000604007804 */ /* 0x000fe20000000000 */
[----:B------:R-:W-:Y:S01]  /*18f0*/  IMAD.IADD R0, R8, 0x1, R0 ;  /* 0x0000000108007824 */ /* 0x000fe200078e0200 */
[----:B------:R-:W-:Y:S01]  /*1900*/  SEL R116, R241, 0xffffffc0, !P3 ;  /* 0xffffffc0f1747807 */ /* 0x000fe20005800000 */
[----:B------:R-:W-:Y:S01]  /*1910*/  IMAD.IADD R228, R225, 0x1, R227 ;  /* 0x00000001e1e47824 */ /* 0x000fe200078e02e3 */
[----:B------:R-:W-:Y:S01]  /*1920*/  SEL R232, R229, 0xffffffe0, !P3 ;  /* 0xffffffe0e5e87807 */ /* 0x000fe20005800000 */
[----:B------:R-:W-:Y:S01]  /*1930*/  CS2R R184, SRZ ;  /* 0x0000000000b87805 */ /* 0x000fe2000001ff00 */
[----:B------:R-:W-:Y:S01]  /*1940*/  LEA R239, R0, 0x18880, 0x1 ;  /* 0x0001888000ef7811 */ /* 0x000fe200078e08ff */
[----:B------:R-:W-:Y:S01]  /*1950*/  CS2R R182, SRZ ;  /* 0x0000000000b67805 */ /* 0x000fe2000001ff00 */
[----:B------:R-:W-:Y:S01]  /*1960*/  SEL R241, R241, 0xffffffc0, !P2 ;  /* 0xffffffc0f1f17807 */ /* 0x000fe20005000000 */
[----:B------:R-:W-:Y:S01]  /*1970*/  CS2R R180, SRZ ;  /* 0x0000000000b47805 */ /* 0x000fe2000001ff00 */
[C---:B------:R-:W-:Y:S01]  /*1980*/  IADD3 R240, R239.reuse, 0x20, RZ ;  /* 0x00000020eff07810 */ /* 0x040fe20007ffe0ff */
[----:B------:R-:W-:Y:S01]  /*1990*/  CS2R R174, SRZ ;  /* 0x0000000000ae7805 */ /* 0x000fe2000001ff00 */
[----:B------:R-:W-:Y:S01]  /*19a0*/  CS2R R172, SRZ ;  /* 0x0000000000ac7805 */ /* 0x000fe2000001ff00 */
[C---:B------:R-:W-:Y:S01]  /*19b0*/  @P1 IADD3 R240, R239.reuse, -0x20, RZ ;  /* 0xffffffe0eff01810 */ /* 0x040fe20007ffe0ff */
        /* <DEDUP_REMOVED lines=25> */
[----:B------:R-:W-:Y:S01]  /*1b50*/  ULDC UR12, c[0x0][0x188] ;  /* 0x00006200000c7ab9 */ /* 0x000fe20000000800 */
[----:B------:R-:W-:Y:S01]  /*1b60*/  IMAD.IADD R227, R227, 0x1, R226 ;  /* 0x00000001e3e37824 */ /* 0x000fe200078e02e2 */
[----:B------:R-:W-:Y:S01]  /*1b70*/  ULDC UR11, c[0x0][0x278] ;  /* 0x00009e00000b7ab9 */ /* 0x000fe20000000800 */
[----:B------:R-:W-:Y:S01]  /*1b80*/  IMAD.IADD R241, R241, 0x1, R240 ;  /* 0x00000001f1f17824 */ /* 0x000fe200078e02f0 */
[----:B------:R-:W-:Y:S01]  /*1b90*/  ULDC UR10, c[0x0][0x290] ;  /* 0x0000a400000a7ab9 */ /* 0x000fe20000000800 */
[----:B------:R-:W-:Y:S01]  /*1ba0*/  IMAD.IADD R233, R231, 0x1, R232 ;  /* 0x00000001e7e97824 */ /* 0x000fe200078e02e8 */
[----:B------:R-:W-:-:S02]  /*1bb0*/  ULDC UR9, c[0x0][0x218] ;  /* 0x0000860000097ab9 */ /* 0x000fc40000000800 */
[----:B------:R-:W-:Y:S02]  /*1bc0*/  UMOV UR5, URZ ;  /* 0x0000003f00057c82 */ /* 0x000fe40008000000 */
[----:B------:R-:W-:Y:S02]  /*1bd0*/  UMOV UR28, 0x1 ;  /* 0x00000001001c7882 */ /* 0x000fe40000000000 */
[----:B------:R-:W-:Y:S02]  /*1be0*/  UMOV UR27, URZ ;  /* 0x0000003f001b7c82 */ /* 0x000fe40008000000 */
[----:B------:R-:W-:Y:S02]  /*1bf0*/  UMOV UR4, URZ ;  /* 0x0000003f00047c82 */ /* 0x000fe40008000000 */
[----:B------:R-:W-:Y:S02]  /*1c00*/  USHF.R.S32.HI UR8, URZ, 0x1f, UR23 ;  /* 0x0000001f3f087899 */ /* 0x000fe40008011417 */
[----:B------:R-:W-:-:S02]  /*1c10*/  UIMAD UR12, UR23, UR12, URZ ;  /* 0x0000000c170c72a4 */ /* 0x000fc4000f8e023f */
[----:B------:R-:W-:Y:S02]  /*1c20*/  UIMAD UR11, UR23, UR11, URZ ;  /* 0x0000000b170b72a4 */ /* 0x000fe4000f8e023f */
[----:B------:R-:W-:Y:S02]  /*1c30*/  UIMAD UR10, UR23, UR10, URZ ;  /* 0x0000000a170a72a4 */ /* 0x000fe4000f8e023f */
[----:B------:R-:W-:Y:S02]  /*1c40*/  UIMAD UR9, UR23, UR9, URZ ;  /* 0x00000009170972a4 */ /* 0x000fe4000f8e023f */
[----:B------:R-:W-:Y:S02]  /*1c50*/  USHF.R.S32.HI UR26, URZ, 0x7, UR6 ;  /* 0x000000073f1a7899 */ /* 0x000fe40008011406 */
[----:B-1----:R-:W-:Y:S02]  /*1c60*/  ULDC UR13, c[0x0][0x168] ;  /* 0x00005a00000d7ab9 */ /* 0x002fe40000000800 */
.L_x_942:
[----:B------:R-:W-:Y:S04]  /*1c70*/  DEPBAR.LE SB0, 0x1 ;  /* 0x000080400000791a */ /* 0x000fe80000000000 */
[----:B------:R-:W-:Y:S01]  /*1c80*/  BAR.SYNC.DEFER_BLOCKING 0x0 ;  /* 0x0000000000007b1d */ /* 0x000fe20000010000 */
[----:B------:R-:W-:Y:S01]  /*1c90*/  IMAD.U32 R0, RZ, RZ, UR4 ;  /* 0x00000004ff007e24 */ /* 0x000fe2000f8e00ff */
[----:B------:R-:W-:Y:S01]  /*1ca0*/  UIADD3 UR30, UR5, 0x1, URZ ;  /* 0x00000001051e7890 */ /* 0x000fe2000fffe03f */
[----:B------:R-:W-:Y:S03]  /*1cb0*/  IMAD.U32 R2, RZ, RZ, UR4 ;  /* 0x00000004ff027e24 */ /* 0x000fe6000f8e00ff */
[----:B------:R-:W-:Y:S01]  /*1cc0*/  LEA R0, R0, R230, 0xd ;  /* 0x000000e600007211 */ /* 0x000fe200078e68ff */
[----:B------:R-:W-:Y:S04]  /*1cd0*/  UISETP.GE.AND UP0, UPT, UR30, UR26, UPT ;  /* 0x0000001a1e00728c */ /* 0x000fe8000bf06270 */
[----:B------:R-:W-:Y:S02]  /*1ce0*/  IMAD.SHL.U32 R0, R0, 0x2, RZ ;  /* 0x0000000200007824 */ /* 0x000fe400078e00ff */
[----:B------:R-:W-:Y:S02]  /*1cf0*/  PLOP3.LUT P0, PT, PT, PT, UP0, 0x80, 0x0 ;  /* 0x000000000000781c */ /* 0x000fe40003f0f008 */
        /* <DEDUP_REMOVED lines=8> */
[----:B------:R-:W3:Y:S05]  /*1d80*/  LDSM.16.M88.4 R68, [R225+0x3080] ;  /* 0x00308000e144783b */ /* 0x000eea0000000200 */
[----:B------:R-:W-:Y:S05]  /*1d90*/  LDSM.16.M88.4 R76, [R228+0x80] ;  /* 0x00008000e44c783b */ /* 0x000fea0000000200 */
[----:B------:R-:W3:Y:S05]  /*1da0*/  LDSM.16.M88.4 R72, [R208+0x8080] ;  /* 0x00808000d048783b */ /* 0x000eea0000000200 */
[----:B------:R-:W4:Y:S01]  /*1db0*/  LDSM.16.M88.4 R80, [R208+0xa080] ;  /* 0x00a08000d050783b */ /* 0x000f220000000200 */
[-C--:B-1----:R-:W-:Y:S04]  /*1dc0*/  HMMA.16816.F32 R4, R64, R16.reuse, RZ ;  /* 0x000000104004723c */ /* 0x082fe800000018ff */
[----:B------:R-:W1:Y:S05]  /*1dd0*/  LDSM.16.M88.4 R84, [R228+0x1080] ;  /* 0x00108000e454783b */ /* 0x000e6a0000000200 */
[----:B------:R-:W5:Y:S01]  /*1de0*/  LDL R120, [R1+0x28] ;  /* 0x0000280001787983 */ /* 0x000f620000100800 */
[C---:B--2---:R-:W-:Y:S04]  /*1df0*/  HMMA.16816.F32 R8, R60.reuse, R16, RZ ;  /* 0x000000103c08723c */ /* 0x044fe800000018ff */
[----:B------:R-:W-:Y:S04]  /*1e00*/  LDSM.16.M88.4 R88, [R228+0x3080] ;  /* 0x00308000e458783b */ /* 0x000fe80000000200 */
[-C--:B------:R-:W-:Y:S01]  /*1e10*/  HMMA.16816.F32 R12, R60, R18.reuse, RZ ;  /* 0x000000123c0c723c */ /* 0x080fe200000018ff */
[----:B------:R-:W-:Y:S05]  /*1e20*/  LDSM.16.M88.4 R96, [R226+0x80] ;  /* 0x00008000e260783b */ /* 0x000fea0000000200 */
[----:B------:R-:W-:Y:S02]  /*1e30*/  LDSM.16.M88.4 R92, [R100+0x8080] ;  /* 0x00808000645c783b */ /* 0x000fe40000000200 */
[C---:B------:R-:W-:Y:S03]  /*1e40*/  HMMA.16816.F32 R16, R64.reuse, R18, RZ ;  /* 0x000000124010723c */ /* 0x040fe600000018ff */
[----:B------:R-:W-:Y:S05]  /*1e50*/  LDSM.16.M88.4 R100, [R100+0xa080] ;  /* 0x00a080006464783b */ /* 0x000fea0000000200 */
[-C--:B---3--:R-:W-:Y:S01]  /*1e60*/  HMMA.16816.F32 R20, R64, R32.reuse, RZ ;  /* 0x000000204014723c */ /* 0x088fe200000018ff */
[----:B------:R-:W-:Y:S05]  /*1e70*/  LDSM.16.M88.4 R104, [R226+0x2080] ;  /* 0x00208000e268783b */ /* 0x000fea0000000200 */
[----:B------:R-:W-:Y:S02]  /*1e80*/  LDSM.16.M88.4 R108, [R226+0x3080] ;  /* 0x00308000e26c783b */ /* 0x000fe40000000200 */
[C---:B------:R-:W-:Y:S03]  /*1e90*/  HMMA.16816.F32 R24, R60.reuse, R32, RZ ;  /* 0x000000203c18723c */ /* 0x040fe600000018ff */
[----:B------:R-:W-:Y:S05]  /*1ea0*/  LDSM.16.M88.4 R112, [R227+0x80] ;  /* 0x00008000e370783b */ /* 0x000fea0000000200 */
[-C--:B------:R-:W-:Y:S08]  /*1eb0*/  HMMA.16816.F32 R28, R60, R34.reuse, RZ ;  /* 0x000000223c1c723c */ /* 0x080ff000000018ff */
[C---:B------:R-:W-:Y:S08]  /*1ec0*/  HMMA.16816.F32 R32, R64.reuse, R34, RZ ;  /* 0x000000224020723c */ /* 0x040ff000000018ff */
[-C--:B----4-:R-:W-:Y:S08]  /*1ed0*/  HMMA.16816.F32 R36, R64, R48.reuse, RZ ;  /* 0x000000304024723c */ /* 0x090ff000000018ff */
[C---:B------:R-:W-:Y:S08]  /*1ee0*/  HMMA.16816.F32 R40, R60.reuse, R48, RZ ;  /* 0x000000303c28723c */ /* 0x040ff000000018ff */
[-C--:B------:R-:W-:Y:S08]  /*1ef0*/  HMMA.16816.F32 R44, R60, R50.reuse, RZ ;  /* 0x000000323c2c723c */ /* 0x080ff000000018ff */
[C---:B------:R-:W-:Y:S08]  /*1f00*/  HMMA.16816.F32 R48, R64.reuse, R50, RZ ;  /* 0x000000324030723c */ /* 0x040ff000000018ff */
[-C--:B------:R-:W-:Y:S08]  /*1f10*/  HMMA.16816.F32 R52, R64, R68.reuse, RZ ;  /* 0x000000444034723c */ /* 0x080ff000000018ff */
[C---:B------:R-:W-:Y:S08]  /*1f20*/  HMMA.16816.F32 R56, R60.reuse, R68, RZ ;  /* 0x000000443c38723c */ /* 0x040ff000000018ff */
[-C--:B------:R-:W-:Y:S08]  /*1f30*/  HMMA.16816.F32 R60, R60, R70.reuse, RZ ;  /* 0x000000463c3c723c */ /* 0x080ff000000018ff */
[----:B------:R-:W-:Y:S01]  /*1f40*/  HMMA.16816.F32 R64, R64, R70, RZ ;  /* 0x000000464040723c */ /* 0x000fe200000018ff */
[----:B------:R-:W2:Y:S07]  /*1f50*/  LDSM.16.M88.4 R68, [R228+0x2080] ;  /* 0x00208000e444783b */ /* 0x000eae0000000200 */
[-C--:B------:R-:W-:Y:S08]  /*1f60*/  HMMA.16816.F32 R4, R72, R76.reuse, R4 ;  /* 0x0000004c4804723c */ /* 0x080ff00000001804 */
[C---:B------:R-:W-:Y:S08]  /*1f70*/  HMMA.16816.F32 R8, R80.reuse, R76, R8 ;  /* 0x0000004c5008723c */ /* 0x040ff00000001808 */
[-C--:B------:R-:W-:Y:S08]  /*1f80*/  HMMA.16816.F32 R12, R80, R78.reuse, R12 ;  /* 0x0000004e500c723c */ /* 0x080ff0000000180c */
[C---:B------:R-:W-:Y:S01]  /*1f90*/  HMMA.16816.F32 R16, R72.reuse, R78, R16 ;  /* 0x0000004e4810723c */ /* 0x040fe20000001810 */
[----:B------:R-:W3:Y:S07]  /*1fa0*/  LDSM.16.M88.4 R76, [R226+0x1080] ;  /* 0x00108000e24c783b */ /* 0x000eee0000000200 */
[-C--:B-1----:R-:W-:Y:S08]  /*1fb0*/  HMMA.16816.F32 R20, R72, R84.reuse, R20 ;  /* 0x000000544814723c */ /* 0x082ff00000001814 */
[C---:B------:R-:W-:Y:S08]  /*1fc0*/  HMMA.16816.F32 R24, R80.reuse, R84, R24 ;  /* 0x000000545018723c */ /* 0x040ff00000001818 */
[-C--:B------:R-:W-:Y:S08]  /*1fd0*/  HMMA.16816.F32 R28, R80, R86.reuse, R28 ;  /* 0x00000056501c723c */ /* 0x080ff0000000181c */
[C---:B------:R-:W-:Y:S01]  /*1fe0*/  HMMA.16816.F32 R32, R72.reuse, R86, R32 ;  /* 0x000000564820723c */ /* 0x040fe20000001820 */
[----:B------:R-:W1:Y:S05]  /*1ff0*/  LDSM.16.M88.4 R84, [R116+0x8080] ;  /* 0x008080007454783b */ /* 0x000e6a0000000200 */
[----:B------:R-:W4:Y:S02]  /*2000*/  LDSM.16.M88.4 R116, [R116+0xa080] ;  /* 0x00a080007474783b */ /* 0x000f240000000200 */
        /* <DEDUP_REMOVED lines=9> */
[----:B------:R-:W1:Y:S07]  /*20a0*/  LDSM.16.M88.4 R72, [R227+0x2080] ;  /* 0x00208000e348783b */ /* 0x000e6e0000000200 */
[-C--:B------:R-:W-:Y:S08]  /*20b0*/  HMMA.16816.F32 R4, R92, R96.reuse, R4 ;  /* 0x000000605c04723c */ /* 0x080ff00000001804 */
[C---:B------:R-:W-:Y:S08]  /*20c0*/  HMMA.16816.F32 R8, R100.reuse, R96, R8 ;  /* 0x000000606408723c */ /* 0x040ff00000001808 */
[-C--:B------:R-:W-:Y:S08]  /*20d0*/  HMMA.16816.F32 R12, R100, R98.reuse, R12 ;  /* 0x00000062640c723c */ /* 0x080ff0000000180c */
[C---:B------:R-:W-:Y:S08]  /*20e0*/  HMMA.16816.F32 R16, R92.reuse, R98, R16 ;  /* 0x000000625c10723c */ /* 0x040ff00000001810 */
[-C--:B---3--:R-:W-:Y:S08]  /*20f0*/  HMMA.16816.F32 R20, R92, R76.reuse, R20 ;  /* 0x0000004c5c14723c */ /* 0x088ff00000001814 */
[C---:B------:R-:W-:Y:S08]  /*2100*/  HMMA.16816.F32 R24, R100.reuse, R76, R24 ;  /* 0x0000004c6418723c */ /* 0x040ff00000001818 */
[-C--:B------:R-:W-:Y:S04]  /*2110*/  HMMA.16816.F32 R28, R100, R78.reuse, R28 ;  /* 0x0000004e641c723c */ /* 0x080fe8000000181c */
[----:B-----5:R-:W-:Y:S04]  /*2120*/  LEA R2, R2, R120, 0x7 ;  /* 0x0000007802027211 */ /* 0x020fe800078e38ff */
[C---:B------:R-:W-:Y:S01]  /*2130*/  HMMA.16816.F32 R32, R92.reuse, R78, R32 ;  /* 0x0000004e5c20723c */ /* 0x040fe20000001820 */
[----:B------:R-:W3:Y:S03]  /*2140*/  LDSM.16.M88.4 R76, [R227+0x3080] ;  /* 0x00308000e34c783b */ /* 0x000ee60000000200 */
[----:B------:R-:W-:Y:S04]  /*2150*/  IMAD.SHL.U32 R237, R2, 0x4, RZ ;  /* 0x0000000402ed7824 */ /* 0x000fe800078e00ff */
[-C--:B------:R-:W-:Y:S01]  /*2160*/  HMMA.16816.F32 R36, R92, R104.reuse, R36 ;  /* 0x000000685c24723c */ /* 0x080fe20000001824 */
[----:B------:R1:W1:Y:S05]  /*2170*/  LDS R2, [R237+0x18080] ;  /* 0x01808000ed027984 */ /* 0x00026a0000000800 */
[----:B------:R1:W1:Y:S02]  /*2180*/  LDS R234, [R237+0x180a0] ;  /* 0x0180a000edea7984 */ /* 0x0002640000000800 */
[C---:B------:R-:W-:Y:S03]  /*2190*/  HMMA.16816.F32 R40, R100.reuse, R104, R40 ;  /* 0x000000686428723c */ /* 0x040fe60000001828 */
[----:B------:R1:W1:Y:S05]  /*21a0*/  LDS R235, [R237+0x18180] ;  /* 0x01818000edeb7984 */ /* 0x00026a0000000800 */
[-C--:B------:R-:W-:Y:S01]  /*21b0*/  HMMA.16816.F32 R44, R100, R106.reuse, R44 ;  /* 0x0000006a642c723c */ /* 0x080fe2000000182c */
[----:B------:R1:W1:Y:S01]  /*21c0*/  LDS R236, [R237+0x181a0] ;  /* 0x0181a000edec7984 */ /* 0x0002620000000800 */
[----:B------:R-:W-:Y:S04]  /*21d0*/  DEPBAR.LE SB0, 0x1 ;  /* 0x000080400000791a */ /* 0x000fe80000000000 */
[----:B------:R-:W-:Y:S02]  /*21e0*/  BAR.SYNC.DEFER_BLOCKING 0x0 ;  /* 0x0000000000007b1d */ /* 0x000fe40000010000 */
[C---:B------:R-:W-:Y:S08]  /*21f0*/  HMMA.16816.F32 R48, R92.reuse, R106, R48 ;  /* 0x0000006a5c30723c */ /* 0x040ff00000001830 */
[-C--:B------:R-:W-:Y:S08]  /*2200*/  HMMA.16816.F32 R52, R92, R108.reuse, R52 ;  /* 0x0000006c5c34723c */ /* 0x080ff00000001834 */
[C---:B------:R-:W-:Y:S08]  /*2210*/  HMMA.16816.F32 R56, R100.reuse, R108, R56 ;  /* 0x0000006c6438723c */ /* 0x040ff00000001838 */
[-C--:B------:R-:W-:Y:S08]  /*2220*/  HMMA.16816.F32 R60, R100, R110.reuse, R60 ;  /* 0x0000006e643c723c */ /* 0x080ff0000000183c */
[----:B------:R-:W-:Y:S08]  /*2230*/  HMMA.16816.F32 R64, R92, R110, R64 ;  /* 0x0000006e5c40723c */ /* 0x000ff00000001840 */
[-C--:B-1----:R-:W-:Y:S01]  /*2240*/  HMMA.16816.F32 R4, R84, R112.reuse, R4 ;  /* 0x000000705404723c */ /* 0x082fe20000001804 */
[----:B------:R1:W1:Y:S05]  /*2250*/  LDSM.16.M88.4 R200, [R208+0x10080] ;  /* 0x01008000d0c8783b */ /* 0x00026a0000000200 */
[----:B------:R-:W1:Y:S02]  /*2260*/  LDSM.16.M88.4 R208, [R208+0x12080] ;  /* 0x01208000d0d0783b */ /* 0x000e640000000200 */
[C---:B----4-:R-:W-:Y:S03]  /*2270*/  HMMA.16816.F32 R8, R116.reuse, R112, R8 ;  /* 0x000000707408723c */ /* 0x050fe60000001808 */
[----:B------:R4:W1:Y:S05]  /*2280*/  LDSM.16.M88.4 R128, [R0+0x10080] ;  /* 0x010080000080783b */ /* 0x00086a0000000200 */
[-C--:B------:R-:W-:Y:S01]  /*2290*/  HMMA.16816.F32 R12, R116, R114.reuse, R12 ;  /* 0x00000072740c723c */ /* 0x080fe2000000180c */
[----:B------:R4:W1:Y:S05]  /*22a0*/  LDSM.16.M88.4 R124, [R0+0x12080] ;  /* 0x01208000007c783b */ /* 0x00086a0000000200 */
[----:B------:R4:W1:Y:S02]  /*22b0*/  LDSM.16.M88.4 R80, [R225+0x4080] ;  /* 0x00408000e150783b */ /* 0x0008640000000200 */
[C---:B------:R-:W-:Y:S03]  /*22c0*/  HMMA.16816.F32 R16, R84.reuse, R114, R16 ;  /* 0x000000725410723c */ /* 0x040fe60000001810 */
[----:B------:R4:W1:Y:S05]  /*22d0*/  LDSM.16.M88.4 R96, [R225+0x5080] ;  /* 0x00508000e160783b */ /* 0x00086a0000000200 */
[-C--:B--2---:R-:W-:Y:S01]  /*22e0*/  HMMA.16816.F32 R20, R84, R68.reuse, R20 ;  /* 0x000000445414723c */ /* 0x084fe20000001814 */
[----:B------:R4:W2:Y:S05]  /*22f0*/  LDSM.16.M88.4 R112, [R225+0x6080] ;  /* 0x00608000e170783b */ /* 0x0008aa0000000200 */
        /* <DEDUP_REMOVED lines=8> */
[-C--:B------:R-:W-:Y:S08]  /*2380*/  HMMA.16816.F32 R36, R84, R72.reuse, R36 ;  /* 0x000000485424723c */ /* 0x080ff00000001824 */
[C---:B------:R-:W-:Y:S08]  /*2390*/  HMMA.16816.F32 R40, R116.reuse, R72, R40 ;  /* 0x000000487428723c */ /* 0x040ff00000001828 */
[-C--:B------:R-:W-:Y:S08]  /*23a0*/  HMMA.16816.F32 R44, R116, R74.reuse, R44 ;  /* 0x0000004a742c723c */ /* 0x080ff0000000182c */
[C---:B------:R-:W-:Y:S08]  /*23b0*/  HMMA.16816.F32 R48, R84.reuse, R74, R48 ;  /* 0x0000004a5430723c */ /* 0x040ff00000001830 */
[-C--:B---3--:R-:W-:Y:S08]  /*23c0*/  HMMA.16816.F32 R52, R84, R76.reuse, R52 ;  /* 0x0000004c5434723c */ /* 0x088ff00000001834 */
[C---:B------:R-:W-:Y:S08]  /*23d0*/  HMMA.16816.F32 R56, R116.reuse, R76, R56 ;  /* 0x0000004c7438723c */ /* 0x040ff00000001838 */
[-C--:B------:R-:W-:Y:S08]  /*23e0*/  HMMA.16816.F32 R60, R116, R78.reuse, R60 ;  /* 0x0000004e743c723c */ /* 0x080ff0000000183c */
[----:B------:R-:W-:Y:S01]  /*23f0*/  HMMA.16816.F32 R64, R84, R78, R64 ;  /* 0x0000004e5440723c */ /* 0x000fe20000001840 */
[----:B------:R-:W-:-:S07]  /*2400*/  @P0 BRA `(.L_x_940) ;  /* 0x0000042000000947 */ /* 0x000fce0003800000 */
[----:B-12-4-:R-:W-:Y:S01]  /*2410*/  IMAD.U32 R78, RZ, RZ, UR5 ;  /* 0x00000005ff4e7e24 */ /* 0x016fe2000f8e00ff */
[----:B------:R-:W2:Y:S01]  /*2420*/  LDL.64 R94, [R1+0x18] ;  /* 0x00001800015e7983 */ /* 0x000ea20000100a00 */
[----:B------:R-:W-:Y:S02]  /*2430*/  USHF.R.S32.HI UR29, URZ, 0x1f, UR30 ;  /* 0x0000001f3f1d7899 */ /* 0x000fe4000801141e */
[----:B------:R-:W-:Y:S01]  /*2440*/  ULDC.64 UR6, c[0x0][0x178] ;  /* 0x00005e0000067ab9 */ /* 0x000fe20000000a00 */
[----:B------:R-:W3:Y:S01]  /*2450*/  LDL.64 R92, [R1+0x8] ;  /* 0x00000800015c7983 */ /* 0x000ee20000100a00 */
[----:B------:R-:W-:Y:S01]  /*2460*/  @!P4 LEA R78, R78, 0x80, 0x7 ;  /* 0x000000804e4ec811 */ /* 0x000fe200078e38ff */
[----:B------:R-:W-:Y:S02]  /*2470*/  UIMAD.WIDE.U32 UR32, UR30, UR6, URZ ;  /* 0x000000061e2072a5 */ /* 0x000fe4000f8e003f */
[----:B------:R-:W4:Y:S01]  /*2480*/  LDL.64 R88, [R1+0x10] ;  /* 0x0000100001587983 */ /* 0x000f220000100a00 */
[----:B------:R-:W-:Y:S03]  /*2490*/  UIMAD UR29, UR29, UR6, URZ ;  /* 0x000000061d1d72a4 */ /* 0x000fe6000f8e023f */
[----:B------:R-:W-:Y:S01]  /*24a0*/  IMAD.U32 R74, RZ, RZ, UR32 ;  /* 0x00000020ff4a7e24 */ /* 0x000fe2000f8e00ff */
[----:B------:R-:W5:Y:S01]  /*24b0*/  LDL R91, [R1+0x2c] ;  /* 0x00002c00015b7983 */ /* 0x000f620000100800 */
[----:B------:R-:W-:Y:S02]  /*24c0*/  UIMAD UR29, UR30, UR7, UR29 ;  /* 0x000000071e1d72a4 */ /* 0x000fe4000f8e021d */
[----:B------:R-:W-:Y:S01]  /*24d0*/  UIMAD UR30, UR30, -0x80, UR13 ;  /* 0xffffff801e1e78a4 */ /* 0x000fe2000f8e020d */
[----:B------:R-:W5:Y:S01]  /*24e0*/  LDL R90, [R1+0x34] ;  /* 0x00003400015a7983 */ /* 0x000f620000100800 */
[----:B------:R-:W-:Y:S03]  /*24f0*/  UIADD3 UR29, UR33, UR29, URZ ;  /* 0x0000001d211d7290 */ /* 0x000fe6000fffe03f */
[----:B------:R-:W1:Y:S01]  /*2500*/  S2R R75, SR_CTAID.Y ;  /* 0x00000000004b7919 */ /* 0x000e620000002600 */
[----:B--2---:R-:W-:Y:S01]  /*2510*/  IMAD.MOV.U32 R68, RZ, RZ, R94 ;  /* 0x000000ffff447224 */ /* 0x004fe200078e005e */
[----:B-1----:R-:W-:Y:S01]  /*2520*/  SHF.R.S32.HI R72, RZ, 0x1f, R75 ;  /* 0x0000001fff487819 */ /* 0x002fe2000001144b */
[----:B------:R-:W-:Y:S02]  /*2530*/  IMAD.MOV.U32 R69, RZ, RZ, R95 ;  /* 0x000000ffff457224 */ /* 0x000fe400078e005f */
[----:B---3--:R-:W-:Y:S02]  /*2540*/  IMAD R70, R92, c[0x0][0x178], RZ ;  /* 0x00005e005c467a24 */ /* 0x008fe400078e02ff */
[----:B------:R-:W-:Y:S02]  /*2550*/  IMAD R71, R72, c[0x0][0x180], RZ ;  /* 0x0000600048477a24 */ /* 0x000fe400078e02ff */
[C---:B------:R-:W-:Y:S04]  /*2560*/  IMAD.WIDE.U32 R68, R75.reuse, c[0x0][0x180], R68 ;  /* 0x000060004b447a25 */ /* 0x040fe800078e0044 */
[----:B------:R-:W-:Y:S01]  /*2570*/  IMAD R71, R75, c[0x0][0x184], R71 ;  /* 0x000061004b477a24 */ /* 0x000fe200078e0247 */
[----:B------:R-:W-:Y:S01]  /*2580*/  IADD3 R70, P2, P1, R70, UR12, R68 ;  /* 0x0000000c46467c10 */ /* 0x000fe2000f95e044 */
[----:B----4-:R-:W-:Y:S02]  /*2590*/  @!P4 IMAD.MOV.U32 R68, RZ, RZ, R88 ;  /* 0x000000ffff44c224 */ /* 0x010fe400078e0058 */
[----:B------:R-:W-:Y:S02]  /*25a0*/  IMAD.IADD R73, R69, 0x1, R71 ;  /* 0x0000000145497824 */ /* 0x000fe400078e0247 */
[----:B------:R-:W-:Y:S02]  /*25b0*/  @!P4 IMAD.MOV.U32 R69, RZ, RZ, R89 ;  /* 0x000000ffff45c224 */ /* 0x000fe400078e0059 */
[----:B------:R-:W-:Y:S01]  /*25c0*/  @!P4 IMAD R71, R72, c[0x0][0x270], RZ ;  /* 0x00009c004847ca24 */ /* 0x000fe200078e02ff */
[----:B------:R-:W-:Y:S01]  /*25d0*/  LEA R72, P0, R70, c[0x0][0x160], 0x1 ;  /* 0x0000580046487a11 */ /* 0x000fe200078008ff */
[----:B------:R-:W-:Y:S01]  /*25e0*/  @!P4 IMAD.WIDE.U32 R68, R75, c[0x0][0x270], R68 ;  /* 0x00009c004b44ca25 */ /* 0x000fe200078e0044 */
[----:B-----5:R-:W-:Y:S02]  /*25f0*/  IADD3.X R73, R91, UR15, R73, P2, P1 ;  /* 0x0000000f5b497c10 */ /* 0x020fe400097e2449 */
[----:B------:R-:W-:Y:S01]  /*2600*/  LEA R72, P1, R74, R72, 0x8 ;  /* 0x000000484a487211 */ /* 0x000fe200078240ff */
[----:B------:R-:W-:Y:S01]  /*2610*/  @!P4 IMAD R71, R75, c[0x0][0x274], R71 ;  /* 0x00009d004b47ca24 */ /* 0x000fe200078e0247 */
[----:B------:R-:W-:Y:S02]  /*2620*/  IADD3 R75, -R92, UR30, RZ ;  /* 0x0000001e5c4b7c10 */ /* 0x000fe4000fffe1ff */
[----:B------:R-:W-:Y:S01]  /*2630*/  LEA.HI.X R74, R70, c[0x0][0x164], R73, 0x1, P0 ;  /* 0x00005900464a7a11 */ /* 0x000fe200000f0c49 */
[----:B------:R-:W-:Y:S01]  /*2640*/  IMAD.U32 R73, RZ, RZ, UR32 ;  /* 0x00000020ff497e24 */ /* 0x000fe2000f8e00ff */
[----:B------:R-:W-:Y:S01]  /*2650*/  ISETP.LT.OR P2, PT, R75, 0x1, P6 ;  /* 0x000000014b00780c */ /* 0x000fe20003741670 */
[----:B------:R-:W-:Y:S01]  /*2660*/  IMAD.U32 R70, RZ, RZ, UR29 ;  /* 0x0000001dff467e24 */ /* 0x000fe2000f8e00ff */
[----:B------:R-:W-:Y:S04]  /*2670*/  @!P4 IADD3 R68, P0, R68, UR11, RZ ;  /* 0x0000000b4444cc10 */ /* 0x000fe8000ff1e0ff */
[----:B------:R-:W-:Y:S01]  /*2680*/  LEA.HI.X R73, R73, R74, R70, 0x8, P1 ;  /* 0x0000004a49497211 */ /* 0x000fe200008f4446 */
[----:B------:R-:W-:Y:S01]  /*2690*/  IMAD.U32 R74, RZ, RZ, UR28 ;  /* 0x0000001cff4a7e24 */ /* 0x000fe2000f8e00ff */
[----:B------:R-:W-:Y:S02]  /*26a0*/  @!P4 IADD3.X R71, R69, UR17, R71, P0, !PT ;  /* 0x000000114547cc10 */ /* 0x000fe400087fe447 */
[----:B------:R-:W-:Y:S01]  /*26b0*/  @!P4 LEA R76, P0, R68, c[0x0][0x258], 0x2 ;  /* 0x00009600444cca11 */ /* 0x000fe200078010ff */
[----:B------:R-:W-:Y:S01]  /*26c0*/  IMAD R74, R74, 0x4000, R90 ;  /* 0x000040004a4a7824 */ /* 0x000fe200078e025a */
[----:B------:R-:W-:Y:S02]  /*26d0*/  IADD3 R70, P1, R72, UR20, RZ ;  /* 0x0000001448467c10 */ /* 0x000fe4000ff3e0ff */
[----:B------:R-:W-:Y:S02]  /*26e0*/  @!P4 LEA.HI.X R77, R68, c[0x0][0x25c], R71, 0x2, P0 ;  /* 0x00009700444dca11 */ /* 0x000fe400000f1447 */
[----:B------:R-:W-:Y:S01]  /*26f0*/  @!PT LDS RZ, [RZ] ;  /* 0x00000000fffff984 */ /* 0x000fe20000000800 */
[----:B------:R-:W-:Y:S01]  /*2700*/  @!PT LDS RZ, [RZ] ;  /* 0x00000000fffff984 */ /* 0x000fe20000000800 */
[----:B------:R-:W-:Y:S01]  /*2710*/  @!PT LDS RZ, [RZ] ;  /* 0x00000000fffff984 */ /* 0x000fe20000000800 */
[----:B------:R1:W-:Y:S01]  /*2720*/  LDGSTS.E.BYPASS.LTC128B.128 [R74], [R72.64], !P2 ;  /* 0x00000000484a7fae */ /* 0x0003e2000d101d58 */
[----:B------:R-:W-:Y:S02]  /*2730*/  ISETP.LT.OR P2, PT, R75, 0x21, P6 ;  /* 0x000000214b00780c */ /* 0x000fe40003741670 */
[----:B------:R-:W-:Y:S01]  /*2740*/  IADD3.X R71, R73, UR19, RZ, P1, !PT ;  /* 0x0000001349477c10 */ /* 0x000fe20008ffe4ff */
[----:B------:R-:W-:Y:S01]  /*2750*/  @!P4 IMAD.WIDE R76, R78, 0x4, R76 ;  /* 0x000000044e4cc825 */ /* 0x000fe200078e024c */
[----:B------:R-:W-:Y:S04]  /*2760*/  IADD3 R68, P0, R70, UR20, RZ ;  /* 0x0000001446447c10 */ /* 0x000fe8000ff1e0ff */
[----:B------:R-:W-:Y:S02]  /*2770*/  IADD3.X R69, R71, UR19, RZ, P0, !PT ;  /* 0x0000001347457c10 */ /* 0x000fe400087fe4ff */
[----:B------:R-:W-:Y:S03]  /*2780*/  ISETP.LT.OR P0, PT, R75, 0x41, P6 ;  /* 0x000000414b00780c */ /* 0x000fe60003701670 */
[----:B------:R2:W-:Y:S10]  /*2790*/  LDGSTS.E.BYPASS.LTC128B.128 [R74+0x1000], [R70.64], !P2 ;  /* 0x01000000464a7fae */ /* 0x0005f4000d101d58 */
[----:B------:R3:W-:Y:S01]  /*27a0*/  LDGSTS.E.BYPASS.LTC128B.128 [R74+0x2000], [R68.64], !P0 ;  /* 0x02000000444a7fae */ /* 0x0007e2000c101d58 */
[----:B-1----:R-:W-:Y:S04]  /*27b0*/  IADD3 R72, P1, R68, UR20, RZ ;  /* 0x0000001444487c10 */ /* 0x002fe8000ff3e0ff */
[----:B------:R-:W-:Y:S02]  /*27c0*/  IADD3.X R73, R69, UR19, RZ, P1, !PT ;  /* 0x0000001345497c10 */ /* 0x000fe40008ffe4ff */
[----:B------:R-:W-:Y:S01]  /*27d0*/  ISETP.LT.OR P1, PT, R75, 0x61, P6 ;  /* 0x000000614b00780c */ /* 0x000fe20003721670 */
[----:B------:R-:W-:Y:S04]  /*27e0*/  IMAD.U32 R75, RZ, RZ, UR28 ;  /* 0x0000001cff4b7e24 */ /* 0x000fe8000f8e00ff */
[----:B------:R-:W-:Y:S04]  /*27f0*/  @!P4 IMAD R75, R75, 0x80, R88 ;  /* 0x000000804b4bc824 */ /* 0x000fe800078e0258 */
[----:B--2---:R-:W-:Y:S04]  /*2800*/  @!P4 IMAD.SHL.U32 R70, R75, 0x4, RZ ;  /* 0x000000044b46c824 */ /* 0x004fe800078e00ff */
[----:B------:R3:W-:Y:S04]  /*2810*/  LDGSTS.E.BYPASS.LTC128B.128 [R74+0x3000], [R72.64], !P1 ;  /* 0x03000000484a7fae */ /* 0x0007e8000c901d58 */
[----:B------:R3:W-:Y:S02]  /*2820*/  @!P4 LDGSTS.E.BYPASS.LTC128B.128 [R70+0x18080], [R76.64] ;  /* 0x180800004c46cfae */ /* 0x0007e4000b901d58 */
.L_x_940:
[-C--:B-1234-:R-:W-:Y:S01]  /*2830*/  HMMA.16816.F32 R68, R128, R80.reuse, RZ ;  /* 0x000000508044723c */ /* 0x09efe200000018ff */
[----:B------:R-:W0:Y:S01]  /*2840*/  LDGDEPBAR ;  /* 0x00000000000079af */ /* 0x000e220000000000 */
[----:B------:R-:W-:Y:S01]  /*2850*/  UIADD3 UR29, UR5, 0x2, URZ ;  /* 0x00000002051d7890 */ /* 0x000fe2000fffe03f */
[C---:B------:R-:W-:Y:S02]  /*2860*/  ISETP.GT.AND P2, PT, R238.reuse, RZ, PT ;  /* 0x000000ffee00720c */ /* 0x040fe40003f44270 */
[----:B------:R-:W-:Y:S01]  /*2870*/  ISETP.GT.AND P0, PT, R238, 0x1, PT ;  /* 0x00000001ee00780c */ /* 0x000fe20003f04270 */
[----:B------:R-:W-:Y:S01]  /*2880*/  UISETP.GE.AND UP0, UPT, UR29, UR26, UPT ;  /* 0x0000001a1d00728c */ /* 0x000fe2000bf06270 */
[----:B------:R-:W-:Y:S01]  /*2890*/  FSEL R246, R8, -INF , P2 ;  /* 0xff80000008f67808 */ /* 0x000fe20001000000 */
[C---:B------:R-:W-:Y:S02]  /*28a0*/  HMMA.16816.F32 R72, R124.reuse, R80, RZ ;  /* 0x000000507c48723c */ /* 0x040fe400000018ff */
[----:B------:R-:W-:Y:S02]  /*28b0*/  ISETP.GT.AND P1, PT, R238, 0x10, PT ;  /* 0x00000010ee00780c */ /* 0x000fe40003f24270 */
[----:B------:R-:W-:Y:S02]  /*28c0*/  FSEL R245, R9, -INF , P0 ;  /* 0xff80000009f57808 */ /* 0x000fe40000000000 */
[----:B------:R-:W-:Y:S02]  /*28d0*/  FSEL R4, R4, -INF , P2 ;  /* 0xff80000004047808 */ /* 0x000fe40001000000 */
[-C--:B------:R-:W-:Y:S01]  /*28e0*/  HMMA.16816.F32 R76, R124, R82.reuse, RZ ;  /* 0x000000527c4c723c */ /* 0x080fe200000018ff */
[----:B------:R-:W-:Y:S03]  /*28f0*/  FSEL R5, R5, -INF , P0 ;  /* 0xff80000005057808 */ /* 0x000fe60000000000 */
[--C-:B------:R-:W-:Y:S02]  /*2900*/  FFMA.FTZ R4, R4, c[0x0][0x29c], -R2.reuse ;  /* 0x0000a70004047a23 */ /* 0x100fe40000010802 */
[--C-:B------:R-:W-:Y:S02]  /*2910*/  FFMA.FTZ R5, R5, c[0x0][0x29c], -R2.reuse ;  /* 0x0000a70005057a23 */ /* 0x100fe40000010802 */
[C---:B------:R-:W-:Y:S01]  /*2920*/  HMMA.16816.F32 R80, R128.reuse, R82, RZ ;  /* 0x000000528050723c */ /* 0x040fe200000018ff */
[----:B------:R1:W2:Y:S07]  /*2930*/  MUFU.EX2 R243, R4 ;  /* 0x0000000400f37308 */ /* 0x0002ae0000000800 */
[-C--:B------:R-:W-:Y:S03]  /*2940*/  HMMA.16816.F32 R84, R128, R96.reuse, RZ ;  /* 0x000000608054723c */ /* 0x080fe600000018ff */
[----:B------:R-:W3:Y:S05]  /*2950*/  MUFU.EX2 R244, R5 ;  /* 0x0000000500f47308 */ /* 0x000eea0000000800 */
[C---:B------:R-:W-:Y:S08]  /*2960*/  HMMA.16816.F32 R88, R124.reuse, R96, RZ ;  /* 0x000000607c58723c */ /* 0x040ff000000018ff */
[-C--:B------:R-:W-:Y:S01]  /*2970*/  HMMA.16816.F32 R92, R124, R98.reuse, RZ ;  /* 0x000000627c5c723c */ /* 0x080fe200000018ff */
[----:B-1----:R-:W-:Y:S03]  /*2980*/  FSEL R4, R16, -INF , P1 ;  /* 0xff80000010047808 */ /* 0x002fe60000800000 */
[----:B------:R-:W-:Y:S02]  /*2990*/  FSEL R16, R10, -INF , P2 ;  /* 0xff8000000a107808 */ /* 0x000fe40001000000 */
[--C-:B------:R-:W-:Y:S02]  /*29a0*/  FFMA.FTZ R4, R4, c[0x0][0x29c], -R2.reuse ;  /* 0x0000a70004047a23 */ /* 0x100fe40000010802 */
[C---:B------:R-:W-:Y:S02]  /*29b0*/  HMMA.16816.F32 R96, R128.reuse, R98, RZ ;  /* 0x000000628060723c */ /* 0x040fe400000018ff */
[----:B------:R1:W-:Y:S06]  /*29c0*/  MUFU.EX2 R5, R4 ;  /* 0x0000000400057308 */ /* 0x0003ec0000000800 */
[-C--:B------:R-:W-:Y:S08]  /*29d0*/  HMMA.16816.F32 R100, R128, R112.reuse, RZ ;  /* 0x000000708064723c */ /* 0x080ff000000018ff */
[C---:B------:R-:W-:Y:S08]  /*29e0*/  HMMA.16816.F32 R104, R124.reuse, R112, RZ ;  /* 0x000000707c68723c */ /* 0x040ff000000018ff */
[-C--:B------:R-:W-:Y:S08]  /*29f0*/  HMMA.16816.F32 R108, R124, R114.reuse, RZ ;  /* 0x000000727c6c723c */ /* 0x080ff000000018ff */
[C---:B------:R-:W-:Y:S08]  /*2a00*/  HMMA.16816.F32 R112, R128.reuse, R114, RZ ;  /* 0x000000728070723c */ /* 0x040ff000000018ff */
[-C--:B------:R-:W-:Y:S08]  /*2a10*/  HMMA.16816.F32 R116, R128, R196.reuse, RZ ;  /* 0x000000c48074723c */ /* 0x080ff000000018ff */
[C---:B------:R-:W-:Y:S07]  /*2a20*/  HMMA.16816.F32 R120, R124.reuse, R196, RZ ;  /* 0x000000c47c78723c */ /* 0x040fee00000018ff */
[----:B------:R-:W-:Y:S01]  /*2a30*/  SHF.L.U32 R196, R232, 0x1, RZ ;  /* 0x00000001e8c47819 */ /* 0x000fe200000006ff */
[-C--:B------:R-:W-:Y:S08]  /*2a40*/  HMMA.16816.F32 R124, R124, R198.reuse, RZ ;  /* 0x000000c67c7c723c */ /* 0x080ff000000018ff */
[----:B------:R-:W-:Y:S07]  /*2a50*/  HMMA.16816.F32 R128, R128, R198, RZ ;  /* 0x000000c68080723c */ /* 0x000fee00000018ff */
[----:B------:R-:W-:Y:S01]  /*2a60*/  FSEL R199, R7, -INF , P0 ;  /* 0xff80000007c77808 */ /* 0x000fe20000000000 */
[-C--:B------:R-:W-:Y:S05]  /*2a70*/  HMMA.16816.F32 R68, R200, R204.reuse, R68 ;  /* 0x000000ccc844723c */ /* 0x080fea0000001844 */
[----:B------:R-:W-:Y:S02]  /*2a80*/  FSEL R198, R18, -INF , P1 ;  /* 0xff80000012c67808 */ /* 0x000fe40000800000 */
[----:B--2---:R-:W-:Y:S01]  /*2a90*/  MOV R18, R243 ;  /* 0x000000f300127202 */ /* 0x004fe20000000f00 */
[C---:B------:R-:W-:Y:S07]  /*2aa0*/  HMMA.16816.F32 R72, R208.reuse, R204, R72 ;  /* 0x000000ccd048723c */ /* 0x040fee0000001848 */
[----:B------:R-:W-:Y:S01]  /*2ab0*/  FSEL R205, R11, -INF , P0 ;  /* 0xff8000000bcd7808 */ /* 0x000fe20000000000 */
[-C--:B------:R-:W-:Y:S01]  /*2ac0*/  HMMA.16816.F32 R76, R208, R206.reuse, R76 ;  /* 0x000000ced04c723c */ /* 0x080fe2000000184c */
[----:B------:R-:W-:Y:S02]  /*2ad0*/  LDSM.16.M88.4 R8, [R226+0x4080] ;  /* 0x00408000e208783b */ /* 0x000fe40000000200 */
[----:B------:R-:W-:Y:S02]  /*2ae0*/  ISETP.GT.AND P0, PT, R238, 0x11, PT ;  /* 0x00000011ee00780c */ /* 0x000fe40003f04270 */
[----:B------:R-:W-:Y:S02]  /*2af0*/  FSEL R204, R6, -INF , P2 ;  /* 0xff80000006cc7808 */ /* 0x000fe40001000000 */
[----:B-1----:R-:W-:Y:S01]  /*2b00*/  FSEL R4, R17, -INF , P0 ;  /* 0xff80000011047808 */ /* 0x002fe20000000000 */
[C---:B------:R-:W-:Y:S04]  /*2b10*/  HMMA.16816.F32 R80, R200.reuse, R206, R80 ;  /* 0x000000cec850723c */ /* 0x040fe80000001850 */
[--C-:B------:R-:W-:Y:S01]  /*2b20*/  FFMA.FTZ R4, R4, c[0x0][0x29c], -R2.reuse ;  /* 0x0000a70004047a23 */ /* 0x100fe20000010802 */
[----:B------:R-:W-:Y:S02]  /*2b30*/  ISETP.GT.AND P2, PT, R238, 0x20, PT ;  /* 0x00000020ee00780c */ /* 0x000fe40003f44270 */
[----:B------:R-:W-:Y:S01]  /*2b40*/  FSEL R207, R14, -INF , P1 ;  /* 0xff8000000ecf7808 */ /* 0x000fe20000800000 */
[-C--:B------:R-:W-:Y:S01]  /*2b50*/  HMMA.16816.F32 R84, R200, R212.reuse, R84 ;  /* 0x000000d4c854723c */ /* 0x080fe20000001854 */
[----:B------:R1:W-:Y:S03]  /*2b60*/  MUFU.EX2 R7, R4 ;  /* 0x0000000400077308 */ /* 0x0003e60000000800 */
[----:B------:R-:W-:Y:S02]  /*2b70*/  FSEL R197, R19, -INF , P0 ;  /* 0xff80000013c57808 */ /* 0x000fe40000000000 */
[----:B------:R-:W-:Y:S02]  /*2b80*/  FSEL R243, R13, -INF , P0 ;  /* 0xff8000000df37808 */ /* 0x000fe40000000000 */
[C---:B------:R-:W-:Y:S04]  /*2b90*/  HMMA.16816.F32 R88, R208.reuse, R212, R88 ;  /* 0x000000d4d058723c */ /* 0x040fe80000001858 */
[----:B------:R-:W-:Y:S03]  /*2ba0*/  FSEL R17, R26, -INF , P2 ;  /* 0xff8000001a117808 */ /* 0x000fe60001000000 */
[----:B------:R-:W-:Y:S01]  /*2bb0*/  FSEL R212, R24, -INF , P2 ;  /* 0xff80000018d47808 */ /* 0x000fe20001000000 */
[-C--:B------:R-:W-:Y:S08]  /*2bc0*/  HMMA.16816.F32 R92, R208, R214.reuse, R92 ;  /* 0x000000d6d05c723c */ /* 0x080ff0000000185c */
[C---:B------:R-:W-:Y:S04]  /*2bd0*/  HMMA.16816.F32 R96, R200.reuse, R214, R96 ;  /* 0x000000d6c860723c */ /* 0x040fe80000001860 */
[----:B-1----:R-:W-:Y:S02]  /*2be0*/  FSEL R4, R20, -INF , P2 ;  /* 0xff80000014047808 */ /* 0x002fe40001000000 */
[----:B---3--:R-:W-:Y:S02]  /*2bf0*/  MOV R20, R244 ;  /* 0x000000f400147202 */ /* 0x008fe40000000f00 */
[-C--:B------:R-:W-:Y:S04]  /*2c00*/  HMMA.16816.F32 R100, R200, R216.reuse, R100 ;  /* 0x000000d8c864723c */ /* 0x080fe80000001864 */
[--C-:B------:R-:W-:Y:S01]  /*2c10*/  FFMA.FTZ R4, R4, c[0x0][0x29c], -R2.reuse ;  /* 0x0000a70004047a23 */ /* 0x100fe20000010802 */
[----:B------:R-:W-:Y:S02]  /*2c20*/  FSEL R244, R12, -INF , P1 ;  /* 0xff8000000cf47808 */ /* 0x000fe40000800000 */
[----:B------:R-:W-:Y:S01]  /*2c30*/  ISETP.GT.AND P1, PT, R238, 0x21, PT ;  /* 0x00000021ee00780c */ /* 0x000fe20003f24270 */
[C---:B------:R-:W-:Y:S01]  /*2c40*/  HMMA.16816.F32 R104, R208.reuse, R216, R104 ;  /* 0x000000d8d068723c */ /* 0x040fe20000001868 */
[----:B------:R1:W2:Y:S03]  /*2c50*/  MUFU.EX2 R206, R4 ;  /* 0x0000000400ce7308 */ /* 0x0002a60000000800 */
[----:B------:R-:W-:Y:S02]  /*2c60*/  FSEL R26, R23, -INF , P1 ;  /* 0xff800000171a7808 */ /* 0x000fe40000800000 */
[----:B------:R-:W-:Y:S02]  /*2c70*/  FSEL R213, R25, -INF , P1 ;  /* 0xff80000019d57808 */ /* 0x000fe40000800000 */
[-C--:B------:R-:W-:Y:S04]  /*2c80*/  HMMA.16816.F32 R108, R208, R218.reuse, R108 ;  /* 0x000000dad06c723c */ /* 0x080fe8000000186c */
[----:B------:R-:W-:Y:S02]  /*2c90*/  FSEL R27, R27, -INF , P1 ;  /* 0xff8000001b1b7808 */ /* 0x000fe40000800000 */
[----:B------:R-:W-:Y:S02]  /*2ca0*/  IADD3 R12, R0, R196, RZ ;  /* 0x000000c4000c7210 */ /* 0x000fe40007ffe0ff */
[C---:B------:R-:W-:Y:S04]  /*2cb0*/  HMMA.16816.F32 R112, R200.reuse, R218, R112 ;  /* 0x000000dac870723c */ /* 0x040fe80000001870 */
[----:B------:R-:W-:Y:S04]  /*2cc0*/  MOV R25, R205 ;  /* 0x000000cd00197202 */ /* 0x000fe80000000f00 */
[-C--:B------:R-:W-:Y:S04]  /*2cd0*/  HMMA.16816.F32 R116, R200, R220.reuse, R116 ;  /* 0x000000dcc874723c */ /* 0x080fe80000001874 */
[----:B-1----:R-:W-:Y:S02]  /*2ce0*/  FSEL R4, R21, -INF , P1 ;  /* 0xff80000015047808 */ /* 0x002fe40000800000 */
[----:B------:R-:W-:Y:S02]  /*2cf0*/  FSEL R21, R15, -INF , P0 ;  /* 0xff8000000f157808 */ /* 0x000fe40000000000 */
[C---:B------:R-:W-:Y:S04]  /*2d00*/  HMMA.16816.F32 R120, R208.reuse, R220, R120 ;  /* 0x000000dcd078723c */ /* 0x040fe80000001878 */
[--C-:B------:R-:W-:Y:S01]  /*2d10*/  FFMA.FTZ R4, R4, c[0x0][0x29c], -R2.reuse ;  /* 0x0000a70004047a23 */ /* 0x100fe20000010802 */
[C---:B------:R-:W-:Y:S02]  /*2d20*/  ISETP.GT.AND P0, PT, R238.reuse, 0x30, PT ;  /* 0x00000030ee00780c */ /* 0x040fe40003f04270 */
[----:B------:R-:W-:Y:S01]  /*2d30*/  ISETP.GT.AND P1, PT, R238, 0x40, PT ;  /* 0x00000040ee00780c */ /* 0x000fe20003f24270 */
[-C--:B------:R-:W-:Y:S01]  /*2d40*/  HMMA.16816.F32 R124, R208, R222.reuse, R124 ;  /* 0x000000ded07c723c */ /* 0x080fe2000000187c */
[----:B------:R1:W3:Y:S03]  /*2d50*/  MUFU.EX2 R252, R4 ;  /* 0x0000000400fc7308 */ /* 0x0002e60000000800 */
[----:B------:R-:W-:Y:S02]  /*2d60*/  FSEL R34, R34, -INF , P0 ;  /* 0xff80000022227808 */ /* 0x000fe40000000000 */
[----:B------:R-:W-:Y:S02]  /*2d70*/  FSEL R250, R30, -INF , P0 ;  /* 0xff8000001efa7808 */ /* 0x000fe40000000000 */
[----:B------:R-:W-:Y:S04]  /*2d80*/  HMMA.16816.F32 R128, R200, R222, R128 ;  /* 0x000000dec880723c */ /* 0x000fe80000001880 */
[----:B------:R-:W-:Y:S02]  /*2d90*/  FSEL R38, R38, -INF , P1 ;  /* 0xff80000026267808 */ /* 0x000fe40000800000 */
[----:B------:R-:W-:Y:S02]  /*2da0*/  FSEL R40, R40, -INF , P1 ;  /* 0xff80000028287808 */ /* 0x000fe40000800000 */
[----:B------:R-:W-:Y:S04]  /*2db0*/  FSEL R218, R42, -INF , P1 ;  /* 0xff8000002ada7808 */ /* 0x000fe80000800000 */
[----:B------:R-:W-:Y:S02]  /*2dc0*/  MOV R211, R20 ;  /* 0x0000001400d37202 */ /* 0x000fe40000000f00 */
[----:B------:R-:W-:Y:S02]  /*2dd0*/  MOV R222, R207 ;  /* 0x000000cf00de7202 */ /* 0x000fe40000000f00 */
[----:B--2---:R-:W-:Y:S02]  /*2de0*/  MOV R219, R206 ;  /* 0x000000ce00db7202 */ /* 0x004fe40000000f00 */
[----:B-1----:R-:W-:Y:S02]  /*2df0*/  FSEL R4, R32, -INF , P0 ;  /* 0xff80000020047808 */ /* 0x002fe40000000000 */
[----:B------:R-:W-:Y:S02]  /*2e00*/  FSEL R32, R22, -INF , P2 ;  /* 0xff80000016207808 */ /* 0x000fe40001000000 */
[----:B------:R-:W-:Y:S01]  /*2e10*/  ISETP.GT.AND P2, PT, R238, 0x31, PT ;  /* 0x00000031ee00780c */ /* 0x000fe20003f44270 */
[----:B------:R-:W-:Y:S01]  /*2e20*/  FFMA.FTZ R4, R4, c[0x0][0x29c], -R2 ;  /* 0x0000a70004047a23 */ /* 0x000fe20000010802 */
[----:B------:R-:W-:Y:S01]  /*2e30*/  MOV R221, R7 ;  /* 0x0000000700dd7202 */ /* 0x000fe20000000f00 */
[----:B------:R-:W-:Y:S01]  /*2e40*/  FFMA.FTZ R24, R32, c[0x0][0x29c], -R234 ;  /* 0x0000a70020187a23 */ /* 0x000fe200000108ea */
[----:B------:R-:W-:Y:S01]  /*2e50*/  FSEL R35, R35, -INF , P2 ;  /* 0xff80000023237808 */ /* 0x000fe20001000000 */
[----:B------:R1:W-:Y:S01]  /*2e60*/  MUFU.EX2 R251, R4 ;  /* 0x0000000400fb7308 */ /* 0x0003e20000000800 */
[----:B------:R-:W-:Y:S02]  /*2e70*/  FSEL R248, R31, -INF , P2 ;  /* 0xff8000001ff87808 */ /* 0x000fe40001000000 */
[----:B------:R-:W-:Y:S02]  /*2e80*/  MOV R220, R5 ;  /* 0x0000000500dc7202 */ /* 0x000fe40000000f00 */
[----:B------:R-:W-:Y:S05]  /*2e90*/  MOV R223, R21 ;  /* 0x0000001500df7202 */ /* 0x000fea0000000f00 */
[----:B------:R2:W-:Y:S01]  /*2ea0*/  MUFU.EX2 R205, R24 ;  /* 0x0000001800cd7308 */ /* 0x0005e20000000800 */
[----:B-1----:R-:W-:Y:S05]  /*2eb0*/  FSEL R4, R33, -INF , P2 ;  /* 0xff80000021047808 */ /* 0x002fea0001000000 */
[--C-:B------:R-:W-:Y:S04]  /*2ec0*/  FFMA.FTZ R4, R4, c[0x0][0x29c], -R2.reuse ;  /* 0x0000a70004047a23 */ /* 0x100fe80000010802 */
[----:B------:R1:W-:Y:S01]  /*2ed0*/  MUFU.EX2 R249, R4 ;  /* 0x0000000400f97308 */ /* 0x0003e20000000800 */
[----:B--2---:R-:W-:Y:S02]  /*2ee0*/  IADD3 R24, R196, R0, R229 ;  /* 0x00000000c4187210 */ /* 0x004fe40007ffe0e5 */
[----:B-1----:R-:W-:Y:S02]  /*2ef0*/  FSEL R4, R36, -INF , P1 ;  /* 0xff80000024047808 */ /* 0x002fe40000800000 */
[----:B------:R-:W-:Y:S02]  /*2f00*/  FSEL R36, R28, -INF , P0 ;  /* 0xff8000001c247808 */ /* 0x000fe40000000000 */
[----:B------:R-:W-:Y:S01]  /*2f10*/  ISETP.GT.AND P0, PT, R238, 0x41, PT ;  /* 0x00000041ee00780c */ /* 0x000fe20003f04270 */
[----:B------:R-:W-:Y:S01]  /*2f20*/  FFMA.FTZ R4, R4, c[0x0][0x29c], -R2 ;  /* 0x0000a70004047a23 */ /* 0x000fe20000010802 */
[----:B------:R-:W-:Y:S02]  /*2f30*/  FSEL R28, R29, -INF , P2 ;  /* 0xff8000001d1c7808 */ /* 0x000fe40001000000 */
[----:B------:R-:W-:Y:S01]  /*2f40*/  FSEL R39, R39, -INF , P0 ;  /* 0xff80000027277808 */ /* 0x000fe20000000000 */
[----:B------:R1:W-:Y:S01]  /*2f50*/  MUFU.EX2 R247, R4 ;  /* 0x0000000400f77308 */ /* 0x0003e20000000800 */
[----:B------:R-:W-:Y:S02]  /*2f60*/  FSEL R41, R41, -INF , P0 ;  /* 0xff80000029297808 */ /* 0x000fe40000000000 */
[C---:B------:R-:W-:Y:S02]  /*2f70*/  ISETP.GT.AND P2, PT, R238.reuse, 0x50, PT ;  /* 0x00000050ee00780c */ /* 0x040fe40003f44270 */
[----:B------:R-:W-:Y:S02]  /*2f80*/  ISETP.GT.AND P1, PT, R238, 0x51, PT ;  /* 0x00000051ee00780c */ /* 0x000fe40003f24270 */
[----:B------:R-:W-:Y:S02]  /*2f90*/  FSEL R43, R43, -INF , P0 ;  /* 0xff8000002b2b7808 */ /* 0x000fe40000000000 */
[----:B------:R-:W-:Y:S02]  /*2fa0*/  FSEL R50, R50, -INF , P2 ;  /* 0xff80000032327808 */ /* 0x000fe40001000000 */
[----:B------:R-:W-:Y:S01]  /*2fb0*/  FSEL R42, R46, -INF , P2 ;  /* 0xff8000002e2a7808 */ /* 0x000fe20001000000 */
[----:B------:R-:W-:Y:S01]  /*2fc0*/  FFMA.FTZ R43, R43, c[0x0][0x29c], -R236 ;  /* 0x0000a7002b2b7a23 */ /* 0x000fe200000108ec */
[----:B------:R-:W-:Y:S02]  /*2fd0*/  FSEL R51, R51, -INF , P1 ;  /* 0xff80000033337808 */ /* 0x000fe40000800000 */
[----:B------:R-:W-:Y:S02]  /*2fe0*/  FSEL R48, R48, -INF , P2 ;  /* 0xff80000030307808 */ /* 0x000fe40001000000 */
[----:B------:R-:W-:Y:S01]  /*2ff0*/  FSEL R44, R44, -INF , P2 ;  /* 0xff8000002c2c7808 */ /* 0x000fe20001000000 */
[----:B------:R-:W-:Y:S01]  /*3000*/  FFMA.FTZ R0, R51, c[0x0][0x29c], -R234 ;  /* 0x0000a70033007a23 */ /* 0x000fe200000108ea */
[----:B------:R-:W-:Y:S01]  /*3010*/  ISETP.GT.AND P2, PT, R238, 0x61, PT ;  /* 0x00000061ee00780c */ /* 0x000fe20003f44270 */
[--C-:B------:R-:W-:Y:S01]  /*3020*/  FFMA.FTZ R48, R48, c[0x0][0x29c], -R2.reuse ;  /* 0x0000a70030307a23 */ /* 0x100fe20000010802 */
[----:B------:R-:W-:Y:S01]  /*3030*/  FSEL R45, R45, -INF , P1 ;  /* 0xff8000002d2d7808 */ /* 0x000fe20000800000 */
[----:B------:R2:W-:Y:S01]  /*3040*/  MUFU.EX2 R200, R0 ;  /* 0x0000000000c87308 */ /* 0x0005e20000000800 */
[----:B------:R-:W-:Y:S02]  /*3050*/  FSEL R49, R49, -INF , P1 ;  /* 0xff80000031317808 */ /* 0x000fe40000800000 */
[----:B-1----:R-:W-:Y:S02]  /*3060*/  FSEL R4, R37, -INF , P0 ;  /* 0xff80000025047808 */ /* 0x002fe40000000000 */
[----:B------:R-:W-:Y:S01]  /*3070*/  ISETP.GT.AND P0, PT, R238, 0x60, PT ;  /* 0x00000060ee00780c */ /* 0x000fe20003f04270 */
[--C-:B------:R-:W-:Y:S01]  /*3080*/  FFMA.FTZ R49, R49, c[0x0][0x29c], -R2.reuse ;  /* 0x0000a70031317a23 */ /* 0x100fe20000010802 */
[----:B------:R-:W-:Y:S01]  /*3090*/  FSEL R37, R47, -INF , P1 ;  /* 0xff8000002f257808 */ /* 0x000fe20000800000 */
[--C-:B------:R-:W-:Y:S01]  /*30a0*/  FFMA.FTZ R4, R4, c[0x0][0x29c], -R2.reuse ;  /* 0x0000a70004047a23 */ /* 0x100fe20000010802 */
[----:B------:R-:W-:Y:S01]  /*30b0*/  FSEL R54, R54, -INF , P0 ;  /* 0xff80000036367808 */ /* 0x000fe20000000000 */
[----:B------:R-:W-:Y:S01]  /*30c0*/  MUFU.EX2 R215, R49 ;  /* 0x0000003100d77308 */ /* 0x000fe20000000800 */
[----:B------:R-:W-:Y:S02]  /*30d0*/  FSEL R56, R56, -INF , P0 ;  /* 0xff80000038387808 */ /* 0x000fe40000000000 */
[----:B------:R-:W-:Y:S02]  /*30e0*/  FSEL R33, R58, -INF , P0 ;  /* 0xff8000003a217808 */ /* 0x000fe40000000000 */
[----:B------:R-:W-:Y:S02]  /*30f0*/  FSEL R52, R52, -INF , P0 ;  /* 0xff80000034347808 */ /* 0x000fe40000000000 */
[C---:B------:R-:W-:Y:S02]  /*3100*/  ISETP.GT.AND P0, PT, R238.reuse, 0x71, PT ;  /* 0x00000071ee00780c */ /* 0x040fe40003f04270 */
[----:B------:R-:W-:Y:S01]  /*3110*/  ISETP.GT.AND P1, PT, R238, 0x70, PT ;  /* 0x00000070ee00780c */ /* 0x000fe20003f24270 */
[----:B------:R-:W-:Y:S01]  /*3120*/  FFMA.FTZ R52, R52, c[0x0][0x29c], -R2 ;  /* 0x0000a70034347a23 */ /* 0x000fe20000010802 */
[----:B------:R-:W-:Y:S01]  /*3130*/  FSEL R53, R53, -INF , P2 ;  /* 0xff80000035357808 */ /* 0x000fe20001000000 */
[----:B------:R-:W-:Y:S01]  /*3140*/  MUFU.EX2 R216, R48 ;  /* 0x0000003000d87308 */ /* 0x000fe20000000800 */
[----:B------:R-:W-:Y:S01]  /*3150*/  FSEL R20, R64, -INF , P1 ;  /* 0xff80000040147808 */ /* 0x000fe20000800000 */
[----:B--2---:R-:W-:Y:S01]  /*3160*/  FFMA.FTZ R0, R54, c[0x0][0x29c], -R234 ;  /* 0x0000a70036007a23 */ /* 0x004fe200000108ea */
[----:B------:R-:W-:Y:S01]  /*3170*/  FSEL R65, R65, -INF , P0 ;  /* 0xff80000041417808 */ /* 0x000fe20000000000 */
[--C-:B------:R-:W-:Y:S01]  /*3180*/  FFMA.FTZ R53, R53, c[0x0][0x29c], -R2.reuse ;  /* 0x0000a70035357a23 */ /* 0x100fe20000010802 */
[----:B------:R-:W-:Y:S01]  /*3190*/  MOV R47, R17 ;  /* 0x00000011002f7202 */ /* 0x000fe20000000f00 */
[--C-:B------:R-:W-:Y:S01]  /*31a0*/  FFMA.FTZ R20, R20, c[0x0][0x29c], -R2.reuse ;  /* 0x0000a70014147a23 */ /* 0x100fe20000010802 */
[----:B------:R-:W-:Y:S01]  /*31b0*/  MOV R46, R27 ;  /* 0x0000001b002e7202 */ /* 0x000fe20000000f00 */
[----:B------:R-:W-:Y:S01]  /*31c0*/  FFMA.FTZ R2, R65, c[0x0][0x29c], -R2 ;  /* 0x0000a70041027a23 */ /* 0x000fe20000010802 */
[----:B------:R-:W-:Y:S01]  /*31d0*/  MOV R27, R16 ;  /* 0x00000010001b7202 */ /* 0x000fe20000000f00 */
[----:B------:R1:W-:Y:S01]  /*31e0*/  MUFU.EX2 R217, R4 ;  /* 0x0000000400d97308 */ /* 0x0003e20000000800 */
[----:B------:R-:W-:Y:S02]  /*31f0*/  FSEL R55, R55, -INF , P2 ;  /* 0xff80000037377808 */ /* 0x000fe40001000000 */
[----:B------:R-:W-:Y:S02]  /*3200*/  FSEL R67, R67, -INF , P0 ;  /* 0xff80000043437808 */ /* 0x000fe40000000000 */
[----:B------:R-:W-:Y:S01]  /*3210*/  FSEL R66, R66, -INF , P1 ;  /* 0xff80000042427808 */ /* 0x000fe20000800000 */
[--C-:B------:R-:W-:Y:S01]  /*3220*/  FFMA.FTZ R55, R55, c[0x0][0x29c], -R234.reuse ;  /* 0x0000a70037377a23 */ /* 0x100fe200000108ea */
[----:B------:R-:W-:Y:S02]  /*3230*/  FSEL R57, R57, -INF , P2 ;  /* 0xff80000039397808 */ /* 0x000fe40001000000 */
[----:B------:R-:W-:Y:S01]  /*3240*/  FSEL R61, R61, -INF , P0 ;  /* 0xff8000003d3d7808 */ /* 0x000fe20000000000 */
[----:B------:R2:W-:Y:S01]  /*3250*/  MUFU.EX2 R208, R2 ;  /* 0x0000000200d07308 */ /* 0x0005e20000000800 */
[----:B------:R-:W-:Y:S01]  /*3260*/  FFMA.FTZ R66, R66, c[0x0][0x29c], -R234 ;  /* 0x0000a70042427a23 */ /* 0x000fe200000108ea */
[----:B------:R-:W-:Y:S02]  /*3270*/  FSEL R63, R63, -INF , P0 ;  /* 0xff8000003f3f7808 */ /* 0x000fe40000000000 */
[----:B------:R-:W-:Y:S02]  /*3280*/  FSEL R59, R59, -INF , P2 ;  /* 0xff8000003b3b7808 */ /* 0x000fe40001000000 */
[----:B------:R-:W-:Y:S02]  /*3290*/  FSEL R62, R62, -INF , P1 ;  /* 0xff8000003e3e7808 */ /* 0x000fe40000800000 */
[----:B------:R-:W-:Y:S01]  /*32a0*/  FSEL R60, R60, -INF , P1 ;  /* 0xff8000003c3c7808 */ /* 0x000fe20000800000 */
[--C-:B------:R-:W-:Y:S01]  /*32b0*/  FFMA.FTZ R59, R59, c[0x0][0x29c], -R236.reuse ;  /* 0x0000a7003b3b7a23 */ /* 0x100fe200000108ec */
[----:B------:R4:W-:Y:S01]  /*32c0*/  MUFU.EX2 R214, R52 ;  /* 0x0000003400d67308 */ /* 0x0009e20000000800 */
[----:B------:R-:W-:Y:S01]  /*32d0*/  FFMA.FTZ R62, R62, c[0x0][0x29c], -R236 ;  /* 0x0000a7003e3e7a23 */ /* 0x000fe200000108ec */
[----:B------:R-:W-:Y:S01]  /*32e0*/  PLOP3.LUT P0, PT, PT, PT, UP0, 0x80, 0x0 ;  /* 0x000000000000781c */ /* 0x000fe20003f0f008 */
[--C-:B------:R-:W-:Y:S01]  /*32f0*/  FFMA.FTZ R60, R60, c[0x0][0x29c], -R235.reuse ;  /* 0x0000a7003c3c7a23 */ /* 0x100fe200000108eb */
[----:B-1----:R-:W1:Y:S06]  /*3300*/  LDSM.16.M88.4 R4, [R12+0x10080] ;  /* 0x010080000c04783b */ /* 0x002e6c0000000200 */
[----:B------:R5:W-:Y:S02]  /*3310*/  MUFU.EX2 R210, R20 ;  /* 0x0000001400d27308 */ /* 0x000be40000000800 */
[----:B------:R-:W3:Y:S01]  /*3320*/  LDSM.16.M88.4 R12, [R12+0x12080] ;  /* 0x012080000c0c783b */ /* 0x000ee20000000200 */
[--C-:B--2---:R-:W-:Y:S07]  /*3330*/  FFMA.FTZ R2, R199, c[0x0][0x29c], -R234.reuse ;  /* 0x0000a700c7027a23 */ /* 0x104fee00000108ea */
[----:B------:R2:W-:Y:S01]  /*3340*/  MUFU.EX2 R49, R2 ;  /* 0x0000000200317308 */ /* 0x0005e20000000800 */
[----:B----4-:R-:W-:Y:S02]  /*3350*/  MOV R52, R18 ;  /* 0x0000001200347202 */ /* 0x010fe40000000f00 */
[----:B------:R-:W4:Y:S07]  /*3360*/  LDSM.16.M88.4 R16, [R226+0x5080] ;  /* 0x00508000e210783b */ /* 0x000f2e0000000200 */
[----:B------:R-:W-:Y:S01]  /*3370*/  MUFU.EX2 R43, R43 ;  /* 0x0000002b002b7308 */ /* 0x000fe20000000800 */
[----:B-----5:R-:W5:Y:S09]  /*3380*/  LDSM.16.M88.4 R20, [R226+0x6080] ;  /* 0x00608000e214783b */ /* 0x020f720000000200 */
[----:B------:R4:W-:Y:S01]  /*3390*/  MUFU.EX2 R199, R0 ;  /* 0x0000000000c77308 */ /* 0x0009e20000000800 */
[-C--:B-1----:R-:W-:Y:S05]  /*33a0*/  HMMA.16816.F32 R68, R4, R8.reuse, R68 ;  /* 0x000000080444723c */ /* 0x082fea0000001844 */
[--C-:B--2---:R-:W-:Y:S04]  /*33b0*/  FFMA.FTZ R2, R204, c[0x0][0x29c], -R234.reuse ;  /* 0x0000a700cc027a23 */ /* 0x104fe800000108ea */
[----:B------:R-:W-:Y:S01]  /*33c0*/  MUFU.EX2 R29, R66 ;  /* 0x00000042001d7308 */ /* 0x000fe20000000800 */
[C---:B---3--:R-:W-:Y:S08]  /*33d0*/  HMMA.16816.F32 R72, R12.reuse, R8, R72 ;  /* 0x000000080c48723c */ /* 0x048ff00000001848 */
[-C--:B------:R-:W-:Y:S01]  /*33e0*/  HMMA.16816.F32 R76, R12, R10.reuse, R76 ;  /* 0x0000000a0c4c723c */ /* 0x080fe2000000184c */
[----:B------:R1:W-:Y:S03]  /*33f0*/  MUFU.EX2 R48, R2 ;  /* 0x0000000200307308 */ /* 0x0003e60000000800 */
[--C-:B----4-:R-:W-:Y:S04]  /*3400*/  FFMA.FTZ R0, R245, c[0x0][0x29c], -R235.reuse ;  /* 0x0000a700f5007a23 */ /* 0x110fe800000108eb */
[C---:B------:R-:W-:Y:S01]  /*3410*/  HMMA.16816.F32 R80, R4.reuse, R10, R80 ;  /* 0x0000000a0450723c */ /* 0x040fe20000001850 */
[----:B------:R-:W2:Y:S02]  /*3420*/  LDSM.16.M88.4 R8, [R226+0x7080] ;  /* 0x00708000e208783b */ /* 0x000ea40000000200 */
[----:B------:R-:W-:Y:S05]  /*3430*/  MUFU.EX2 R209, R53 ;  /* 0x0000003500d17308 */ /* 0x000fea0000000800 */
[-C--:B------:R-:W-:Y:S05]  /*3440*/  HMMA.16816.F32 R84, R4, R16.reuse, R84 ;  /* 0x000000100454723c */ /* 0x080fea0000001854 */
[----:B------:R-:W-:Y:S03]  /*3450*/  MUFU.EX2 R60, R60 ;  /* 0x0000003c003c7308 */ /* 0x000fe60000000800 */
[C---:B------:R-:W-:Y:S04]  /*3460*/  HMMA.16816.F32 R88, R12.reuse, R16, R88 ;  /* 0x000000100c58723c */ /* 0x040fe80000001858 */
[--C-:B-1----:R-:W-:Y:S03]  /*3470*/  FFMA.FTZ R2, R198, c[0x0][0x29c], -R234.reuse ;  /* 0x0000a700c6027a23 */ /* 0x102fe600000108ea */
[----:B------:R-:W-:Y:S01]  /*3480*/  MUFU.EX2 R198, R55 ;  /* 0x0000003700c67308 */ /* 0x000fe20000000800 */
[-C--:B------:R-:W-:Y:S08]  /*3490*/  HMMA.16816.F32 R92, R12, R18.reuse, R92 ;  /* 0x000000120c5c723c */ /* 0x080ff0000000185c */
[C---:B------:R-:W-:Y:S01]  /*34a0*/  HMMA.16816.F32 R96, R4.reuse, R18, R96 ;  /* 0x000000120460723c */ /* 0x040fe20000001860 */
[----:B------:R1:W-:Y:S01]  /*34b0*/  MUFU.EX2 R207, R2 ;  /* 0x0000000200cf7308 */ /* 0x0003e20000000800 */
[----:B------:R-:W-:Y:S06]  /*34c0*/  LDSM.16.M88.4 R16, [R24+0x10080] ;  /* 0x010080001810783b */ /* 0x000fec0000000200 */
[-C--:B-----5:R-:W-:Y:S08]  /*34d0*/  HMMA.16816.F32 R100, R4, R20.reuse, R100 ;  /* 0x000000140464723c */ /* 0x0a0ff00000001864 */
[C---:B------:R-:W-:Y:S08]  /*34e0*/  HMMA.16816.F32 R104, R12.reuse, R20, R104 ;  /* 0x000000140c68723c */ /* 0x040ff00000001868 */
[-C--:B------:R-:W-:Y:S04]  /*34f0*/  HMMA.16816.F32 R108, R12, R22.reuse, R108 ;  /* 0x000000160c6c723c */ /* 0x080fe8000000186c */
[--C-:B-1----:R-:W-:Y:S02]  /*3500*/  FFMA.FTZ R2, R197, c[0x0][0x29c], -R234.reuse ;  /* 0x0000a700c5027a23 */ /* 0x102fe400000108ea */
[----:B------:R1:W-:Y:S02]  /*3510*/  MUFU.EX2 R197, R0 ;  /* 0x0000000000c57308 */ /* 0x0003e40000000800 */
[C---:B------:R-:W-:Y:S01]  /*3520*/  HMMA.16816.F32 R112, R4.reuse, R22, R112 ;  /* 0x000000160470723c */ /* 0x040fe20000001870 */
[----:B------:R-:W3:Y:S07]  /*3530*/  LDSM.16.M88.4 R20, [R227+0x4080] ;  /* 0x00408000e314783b */ /* 0x000eee0000000200 */
[-C--:B--2---:R-:W-:Y:S01]  /*3540*/  HMMA.16816.F32 R116, R4, R8.reuse, R116 ;  /* 0x000000080474723c */ /* 0x084fe20000001874 */
[----:B------:R2:W-:Y:S07]  /*3550*/  MUFU.EX2 R206, R2 ;  /* 0x0000000200ce7308 */ /* 0x0005ee0000000800 */
[C---:B------:R-:W-:Y:S04]  /*3560*/  HMMA.16816.F32 R120, R12.reuse, R8, R120 ;  /* 0x000000080c78723c */ /* 0x040fe80000001878 */
[--C-:B-1----:R-:W-:Y:S04]  /*3570*/  FFMA.FTZ R0, R246, c[0x0][0x29c], -R235.reuse ;  /* 0x0000a700f6007a23 */ /* 0x102fe800000108eb */
[-C--:B------:R-:W-:Y:S01]  /*3580*/  HMMA.16816.F32 R124, R12, R10.reuse, R124 ;  /* 0x0000000a0c7c723c */ /* 0x080fe2000000187c */
[----:B------:R-:W-:Y:S07]  /*3590*/  LDSM.16.M88.4 R12, [R227+0x5080] ;  /* 0x00508000e30c783b */ /* 0x000fee0000000200 */
[----:B------:R-:W-:Y:S01]  /*35a0*/  HMMA.16816.F32 R128, R4, R10, R128 ;  /* 0x0000000a0480723c */ /* 0x000fe20000001880 */
[----:B------:R-:W-:Y:S03]  /*35b0*/  LDSM.16.M88.4 R4, [R227+0x6080] ;  /* 0x00608000e304783b */ /* 0x000fe60000000200 */
[--C-:B--2---:R-:W-:Y:S04]  /*35c0*/  FFMA.FTZ R2, R26, c[0x0][0x29c], -R234.reuse ;  /* 0x0000a7001a027a23 */ /* 0x104fe800000108ea */
[----:B------:R1:W-:Y:S01]  /*35d0*/  MUFU.EX2 R31, R2 ;  /* 0x00000002001f7308 */ /* 0x0003e20000000800 */
[-C--:B---3--:R-:W-:Y:S01]  /*35e0*/  HMMA.16816.F32 R68, R16, R20.reuse, R68 ;  /* 0x000000141044723c */ /* 0x088fe20000001844 */
[----:B------:R-:W-:Y:S04]  /*35f0*/  LDSM.16.M88.4 R8, [R227+0x7080] ;  /* 0x00708000e308783b */ /* 0x000fe80000000200 */
[--C-:B-1----:R-:W-:Y:S01]  /*3600*/  FFMA.FTZ R2, R34, c[0x0][0x29c], -R234.reuse ;  /* 0x0000a70022027a23 */ /* 0x102fe200000108ea */
[----:B------:R-:W-:Y:S03]  /*3610*/  MOV R34, R27 ;  /* 0x0000001b00227202 */ /* 0x000fe60000000f00 */
[----:B------:R1:W-:Y:S03]  /*3620*/  MUFU.EX2 R204, R2 ;  /* 0x0000000200cc7308 */ /* 0x0003e60000000800 */
[--C-:B-1----:R-:W-:Y:S07]  /*3630*/  FFMA.FTZ R2, R35, c[0x0][0x29c], -R234.reuse ;  /* 0x0000a70023027a23 */ /* 0x102fee00000108ea */
[----:B------:R1:W-:Y:S02]  /*3640*/  MUFU.EX2 R203, R2 ;  /* 0x0000000200cb7308 */ /* 0x0003e40000000800 */
[--C-:B-1----:R-:W-:Y:S01]  /*3650*/  FFMA.FTZ R2, R38, c[0x0][0x29c], -R234.reuse ;  /* 0x0000a70026027a23 */ /* 0x102fe200000108ea */
[----:B------:R-:W-:Y:S02]  /*3660*/  MOV R38, R25 ;  /* 0x0000001900267202 */ /* 0x000fe40000000f00 */
[----:B------:R-:W1:Y:S05]  /*3670*/  LDSM.16.M88.4 R24, [R24+0x12080] ;  /* 0x012080001818783b */ /* 0x000e6a0000000200 */
[----:B------:R2:W-:Y:S02]  /*3680*/  MUFU.EX2 R202, R2 ;  /* 0x0000000200ca7308 */ /* 0x0005e40000000800 */
[--C-:B--2---:R-:W-:Y:S01]  /*3690*/  FFMA.FTZ R2, R39, c[0x0][0x29c], -R234.reuse ;  /* 0x0000a70027027a23 */ /* 0x104fe200000108ea */
[----:B------:R-:W-:Y:S07]  /*36a0*/  F2FP.PACK_AB R39, R252, R219 ;  /* 0x000000dbfc27723e */ /* 0x000fee00000000ff */
[----:B------:R2:W3:Y:S01]  /*36b0*/  MUFU.EX2 R30, R2 ;  /* 0x00000002001e7308 */ /* 0x0004e20000000800 */
[C---:B-1----:R-:W-:Y:S08]  /*36c0*/  HMMA.16816.F32 R72, R24.reuse, R20, R72 ;  /* 0x000000141848723c */ /* 0x042ff00000001848 */
[-C--:B------:R-:W-:Y:S04]  /*36d0*/  HMMA.16816.F32 R76, R24, R22.reuse, R76 ;  /* 0x00000016184c723c */ /* 0x080fe8000000184c */
[--C-:B--2---:R-:W-:Y:S01]  /*36e0*/  FFMA.FTZ R2, R50, c[0x0][0x29c], -R234.reuse ;  /* 0x0000a70032027a23 */ /* 0x104fe200000108ea */
[----:B---3--:R-:W-:Y:S01]  /*36f0*/  F2FP.PACK_AB R21, R30, R202 ;  /* 0x000000ca1e15723e */ /* 0x008fe200000000ff */
[----:B------:R-:W-:Y:S02]  /*3700*/  FFMA.FTZ R234, R67, c[0x0][0x29c], -R234 ;  /* 0x0000a70043ea7a23 */ /* 0x000fe400000108ea */
[C---:B------:R-:W-:Y:S01]  /*3710*/  HMMA.16816.F32 R80, R16.reuse, R22, R80 ;  /* 0x000000161050723c */ /* 0x040fe20000001850 */
[----:B------:R1:W-:Y:S06]  /*3720*/  MUFU.EX2 R67, R0 ;  /* 0x0000000000437308 */ /* 0x0003ec0000000800 */
[----:B------:R-:W-:Y:S01]  /*3730*/  F2FP.PACK_AB R23, R206, R207 ;  /* 0x000000cfce17723e */ /* 0x000fe200000000ff */
[-C--:B------:R-:W-:Y:S03]  /*3740*/  HMMA.16816.F32 R84, R16, R12.reuse, R84 ;  /* 0x0000000c1054723c */ /* 0x080fe60000001854 */
[----:B------:R2:W3:Y:S01]  /*3750*/  MUFU.EX2 R201, R2 ;  /* 0x0000000200c97308 */ /* 0x0004e20000000800 */
[----:B------:R-:W-:Y:S04]  /*3760*/  F2FP.PACK_AB R22, R203, R204 ;  /* 0x000000cccb16723e */ /* 0x000fe800000000ff */
[C---:B------:R-:W-:Y:S05]  /*3770*/  HMMA.16816.F32 R88, R24.reuse, R12, R88 ;  /* 0x0000000c1858723c */ /* 0x040fea0000001858 */
[----:B------:R-:W-:Y:S03]  /*3780*/  MUFU.EX2 R234, R234 ;  /* 0x000000ea00ea7308 */ /* 0x000fe60000000800 */
[-C--:B------:R-:W-:Y:S04]  /*3790*/  HMMA.16816.F32 R92, R24, R14.reuse, R92 ;  /* 0x0000000e185c723c */ /* 0x080fe8000000185c */
[--C-:B-1----:R-:W-:Y:S04]  /*37a0*/  FFMA.FTZ R0, R244, c[0x0][0x29c], -R235.reuse ;  /* 0x0000a700f4007a23 */ /* 0x102fe800000108eb */
[----:B------:R1:W-:Y:S01]  /*37b0*/  MUFU.EX2 R66, R0 ;  /* 0x0000000000427308 */ /* 0x0003e20000000800 */
[C---:B------:R-:W-:Y:S04]  /*37c0*/  HMMA.16816.F32 R96, R16.reuse, R14, R96 ;  /* 0x0000000e1060723c */ /* 0x040fe80000001860 */
[--C-:B--2---:R-:W-:Y:S01]  /*37d0*/  FFMA.FTZ R2, R213, c[0x0][0x29c], -R235.reuse ;  /* 0x0000a700d5027a23 */ /* 0x104fe200000108eb */
[----:B---3--:R-:W-:Y:S02]  /*37e0*/  F2FP.PACK_AB R20, R200, R201 ;  /* 0x000000c9c814723e */ /* 0x008fe400000000ff */
[----:B------:R-:W-:Y:S01]  /*37f0*/  F2FP.PACK_AB R14, R197, R67 ;  /* 0x00000043c50e723e */ /* 0x000fe200000000ff */
[-C--:B------:R-:W-:Y:S01]  /*3800*/  HMMA.16816.F32 R100, R16, R4.reuse, R100 ;  /* 0x000000041064723c */ /* 0x080fe20000001864 */
[----:B------:R2:W-:Y:S07]  /*3810*/  MUFU.EX2 R64, R2 ;  /* 0x0000000200407308 */ /* 0x0005ee0000000800 */
[C---:B------:R-:W-:Y:S04]  /*3820*/  HMMA.16816.F32 R104, R24.reuse, R4, R104 ;  /* 0x000000041868723c */ /* 0x040fe80000001868 */
[--C-:B-1----:R-:W-:Y:S04]  /*3830*/  FFMA.FTZ R0, R243, c[0x0][0x29c], -R235.reuse ;  /* 0x0000a700f3007a23 */ /* 0x102fe800000108eb */
[-C--:B------:R-:W-:Y:S01]  /*3840*/  HMMA.16816.F32 R108, R24, R6.reuse, R108 ;  /* 0x00000006186c723c */ /* 0x080fe2000000186c */
[----:B------:R1:W3:Y:S03]  /*3850*/  MUFU.EX2 R65, R0 ;  /* 0x0000000000417308 */ /* 0x0002e60000000800 */
[--C-:B------:R-:W-:Y:S02]  /*3860*/  FFMA.FTZ R4, R56, c[0x0][0x29c], -R235.reuse ;  /* 0x0000a70038047a23 */ /* 0x100fe400000108eb */
[--C-:B------:R-:W-:Y:S01]  /*3870*/  FFMA.FTZ R56, R33, c[0x0][0x29c], -R236.reuse ;  /* 0x0000a70021387a23 */ /* 0x100fe200000108ec */
[----:B------:R-:W-:Y:S01]  /*3880*/  F2FP.PACK_AB R33, R209, R214 ;  /* 0x000000d6d121723e */ /* 0x000fe200000000ff */
[C---:B------:R-:W-:Y:S01]  /*3890*/  HMMA.16816.F32 R112, R16.reuse, R6, R112 ;  /* 0x000000061070723c */ /* 0x040fe20000001870 */
[----:B--2---:R-:W2:Y:S03]  /*38a0*/  LDS R2, [R237+0x18480] ;  /* 0x01848000ed027984 */ /* 0x004ea60000000800 */
[--C-:B------:R-:W-:Y:S01]  /*38b0*/  FFMA.FTZ R5, R34, c[0x0][0x29c], -R236.reuse ;  /* 0x0000a70022057a23 */ /* 0x100fe200000108ec */
[----:B------:R-:W-:Y:S02]  /*38c0*/  F2FP.PACK_AB R34, R215, R216 ;  /* 0x000000d8d722723e */ /* 0x000fe400000000ff */
[--C-:B------:R-:W-:Y:S01]  /*38d0*/  FFMA.FTZ R6, R222, c[0x0][0x29c], -R236.reuse ;  /* 0x0000a700de067a23 */ /* 0x100fe200000108ec */
[-C--:B------:R-:W-:Y:S01]  /*38e0*/  HMMA.16816.F32 R116, R16, R8.reuse, R116 ;  /* 0x000000081074723c */ /* 0x080fe20000001874 */
[----:B------:R-:W-:Y:S03]  /*38f0*/  MUFU.EX2 R51, R5 ;  /* 0x0000000500337308 */ /* 0x000fe60000000800 */
[--C-:B------:R-:W-:Y:S04]  /*3900*/  FFMA.FTZ R7, R223, c[0x0][0x29c], -R236.reuse ;  /* 0x0000a700df077a23 */ /* 0x100fe800000108ec */
[C---:B------:R-:W-:Y:S03]  /*3910*/  HMMA.16816.F32 R120, R24.reuse, R8, R120 ;  /* 0x000000081878723c */ /* 0x040fe60000001878 */
[----:B------:R-:W-:Y:S01]  /*3920*/  MUFU.EX2 R50, R6 ;  /* 0x0000000600327308 */ /* 0x000fe20000000800 */
[--C-:B-1----:R-:W-:Y:S01]  /*3930*/  FFMA.FTZ R0, R212, c[0x0][0x29c], -R235.reuse ;  /* 0x0000a700d4007a23 */ /* 0x102fe200000108eb */
[----:B---3--:R-:W-:Y:S02]  /*3940*/  F2FP.PACK_AB R13, R65, R66 ;  /* 0x00000042410d723e */ /* 0x008fe400000000ff */
[--C-:B------:R-:W-:Y:S01]  /*3950*/  FFMA.FTZ R8, R47, c[0x0][0x29c], -R236.reuse ;  /* 0x0000a7002f087a23 */ /* 0x100fe200000108ec */
[-C--:B------:R-:W-:Y:S04]  /*3960*/  HMMA.16816.F32 R124, R24, R10.reuse, R124 ;  /* 0x0000000a187c723c */ /* 0x080fe8000000187c */
[--C-:B------:R-:W-:Y:S01]  /*3970*/  FFMA.FTZ R47, R46, c[0x0][0x29c], -R236.reuse ;  /* 0x0000a7002e2f7a23 */ /* 0x100fe200000108ec */
[----:B------:R1:W-:Y:S01]  /*3980*/  MUFU.EX2 R12, R0 ;  /* 0x00000000000c7308 */ /* 0x0003e20000000800 */
[----:B------:R-:W-:Y:S01]  /*3990*/  FFMA.FTZ R46, R250, c[0x0][0x29c], -R236 ;  /* 0x0000a700fa2e7a23 */ /* 0x000fe200000108ec */
[----:B------:R-:W-:Y:S01]  /*39a0*/  F2FP.PACK_AB R24, R31, R205 ;  /* 0x000000cd1f18723e */ /* 0x000fe200000000ff */
[----:B------:R-:W-:Y:S04]  /*39b0*/  HMMA.16816.F32 R128, R16, R10, R128 ;  /* 0x0000000a1080723c */ /* 0x000fe80000001880 */
[----:B------:R-:W-:Y:S03]  /*39c0*/  F2FP.PACK_AB R25, R208, R210 ;  /* 0x000000d2d019723e */ /* 0x000fe600000000ff */
[----:B------:R-:W-:Y:S01]  /*39d0*/  MUFU.EX2 R47, R47 ;  /* 0x0000002f002f7308 */ /* 0x000fe20000000800 */
[----:B------:R-:W-:Y:S01]  /*39e0*/  F2FP.PACK_AB R19, R198, R199 ;  /* 0x000000c7c613723e */ /* 0x000fe200000000ff */
[--C-:B--2---:R-:W-:Y:S03]  /*39f0*/  FADD.FTZ R68, R68, -R2.reuse ;  /* 0x8000000244447221 */ /* 0x104fe60000010000 */
[--C-:B------:R-:W-:Y:S01]  /*3a00*/  FADD.FTZ R69, R69, -R2.reuse ;  /* 0x8000000245457221 */ /* 0x100fe20000010000 */
[----:B------:R-:W-:Y:S01]  /*3a10*/  F2FP.PACK_AB R18, R234, R29 ;  /* 0x0000001dea12723e */ /* 0x000fe200000000ff */
[----:B------:R-:W-:Y:S02]  /*3a20*/  FMUL.FTZ R68, R52, R68 ;  /* 0x0000004434447220 */ /* 0x000fe40000410000 */
[--C-:B------:R-:W-:Y:S01]  /*3a30*/  FADD.FTZ R80, R80, -R2.reuse ;  /* 0x8000000250507221 */ /* 0x100fe20000010000 */
[----:B------:R-:W-:Y:S01]  /*3a40*/  MUFU.EX2 R46, R46 ;  /* 0x0000002e002e7308 */ /* 0x000fe20000000800 */
[--C-:B------:R-:W-:Y:S02]  /*3a50*/  FADD.FTZ R81, R81, -R2.reuse ;  /* 0x8000000251517221 */ /* 0x100fe40000010000 */
[--C-:B------:R-:W-:Y:S02]  /*3a60*/  FADD.FTZ R84, R84, -R2.reuse ;  /* 0x8000000254547221 */ /* 0x100fe40000010000 */
[--C-:B-1----:R-:W-:Y:S02]  /*3a70*/  FFMA.FTZ R0, R36, c[0x0][0x29c], -R235.reuse ;  /* 0x0000a70024007a23 */ /* 0x102fe400000108eb */
[--C-:B------:R-:W-:Y:S02]  /*3a80*/  FADD.FTZ R85, R85, -R2.reuse ;  /* 0x8000000255557221 */ /* 0x100fe40000010000 */
[--C-:B------:R-:W-:Y:S01]  /*3a90*/  FADD.FTZ R96, R96, -R2.reuse ;  /* 0x8000000260607221 */ /* 0x100fe20000010000 */
[----:B------:R1:W-:Y:S01]  /*3aa0*/  MUFU.EX2 R58, R0 ;  /* 0x00000000003a7308 */ /* 0x0003e20000000800 */
[--C-:B------:R-:W-:Y:S02]  /*3ab0*/  FADD.FTZ R97, R97, -R2.reuse ;  /* 0x8000000261617221 */ /* 0x100fe40000010000 */
[--C-:B------:R-:W-:Y:S02]  /*3ac0*/  FADD.FTZ R100, R100, -R2.reuse ;  /* 0x8000000264647221 */ /* 0x100fe40000010000 */
[--C-:B------:R-:W-:Y:S02]  /*3ad0*/  FADD.FTZ R101, R101, -R2.reuse ;  /* 0x8000000265657221 */ /* 0x100fe40000010000 */
[--C-:B------:R-:W-:Y:S02]  /*3ae0*/  FADD.FTZ R112, R112, -R2.reuse ;  /* 0x8000000270707221 */ /* 0x100fe40000010000 */
[--C-:B------:R-:W-:Y:S02]  /*3af0*/  FADD.FTZ R113, R113, -R2.reuse ;  /* 0x8000000271717221 */ /* 0x100fe40000010000 */
[--C-:B------:R-:W-:Y:S02]  /*3b00*/  FADD.FTZ R116, R116, -R2.reuse ;  /* 0x8000000274747221 */ /* 0x100fe40000010000 */
[--C-:B------:R-:W-:Y:S02]  /*3b10*/  FADD.FTZ R117, R117, -R2.reuse ;  /* 0x8000000275757221 */ /* 0x100fe40000010000 */
[--C-:B------:R-:W-:Y:S02]  /*3b20*/  FADD.FTZ R128, R128, -R2.reuse ;  /* 0x8000000280807221 */ /* 0x100fe40000010000 */
[----:B------:R-:W-:Y:S02]  /*3b30*/  FADD.FTZ R129, R129, -R2 ;  /* 0x8000000281817221 */ /* 0x000fe40000010000 */
[----:B------:R-:W2:Y:S01]  /*3b40*/  LDS R2, [R237+0x18580] ;  /* 0x01858000ed027984 */ /* 0x000ea20000000800 */
[--C-:B------:R-:W-:Y:S01]  /*3b50*/  FFMA.FTZ R36, R37, c[0x0][0x29c], -R236.reuse ;  /* 0x0000a70025247a23 */ /* 0x100fe200000108ec */
[----:B------:R-:W-:Y:S01]  /*3b60*/  F2FP.PACK_AB R37, R217, R247 ;  /* 0x000000f7d925723e */ /* 0x000fe200000000ff */
[----:B------:R-:W-:Y:S02]  /*3b70*/  FMUL.FTZ R69, R211, R69 ;  /* 0x00000045d3457220 */ /* 0x000fe40000410000 */
[--C-:B-1----:R-:W-:Y:S02]  /*3b80*/  FFMA.FTZ R0, R28, c[0x0][0x29c], -R235.reuse ;  /* 0x0000a7001c007a23 */ /* 0x102fe400000108eb */
[----:B------:R1:W-:Y:S01]  /*3b90*/  MUFU.EX2 R28, R4 ;  /* 0x00000004001c7308 */ /* 0x0003e20000000800 */
[----:B------:R-:W-:Y:S01]  /*3ba0*/  FMUL.FTZ R80, R220, R80 ;  /* 0x00000050dc507220 */ /* 0x000fe20000410000 */
[----:B------:R-:W-:Y:S01]  /*3bb0*/  F2FP.PACK_AB R68, R69, R68 ;  /* 0x000000444544723e */ /* 0x000fe200000000ff */
[----:B------:R-:W-:Y:S02]  /*3bc0*/  FMUL.FTZ R81, R221, R81 ;  /* 0x00000051dd517220 */ /* 0x000fe40000410000 */
[----:B------:R-:W-:Y:S02]  /*3bd0*/  FMUL.FTZ R84, R219, R84 ;  /* 0x00000054db547220 */ /* 0x000fe40000410000 */
[----:B------:R-:W-:Y:S01]  /*3be0*/  FMUL.FTZ R85, R252, R85 ;  /* 0x00000055fc557220 */ /* 0x000fe20000410000 */
[----:B------:R-:W-:Y:S01]  /*3bf0*/  F2FP.PACK_AB R80, R81, R80 ;  /* 0x000000505150723e */ /* 0x000fe200000000ff */
[----:B------:R-:W-:Y:S01]  /*3c00*/  FMUL.FTZ R96, R251, R96 ;  /* 0x00000060fb607220 */ /* 0x000fe20000410000 */
[----:B------:R-:W3:Y:S01]  /*3c10*/  MUFU.EX2 R55, R0 ;  /* 0x0000000000377308 */ /* 0x000ee20000000800 */
[----:B------:R-:W-:Y:S01]  /*3c20*/  FMUL.FTZ R97, R249, R97 ;  /* 0x00000061f9617220 */ /* 0x000fe20000410000 */
[----:B------:R-:W-:Y:S01]  /*3c30*/  F2FP.PACK_AB R84, R85, R84 ;  /* 0x000000545554723e */ /* 0x000fe200000000ff */
[----:B------:R-:W-:Y:S02]  /*3c40*/  FMUL.FTZ R100, R247, R100 ;  /* 0x00000064f7647220 */ /* 0x000fe40000410000 */
[----:B------:R-:W-:Y:S01]  /*3c50*/  FMUL.FTZ R101, R217, R101 ;  /* 0x00000065d9657220 */ /* 0x000fe20000410000 */
[----:B------:R-:W-:Y:S01]  /*3c60*/  F2FP.PACK_AB R96, R97, R96 ;  /* 0x000000606160723e */ /* 0x000fe200000000ff */
[----:B------:R-:W-:Y:S02]  /*3c70*/  FMUL.FTZ R112, R216, R112 ;  /* 0x00000070d8707220 */ /* 0x000fe40000410000 */
[----:B------:R-:W-:Y:S01]  /*3c80*/  FMUL.FTZ R113, R215, R113 ;  /* 0x00000071d7717220 */ /* 0x000fe20000410000 */
[----:B------:R-:W-:Y:S01]  /*3c90*/  MUFU.EX2 R36, R36 ;  /* 0x0000002400247308 */ /* 0x000fe20000000800 */
[----:B------:R-:W-:Y:S01]  /*3ca0*/  F2FP.PACK_AB R100, R101, R100 ;  /* 0x000000646564723e */ /* 0x000fe200000000ff */
[----:B------:R-:W-:Y:S02]  /*3cb0*/  FMUL.FTZ R116, R214, R116 ;  /* 0x00000074d6747220 */ /* 0x000fe40000410000 */
[----:B-1----:R-:W-:Y:S01]  /*3cc0*/  FFMA.FTZ R4, R38, c[0x0][0x29c], -R236 ;  /* 0x0000a70026047a23 */ /* 0x002fe200000108ec */
[----:B------:R-:W-:Y:S01]  /*3cd0*/  F2FP.PACK_AB R38, R249, R251 ;  /* 0x000000fbf926723e */ /* 0x000fe200000000ff */
[----:B------:R-:W-:Y:S01]  /*3ce0*/  FMUL.FTZ R117, R209, R117 ;  /* 0x00000075d1757220 */ /* 0x000fe20000410000 */
[----:B------:R-:W-:Y:S01]  /*3cf0*/  F2FP.PACK_AB R112, R113, R112 ;  /* 0x000000707170723e */ /* 0x000fe200000000ff */
[----:B------:R-:W-:Y:S02]  /*3d00*/  FMUL.FTZ R128, R210, R128 ;  /* 0x00000080d2807220 */ /* 0x000fe40000410000 */
[----:B------:R-:W-:Y:S01]  /*3d10*/  FMUL.FTZ R129, R208, R129 ;  /* 0x00000081d0817220 */ /* 0x000fe20000410000 */
[----:B------:R-:W-:Y:S01]  /*3d20*/  F2FP.PACK_AB R116, R117, R116 ;  /* 0x000000747574723e */ /* 0x000fe200000000ff */
[----:B--2---:R-:W-:Y:S01]  /*3d30*/  FADD.FTZ R73, R73, -R2 ;  /* 0x8000000249497221 */ /* 0x004fe20000010000 */
[----:B---3--:R-:W-:Y:S01]  /*3d40*/  F2FP.PACK_AB R9, R55, R58 ;  /* 0x0000003a3709723e */ /* 0x008fe200000000ff */
[--C-:B------:R-:W-:Y:S01]  /*3d50*/  FFMA.FTZ R0, R40, c[0x0][0x29c], -R235.reuse ;  /* 0x0000a70028007a23 */ /* 0x100fe200000108eb */
[----:B------:R-:W-:Y:S01]  /*3d60*/  F2FP.PACK_AB R128, R129, R128 ;  /* 0x000000808180723e */ /* 0x000fe200000000ff */
[----:B------:R-:W-:Y:S01]  /*3d70*/  FFMA.FTZ R40, R42, c[0x0][0x29c], -R236 ;  /* 0x0000a7002a287a23 */ /* 0x000fe200000108ec */
[----:B------:R-:W-:Y:S01]  /*3d80*/  F2FP.PACK_AB R42, R211, R52 ;  /* 0x00000034d32a723e */ /* 0x000fe200000000ff */
[----:B------:R1:W2:Y:S01]  /*3d90*/  MUFU.EX2 R54, R0 ;  /* 0x0000000000367308 */ /* 0x0002a20000000800 */
[--C-:B------:R-:W-:Y:S02]  /*3da0*/  FADD.FTZ R72, R72, -R2.reuse ;  /* 0x8000000248487221 */ /* 0x100fe40000010000 */
[--C-:B------:R-:W-:Y:S02]  /*3db0*/  FADD.FTZ R76, R76, -R2.reuse ;  /* 0x800000024c4c7221 */ /* 0x100fe40000010000 */
[--C-:B------:R-:W-:Y:S02]  /*3dc0*/  FADD.FTZ R77, R77, -R2.reuse ;  /* 0x800000024d4d7221 */ /* 0x100fe40000010000 */
[--C-:B------:R-:W-:Y:S02]  /*3dd0*/  FADD.FTZ R88, R88, -R2.reuse ;  /* 0x8000000258587221 */ /* 0x100fe40000010000 */
[--C-:B------:R-:W-:Y:S01]  /*3de0*/  FADD.FTZ R89, R89, -R2.reuse ;  /* 0x8000000259597221 */ /* 0x100fe20000010000 */
[----:B------:R3:W-:Y:S01]  /*3df0*/  MUFU.EX2 R52, R4 ;  /* 0x0000000400347308 */ /* 0x0007e20000000800 */
[--C-:B------:R-:W-:Y:S02]  /*3e00*/  FADD.FTZ R92, R92, -R2.reuse ;  /* 0x800000025c5c7221 */ /* 0x100fe40000010000 */
[--C-:B------:R-:W-:Y:S02]  /*3e10*/  FADD.FTZ R93, R93, -R2.reuse ;  /* 0x800000025d5d7221 */ /* 0x100fe40000010000 */
[--C-:B------:R-:W-:Y:S02]  /*3e20*/  FADD.FTZ R104, R104, -R2.reuse ;  /* 0x8000000268687221 */ /* 0x100fe40000010000 */
[--C-:B------:R-:W-:Y:S02]  /*3e30*/  FADD.FTZ R105, R105, -R2.reuse ;  /* 0x8000000269697221 */ /* 0x100fe40000010000 */
[--C-:B------:R-:W-:Y:S01]  /*3e40*/  FADD.FTZ R108, R108, -R2.reuse ;  /* 0x800000026c6c7221 */ /* 0x100fe20000010000 */
[----:B------:R-:W-:Y:S01]  /*3e50*/  MUFU.EX2 R40, R40 ;  /* 0x0000002800287308 */ /* 0x000fe20000000800 */
[--C-:B------:R-:W-:Y:S02]  /*3e60*/  FADD.FTZ R109, R109, -R2.reuse ;  /* 0x800000026d6d7221 */ /* 0x100fe40000010000 */
[--C-:B------:R-:W-:Y:S02]  /*3e70*/  FADD.FTZ R120, R120, -R2.reuse ;  /* 0x8000000278787221 */ /* 0x100fe40000010000 */
[--C-:B-1----:R-:W-:Y:S01]  /*3e80*/  FFMA.FTZ R0, R41, c[0x0][0x29c], -R235.reuse ;  /* 0x0000a70029007a23 */ /* 0x102fe200000108eb */
[----:B------:R-:W-:Y:S01]  /*3e90*/  F2FP.PACK_AB R41, R221, R220 ;  /* 0x000000dcdd29723e */ /* 0x000fe200000000ff */
[--C-:B------:R-:W-:Y:S02]  /*3ea0*/  FADD.FTZ R121, R121, -R2.reuse ;  /* 0x8000000279797221 */ /* 0x100fe40000010000 */
[--C-:B------:R-:W-:Y:S01]  /*3eb0*/  FADD.FTZ R124, R124, -R2.reuse ;  /* 0x800000027c7c7221 */ /* 0x100fe20000010000 */
[----:B------:R1:W4:Y:S01]  /*3ec0*/  MUFU.EX2 R53, R0 ;  /* 0x0000000000357308 */ /* 0x0003220000000800 */
[----:B------:R-:W-:Y:S02]  /*3ed0*/  FADD.FTZ R125, R125, -R2 ;  /* 0x800000027d7d7221 */ /* 0x000fe40000010000 */
[----:B------:R-:W-:Y:S01]  /*3ee0*/  FMUL.FTZ R88, R12, R88 ;  /* 0x000000580c587220 */ /* 0x000fe20000410000 */
[----:B---3--:R-:W-:Y:S01]  /*3ef0*/  F2FP.PACK_AB R4, R49, R48 ;  /* 0x000000303104723e */ /* 0x008fe200000000ff */
[----:B------:R-:W-:Y:S01]  /*3f00*/  FMUL.FTZ R73, R197, R73 ;  /* 0x00000049c5497220 */ /* 0x000fe20000410000 */
[----:B------:R-:W-:Y:S01]  /*3f10*/  F2FP.PACK_AB R12, R64, R12 ;  /* 0x0000000c400c723e */ /* 0x000fe200000000ff */
[----:B------:R-:W-:Y:S02]  /*3f20*/  FMUL.FTZ R16, R67, R72 ;  /* 0x0000004843107220 */ /* 0x000fe40000410000 */
[----:B------:R-:W-:Y:S02]  /*3f30*/  FMUL.FTZ R76, R66, R76 ;  /* 0x0000004c424c7220 */ /* 0x000fe40000410000 */
[----:B------:R-:W-:Y:S01]  /*3f40*/  FMUL.FTZ R17, R65, R77 ;  /* 0x0000004d41117220 */ /* 0x000fe20000410000 */
[----:B------:R-:W-:Y:S01]  /*3f50*/  F2FP.PACK_AB R16, R73, R16 ;  /* 0x000000104910723e */ /* 0x000fe200000000ff */
[----:B------:R-:W-:Y:S02]  /*3f60*/  FMUL.FTZ R15, R64, R89 ;  /* 0x00000059400f7220 */ /* 0x000fe40000410000 */
[----:B------:R-:W-:Y:S01]  /*3f70*/  FMUL.FTZ R92, R58, R92 ;  /* 0x0000005c3a5c7220 */ /* 0x000fe20000410000 */
[----:B------:R-:W-:Y:S01]  /*3f80*/  F2FP.PACK_AB R17, R17, R76 ;  /* 0x0000004c1111723e */ /* 0x000fe200000000ff */
[----:B------:R-:W-:Y:S01]  /*3f90*/  FMUL.FTZ R10, R55, R93 ;  /* 0x0000005d370a7220 */ /* 0x000fe20000410000 */
[----:B------:R-:W-:Y:S01]  /*3fa0*/  F2FP.PACK_AB R15, R15, R88 ;  /* 0x000000580f0f723e */ /* 0x000fe200000000ff */
[----:B--2---:R-:W-:Y:S02]  /*3fb0*/  FMUL.FTZ R104, R54, R104 ;  /* 0x0000006836687220 */ /* 0x004fe40000410000 */
[----:B------:R-:W-:Y:S01]  /*3fc0*/  FMUL.FTZ R120, R28, R120 ;  /* 0x000000781c787220 */ /* 0x000fe20000410000 */
[----:B------:R-:W-:Y:S01]  /*3fd0*/  F2FP.PACK_AB R10, R10, R92 ;  /* 0x0000005c0a0a723e */ /* 0x000fe200000000ff */
[----:B------:R-:W-:Y:S02]  /*3fe0*/  FMUL.FTZ R124, R60, R124 ;  /* 0x0000007c3c7c7220 */ /* 0x000fe40000410000 */
[--C-:B-1----:R-:W-:Y:S02]  /*3ff0*/  FFMA.FTZ R0, R44, c[0x0][0x29c], -R235.reuse ;  /* 0x0000a7002c007a23 */ /* 0x102fe400000108eb */
[--C-:B------:R-:W-:Y:S02]  /*4000*/  FFMA.FTZ R44, R218, c[0x0][0x29c], -R236.reuse ;  /* 0x0000a700da2c7a23 */ /* 0x100fe400000108ec */
[----:B------:R1:W2:Y:S01]  /*4010*/  MUFU.EX2 R35, R0 ;  /* 0x0000000000237308 */ /* 0x0002a20000000800 */
[----:B----4-:R-:W-:Y:S05]  /*4020*/  FMUL.FTZ R11, R53, R105 ;  /* 0x00000069350b7220 */ /* 0x010fea0000410000 */
[----:B------:R-:W-:Y:S04]  /*4030*/  F2FP.PACK_AB R11, R11, R104 ;  /* 0x000000680b0b723e */ /* 0x000fe800000000ff */
[----:B------:R-:W-:Y:S01]  /*4040*/  MUFU.EX2 R44, R44 ;  /* 0x0000002c002c7308 */ /* 0x000fe20000000800 */
[--C-:B-1----:R-:W-:Y:S02]  /*4050*/  FFMA.FTZ R0, R45, c[0x0][0x29c], -R235.reuse ;  /* 0x0000a7002d007a23 */ /* 0x102fe400000108eb */
[--C-:B------:R-:W-:Y:S07]  /*4060*/  FFMA.FTZ R45, R248, c[0x0][0x29c], -R236.reuse ;  /* 0x0000a700f82d7a23 */ /* 0x100fee00000108ec */
[----:B------:R1:W3:Y:S01]  /*4070*/  MUFU.EX2 R32, R0 ;  /* 0x0000000000207308 */ /* 0x0002e20000000800 */
[----:B--2---:R-:W-:Y:S02]  /*4080*/  FMUL.FTZ R108, R35, R108 ;  /* 0x0000006c236c7220 */ /* 0x004fe40000410000 */
[----:B------:R-:W-:Y:S07]  /*4090*/  FFMA.FTZ R236, R63, c[0x0][0x29c], -R236 ;  /* 0x0000a7003fec7a23 */ /* 0x000fee00000108ec */
[----:B------:R-:W-:Y:S10]  /*40a0*/  MUFU.EX2 R45, R45 ;  /* 0x0000002d002d7308 */ /* 0x000ff40000000800 */
[----:B------:R-:W-:Y:S01]  /*40b0*/  MUFU.EX2 R236, R236 ;  /* 0x000000ec00ec7308 */ /* 0x000fe20000000800 */
[--C-:B-1----:R-:W-:Y:S02]  /*40c0*/  FFMA.FTZ R0, R57, c[0x0][0x29c], -R235.reuse ;  /* 0x0000a70039007a23 */ /* 0x102fe400000108eb */
[----:B---3--:R-:W-:Y:S02]  /*40d0*/  FMUL.FTZ R26, R32, R109 ;  /* 0x0000006d201a7220 */ /* 0x008fe40000410000 */
[----:B------:R-:W-:Y:S05]  /*40e0*/  FFMA.FTZ R235, R61, c[0x0][0x29c], -R235 ;  /* 0x0000a7003deb7a23 */ /* 0x000fea00000108eb */
[----:B------:R1:W2:Y:S01]  /*40f0*/  MUFU.EX2 R27, R0 ;  /* 0x00000000001b7308 */ /* 0x0002a20000000800 */
[----:B------:R-:W-:Y:S09]  /*4100*/  F2FP.PACK_AB R26, R26, R108 ;  /* 0x0000006c1a1a723e */ /* 0x000ff200000000ff */
[----:B------:R-:W3:Y:S01]  /*4110*/  MUFU.EX2 R235, R235 ;  /* 0x000000eb00eb7308 */ /* 0x000ee20000000800 */
[----:B-1----:R-:W1:Y:S01]  /*4120*/  LDS R0, [R237+0x184a0] ;  /* 0x0184a000ed007984 */ /* 0x002e620000000800 */
[C---:B--2---:R-:W-:Y:S01]  /*4130*/  F2FP.PACK_AB R5, R27.reuse, R28 ;  /* 0x0000001c1b05723e */ /* 0x044fe200000000ff */
[----:B------:R-:W-:Y:S05]  /*4140*/  FMUL.FTZ R27, R27, R121 ;  /* 0x000000791b1b7220 */ /* 0x000fea0000410000 */
[----:B------:R-:W-:Y:S02]  /*4150*/  F2FP.PACK_AB R27, R27, R120 ;  /* 0x000000781b1b723e */ /* 0x000fe400000000ff */
[C---:B---3--:R-:W-:Y:S01]  /*4160*/  F2FP.PACK_AB R6, R235.reuse, R60 ;  /* 0x0000003ceb06723e */ /* 0x048fe200000000ff */
[----:B------:R-:W-:Y:S01]  /*4170*/  FMUL.FTZ R28, R235, R125 ;  /* 0x0000007deb1c7220 */ /* 0x000fe20000410000 */
[----:B------:R-:W-:Y:S04]  /*4180*/  IADD3 R60, R224, R196, RZ ;  /* 0x000000c4e03c7210 */ /* 0x000fe80007ffe0ff */
[----:B------:R-:W-:Y:S01]  /*4190*/  F2FP.PACK_AB R28, R28, R124 ;  /* 0x0000007c1c1c723e */ /* 0x000fe200000000ff */
[--C-:B-1----:R-:W-:Y:S02]  /*41a0*/  FADD.FTZ R71, R71, -R0.reuse ;  /* 0x8000000047477221 */ /* 0x102fe40000010000 */
        /* <DEDUP_REMOVED lines=15> */
[----:B------:R-:W1:Y:S01]  /*42a0*/  LDS R0, [R237+0x185a0] ;  /* 0x0185a000ed007984 */ /* 0x000e620000000800 */
[----:B------:R-:W-:Y:S02]  /*42b0*/  FMUL.FTZ R71, R49, R71 ;  /* 0x0000004731477220 */ /* 0x000fe40000410000 */
[----:B------:R-:W2:Y:S01]  /*42c0*/  MUFU.EX2 R49, R7 ;  /* 0x0000000700317308 */ /* 0x000ea20000000800 */
[----:B------:R3:W-:Y:S01]  /*42d0*/  STS [R239+0x400], R4 ;  /* 0x00040004ef007388 */ /* 0x0007e20000000800 */
[----:B------:R-:W-:Y:S02]  /*42e0*/  FMUL.FTZ R70, R48, R70 ;  /* 0x0000004630467220 */ /* 0x000fe40000410000 */
[----:B------:R-:W-:Y:S01]  /*42f0*/  FMUL.FTZ R86, R205, R86 ;  /* 0x00000056cd567220 */ /* 0x000fe20000410000 */
[----:B------:R-:W-:Y:S01]  /*4300*/  STS [R239], R42 ;  /* 0x0000002aef007388 */ /* 0x000fe20000000800 */
[----:B------:R-:W-:Y:S01]  /*4310*/  FMUL.FTZ R31, R31, R87 ;  /* 0x000000571f1f7220 */ /* 0x000fe20000410000 */
[----:B------:R-:W-:Y:S01]  /*4320*/  F2FP.PACK_AB R70, R71, R70 ;  /* 0x000000464746723e */ /* 0x000fe200000000ff */
[----:B------:R-:W-:Y:S01]  /*4330*/  FMUL.FTZ R102, R202, R102 ;  /* 0x00000066ca667220 */ /* 0x000fe20000410000 */
[----:B------:R-:W-:Y:S01]  /*4340*/  STS [R240], R41 ;  /* 0x00000029f0007388 */ /* 0x000fe20000000800 */
[----:B------:R4:W5:Y:S01]  /*4350*/  MUFU.EX2 R48, R8 ;  /* 0x0000000800307308 */ /* 0x0009620000000800 */
[----:B------:R-:W-:Y:S01]  /*4360*/  F2FP.PACK_AB R31, R31, R86 ;  /* 0x000000561f1f723e */ /* 0x000fe200000000ff */
[----:B------:R-:W-:Y:S01]  /*4370*/  FMUL.FTZ R30, R30, R103 ;  /* 0x000000671e1e7220 */ /* 0x000fe20000410000 */
[----:B------:R-:W-:Y:S01]  /*4380*/  STS [R240+0x400], R23 ;  /* 0x00040017f0007388 */ /* 0x000fe20000000800 */
[----:B------:R-:W-:Y:S02]  /*4390*/  FMUL.FTZ R130, R29, R130 ;  /* 0x000000821d827220 */ /* 0x000fe40000410000 */
[----:B------:R-:W-:Y:S01]  /*43a0*/  FMUL.FTZ R29, R234, R131 ;  /* 0x00000083ea1d7220 */ /* 0x000fe20000410000 */
[----:B------:R5:W-:Y:S01]  /*43b0*/  STS [R239+0x2000], R14 ;  /* 0x0020000eef007388 */ /* 0x000be20000000800 */
[----:B------:R-:W-:Y:S01]  /*43c0*/  FMUL.FTZ R82, R207, R82 ;  /* 0x00000052cf527220 */ /* 0x000fe20000410000 */
[----:B------:R-:W-:Y:S01]  /*43d0*/  F2FP.PACK_AB R30, R30, R102 ;  /* 0x000000661e1e723e */ /* 0x000fe200000000ff */
[----:B------:R-:W-:Y:S01]  /*43e0*/  FMUL.FTZ R83, R206, R83 ;  /* 0x00000053ce537220 */ /* 0x000fe20000410000 */
[----:B------:R-:W-:Y:S01]  /*43f0*/  F2FP.PACK_AB R29, R29, R130 ;  /* 0x000000821d1d723e */ /* 0x000fe200000000ff */
[----:B------:R-:W-:Y:S01]  /*4400*/  FMUL.FTZ R98, R204, R98 ;  /* 0x00000062cc627220 */ /* 0x000fe20000410000 */
[----:B--2---:R-:W-:Y:S01]  /*4410*/  F2FP.PACK_AB R2, R49, R50 ;  /* 0x000000323102723e */ /* 0x004fe200000000ff */
[----:B------:R-:W-:Y:S01]  /*4420*/  FMUL.FTZ R99, R203, R99 ;  /* 0x00000063cb637220 */ /* 0x000fe20000410000 */
[----:B---3--:R-:W-:Y:S01]  /*4430*/  F2FP.PACK_AB R4, R52, R51 ;  /* 0x000000333404723e */ /* 0x008fe200000000ff */
[----:B------:R-:W-:Y:S01]  /*4440*/  FMUL.FTZ R114, R201, R114 ;  /* 0x00000072c9727220 */ /* 0x000fe20000410000 */
[----:B------:R-:W-:Y:S01]  /*4450*/  F2FP.PACK_AB R7, R32, R35 ;  /* 0x000000232007723e */ /* 0x000fe200000000ff */
[----:B------:R-:W-:Y:S01]  /*4460*/  FMUL.FTZ R115, R200, R115 ;  /* 0x00000073c8737220 */ /* 0x000fe20000410000 */
[----:B------:R-:W2:Y:S01]  /*4470*/  MUFU.EX2 R35, R56 ;  /* 0x0000003800237308 */ /* 0x000ea20000000800 */
[----:B------:R3:W-:Y:S01]  /*4480*/  STS [R239+0x2400], R4 ;  /* 0x00240004ef007388 */ /* 0x0007e20000000800 */
[----:B------:R-:W-:Y:S01]  /*4490*/  F2FP.PACK_AB R82, R83, R82 ;  /* 0x000000525352723e */ /* 0x000fe200000000ff */
[----:B------:R-:W-:Y:S01]  /*44a0*/  FMUL.FTZ R118, R199, R118 ;  /* 0x00000076c7767220 */ /* 0x000fe20000410000 */
[----:B----4-:R-:W-:Y:S01]  /*44b0*/  F2FP.PACK_AB R8, R53, R54 ;  /* 0x000000363508723e */ /* 0x010fe200000000ff */
[----:B------:R4:W-:Y:S01]  /*44c0*/  STS [R240+0x2400], R2 ;  /* 0x00240002f0007388 */ /* 0x0009e20000000800 */
[----:B------:R-:W-:Y:S01]  /*44d0*/  F2FP.PACK_AB R98, R99, R98 ;  /* 0x000000626362723e */ /* 0x000fe200000000ff */
[--C-:B-1----:R-:W-:Y:S01]  /*44e0*/  FADD.FTZ R75, R75, -R0.reuse ;  /* 0x800000004b4b7221 */ /* 0x102fe20000010000 */
[----:B------:R-:W-:Y:S01]  /*44f0*/  F2FP.PACK_AB R115, R115, R114 ;  /* 0x000000727373723e */ /* 0x000fe200000000ff */
[----:B------:R-:W-:Y:S01]  /*4500*/  STS [R240+0x2000], R13 ;  /* 0x0020000df0007388 */ /* 0x000fe20000000800 */
[----:B------:R-:W-:Y:S01]  /*4510*/  MUFU.EX2 R32, R59 ;  /* 0x0000003b00207308 */ /* 0x000fe20000000800 */
[----:B------:R-:W-:Y:S02]  /*4520*/  FMUL.FTZ R75, R52, R75 ;  /* 0x0000004b344b7220 */ /* 0x000fe40000410000 */
[----:B------:R-:W-:Y:S01]  /*4530*/  STS [R242], R39 ;  /* 0x00000027f2007388 */ /* 0x000fe20000000800 */
[--C-:B------:R-:W-:Y:S02]  /*4540*/  FADD.FTZ R74, R74, -R0.reuse ;  /* 0x800000004a4a7221 */ /* 0x100fe40000010000 */
[--C-:B------:R-:W-:Y:S01]  /*4550*/  FADD.FTZ R78, R78, -R0.reuse ;  /* 0x800000004e4e7221 */ /* 0x100fe20000010000 */
[----:B------:R-:W-:Y:S01]  /*4560*/  STS [R242+0x400], R24 ;  /* 0x00040018f2007388 */ /* 0x000fe20000000800 */
[--C-:B------:R-:W-:Y:S02]  /*4570*/  FADD.FTZ R79, R79, -R0.reuse ;  /* 0x800000004f4f7221 */ /* 0x100fe40000010000 */
[----:B-----5:R-:W1:Y:S01]  /*4580*/  MUFU.EX2 R14, R62 ;  /* 0x0000003e000e7308 */ /* 0x020e620000000800 */
[----:B------:R-:W-:Y:S01]  /*4590*/  STS [R241], R38 ;  /* 0x00000026f1007388 */ /* 0x000fe20000000800 */
[----:B------:R-:W-:Y:S02]  /*45a0*/  FMUL.FTZ R78, R50, R78 ;  /* 0x0000004e324e7220 */ /* 0x000fe40000410000 */
[--C-:B------:R-:W-:Y:S01]  /*45b0*/  FADD.FTZ R90, R90, -R0.reuse ;  /* 0x800000005a5a7221 */ /* 0x100fe20000010000 */
[----:B------:R-:W-:Y:S01]  /*45c0*/  STS [R241+0x400], R22 ;  /* 0x00040016f1007388 */ /* 0x000fe20000000800 */
[----:B---3--:R-:W-:Y:S01]  /*45d0*/  F2FP.PACK_AB R4, R47, R48 ;  /* 0x000000302f04723e */ /* 0x008fe200000000ff */
[--C-:B------:R-:W-:Y:S02]  /*45e0*/  FADD.FTZ R91, R91, -R0.reuse ;  /* 0x800000005b5b7221 */ /* 0x100fe40000010000 */
[----:B------:R-:W-:Y:S01]  /*45f0*/  STS [R242+0x2000], R12 ;  /* 0x0020000cf2007388 */ /* 0x000fe20000000800 */
[----:B----4-:R-:W-:Y:S01]  /*4600*/  F2FP.PACK_AB R2, R45, R46 ;  /* 0x0000002e2d02723e */ /* 0x010fe200000000ff */
[----:B------:R-:W-:Y:S02]  /*4610*/  FMUL.FTZ R90, R48, R90 ;  /* 0x0000005a305a7220 */ /* 0x000fe40000410000 */
[----:B------:R3:W-:Y:S01]  /*4620*/  STS [R242+0x2400], R4 ;  /* 0x00240004f2007388 */ /* 0x0007e20000000800 */
[--C-:B------:R-:W-:Y:S02]  /*4630*/  FADD.FTZ R94, R94, -R0.reuse ;  /* 0x800000005e5e7221 */ /* 0x100fe40000010000 */
[--C-:B------:R-:W-:Y:S01]  /*4640*/  FADD.FTZ R95, R95, -R0.reuse ;  /* 0x800000005f5f7221 */ /* 0x100fe20000010000 */
[----:B------:R4:W-:Y:S01]  /*4650*/  STS [R241+0x2400], R2 ;  /* 0x00240002f1007388 */ /* 0x0009e20000000800 */
[----:B------:R-:W-:Y:S02]  /*4660*/  FMUL.FTZ R94, R46, R94 ;  /* 0x0000005e2e5e7220 */ /* 0x000fe40000410000 */
[--C-:B------:R-:W-:Y:S01]  /*4670*/  FADD.FTZ R106, R106, -R0.reuse ;  /* 0x800000006a6a7221 */ /* 0x100fe20000010000 */
[----:B------:R-:W-:Y:S01]  /*4680*/  STS [R241+0x2000], R9 ;  /* 0x00200009f1007388 */ /* 0x000fe20000000800 */
[--C-:B------:R-:W-:Y:S02]  /*4690*/  FADD.FTZ R107, R107, -R0.reuse ;  /* 0x800000006b6b7221 */ /* 0x100fe40000010000 */
[----:B------:R-:W-:Y:S01]  /*46a0*/  FMUL.FTZ R106, R44, R106 ;  /* 0x0000006a2c6a7220 */ /* 0x000fe20000410000 */
[----:B------:R-:W-:Y:S01]  /*46b0*/  STS [R239+0x4000], R37 ;  /* 0x00400025ef007388 */ /* 0x000fe20000000800 */
[--C-:B------:R-:W-:Y:S02]  /*46c0*/  FADD.FTZ R110, R110, -R0.reuse ;  /* 0x800000006e6e7221 */ /* 0x100fe40000010000 */
[--C-:B------:R-:W-:Y:S01]  /*46d0*/  FADD.FTZ R111, R111, -R0.reuse ;  /* 0x800000006f6f7221 */ /* 0x100fe20000010000 */
[----:B------:R-:W-:Y:S01]  /*46e0*/  STS [R239+0x4400], R21 ;  /* 0x00440015ef007388 */ /* 0x000fe20000000800 */
[----:B------:R-:W-:Y:S02]  /*46f0*/  FMUL.FTZ R110, R40, R110 ;  /* 0x0000006e286e7220 */ /* 0x000fe40000410000 */
[--C-:B------:R-:W-:Y:S01]  /*4700*/  FADD.FTZ R122, R122, -R0.reuse ;  /* 0x800000007a7a7221 */ /* 0x100fe20000010000 */
[----:B------:R-:W-:Y:S01]  /*4710*/  STS [R240+0x4000], R34 ;  /* 0x00400022f0007388 */ /* 0x000fe20000000800 */
[--C-:B------:R-:W-:Y:S02]  /*4720*/  FADD.FTZ R123, R123, -R0.reuse ;  /* 0x800000007b7b7221 */ /* 0x100fe40000010000 */
[----:B--2---:R-:W-:Y:S01]  /*4730*/  FMUL.FTZ R122, R35, R122 ;  /* 0x0000007a237a7220 */ /* 0x004fe20000410000 */
[----:B------:R-:W-:Y:S01]  /*4740*/  STS [R240+0x4400], R20 ;  /* 0x00440014f0007388 */ /* 0x000fe20000000800 */
[----:B---3--:R-:W-:Y:S01]  /*4750*/  F2FP.PACK_AB R4, R43, R44 ;  /* 0x0000002c2b04723e */ /* 0x008fe200000000ff */
[----:B------:R-:W-:Y:S02]  /*4760*/  FMUL.FTZ R119, R198, R119 ;  /* 0x00000077c6777220 */ /* 0x000fe40000410000 */
[----:B------:R-:W-:Y:S01]  /*4770*/  STS [R239+0x6000], R8 ;  /* 0x00600008ef007388 */ /* 0x000fe20000000800 */
[----:B----4-:R-:W-:Y:S01]  /*4780*/  F2FP.PACK_AB R2, R36, R40 ;  /* 0x000000282402723e */ /* 0x010fe200000000ff */
[--C-:B------:R-:W-:Y:S01]  /*4790*/  FADD.FTZ R126, R126, -R0.reuse ;  /* 0x800000007e7e7221 */ /* 0x100fe20000010000 */
[----:B------:R-:W-:Y:S01]  /*47a0*/  F2FP.PACK_AB R118, R119, R118 ;  /* 0x000000767776723e */ /* 0x000fe200000000ff */
[----:B------:R2:W-:Y:S01]  /*47b0*/  STS [R239+0x6400], R4 ;  /* 0x00640004ef007388 */ /* 0x0005e20000000800 */
[----:B------:R-:W-:Y:S01]  /*47c0*/  FADD.FTZ R127, R127, -R0 ;  /* 0x800000007f7f7221 */ /* 0x000fe20000010000 */
[----:B------:R-:W-:Y:S01]  /*47d0*/  MOV R0, UR4 ;  /* 0x0000000400007c02 */ /* 0x000fe20008000f00 */
[----:B-1----:R-:W-:Y:S01]  /*47e0*/  FMUL.FTZ R126, R14, R126 ;  /* 0x0000007e0e7e7220 */ /* 0x002fe20000410000 */
[----:B------:R1:W-:Y:S01]  /*47f0*/  STS [R240+0x6400], R2 ;  /* 0x00640002f0007388 */ /* 0x0003e20000000800 */
[----:B------:R-:W-:Y:S01]  /*4800*/  FMUL.FTZ R127, R236, R127 ;  /* 0x0000007fec7f7220 */ /* 0x000fe20000410000 */
[----:B------:R-:W-:Y:S02]  /*4810*/  LEA R0, R0, R231, 0xd ;  /* 0x000000e700007211 */ /* 0x000fe400078e68ff */
[----:B------:R-:W-:Y:S02]  /*4820*/  STS [R240+0x6000], R7 ;  /* 0x00600007f0007388 */ /* 0x000fe40000000800 */
[----:B------:R-:W-:Y:S02]  /*4830*/  SHF.L.U32 R76, R0, 0x1, RZ ;  /* 0x00000001004c7819 */ /* 0x000fe400000006ff */
[----:B------:R-:W-:Y:S02]  /*4840*/  STS [R242+0x4000], R33 ;  /* 0x00400021f2007388 */ /* 0x000fe40000000800 */
[----:B------:R-:W-:Y:S02]  /*4850*/  IADD3 R0, R196, R76, RZ ;  /* 0x0000004cc4007210 */ /* 0x000fe40007ffe0ff */
[----:B------:R-:W-:Y:S04]  /*4860*/  STS [R242+0x4400], R19 ;  /* 0x00440013f2007388 */ /* 0x000fe80000000800 */
[----:B------:R-:W-:Y:S04]  /*4870*/  STS [R241+0x4000], R25 ;  /* 0x00400019f1007388 */ /* 0x000fe80000000800 */
[----:B------:R-:W-:Y:S01]  /*4880*/  STS [R241+0x4400], R18 ;  /* 0x00440012f1007388 */ /* 0x000fe20000000800 */
[----:B--2---:R-:W-:Y:S03]  /*4890*/  FMUL.FTZ R4, R49, R79 ;  /* 0x0000004f31047220 */ /* 0x004fe60000410000 */
[----:B------:R2:W-:Y:S01]  /*48a0*/  STS [R242+0x6000], R5 ;  /* 0x00600005f2007388 */ /* 0x0005e20000000800 */
[----:B-1----:R-:W-:Y:S02]  /*48b0*/  F2FP.PACK_AB R2, R32, R35 ;  /* 0x000000232002723e */ /* 0x002fe400000000ff */
[----:B------:R-:W-:Y:S03]  /*48c0*/  F2FP.PACK_AB R4, R4, R78 ;  /* 0x0000004e0404723e */ /* 0x000fe600000000ff */
[----:B------:R1:W-:Y:S04]  /*48d0*/  STS [R242+0x6400], R2 ;  /* 0x00640002f2007388 */ /* 0x0003e80000000800 */
[----:B------:R3:W-:Y:S01]  /*48e0*/  STS [R241+0x6000], R6 ;  /* 0x00600006f1007388 */ /* 0x0007e20000000800 */
[----:B--2---:R-:W-:Y:S05]  /*48f0*/  FMUL.FTZ R5, R51, R74 ;  /* 0x0000004a33057220 */ /* 0x004fea0000410000 */
[----:B------:R-:W-:Y:S02]  /*4900*/  F2FP.PACK_AB R5, R75, R5 ;  /* 0x000000054b05723e */ /* 0x000fe400000000ff */
[----:B-1----:R-:W-:Y:S01]  /*4910*/  F2FP.PACK_AB R2, R236, R14 ;  /* 0x0000000eec02723e */ /* 0x002fe200000000ff */
[----:B---3--:R-:W-:Y:S04]  /*4920*/  FMUL.FTZ R6, R45, R95 ;  /* 0x0000005f2d067220 */ /* 0x008fe80000410000 */
[----:B------:R1:W-:Y:S01]  /*4930*/  STS [R241+0x6400], R2 ;  /* 0x00640002f1007388 */ /* 0x0003e20000000800 */
[----:B------:R-:W-:Y:S03]  /*4940*/  F2FP.PACK_AB R6, R6, R94 ;  /* 0x0000005e0606723e */ /* 0x000fe600000000ff */
[----:B------:R-:W-:Y:S01]  /*4950*/  BAR.SYNC.DEFER_BLOCKING 0x0 ;  /* 0x0000000000007b1d */ /* 0x000fe20000010000 */
[----:B-1----:R-:W-:Y:S07]  /*4960*/  FMUL.FTZ R2, R47, R91 ;  /* 0x0000005b2f027220 */ /* 0x002fee0000410000 */
[----:B------:R-:W-:Y:S01]  /*4970*/  STS [R239+0x8000], R68 ;  /* 0x00800044ef007388 */ /* 0x000fe20000000800 */
[----:B------:R-:W-:Y:S03]  /*4980*/  F2FP.PACK_AB R2, R2, R90 ;  /* 0x0000005a0202723e */ /* 0x000fe600000000ff */
[----:B------:R-:W-:Y:S04]  /*4990*/  STS [R239+0x8400], R70 ;  /* 0x00840046ef007388 */ /* 0x000fe80000000800 */
[----:B------:R-:W-:Y:S04]  /*49a0*/  STS [R240+0x8000], R80 ;  /* 0x00800050f0007388 */ /* 0x000fe80000000800 */
[----:B------:R-:W-:Y:S04]  /*49b0*/  STS [R240+0x8400], R82 ;  /* 0x00840052f0007388 */ /* 0x000fe80000000800 */
[----:B------:R-:W-:Y:S04]  /*49c0*/  STS [R239+0xa000], R16 ;  /* 0x00a00010ef007388 */ /* 0x000fe80000000800 */
[----:B------:R1:W-:Y:S04]  /*49d0*/  STS [R239+0xa400], R5 ;  /* 0x00a40005ef007388 */ /* 0x0003e80000000800 */
[----:B------:R2:W-:Y:S04]  /*49e0*/  STS [R240+0xa400], R4 ;  /* 0x00a40004f0007388 */ /* 0x0005e80000000800 */
[----:B------:R-:W-:Y:S04]  /*49f0*/  STS [R240+0xa000], R17 ;  /* 0x00a00011f0007388 */ /* 0x000fe80000000800 */
[----:B------:R-:W-:Y:S04]  /*4a00*/  STS [R242+0x8000], R84 ;  /* 0x00800054f2007388 */ /* 0x000fe80000000800 */
[----:B------:R-:W-:Y:S04]  /*4a10*/  STS [R242+0x8400], R31 ;  /* 0x0084001ff2007388 */ /* 0x000fe80000000800 */
[----:B------:R-:W-:Y:S04]  /*4a20*/  STS [R241+0x8000], R96 ;  /* 0x00800060f1007388 */ /* 0x000fe80000000800 */
[----:B------:R-:W-:Y:S01]  /*4a30*/  STS [R241+0x8400], R98 ;  /* 0x00840062f1007388 */ /* 0x000fe20000000800 */
[----:B-1----:R-:W-:Y:S03]  /*4a40*/  FMUL.FTZ R5, R36, R111 ;  /* 0x0000006f24057220 */ /* 0x002fe60000410000 */
[----:B------:R-:W-:Y:S01]  /*4a50*/  STS [R242+0xa000], R15 ;  /* 0x00a0000ff2007388 */ /* 0x000fe20000000800 */
[----:B--2---:R-:W-:Y:S01]  /*4a60*/  FMUL.FTZ R4, R43, R107 ;  /* 0x0000006b2b047220 */ /* 0x004fe20000410000 */
[----:B------:R-:W-:Y:S02]  /*4a70*/  F2FP.PACK_AB R5, R5, R110 ;  /* 0x0000006e0505723e */ /* 0x000fe400000000ff */
[----:B------:R1:W-:Y:S02]  /*4a80*/  STS [R242+0xa400], R2 ;  /* 0x00a40002f2007388 */ /* 0x0003e40000000800 */
[----:B------:R-:W-:Y:S02]  /*4a90*/  F2FP.PACK_AB R4, R4, R106 ;  /* 0x0000006a0404723e */ /* 0x000fe400000000ff */
[----:B------:R-:W-:Y:S04]  /*4aa0*/  STS [R241+0xa000], R10 ;  /* 0x00a0000af1007388 */ /* 0x000fe80000000800 */
[----:B------:R-:W-:Y:S04]  /*4ab0*/  STS [R241+0xa400], R6 ;  /* 0x00a40006f1007388 */ /* 0x000fe80000000800 */
[----:B------:R-:W-:Y:S04]  /*4ac0*/  STS [R239+0xc000], R100 ;  /* 0x00c00064ef007388 */ /* 0x000fe80000000800 */
[----:B------:R-:W-:Y:S04]  /*4ad0*/  STS [R239+0xc400], R30 ;  /* 0x00c4001eef007388 */ /* 0x000fe80000000800 */
[----:B------:R-:W-:Y:S04]  /*4ae0*/  STS [R240+0xc000], R112 ;  /* 0x00c00070f0007388 */ /* 0x000fe80000000800 */
[----:B------:R-:W-:Y:S01]  /*4af0*/  STS [R240+0xc400], R115 ;  /* 0x00c40073f0007388 */ /* 0x000fe20000000800 */
[----:B-1----:R-:W-:Y:S03]  /*4b00*/  FMUL.FTZ R2, R32, R123 ;  /* 0x0000007b20027220 */ /* 0x002fe60000410000 */
        /* <DEDUP_REMOVED lines=8> */
[----:B-1----:R-:W-:Y:S03]  /*4b90*/  F2FP.PACK_AB R4, R127, R126 ;  /* 0x0000007e7f04723e */ /* 0x002fe600000000ff */
[----:B------:R-:W-:Y:S04]  /*4ba0*/  STS [R241+0xc400], R29 ;  /* 0x00c4001df1007388 */ /* 0x000fe80000000800 */
[----:B------:R-:W-:Y:S04]  /*4bb0*/  STS [R242+0xe000], R27 ;  /* 0x00e0001bf2007388 */ /* 0x000fe80000000800 */
[----:B------:R1:W-:Y:S04]  /*4bc0*/  STS [R242+0xe400], R2 ;  /* 0x00e40002f2007388 */ /* 0x0003e80000000800 */
[----:B------:R-:W-:Y:S04]  /*4bd0*/  STS [R241+0xe000], R28 ;  /* 0x00e0001cf1007388 */ /* 0x000fe80000000800 */
[----:B------:R-:W-:Y:S04]  /*4be0*/  STS [R241+0xe400], R4 ;  /* 0x00e40004f1007388 */ /* 0x000fe80000000800 */
[----:B------:R-:W-:Y:S08]  /*4bf0*/  LDSM.16.MT88.4 R4, [R3+0x18880] ;  /* 0x018880000304783b */ /* 0x000ff00000004200 */
[----:B------:R-:W2:Y:S01]  /*4c00*/  LDSM.16.MT88.4 R8, [R76+0x10080] ;  /* 0x010080004c08783b */ /* 0x000ea20000004200 */
[C---:B-1----:R-:W-:Y:S07]  /*4c10*/  SHF.L.U32 R2, R230.reuse, 0x1, RZ ;  /* 0x00000001e6027819 */ /* 0x042fee00000006ff */
[----:B------:R-:W1:Y:S01]  /*4c20*/  LDSM.16.MT88.4 R12, [R3+0x1c880] ;  /* 0x01c88000030c783b */ /* 0x000e620000004200 */
[----:B------:R-:W-:Y:S07]  /*4c30*/  IADD3 R2, R229, R2, RZ ;  /* 0x00000002e5027210 */ /* 0x000fee0007ffe0ff */
        /* <DEDUP_REMOVED lines=29> */
[----:B------:R-:W2:Y:S07]  /*4e10*/  LDSM.16.MT88.4 R32, [R0+0x11880] ;  /* 0x011880000020783b */ /* 0x000eae0000004200 */
        /* <DEDUP_REMOVED lines=10> */
[-C--:B-1----:R-:W-:Y:S01]  /*4ec0*/  HMMA.16816.F32 R132, R20, R24.reuse, R132 ;  /* 0x000000181484723c */ /* 0x082fe20000001884 */
[----:B------:R-:W1:Y:S07]  /*4ed0*/  LDSM.16.MT88.4 R16, [R0+0x12080] ;  /* 0x012080000010783b */ /* 0x000e6e0000004200 */
        /* <DEDUP_REMOVED lines=10> */
[-C--:B---3--:R-:W-:Y:S01]  /*4f80*/  HMMA.16816.F32 R132, R4, R8.reuse, R132 ;  /* 0x000000080484723c */ /* 0x088fe20000001884 */
[----:B------:R-:W3:Y:S07]  /*4f90*/  LDSM.16.MT88.4 R32, [R0+0x12880] ;  /* 0x012880000020783b */ /* 0x000eee0000004200 */
        /* <DEDUP_REMOVED lines=10> */
[-C--:B--2---:R-:W-:Y:S01]  /*5040*/  HMMA.16816.F32 R132, R20, R24.reuse, R132 ;  /* 0x000000181484723c */ /* 0x084fe20000001884 */
[----:B------:R-:W2:Y:S07]  /*5050*/  LDSM.16.MT88.4 R16, [R0+0x13080] ;  /* 0x013080000010783b */ /* 0x000eae0000004200 */
        /* <DEDUP_REMOVED lines=10> */
[-C--:B-1----:R-:W-:Y:S01]  /*5100*/  HMMA.16816.F32 R132, R4, R8.reuse, R132 ;  /* 0x000000080484723c */ /* 0x082fe20000001884 */
[----:B------:R1:W4:Y:S07]  /*5110*/  LDSM.16.MT88.4 R32, [R0+0x13880] ;  /* 0x013880000020783b */ /* 0x00032e0000004200 */
[C---:B------:R-:W-:Y:S01]  /*5120*/  HMMA.16816.F32 R136, R12.reuse, R8, R136 ;  /* 0x000000080c88723c */ /* 0x040fe20000001888 */
[----:B------:R-:W-:Y:S07]  /*5130*/  BAR.SYNC.DEFER_BLOCKING 0x0 ;  /* 0x0000000000007b1d */ /* 0x000fee0000010000 */
[-C--:B------:R-:W-:Y:S08]  /*5140*/  HMMA.16816.F32 R140, R12, R10.reuse, R140 ;  /* 0x0000000a0c8c723c */ /* 0x080ff0000000188c */
[C---:B------:R-:W-:Y:S04]  /*5150*/  HMMA.16816.F32 R144, R4.reuse, R10, R144 ;  /* 0x0000000a0490723c */ /* 0x040fe80000001890 */
[----:B-1----:R-:W-:Y:S04]  /*5160*/  SHF.L.U32 R0, R230, 0x1, RZ ;  /* 0x00000001e6007819 */ /* 0x002fe800000006ff */
[-C--:B--2---:R-:W-:Y:S01]  /*5170*/  HMMA.16816.F32 R148, R4, R16.reuse, R148 ;  /* 0x000000100494723c */ /* 0x084fe20000001894 */
[----:B------:R1:W2:Y:S07]  /*5180*/  LDSM.16.MT88.4 R44, [R60+0x80] ;  /* 0x000080003c2c783b */ /* 0x0002ae0000004200 */
[C---:B------:R-:W-:Y:S01]  /*5190*/  HMMA.16816.F32 R152, R12.reuse, R16, R152 ;  /* 0x000000100c98723c */ /* 0x040fe20000001898 */
[----:B------:R-:W1:Y:S07]  /*51a0*/  LDSM.16.MT88.4 R60, [R60+0x880] ;  /* 0x000880003c3c783b */ /* 0x000e6e0000004200 */
        /* <DEDUP_REMOVED lines=12> */
[-C--:B----4-:R-:W-:Y:S08]  /*5270*/  HMMA.16816.F32 R148, R20, R32.reuse, R148 ;  /* 0x000000201494723c */ /* 0x090ff00000001894 */
[C---:B------:R-:W-:Y:S08]  /*5280*/  HMMA.16816.F32 R152, R28.reuse, R32, R152 ;  /* 0x000000201c98723c */ /* 0x040ff00000001898 */
[-C--:B------:R-:W-:Y:S08]  /*5290*/  HMMA.16816.F32 R156, R28, R34.reuse, R156 ;  /* 0x000000221c9c723c */ /* 0x080ff0000000189c */
[----:B------:R-:W-:Y:S01]  /*52a0*/  HMMA.16816.F32 R160, R20, R34, R160 ;  /* 0x0000002214a0723c */ /* 0x000fe200000018a0 */
[----:B------:R-:W-:-:S07]  /*52b0*/  @P0 BRA `(.L_x_941) ;  /* 0x0000042000000947 */ /* 0x000fce0003800000 */
[----:B--23--:R-:W2:Y:S01]  /*52c0*/  LDL.64 R220, [R1+0x10] ;  /* 0x0000100001dc7983 */ /* 0x00cea20000100a00 */
[----:B------:R-:W-:Y:S02]  /*52d0*/  USHF.R.S32.HI UR30, URZ, 0x1f, UR29 ;  /* 0x0000001f3f1e7899 */ /* 0x000fe4000801141d */
[----:B------:R-:W-:Y:S01]  /*52e0*/  ULDC.64 UR6, c[0x0][0x208] ;  /* 0x0000820000067ab9 */ /* 0x000fe20000000a00 */
[----:B------:R-:W3:Y:S01]  /*52f0*/  LDL.64 R244, [R1+0x18] ;  /* 0x0000180001f47983 */ /* 0x000ee20000100a00 */
[----:B------:R-:W-:Y:S02]  /*5300*/  USHF.L.U32 UR31, UR29, 0x7, URZ ;  /* 0x000000071d1f7899 */ /* 0x000fe4000800063f */
[----:B------:R-:W-:Y:S01]  /*5310*/  UIMAD UR30, UR30, UR6, URZ ;  /* 0x000000061e1e72a4 */ /* 0x000fe2000f8e023f */
[----:B------:R-:W4:Y:S01]  /*5320*/  LDL.64 R222, [R1+0x8] ;  /* 0x0000080001de7983 */ /* 0x000f220000100a00 */
[----:B------:R-:W-:Y:S02]  /*5330*/  UIMAD.WIDE.U32 UR32, UR29, UR6, URZ ;  /* 0x000000061d2072a5 */ /* 0x000fe4000f8e003f */
[----:B------:R-:W-:Y:S01]  /*5340*/  UIMAD UR30, UR29, UR7, UR30 ;  /* 0x000000071d1e72a4 */ /* 0x000fe2000f8e021e */
[----:B------:R-:W5:Y:S01]  /*5350*/  LDL R211, [R1] ;  /* 0x0000000001d37983 */ /* 0x000f620000100800 */
[----:B------:R-:W-:Y:S02]  /*5360*/  IMAD.U32 R12, RZ, RZ, UR31 ;  /* 0x0000001fff0c7e24 */ /* 0x000fe4000f8e00ff */
[----:B------:R-:W-:Y:S01]  /*5370*/  UIADD3 UR30, UR33, UR30, URZ ;  /* 0x0000001e211e7290 */ /* 0x000fe2000fffe03f */
[----:B------:R-:W5:Y:S01]  /*5380*/  LDL R13, [R1+0x30] ;  /* 0x00003000010d7983 */ /* 0x000f620000100800 */
[----:B------:R-:W-:Y:S02]  /*5390*/  IMAD.U32 R14, RZ, RZ, UR32 ;  /* 0x00000020ff0e7e24 */ /* 0x000fe4000f8e00ff */
[----:B------:R-:W-:Y:S01]  /*53a0*/  IMAD.U32 R15, RZ, RZ, UR33 ;  /* 0x00000021ff0f7e24 */ /* 0x000fe2000f8e00ff */
[----:B------:R-:W1:Y:S02]  /*53b0*/  S2R R8, SR_CTAID.Y ;  /* 0x0000000000087919 */ /* 0x000e640000002600 */
[----:B-1----:R-:W-:Y:S05]  /*53c0*/  SHF.R.S32.HI R10, RZ, 0x1f, R8 ;  /* 0x0000001fff0a7819 */ /* 0x002fea0000011408 */
[C---:B------:R-:W-:Y:S02]  /*53d0*/  IMAD R9, R10.reuse, c[0x0][0x210], RZ ;  /* 0x000084000a097a24 */ /* 0x040fe400078e02ff */
[----:B------:R-:W-:Y:S02]  /*53e0*/  IMAD R10, R10, c[0x0][0x288], RZ ;  /* 0x0000a2000a0a7a24 */ /* 0x000fe400078e02ff */
[C---:B------:R-:W-:Y:S02]  /*53f0*/  IMAD R9, R8.reuse, c[0x0][0x214], R9 ;  /* 0x0000850008097a24 */ /* 0x040fe400078e0209 */
[----:B------:R-:W-:Y:S02]  /*5400*/  IMAD R10, R8, c[0x0][0x28c], R10 ;  /* 0x0000a300080a7a24 */ /* 0x000fe400078e020a */
[----:B--2---:R-:W-:Y:S02]  /*5410*/  IMAD.MOV.U32 R4, RZ, RZ, R220 ;  /* 0x000000ffff047224 */ /* 0x004fe400078e00dc */
[----:B------:R-:W-:Y:S02]  /*5420*/  IMAD.MOV.U32 R5, RZ, RZ, R221 ;  /* 0x000000ffff057224 */ /* 0x000fe400078e00dd */
[----:B---3--:R-:W-:Y:S02]  /*5430*/  IMAD.MOV.U32 R6, RZ, RZ, R244 ;  /* 0x000000ffff067224 */ /* 0x008fe400078e00f4 */
[----:B------:R-:W-:Y:S02]  /*5440*/  IMAD.MOV.U32 R7, RZ, RZ, R245 ;  /* 0x000000ffff077224 */ /* 0x000fe400078e00f5 */
[----:B----4-:R-:W-:Y:S02]  /*5450*/  IMAD R11, R222, c[0x0][0x208], RZ ;  /* 0x00008200de0b7a24 */ /* 0x010fe400078e02ff */
[C---:B------:R-:W-:Y:S04]  /*5460*/  IMAD.WIDE.U32 R4, R8.reuse, c[0x0][0x288], R4 ;  /* 0x0000a20008047a25 */ /* 0x040fe800078e0004 */
[----:B------:R-:W-:Y:S01]  /*5470*/  IMAD.WIDE.U32 R6, R8, c[0x0][0x210], R6 ;  /* 0x0000840008067a25 */ /* 0x000fe200078e0006 */
[----:B------:R-:W-:Y:S04]  /*5480*/  IADD3 R8, P0, R4, UR10, RZ ;  /* 0x0000000a04087c10 */ /* 0x000fe8000ff1e0ff */
[----:B------:R-:W-:Y:S01]  /*5490*/  IADD3 R4, P2, P1, R11, UR9, R6 ;  /* 0x000000090b047c10 */ /* 0x000fe2000f95e006 */
[----:B------:R-:W-:Y:S01]  /*54a0*/  IMAD.IADD R6, R7, 0x1, R9 ;  /* 0x0000000107067824 */ /* 0x000fe200078e0209 */
[----:B------:R-:W-:Y:S02]  /*54b0*/  IADD3.X R11, R5, UR18, R10, P0, !PT ;  /* 0x00000012050b7c10 */ /* 0x000fe400087fe40a */
[----:B------:R-:W-:Y:S02]  /*54c0*/  LEA R7, P0, R4, c[0x0][0x1f0], 0x1 ;  /* 0x00007c0004077a11 */ /* 0x000fe400078008ff */
[----:B-----5:R-:W-:Y:S02]  /*54d0*/  IADD3.X R5, R211, UR16, R6, P2, P1 ;  /* 0x00000010d3057c10 */ /* 0x020fe400097e2406 */
[----:B------:R-:W-:Y:S02]  /*54e0*/  IADD3 R9, -R222, c[0x0][0x168], -R12 ;  /* 0x00005a00de097a10 */ /* 0x000fe40007ffe90c */
[----:B------:R-:W-:Y:S01]  /*54f0*/  LEA.HI.X R5, R4, c[0x0][0x1f4], R5, 0x1, P0 ;  /* 0x00007d0004057a11 */ /* 0x000fe200000f0c05 */
[----:B------:R-:W-:Y:S01]  /*5500*/  IMAD.U32 R4, RZ, RZ, UR30 ;  /* 0x0000001eff047e24 */ /* 0x000fe2000f8e00ff */
[----:B------:R-:W-:Y:S02]  /*5510*/  LEA R10, P1, R8, c[0x0][0x280], 0x2 ;  /* 0x0000a000080a7a11 */ /* 0x000fe400078210ff */
[----:B------:R-:W-:Y:S02]  /*5520*/  LEA R6, P0, R14, R7, 0x8 ;  /* 0x000000070e067211 */ /* 0x000fe400078040ff */
[C---:B------:R-:W-:Y:S02]  /*5530*/  ISETP.LT.OR P2, PT, R9.reuse, 0x1, P5 ;  /* 0x000000010900780c */ /* 0x040fe40002f41670 */
[----:B------:R-:W-:Y:S01]  /*5540*/  LEA.HI.X R11, R8, c[0x0][0x284], R11, 0x2, P1 ;  /* 0x0000a100080b7a11 */ /* 0x000fe200008f140b */
[----:B------:R-:W-:Y:S01]  /*5550*/  IMAD.U32 R8, RZ, RZ, UR27 ;  /* 0x0000001bff087e24 */ /* 0x000fe2000f8e00ff */
[----:B------:R-:W-:Y:S02]  /*5560*/  LEA.HI.X R7, R14, R5, R4, 0x8, P0 ;  /* 0x000000050e077211 */ /* 0x000fe400000f4404 */
[----:B------:R-:W-:Y:S01]  /*5570*/  ISETP.LT.OR P0, PT, R9, 0x21, P5 ;  /* 0x000000210900780c */ /* 0x000fe20002f01670 */
[----:B------:R-:W-:Y:S01]  /*5580*/  IMAD R8, R8, 0x4000, R13 ;  /* 0x0000400008087824 */ /* 0x000fe200078e020d */
[----:B------:R-:W-:Y:S04]  /*5590*/  IADD3 R4, P1, R6, UR22, RZ ;  /* 0x0000001606047c10 */ /* 0x000fe8000ff3e0ff */
[----:B------:R-:W-:Y:S01]  /*55a0*/  IADD3.X R5, R7, UR21, RZ, P1, !PT ;  /* 0x0000001507057c10 */ /* 0x000fe20008ffe4ff */
[----:B------:R-:W-:Y:S01]  /*55b0*/  @!PT LDS RZ, [RZ] ;  /* 0x00000000fffff984 */ /* 0x000fe20000000800 */
[----:B------:R-:W-:Y:S01]  /*55c0*/  @!PT LDS RZ, [RZ] ;  /* 0x00000000fffff984 */ /* 0x000fe20000000800 */
[----:B------:R-:W-:Y:S01]  /*55d0*/  @!PT LDS RZ, [RZ] ;  /* 0x00000000fffff984 */ /* 0x000fe20000000800 */
[----:B------:R1:W-:Y:S01]  /*55e0*/  LDGSTS.E.BYPASS.LTC128B.128 [R8], [R6.64], !P2 ;  /* 0x0000000006087fae */ /* 0x0003e2000d101d58 */
[C---:B------:R-:W-:Y:S02]  /*55f0*/  LEA R10, P1, R12.reuse, R10, 0x2 ;  /* 0x0000000a0c0a7211 */ /* 0x040fe400078210ff */
[C---:B------:R-:W-:Y:S02]  /*5600*/  ISETP.LT.OR P2, PT, R9.reuse, 0x41, P5 ;  /* 0x000000410900780c */ /* 0x040fe40002f41670 */
[----:B------:R-:W-:Y:S01]  /*5610*/  LEA.HI.X.SX32 R11, R12, R11, 0x2, P1 ;  /* 0x0000000b0c0b7211 */ /* 0x000fe200008f16ff */
[----:B------:R2:W-:Y:S01]  /*5620*/  LDGSTS.E.BYPASS.LTC128B.128 [R8+0x1000], [R4.64], !P0 ;  /* 0x0100000004087fae */ /* 0x0005e2000c101d58 */
[----:B------:R-:W-:Y:S01]  /*5630*/  ISETP.LT.OR P1, PT, R9, 0x61, P5 ;  /* 0x000000610900780c */ /* 0x000fe20002f21670 */
[----:B------:R-:W-:Y:S04]  /*5640*/  IMAD.U32 R9, RZ, RZ, UR27 ;  /* 0x0000001bff097e24 */ /* 0x000fe8000f8e00ff */
[----:B------:R-:W-:Y:S04]  /*5650*/  @!P4 IMAD R9, R9, 0x80, R220 ;  /* 0x000000800909c824 */ /* 0x000fe800078e02dc */
[----:B------:R-:W-:Y:S01]  /*5660*/  @!P4 IMAD.SHL.U32 R9, R9, 0x4, RZ ;  /* 0x000000040909c824 */ /* 0x000fe200078e00ff */
[----:B--2---:R-:W-:Y:S04]  /*5670*/  IADD3 R4, P0, R4, UR22, RZ ;  /* 0x0000001604047c10 */ /* 0x004fe8000ff1e0ff */
[----:B------:R-:W-:Y:S02]  /*5680*/  IADD3.X R5, R5, UR21, RZ, P0, !PT ;  /* 0x0000001505057c10 */ /* 0x000fe400087fe4ff */
[----:B-1----:R-:W-:Y:S03]  /*5690*/  IADD3 R6, P0, R4, UR22, RZ ;  /* 0x0000001604067c10 */ /* 0x002fe6000ff1e0ff */
[----:B------:R1:W-:Y:S01]  /*56a0*/  LDGSTS.E.BYPASS.LTC128B.128 [R8+0x2000], [R4.64], !P2 ;  /* 0x0200000004087fae */ /* 0x0003e2000d101d58 */
[----:B------:R-:W-:Y:S05]  /*56b0*/  IADD3.X R7, R5, UR21, RZ, P0, !PT ;  /* 0x0000001505077c10 */ /* 0x000fea00087fe4ff */
[----:B------:R1:W-:Y:S04]  /*56c0*/  LDGSTS.E.BYPASS.LTC128B.128 [R8+0x3000], [R6.64], !P1 ;  /* 0x0300000006087fae */ /* 0x0003e8000c901d58 */
[----:B------:R1:W-:Y:S02]  /*56d0*/  @!P4 LDGSTS.E.BYPASS.LTC128B.128 [R9+0x18480], [R10.64] ;  /* 0x184800000a09cfae */ /* 0x0003e4000b901d58 */
.L_x_941:
[-C--:B-123--:R-:W-:Y:S01]  /*56e0*/  HMMA.16816.F32 R4, R36, R16.reuse, RZ ;  /* 0x000000102404723c */ /* 0x08efe200000018ff */
[----:B------:R-:W-:Y:S01]  /*56f0*/  LDSM.16.MT88.4 R68, [R224+0x1080] ;  /* 0x00108000e044783b */ /* 0x000fe20000004200 */
[----:B------:R-:W-:Y:S02]  /*5700*/  ULDC.64 UR6, c[0x0][0x240] ;  /* 0x0000900000067ab9 */ /* 0x000fe40000000a00 */
[----:B------:R-:W-:Y:S01]  /*5710*/  IMAD.MOV.U32 R20, RZ, RZ, 0x40 ;  /* 0x00000040ff147424 */ /* 0x000fe200078e00ff */
[----:B------:R-:W-:Y:S01]  /*5720*/  USHF.L.U32 UR29, UR5, 0xd, URZ ;  /* 0x0000000d051d7899 */ /* 0x000fe2000800063f */
[----:B------:R-:W2:Y:S01]  /*5730*/  LDL.64 R80, [R1+0x20] ;  /* 0x0000200001507983 */ /* 0x000ea20000100a00 */
[----:B------:R-:W-:Y:S01]  /*5740*/  UIMAD UR6, UR8, UR6, URZ ;  /* 0x00000006080672a4 */ /* 0x000fe2000f8e023f */
[C---:B------:R-:W-:Y:S01]  /*5750*/  HMMA.16816.F32 R8, R40.reuse, R16, RZ ;  /* 0x000000102808723c */ /* 0x040fe200000018ff */
[----:B------:R-:W-:Y:S02]  /*5760*/  UIADD3 UR5, UR5, 0x1, URZ ;  /* 0x0000000105057890 */ /* 0x000fe4000fffe03f */
[----:B------:R-:W0:Y:S01]  /*5770*/  LDGDEPBAR ;  /* 0x00000000000079af */ /* 0x000e220000000000 */
[----:B------:R-:W-:Y:S01]  /*5780*/  SEL R116, R20, 0xffffffc0, !P3 ;  /* 0xffffffc014747807 */ /* 0x000fe20005800000 */
[----:B------:R-:W-:Y:S02]  /*5790*/  UIMAD UR6, UR23, UR7, UR6 ;  /* 0x00000007170672a4 */ /* 0x000fe4000f8e0206 */
[----:B------:R-:W-:Y:S01]  /*57a0*/  USHF.R.S32.HI UR7, URZ, 0x1f, UR29 ;  /* 0x0000001f3f077899 */ /* 0x000fe2000801141d */
[-C--:B------:R-:W-:Y:S01]  /*57b0*/  HMMA.16816.F32 R12, R40, R18.reuse, RZ ;  /* 0x00000012280c723c */ /* 0x080fe200000018ff */
[----:B------:R-:W-:Y:S01]  /*57c0*/  IMAD.IADD R78, R116, 0x1, R0 ;  /* 0x00000001744e7824 */ /* 0x000fe200078e0200 */
[----:B------:R-:W-:Y:S02]  /*57d0*/  UISETP.GE.AND UP0, UPT, UR5, UR26, UPT ;  /* 0x0000001a0500728c */ /* 0x000fe4000bf06270 */
[----:B------:R-:W-:Y:S01]  /*57e0*/  IADD3 R77, R224, R116, RZ ;  /* 0x00000074e04d7210 */ /* 0x000fe20007ffe0ff */
[----:B------:R-:W-:Y:S01]  /*57f0*/  UISETP.GE.AND UP3, UPT, UR4, 0x1, UPT ;  /* 0x000000010400788c */ /* 0x000fe2000bf66270 */
[----:B------:R-:W1:Y:S01]  /*5800*/  LDSM.16.M88.4 R64, [R78+0x20880] ;  /* 0x020880004e40783b */ /* 0x000e620000000200 */
[----:B------:R-:W-:Y:S01]  /*5810*/  UISETP.GE.AND UP2, UPT, UR28, 0x1, UPT ;  /* 0x000000011c00788c */ /* 0x000fe2000bf46270 */
[C---:B------:R-:W-:Y:S01]  /*5820*/  HMMA.16816.F32 R16, R36.reuse, R18, RZ ;  /* 0x000000122410723c */ /* 0x040fe200000018ff */
[----:B------:R-:W-:Y:S02]  /*5830*/  UISETP.GE.AND UP1, UPT, UR27, 0x1, UPT ;  /* 0x000000011b00788c */ /* 0x000fe4000bf26270 */
[----:B------:R-:W3:Y:S05]  /*5840*/  LDSM.16.M88.4 R72, [R78+0x22880] ;  /* 0x022880004e48783b */ /* 0x000eea0000000200 */
[-C--:B------:R-:W-:Y:S08]  /*5850*/  HMMA.16816.F32 R20, R36, R44.reuse, RZ ;  /* 0x0000002c2414723c */ /* 0x080ff000000018ff */
[C---:B------:R-:W-:Y:S08]  /*5860*/  HMMA.16816.F32 R24, R40.reuse, R44, RZ ;  /* 0x0000002c2818723c */ /* 0x040ff000000018ff */
[-C--:B------:R-:W-:Y:S08]  /*5870*/  HMMA.16816.F32 R28, R40, R46.reuse, RZ ;  /* 0x0000002e281c723c */ /* 0x080ff000000018ff */
[----:B------:R-:W-:Y:S01]  /*5880*/  HMMA.16816.F32 R32, R36, R46, RZ ;  /* 0x0000002e2420723c */ /* 0x000fe200000018ff */
[----:B------:R-:W4:Y:S05]  /*5890*/  LDSM.16.MT88.4 R36, [R77+0x1080] ;  /* 0x001080004d24783b */ /* 0x000f2a0000004200 */
[----:B------:R-:W-:Y:S02]  /*58a0*/  LDSM.16.MT88.4 R44, [R224+0x1880] ;  /* 0x00188000e02c783b */ /* 0x000fe40000004200 */
[-C--:B------:R-:W-:Y:S08]  /*58b0*/  HMMA.16816.F32 R4, R48, R52.reuse, R4 ;  /* 0x000000343004723c */ /* 0x080ff00000001804 */
[C---:B------:R-:W-:Y:S07]  /*58c0*/  HMMA.16816.F32 R8, R56.reuse, R52, R8 ;  /* 0x000000343808723c */ /* 0x040fee0000001808 */
[----:B------:R-:W-:Y:S01]  /*58d0*/  IMAD.IADD R52, R196, 0x1, R2 ;  /* 0x00000001c4347824 */ /* 0x000fe200078e0202 */
[-C--:B------:R-:W-:Y:S04]  /*58e0*/  HMMA.16816.F32 R12, R56, R54.reuse, R12 ;  /* 0x00000036380c723c */ /* 0x080fe8000000180c */
[----:B------:R-:W5:Y:S04]  /*58f0*/  LDSM.16.M88.4 R40, [R52+0x20880] ;  /* 0x020880003428783b */ /* 0x000f680000000200 */
[C---:B------:R-:W-:Y:S01]  /*5900*/  HMMA.16816.F32 R16, R48.reuse, R54, R16 ;  /* 0x000000363010723c */ /* 0x040fe20000001810 */
[----:B------:R-:W3:Y:S07]  /*5910*/  LDSM.16.M88.4 R52, [R52+0x22880] ;  /* 0x022880003434783b */ /* 0x000eee0000000200 */
[-C--:B------:R-:W-:Y:S08]  /*5920*/  HMMA.16816.F32 R20, R48, R60.reuse, R20 ;  /* 0x0000003c3014723c */ /* 0x080ff00000001814 */
[C---:B------:R-:W-:Y:S08]  /*5930*/  HMMA.16816.F32 R24, R56.reuse, R60, R24 ;  /* 0x0000003c3818723c */ /* 0x040ff00000001818 */
[-C--:B------:R-:W-:Y:S01]  /*5940*/  HMMA.16816.F32 R28, R56, R62.reuse, R28 ;  /* 0x0000003e381c723c */ /* 0x080fe2000000181c */
[----:B------:R-:W-:Y:S07]  /*5950*/  LDSM.16.M88.4 R56, [R0+0x24880] ;  /* 0x024880000038783b */ /* 0x000fee0000000200 */
[----:B------:R-:W-:Y:S01]  /*5960*/  HMMA.16816.F32 R32, R48, R62, R32 ;  /* 0x0000003e3020723c */ /* 0x000fe20000001820 */
[----:B------:R-:W5:Y:S05]  /*5970*/  LDSM.16.MT88.4 R48, [R77+0x1880] ;  /* 0x001880004d30783b */ /* 0x000f6a0000004200 */
[----:B------:R-:W5:Y:S02]  /*5980*/  LDSM.16.MT88.4 R60, [R224+0x2080] ;  /* 0x00208000e03c783b */ /* 0x000f640000004200 */
[-C--:B-1----:R-:W-:Y:S08]  /*5990*/  HMMA.16816.F32 R4, R64, R68.reuse, R4 ;  /* 0x000000444004723c */ /* 0x082ff00000001804 */
[C---:B---3--:R-:W-:Y:S08]  /*59a0*/  HMMA.16816.F32 R8, R72.reuse, R68, R8 ;  /* 0x000000444808723c */ /* 0x048ff00000001808 */
[-C--:B------:R-:W-:Y:S08]  /*59b0*/  HMMA.16816.F32 R12, R72, R70.reuse, R12 ;  /* 0x00000046480c723c */ /* 0x080ff0000000180c */
[C---:B------:R-:W-:Y:S01]  /*59c0*/  HMMA.16816.F32 R16, R64.reuse, R70, R16 ;  /* 0x000000464010723c */ /* 0x040fe20000001810 */
[----:B------:R-:W1:Y:S07]  /*59d0*/  LDSM.16.M88.4 R68, [R0+0x26880] ;  /* 0x026880000044783b */ /* 0x000e6e0000000200 */
[-C--:B----4-:R-:W-:Y:S08]  /*59e0*/  HMMA.16816.F32 R20, R64, R36.reuse, R20 ;  /* 0x000000244014723c */ /* 0x090ff00000001814 */
[C---:B------:R-:W-:Y:S08]  /*59f0*/  HMMA.16816.F32 R24, R72.reuse, R36, R24 ;  /* 0x000000244818723c */ /* 0x040ff00000001818 */
[-C--:B------:R-:W-:Y:S01]  /*5a00*/  HMMA.16816.F32 R28, R72, R38.reuse, R28 ;  /* 0x00000026481c723c */ /* 0x080fe2000000181c */
[----:B------:R-:W-:Y:S07]  /*5a10*/  LDSM.16.M88.4 R72, [R2+0x26880] ;  /* 0x026880000248783b */ /* 0x000fee0000000200 */
[----:B------:R-:W-:Y:S01]  /*5a20*/  HMMA.16816.F32 R32, R64, R38, R32 ;  /* 0x000000264020723c */ /* 0x000fe20000001820 */
[----:B------:R-:W3:Y:S05]  /*5a30*/  LDSM.16.MT88.4 R36, [R77+0x2080] ;  /* 0x002080004d24783b */ /* 0x000eea0000004200 */
[----:B------:R-:W-:Y:S02]  /*5a40*/  LDSM.16.MT88.4 R64, [R224+0x2880] ;  /* 0x00288000e040783b */ /* 0x000fe40000004200 */
[-C--:B-----5:R-:W-:Y:S08]  /*5a50*/  HMMA.16816.F32 R4, R40, R44.reuse, R4 ;  /* 0x0000002c2804723c */ /* 0x0a0ff00000001804 */
[C---:B------:R-:W-:Y:S08]  /*5a60*/  HMMA.16816.F32 R8, R52.reuse, R44, R8 ;  /* 0x0000002c3408723c */ /* 0x040ff00000001808 */
[-C--:B------:R-:W-:Y:S08]  /*5a70*/  HMMA.16816.F32 R12, R52, R46.reuse, R12 ;  /* 0x0000002e340c723c */ /* 0x080ff0000000180c */
[C---:B------:R-:W-:Y:S01]  /*5a80*/  HMMA.16816.F32 R16, R40.reuse, R46, R16 ;  /* 0x0000002e2810723c */ /* 0x040fe20000001810 */
[----:B------:R4:W5:Y:S07]  /*5a90*/  LDSM.16.M88.4 R44, [R2+0x24880] ;  /* 0x02488000022c783b */ /* 0x00096e0000000200 */
[-C--:B------:R-:W-:Y:S08]  /*5aa0*/  HMMA.16816.F32 R20, R40, R48.reuse, R20 ;  /* 0x000000302814723c */ /* 0x080ff00000001814 */
[C---:B------:R-:W-:Y:S08]  /*5ab0*/  HMMA.16816.F32 R24, R52.reuse, R48, R24 ;  /* 0x000000303418723c */ /* 0x040ff00000001818 */
[-C--:B------:R-:W-:Y:S01]  /*5ac0*/  HMMA.16816.F32 R28, R52, R50.reuse, R28 ;  /* 0x00000032341c723c */ /* 0x080fe2000000181c */
[----:B------:R-:W-:Y:S07]  /*5ad0*/  LDSM.16.M88.4 R52, [R78+0x26880] ;  /* 0x026880004e34783b */ /* 0x000fee0000000200 */
[----:B------:R-:W-:Y:S01]  /*5ae0*/  HMMA.16816.F32 R32, R40, R50, R32 ;  /* 0x000000322820723c */ /* 0x000fe20000001820 */
[----:B------:R-:W2:Y:S05]  /*5af0*/  LDSM.16.MT88.4 R40, [R77+0x2880] ;  /* 0x002880004d28783b */ /* 0x000eaa0000004200 */
[----:B------:R-:W-:Y:S02]  /*5b00*/  LDSM.16.MT88.4 R48, [R224+0x3080] ;  /* 0x00308000e030783b */ /* 0x000fe40000004200 */
[-C--:B------:R-:W-:Y:S08]  /*5b10*/  HMMA.16816.F32 R4, R56, R60.reuse, R4 ;  /* 0x0000003c3804723c */ /* 0x080ff00000001804 */
[C---:B-1----:R-:W-:Y:S07]  /*5b20*/  HMMA.16816.F32 R8, R68.reuse, R60, R8 ;  /* 0x0000003c4408723c */ /* 0x042fee0000001808 */
[----:B------:R-:W-:Y:S01]  /*5b30*/  IADD3 R60, R116, R2, RZ ;  /* 0x00000002743c7210 */ /* 0x000fe20007ffe0ff */
[-C--:B------:R-:W-:Y:S01]  /*5b40*/  HMMA.16816.F32 R12, R68, R62.reuse, R12 ;  /* 0x0000003e440c723c */ /* 0x080fe2000000180c */
[----:B----4-:R-:W-:Y:S01]  /*5b50*/  MOV R2, UR6 ;  /* 0x0000000600027c02 */ /* 0x010fe20008000f00 */
[----:B------:R-:W-:Y:S04]  /*5b60*/  UIADD3 UR6, UR27, 0x1, URZ ;  /* 0x000000011b067890 */ /* 0x000fe8000fffe03f */
[----:B------:R-:W-:Y:S02]  /*5b70*/  USEL UR27, UR6, URZ, !UP1 ;  /* 0x0000003f061b7287 */ /* 0x000fe4000c800000 */
[C---:B------:R-:W-:Y:S01]  /*5b80*/  HMMA.16816.F32 R16, R56.reuse, R62, R16 ;  /* 0x0000003e3810723c */ /* 0x040fe20000001810 */
[----:B------:R-:W-:Y:S07]  /*5b90*/  LDSM.16.M88.4 R60, [R60+0x24880] ;  /* 0x024880003c3c783b */ /* 0x000fee0000000200 */
[-C--:B---3--:R-:W-:Y:S08]  /*5ba0*/  HMMA.16816.F32 R20, R56, R36.reuse, R20 ;  /* 0x000000243814723c */ /* 0x088ff00000001814 */
[C---:B------:R-:W-:Y:S08]  /*5bb0*/  HMMA.16816.F32 R24, R68.reuse, R36, R24 ;  /* 0x000000244418723c */ /* 0x040ff00000001818 */
[-C--:B------:R-:W-:Y:S01]  /*5bc0*/  HMMA.16816.F32 R28, R68, R38.reuse, R28 ;  /* 0x00000026441c723c */ /* 0x080fe2000000181c */
[----:B------:R-:W1:Y:S07]  /*5bd0*/  S2R R68, SR_CTAID.Y ;  /* 0x0000000000447919 */ /* 0x000e6e0000002600 */
[----:B------:R-:W-:Y:S01]  /*5be0*/  HMMA.16816.F32 R32, R56, R38, R32 ;  /* 0x000000263820723c */ /* 0x000fe20000001820 */
[----:B------:R-:W3:Y:S05]  /*5bf0*/  LDSM.16.M88.4 R36, [R78+0x24880] ;  /* 0x024880004e24783b */ /* 0x000eea0000000200 */
[----:B------:R-:W4:Y:S02]  /*5c00*/  LDSM.16.MT88.4 R56, [R77+0x3080] ;  /* 0x003080004d38783b */ /* 0x000f240000004200 */
[-C--:B-----5:R-:W-:Y:S08]  /*5c10*/  HMMA.16816.F32 R4, R44, R64.reuse, R4 ;  /* 0x000000402c04723c */ /* 0x0a0ff00000001804 */
[C---:B------:R-:W-:Y:S08]  /*5c20*/  HMMA.16816.F32 R8, R72.reuse, R64, R8 ;  /* 0x000000404808723c */ /* 0x040ff00000001808 */
[-C--:B------:R-:W-:Y:S08]  /*5c30*/  HMMA.16816.F32 R12, R72, R66.reuse, R12 ;  /* 0x00000042480c723c */ /* 0x080ff0000000180c */
[C---:B------:R-:W-:Y:S01]  /*5c40*/  HMMA.16816.F32 R16, R44.reuse, R66, R16 ;  /* 0x000000422c10723c */ /* 0x040fe20000001810 */
[----:B------:R-:W5:Y:S07]  /*5c50*/  LDSM.16.MT88.4 R64, [R224+0x3880] ;  /* 0x00388000e040783b */ /* 0x000f6e0000004200 */
[-C--:B--2---:R-:W-:Y:S08]  /*5c60*/  HMMA.16816.F32 R20, R44, R40.reuse, R20 ;  /* 0x000000282c14723c */ /* 0x084ff00000001814 */
[C---:B------:R-:W-:Y:S07]  /*5c70*/  HMMA.16816.F32 R24, R72.reuse, R40, R24 ;  /* 0x000000284818723c */ /* 0x040fee0000001818 */
[----:B------:R-:W-:Y:S01]  /*5c80*/  IMAD.IADD R40, R229, 0x1, R78 ;  /* 0x00000001e5287824 */ /* 0x000fe200078e024e */
[-C--:B------:R-:W-:Y:S08]  /*5c90*/  HMMA.16816.F32 R28, R72, R42.reuse, R28 ;  /* 0x0000002a481c723c */ /* 0x080ff0000000181c */
[----:B------:R-:W-:Y:S01]  /*5ca0*/  HMMA.16816.F32 R32, R44, R42, R32 ;  /* 0x0000002a2c20723c */ /* 0x000fe20000001820 */
[----:B------:R-:W2:Y:S05]  /*5cb0*/  LDSM.16.M88.4 R40, [R40+0x26880] ;  /* 0x026880002828783b */ /* 0x000eaa0000000200 */
[----:B------:R-:W1:Y:S02]  /*5cc0*/  LDSM.16.MT88.4 R44, [R77+0x3880] ;  /* 0x003880004d2c783b */ /* 0x000e640000004200 */
[-C--:B---3--:R-:W-:Y:S08]  /*5cd0*/  HMMA.16816.F32 R4, R36, R48.reuse, R4 ;  /* 0x000000302404723c */ /* 0x088ff00000001804 */
[C---:B------:R-:W-:Y:S08]  /*5ce0*/  HMMA.16816.F32 R8, R52.reuse, R48, R8 ;  /* 0x000000303408723c */ /* 0x040ff00000001808 */
[-C--:B------:R-:W-:Y:S08]  /*5cf0*/  HMMA.16816.F32 R12, R52, R50.reuse, R12 ;  /* 0x00000032340c723c */ /* 0x080ff0000000180c */
[C---:B------:R-:W-:Y:S08]  /*5d00*/  HMMA.16816.F32 R16, R36.reuse, R50, R16 ;  /* 0x000000322410723c */ /* 0x040ff00000001810 */
[-C--:B----4-:R-:W-:Y:S08]  /*5d10*/  HMMA.16816.F32 R20, R36, R56.reuse, R20 ;  /* 0x000000382414723c */ /* 0x090ff00000001814 */
[C---:B------:R-:W-:Y:S08]  /*5d20*/  HMMA.16816.F32 R24, R52.reuse, R56, R24 ;  /* 0x000000383418723c */ /* 0x040ff00000001818 */
[-C--:B------:R-:W-:Y:S08]  /*5d30*/  HMMA.16816.F32 R28, R52, R58.reuse, R28 ;  /* 0x0000003a341c723c */ /* 0x080ff0000000181c */
[----:B------:R-:W-:Y:S07]  /*5d40*/  HMMA.16816.F32 R32, R36, R58, R32 ;  /* 0x0000003a2420723c */ /* 0x000fee0000001820 */
[----:B-1----:R-:W-:Y:S01]  /*5d50*/  SHF.R.S32.HI R38, RZ, 0x1f, R68 ;  /* 0x0000001fff267819 */ /* 0x002fe20000011444 */
[-C--:B-----5:R-:W-:Y:S05]  /*5d60*/  HMMA.16816.F32 R4, R60, R64.reuse, R4 ;  /* 0x000000403c04723c */ /* 0x0a0fea0000001804 */
[----:B------:R-:W-:Y:S02]  /*5d70*/  IMAD R0, R38, c[0x0][0x238], RZ ;  /* 0x00008e0026007a24 */ /* 0x000fe400078e02ff */
[C---:B------:R-:W-:Y:S01]  /*5d80*/  IMAD.WIDE.U32 R36, R68.reuse, c[0x0][0x238], R80 ;  /* 0x00008e0044247a25 */ /* 0x040fe200078e0050 */
[C---:B--2---:R-:W-:Y:S04]  /*5d90*/  HMMA.16816.F32 R8, R40.reuse, R64, R8 ;  /* 0x000000402808723c */ /* 0x044fe80000001808 */
[----:B------:R-:W-:Y:S04]  /*5da0*/  IMAD R0, R68, c[0x0][0x23c], R0 ;  /* 0x00008f0044007a24 */ /* 0x000fe800078e0200 */
[-C--:B------:R-:W-:Y:S04]  /*5db0*/  HMMA.16816.F32 R12, R40, R66.reuse, R12 ;  /* 0x00000042280c723c */ /* 0x080fe8000000180c */
[----:B------:R-:W-:Y:S01]  /*5dc0*/  IADD3 R37, R37, R0, RZ ;  /* 0x0000000025257210 */ /* 0x000fe20007ffe0ff */
[----:B------:R-:W-:Y:S03]  /*5dd0*/  IMAD.U32 R0, RZ, RZ, UR23 ;  /* 0x00000017ff007e24 */ /* 0x000fe6000f8e00ff */
[C---:B------:R-:W-:Y:S04]  /*5de0*/  HMMA.16816.F32 R16, R60.reuse, R66, R16 ;  /* 0x000000423c10723c */ /* 0x040fe80000001810 */
[----:B------:R-:W-:Y:S04]  /*5df0*/  IMAD.WIDE.U32 R36, R0, c[0x0][0x240], R36 ;  /* 0x0000900000247a25 */ /* 0x000fe800078e0024 */
[-C--:B------:R-:W-:Y:S04]  /*5e00*/  HMMA.16816.F32 R20, R60, R44.reuse, R20 ;  /* 0x0000002c3c14723c */ /* 0x080fe80000001814 */
[----:B------:R-:W-:Y:S01]  /*5e10*/  IADD3 R0, P0, R36, UR29, RZ ;  /* 0x0000001d24007c10 */ /* 0x000fe2000ff1e0ff */
[----:B------:R-:W-:Y:S03]  /*5e20*/  UIADD3 UR29, UR4, 0x1, URZ ;  /* 0x00000001041d7890 */ /* 0x000fe6000fffe03f */
[C---:B------:R-:W-:Y:S04]  /*5e30*/  HMMA.16816.F32 R24, R40.reuse, R44, R24 ;  /* 0x0000002c2818723c */ /* 0x040fe80000001818 */
[----:B------:R-:W-:Y:S01]  /*5e40*/  IADD3.X R2, R37, UR7, R2, P0, !PT ;  /* 0x0000000725027c10 */ /* 0x000fe200087fe402 */
[----:B------:R-:W-:Y:S01]  /*5e50*/  UIADD3 UR7, UR28, 0x1, URZ ;  /* 0x000000011c077890 */ /* 0x000fe2000fffe03f */
[C---:B------:R-:W-:Y:S02]  /*5e60*/  LEA R36, P0, R0.reuse, c[0x0][0x220], 0x2 ;  /* 0x0000880000247a11 */ /* 0x040fe400078010ff */
[-C--:B------:R-:W-:Y:S01]  /*5e70*/  HMMA.16816.F32 R28, R40, R46.reuse, R28 ;  /* 0x0000002e281c723c */ /* 0x080fe2000000181c */
[----:B------:R-:W-:Y:S03]  /*5e80*/  USEL UR28, UR7, URZ, !UP2 ;  /* 0x0000003f071c7287 */ /* 0x000fe6000d000000 */
[----:B------:R-:W-:Y:S01]  /*5e90*/  LEA.HI.X R37, R0, c[0x0][0x224], R2, 0x2, P0 ;  /* 0x0000890000257a11 */ /* 0x000fe200000f1402 */
[----:B------:R-:W-:Y:S01]  /*5ea0*/  IMAD.U32 R0, RZ, RZ, UR4 ;  /* 0x00000004ff007e24 */ /* 0x000fe2000f8e00ff */
[----:B------:R-:W-:Y:S01]  /*5eb0*/  PLOP3.LUT P0, PT, PT, PT, UP0, 0x80, 0x0 ;  /* 0x000000000000781c */ /* 0x000fe20003f0f008 */
[----:B------:R-:W-:Y:S01]  /*5ec0*/  USEL UR4, UR29, URZ, !UP3 ;  /* 0x0000003f1d047287 */ /* 0x000fe2000d800000 */
[----:B------:R-:W-:Y:S01]  /*5ed0*/  HMMA.16816.F32 R32, R60, R46, R32 ;  /* 0x0000002e3c20723c */ /* 0x000fe20000001820 */
[----:B------:R-:W-:Y:S03]  /*5ee0*/  RED.E.ADD.F32.FTZ.RN.STRONG.GPU [R36.64], R4 ;  /* 0x000000042400798e */ /* 0x000fe6000c10e798 */
[----:B------:R-:W-:Y:S02]  /*5ef0*/  LEA R0, R0, R233, 0xd ;  /* 0x000000e900007211 */ /* 0x000fe400078e68ff */
[----:B------:R-:W-:Y:S03]  /*5f00*/  RED.E.ADD.F32.FTZ.RN.STRONG.GPU [R36.64+0x400], R5 ;  /* 0x000400052400798e */ /* 0x000fe6000c10e798 */
[----:B------:R-:W-:Y:S02]  /*5f10*/  IMAD.SHL.U32 R0, R0, 0x2, RZ ;  /* 0x0000000200007824 */ /* 0x000fe400078e00ff */
[----:B------:R-:W-:Y:S05]  /*5f20*/  RED.E.ADD.F32.FTZ.RN.STRONG.GPU [R36.64+0x800], R6 ;  /* 0x000800062400798e */ /* 0x000fea000c10e798 */
        /* <DEDUP_REMOVED lines=14> */
[----:B------:R-:W-:Y:S05]  /*6010*/  LDSM.16.MT88.4 R4, [R3+0x20880] ;  /* 0x020880000304783b */ /* 0x000fea0000004200 */
[----:B------:R-:W1:Y:S05]  /*6020*/  LDSM.16.MT88.4 R8, [R76+0x8080] ;  /* 0x008080004c08783b */ /* 0x000e6a0000004200 */
[----:B------:R-:W-:Y:S05]  /*6030*/  RED.E.ADD.F32.FTZ.RN.STRONG.GPU [R36.64+0x4400], R21 ;  /* 0x004400152400798e */ /* 0x000fea000c10e798 */
[----:B------:R-:W-:Y:S05]  /*6040*/  RED.E.ADD.F32.FTZ.RN.STRONG.GPU [R36.64+0x4800], R22 ;  /* 0x004800162400798e */ /* 0x000fea000c10e798 */
[----:B------:R-:W2:Y:S05]  /*6050*/  LDSM.16.MT88.4 R12, [R3+0x24880] ;  /* 0x02488000030c783b */ /* 0x000eaa0000004200 */
[----:B------:R-:W-:Y:S05]  /*6060*/  RED.E.ADD.F32.FTZ.RN.STRONG.GPU [R36.64+0x4c00], R23 ;  /* 0x004c00172400798e */ /* 0x000fea000c10e798 */
[----:B------:R-:W-:Y:S05]  /*6070*/  RED.E.ADD.F32.FTZ.RN.STRONG.GPU [R36.64+0x5000], R24 ;  /* 0x005000182400798e */ /* 0x000fea000c10e798 */
[----:B------:R-:W-:Y:S05]  /*6080*/  RED.E.ADD.F32.FTZ.RN.STRONG.GPU [R36.64+0x5400], R25 ;  /* 0x005400192400798e */ /* 0x000fea000c10e798 */
[----:B------:R-:W-:Y:S01]  /*6090*/  RED.E.ADD.F32.FTZ.RN.STRONG.GPU [R36.64+0x5800], R26 ;  /* 0x0058001a2400798e */ /* 0x000fe2000c10e798 */
[-C--:B-1----:R-:W-:Y:S04]  /*60a0*/  HMMA.16816.F32 R164, R4, R8.reuse, R164 ;  /* 0x0000000804a4723c */ /* 0x082fe800000018a4 */
[----:B------:R-:W1:Y:S05]  /*60b0*/  LDSM.16.MT88.4 R16, [R0+0x8080] ;  /* 0x008080000010783b */ /* 0x000e6a0000004200 */
[----:B------:R-:W-:Y:S05]  /*60c0*/  RED.E.ADD.F32.FTZ.RN.STRONG.GPU [R36.64+0x5c00], R27 ;  /* 0x005c001b2400798e */ /* 0x000fea000c10e798 */
[----:B------:R-:W-:Y:S01]  /*60d0*/  RED.E.ADD.F32.FTZ.RN.STRONG.GPU [R36.64+0x6000], R32 ;  /* 0x006000202400798e */ /* 0x000fe2000c10e798 */
[C---:B--2---:R-:W-:Y:S04]  /*60e0*/  HMMA.16816.F32 R168, R12.reuse, R8, R168 ;  /* 0x000000080ca8723c */ /* 0x044fe800000018a8 */
[----:B------:R-:W-:Y:S05]  /*60f0*/  RED.E.ADD.F32.FTZ.RN.STRONG.GPU [R36.64+0x6400], R33 ;  /* 0x006400212400798e */ /* 0x000fea000c10e798 */
[----:B------:R-:W-:Y:S01]  /*6100*/  RED.E.ADD.F32.FTZ.RN.STRONG.GPU [R36.64+0x6800], R34 ;  /* 0x006800222400798e */ /* 0x000fe2000c10e798 */
[-C--:B------:R-:W-:Y:S04]  /*6110*/  HMMA.16816.F32 R172, R12, R10.reuse, R172 ;  /* 0x0000000a0cac723c */ /* 0x080fe800000018ac */
[----:B------:R-:W-:Y:S04]  /*6120*/  RED.E.ADD.F32.FTZ.RN.STRONG.GPU [R36.64+0x6c00], R35 ;  /* 0x006c00232400798e */ /* 0x000fe8000c10e798 */
[C---:B------:R-:W-:Y:S01]  /*6130*/  HMMA.16816.F32 R176, R4.reuse, R10, R176 ;  /* 0x0000000a04b0723c */ /* 0x040fe200000018b0 */
[----:B------:R-:W-:Y:S05]  /*6140*/  RED.E.ADD.F32.FTZ.RN.STRONG.GPU [R36.64+0x7000], R28 ;  /* 0x0070001c2400798e */ /* 0x000fea000c10e798 */
[----:B------:R-:W-:Y:S02]  /*6150*/  RED.E.ADD.F32.FTZ.RN.STRONG.GPU [R36.64+0x7400], R29 ;  /* 0x0074001d2400798e */ /* 0x000fe4000c10e798 */
[-C--:B-1----:R-:W-:Y:S03]  /*6160*/  HMMA.16816.F32 R180, R4, R16.reuse, R180 ;  /* 0x0000001004b4723c */ /* 0x082fe600000018b4 */
[----:B------:R-:W-:Y:S05]  /*6170*/  LDSM.16.MT88.4 R20, [R3+0x21080] ;  /* 0x021080000314783b */ /* 0x000fea0000004200 */
[----:B------:R-:W1:Y:S01]  /*6180*/  LDSM.16.MT88.4 R24, [R76+0x8880] ;  /* 0x008880004c18783b */ /* 0x000e620000004200 */
[C---:B------:R-:W-:Y:S04]  /*6190*/  HMMA.16816.F32 R184, R12.reuse, R16, R184 ;  /* 0x000000100cb8723c */ /* 0x040fe800000018b8 */
[----:B------:R-:W-:Y:S04]  /*61a0*/  RED.E.ADD.F32.FTZ.RN.STRONG.GPU [R36.64+0x7800], R30 ;  /* 0x0078001e2400798e */ /* 0x000fe8000c10e798 */
[-C--:B------:R-:W-:Y:S01]  /*61b0*/  HMMA.16816.F32 R188, R12, R18.reuse, R188 ;  /* 0x000000120cbc723c */ /* 0x080fe200000018bc */
[----:B------:R-:W-:Y:S05]  /*61c0*/  RED.E.ADD.F32.FTZ.RN.STRONG.GPU [R36.64+0x7c00], R31 ;  /* 0x007c001f2400798e */ /* 0x000fea000c10e798 */
[----:B------:R-:W2:Y:S02]  /*61d0*/  LDSM.16.MT88.4 R28, [R3+0x25080] ;  /* 0x02508000031c783b */ /* 0x000ea40000004200 */
[----:B------:R-:W-:Y:S03]  /*61e0*/  HMMA.16816.F32 R192, R4, R18, R192 ;  /* 0x0000001204c0723c */ /* 0x000fe600000018c0 */
[----:B------:R-:W3:Y:S05]  /*61f0*/  LDSM.16.MT88.4 R32, [R0+0x8880] ;  /* 0x008880000020783b */ /* 0x000eea0000004200 */
[----:B------:R-:W-:Y:S05]  /*6200*/  LDSM.16.MT88.4 R4, [R3+0x21880] ;  /* 0x021880000304783b */ /* 0x000fea0000004200 */
[----:B------:R-:W4:Y:S05]  /*6210*/  LDSM.16.MT88.4 R8, [R76+0x9080] ;  /* 0x009080004c08783b */ /* 0x000f2a0000004200 */
[----:B------:R-:W5:Y:S01]  /*6220*/  LDSM.16.MT88.4 R12, [R3+0x25880] ;  /* 0x02588000030c783b */ /* 0x000f620000004200 */
[-C--:B-1----:R-:W-:Y:S04]  /*6230*/  HMMA.16816.F32 R164, R20, R24.reuse, R164 ;  /* 0x0000001814a4723c */ /* 0x082fe800000018a4 */
[----:B------:R-:W1:Y:S04]  /*6240*/  LDSM.16.MT88.4 R16, [R0+0x9080] ;  /* 0x009080000010783b */ /* 0x000e680000004200 */
        /* <DEDUP_REMOVED lines=9> */
[----:B------:R-:W2:Y:S05]  /*62e0*/  LDSM.16.MT88.4 R20, [R3+0x22080] ;  /* 0x022080000314783b */ /* 0x000eaa0000004200 */
[----:B------:R-:W3:Y:S02]  /*62f0*/  LDSM.16.MT88.4 R32, [R0+0x9880] ;  /* 0x009880000020783b */ /* 0x000ee40000004200 */
[-C--:B----4-:R-:W-:Y:S08]  /*6300*/  HMMA.16816.F32 R164, R4, R8.reuse, R164 ;  /* 0x0000000804a4723c */ /* 0x090ff000000018a4 */
[C---:B-----5:R-:W-:Y:S08]  /*6310*/  HMMA.16816.F32 R168, R12.reuse, R8, R168 ;  /* 0x000000080ca8723c */ /* 0x060ff000000018a8 */
        /* <DEDUP_REMOVED lines=8> */
[----:B------:R-:W1:Y:S05]  /*63a0*/  LDSM.16.MT88.4 R4, [R3+0x22880] ;  /* 0x022880000304783b */ /* 0x000e6a0000004200 */
[----:B------:R-:W4:Y:S02]  /*63b0*/  LDSM.16.MT88.4 R16, [R0+0xa080] ;  /* 0x00a080000010783b */ /* 0x000f240000004200 */
[-C--:B--2---:R-:W-:Y:S08]  /*63c0*/  HMMA.16816.F32 R164, R20, R24.reuse, R164 ;  /* 0x0000001814a4723c */ /* 0x084ff000000018a4 */
        /* <DEDUP_REMOVED lines=11> */
[-C--:B-1----:R-:W-:Y:S08]  /*6480*/  HMMA.16816.F32 R164, R4, R8.reuse, R164 ;  /* 0x0000000804a4723c */ /* 0x082ff000000018a4 */
        /* <DEDUP_REMOVED lines=26> */
[C---:B------:R-:W-:Y:S08]  /*6630*/  HMMA.16816.F32 R176, R4.reuse, R10, R176 ;  /* 0x0000000a04b0723c */ /* 0x040ff000000018b0 */
[-C--:B----4-:R-:W-:Y:S08]  /*6640*/  HMMA.16816.F32 R180, R4, R16.reuse, R180 ;  /* 0x0000001004b4723c */ /* 0x090ff000000018b4 */
[C---:B------:R-:W-:Y:S08]  /*6650*/  HMMA.16816.F32 R184, R12.reuse, R16, R184 ;  /* 0x000000100cb8723c */ /* 0x040ff000000018b8 */
[-C--:B------:R-:W-:Y:S08]  /*6660*/  HMMA.16816.F32 R188, R12, R18.reuse, R188 ;  /* 0x000000120cbc723c */ /* 0x080ff000000018bc */
[----:B------:R-:W-:Y:S08]  /*6670*/  HMMA.16816.F32 R192, R4, R18, R192 ;  /* 0x0000001204c0723c */ /* 0x000ff000000018c0 */
[-C--:B--2---:R-:W-:Y:S08]  /*6680*/  HMMA.16816.F32 R164, R20, R24.reuse, R164 ;  /* 0x0000001814a4723c */ /* 0x084ff000000018a4 */
[C---:B------:R-:W-:Y:S08]  /*6690*/  HMMA.16816.F32 R168, R28.reuse, R24, R168 ;  /* 0x000000181ca8723c */ /* 0x040ff000000018a8 */
[-C--:B------:R-:W-:Y:S08]  /*66a0*/  HMMA.16816.F32 R172, R28, R26.reuse, R172 ;  /* 0x0000001a1cac723c */ /* 0x080ff000000018ac */
[C---:B------:R-:W-:Y:S08]  /*66b0*/  HMMA.16816.F32 R176, R20.reuse, R26, R176 ;  /* 0x0000001a14b0723c */ /* 0x040ff000000018b0 */
[-C--:B---3--:R-:W-:Y:S08]  /*66c0*/  HMMA.16816.F32 R180, R20, R32.reuse, R180 ;  /* 0x0000002014b4723c */ /* 0x088ff000000018b4 */
[C---:B------:R-:W-:Y:S08]  /*66d0*/  HMMA.16816.F32 R184, R28.reuse, R32, R184 ;  /* 0x000000201cb8723c */ /* 0x040ff000000018b8 */
[-C--:B------:R-:W-:Y:S08]  /*66e0*/  HMMA.16816.F32 R188, R28, R34.reuse, R188 ;  /* 0x000000221cbc723c */ /* 0x080ff000000018bc */
[----:B------:R-:W-:Y:S01]  /*66f0*/  HMMA.16816.F32 R192, R20, R34, R192 ;  /* 0x0000002214c0723c */ /* 0x000fe200000018c0 */
[----:B------:R-:W-:-:S07]  /*6700*/  @!P0 BRA `(.L_x_942) ;  /* 0xffffb56000008947 */ /* 0x000fce000383ffff */
.L_x_939:
[----:B--2---:R-:W2:Y:S01]  /*6710*/  LDL.LU.64 R8, [R1+0x20] ;  /* 0x0000200001087983 */ /* 0x004ea20000300a00 */
[----:B------:R-:W3:Y:S01]  /*6720*/  S2UR UR5, SR_CTAID.X ;  /* 0x00000000000579c3 */ /* 0x000ee20000002500 */
[----:B-1----:R-:W-:Y:S01]  /*6730*/  MOV R0, 0x1 ;  /* 0x0000000100007802 */ /* 0x002fe20000000f00 */
[----:B------:R-:W-:Y:S01]  /*6740*/  USHF.R.S32.HI UR26, URZ, 0x1f, UR23 ;  /* 0x0000001f3f1a7899 */ /* 0x000fe20008011417 */
[----:B------:R-:W-:Y:S01]  /*6750*/  MOV R3, R38 ;  /* 0x0000002600037202 */ /* 0x000fe20000000f00 */
[----:B------:R-:W-:Y:S01]  /*6760*/  ULDC.64 UR6, c[0x0][0x330] ;  /* 0x0000cc0000067ab9 */ /* 0x000fe20000000a00 */
[----:B------:R-:W-:Y:S01]  /*6770*/  ISETP.NE.AND P1, PT, R0, c[0x0][0x338], PT ;  /* 0x0000ce0000007a0c */ /* 0x000fe20003f25270 */
[----:B------:R-:W-:Y:S01]  /*6780*/  UIMAD UR6, UR26, UR6, URZ ;  /* 0x000000061a0672a4 */ /* 0x000fe2000f8e023f */
[----:B------:R-:W-:Y:S01]  /*6790*/  MOV R2, R68 ;  /* 0x0000004400027202 */ /* 0x000fe20000000f00 */
[----:B------:R-:W-:-:S02]  /*67a0*/  FMUL.FTZ R164, R164, c[0x0][0x298] ;  /* 0x0000a600a4a47a20 */ /* 0x000fc40000410000 */
[----:B------:R-:W-:-:S08]  /*67b0*/  UIMAD UR6, UR23, UR7, UR6 ;  /* 0x00000007170672a4 */ /* 0x000fd0000f8e0206 */
[----:B------:R-:W-:-:S05]  /*67c0*/  @P1 IMAD.HI.U32 R0, R68, c[0x0][0x33c], RZ ;  /* 0x0000cf0044001a27 */ /* 0x000fca00078e00ff */
[----:B------:R-:W-:Y:S01]  /*67d0*/  @P1 SHF.R.U32.HI R0, RZ, c[0x0][0x340], R0 ;  /* 0x0000d000ff001a19 */ /* 0x000fe20000011600 */
[----:B---3--:R-:W-:-:S03]  /*67e0*/  USHF.L.U32 UR5, UR5, 0xd, URZ ;  /* 0x0000000d05057899 */ /* 0x008fc6000800063f */
[----:B------:R-:W-:Y:S01]  /*67f0*/  @P1 SHF.R.S32.HI R4, RZ, 0x1f, R0 ;  /* 0x0000001fff041819 */ /* 0x000fe20000011400 */
[----:B------:R-:W-:Y:S01]  /*6800*/  USHF.R.S32.HI UR4, URZ, 0x1f, UR5 ;  /* 0x0000001f3f047899 */ /* 0x000fe20008011405 */
[----:B------:R-:W-:Y:S02]  /*6810*/  @P1 MOV R2, R0 ;  /* 0x0000000000021202 */ /* 0x000fe40000000f00 */
[----:B------:R-:W-:-:S05]  /*6820*/  @P1 MOV R3, R4 ;  /* 0x0000000400031202 */ /* 0x000fca0000000f00 */
[C---:B------:R-:W-:Y:S02]  /*6830*/  IMAD R0, R3.reuse, c[0x0][0x328], RZ ;  /* 0x0000ca0003007a24 */ /* 0x040fe400078e02ff */
[----:B------:R-:W-:Y:S02]  /*6840*/  IMAD R3, R3, c[0x0][0x300], RZ ;  /* 0x0000c00003037a24 */ /* 0x000fe400078e02ff */
[----:B------:R-:W-:Y:S02]  /*6850*/  IMAD R0, R2, c[0x0][0x32c], R0 ;  /* 0x0000cb0002007a24 */ /* 0x000fe400078e0200 */
        /* <DEDUP_REMOVED lines=29> */
[----:B------:R-:W-:Y:S01]  /*6a30*/  FMUL.FTZ R191, R191, c[0x0][0x298] ;  /* 0x0000a600bfbf7a20 */ /* 0x000fe20000410000 */
[----:B------:R-:W-:Y:S01]  /*6a40*/  BAR.SYNC.DEFER_BLOCKING 0x1, 0x100 ;  /* 0x0044000000007b1d */ /* 0x000fe20000010000 */
[----:B--2---:R-:W-:-:S04]  /*6a50*/  IADD3 R6, P0, R8, UR5, RZ ;  /* 0x0000000508067c10 */ /* 0x004fc8000ff1e0ff */
[----:B------:R-:W-:Y:S01]  /*6a60*/  LEA.HI.X.SX32 R7, R8, UR4, 0x1, P0 ;  /* 0x0000000408077c11 */ /* 0x000fe200080f0eff */
[----:B------:R-:W-:Y:S01]  /*6a70*/  ULDC.64 UR4, c[0x0][0x308] ;  /* 0x0000c20000047ab9 */ /* 0x000fe20000000a00 */
[----:B------:R-:W-:Y:S01]  /*6a80*/  MOV R8, UR23 ;  /* 0x0000001700087c02 */ /* 0x000fe20008000f00 */
[----:B------:R-:W-:Y:S02]  /*6a90*/  UIMAD UR4, UR26, UR4, URZ ;  /* 0x000000041a0472a4 */ /* 0x000fe4000f8e023f */
[C-C-:B------:R-:W-:Y:S02]  /*6aa0*/  IMAD.WIDE.U32 R4, R2.reuse, c[0x0][0x328], R6.reuse ;  /* 0x0000ca0002047a25 */ /* 0x140fe400078e0006 */
[----:B------:R-:W-:Y:S02]  /*6ab0*/  UIMAD UR4, UR23, UR5, UR4 ;  /* 0x00000005170472a4 */ /* 0x000fe4000f8e0204 */
[----:B------:R-:W-:Y:S01]  /*6ac0*/  IMAD.WIDE.U32 R6, R2, c[0x0][0x300], R6 ;  /* 0x0000c00002067a25 */ /* 0x000fe200078e0006 */
[----:B------:R-:W-:-:S03]  /*6ad0*/  IADD3 R5, R5, R0, RZ ;  /* 0x0000000005057210 */ /* 0x000fc60007ffe0ff */
[----:B------:R-:W-:Y:S02]  /*6ae0*/  IMAD R2, R2, c[0x0][0x304], R3 ;  /* 0x0000c10002027a24 */ /* 0x000fe400078e0203 */
[----:B------:R-:W-:-:S03]  /*6af0*/  IMAD.WIDE.U32 R8, R8, c[0x0][0x330], R4 ;  /* 0x0000cc0008087a25 */ /* 0x000fc600078e0004 */
[----:B------:R-:W-:Y:S02]  /*6b00*/  IADD3 R3, R7, R2, RZ ;  /* 0x0000000207037210 */ /* 0x000fe40007ffe0ff */
[----:B------:R-:W-:Y:S02]  /*6b10*/  MOV R7, UR23 ;  /* 0x0000001700077c02 */ /* 0x000fe40008000f00 */
[----:B------:R-:W-:Y:S02]  /*6b20*/  MOV R2, R6 ;  /* 0x0000000600027202 */ /* 0x000fe40000000f00 */
[----:B------:R-:W-:-:S03]  /*6b30*/  IADD3 R0, R9, UR6, RZ ;  /* 0x0000000609007c10 */ /* 0x000fc6000fffe0ff */
[----:B------:R-:W-:Y:S01]  /*6b40*/  IMAD.WIDE.U32 R6, R7, c[0x0][0x308], R2 ;  /* 0x0000c20007067a25 */ /* 0x000fe200078e0002 */
[----:B------:R-:W-:-:S04]  /*6b50*/  LEA R2, P1, R8, c[0x0][0x310], 0x2 ;  /* 0x0000c40008027a11 */ /* 0x000fc800078210ff */
[----:B------:R-:W-:Y:S02]  /*6b60*/  LEA.HI.X R3, R8, c[0x0][0x314], R0, 0x2, P1 ;  /* 0x0000c50008037a11 */ /* 0x000fe400008f1400 */
[----:B------:R-:W-:Y:S02]  /*6b70*/  IADD3 R5, R7, UR4, RZ ;  /* 0x0000000407057c10 */ /* 0x000fe4000fffe0ff */
[----:B------:R-:W-:Y:S01]  /*6b80*/  LEA R4, P0, R6, c[0x0][0x2e8], 0x2 ;  /* 0x0000ba0006047a11 */ /* 0x000fe200078010ff */
[----:B------:R-:W-:Y:S01]  /*6b90*/  RED.E.ADD.F32.FTZ.RN.STRONG.GPU [R2.64], R132 ;  /* 0x000000840200798e */ /* 0x000fe2000c10e798 */
[----:B------:R-:W-:Y:S02]  /*6ba0*/  FMUL.FTZ R7, R166, c[0x0][0x298] ;  /* 0x0000a600a6077a20 */ /* 0x000fe40000410000 */
        /* <DEDUP_REMOVED lines=65> */
.L_x_943:
        /* <DEDUP_REMOVED lines=12> */
.L_x_1827:


//--------------------- .text._ZN7cutlass13device_kernelIN5flash19enable_sm80_to_sm89INS1_16FlashAttnBwdSm80INS1_25CollectiveMainloopBwdSm80ILi2ELi2EN4cute5tupleIJNS5_1CILi128EEES8_NS7_ILi64EEEEEENS_6half_tEfNS_4arch4Sm80ELb0ELb0ELb0ELb0ELb1ELb0ELb0ELb0ELi2ELi4ELi4ELi4ELb0EEENS1_24CollectiveEpilogueBwdGQAISA_fSD_Li256ELb0ELb1EEENS1_19SingleTileSchedulerILb0ELb0ELb0ELi128EEEEEEEEEvNT_6ParamsE --------------------------
	.section	.text._ZN7cutlass13device_kernelIN5flash19enable_sm80_to_sm89INS1_16FlashAttnBwdSm80INS1_25CollectiveMainloopBwdSm80ILi2ELi2EN4cute5tupleIJNS5_1CILi128EEES8_NS7_ILi64EEEEEENS_6half_tEfNS_4arch4Sm80ELb0ELb0ELb0ELb0ELb1ELb0ELb0ELb0ELi2ELi4ELi4ELi4ELb0EEENS1_24CollectiveEpilogueBwdGQAISA_fSD_Li256ELb0ELb1EEENS1_19SingleTileSchedulerILb0ELb0ELb0ELi128EEEEEEEEEvNT_6ParamsE,"ax",@progbits
	.sectioninfo	@"SHI_REGISTERS=255"
	.align	128
.text._ZN7cutlass13device_kernelIN5flash19enable_sm80_to_sm89INS1_16FlashAttnBwdSm80INS1_25CollectiveMainloopBwdSm80ILi2ELi2EN4cute5tupleIJNS5_1CILi128EEES8_NS7_ILi64EEEEEENS_6half_tEfNS_4arch4Sm80ELb0ELb0ELb0ELb0ELb1ELb0ELb0ELb0ELi2ELi4ELi4ELi4ELb0EEENS1_24CollectiveEpilogueBwdGQAISA_fSD_Li256ELb0ELb1EEENS1_19SingleTileSchedulerILb0ELb0ELb0ELi128EEEEEEEEEvNT_6ParamsE:
        .type           _ZN7cutlass13device_kernelIN5flash19enable_sm80_to_sm89INS1_16FlashAttnBwdSm80INS1_25CollectiveMainloopBwdSm80ILi2ELi2EN4cute5tupleIJNS5_1CILi128EEES8_NS7_ILi64EEEEEENS_6half_tEfNS_4arch4Sm80ELb0ELb0ELb0ELb0ELb1ELb0ELb0ELb0ELi2ELi4ELi4ELi4ELb0EEENS1_24CollectiveEpilogueBwdGQAISA_fSD_Li256ELb0ELb1EEENS1_19SingleTileSchedulerILb0ELb0ELb0ELi128EEEEEEEEEvNT_6ParamsE,@function
        .size           _ZN7cutlass13device_kernelIN5flash19enable_sm80_to_sm89INS1_16FlashAttnBwdSm80INS1_25CollectiveMainloopBwdSm80ILi2ELi2EN4cute5tupleIJNS5_1CILi128EEES8_NS7_ILi64EEEEEENS_6half_tEfNS_4arch4Sm80ELb0ELb0ELb0ELb0ELb1ELb0ELb0ELb0ELi2ELi4ELi4ELi4ELb0EEENS1_24CollectiveEpilogueBwdGQAISA_fSD_Li256ELb0ELb1EEENS1_19SingleTileSchedulerILb0ELb0ELb0ELi128EEEEEEEEEvNT_6ParamsE,(.L_x_1828 - _ZN7cutlass13device_kernelIN5flash19enable_sm80_to_sm89INS1_16FlashAttnBwdSm80INS1_25CollectiveMainloopBwdSm80ILi2ELi2EN4cute5tupleIJNS5_1CILi128EEES8_NS7_ILi64EEEEEENS_6half_tEfNS_4arch4Sm80ELb0ELb0ELb0ELb0ELb1ELb0ELb0ELb0ELi2ELi4ELi4ELi4ELb0EEENS1_24CollectiveEpilogueBwdGQAISA_fSD_Li256ELb0ELb1EEENS1_19SingleTileSchedulerILb0ELb0ELb0ELi128EEEEEEEEEvNT_6ParamsE)
        .other          _ZN7cutlass13device_kernelIN5flash19enable_sm80_to_sm89INS1_16FlashAttnBwdSm80INS1_25CollectiveMainloopBwdSm80ILi2ELi2EN4cute5tupleIJNS5_1CILi128EEES8_NS7_ILi64EEEEEENS_6half_tEfNS_4arch4Sm80ELb0ELb0ELb0ELb0ELb1ELb0ELb0ELb0ELi2ELi4ELi4ELi4ELb0EEENS1_24CollectiveEpilogueBwdGQAISA_fSD_Li256ELb0ELb1EEENS1_19SingleTileSchedulerILb0ELb0ELb0ELi128EEEEEEEEEvNT_6ParamsE,@"STO_CUDA_ENTRY STV_DEFAULT"
_ZN7cutlass13device_kernelIN5flash19enable_sm80_to_sm89INS1_16FlashAttnBwdSm80INS1_25CollectiveMainloopBwdSm80ILi2ELi2EN4cute5tupleIJNS5_1CILi128EEES8_NS7_ILi64EEEEEENS_6half_tEfNS_4arch4Sm80ELb0ELb0ELb0ELb0ELb1ELb0ELb0ELb0ELi2ELi4ELi4ELi4ELb0EEENS1_24CollectiveEpilogueBwdGQAISA_fSD_Li256ELb0ELb1EEENS1_19SingleTileSchedulerILb0ELb0ELb0ELi128EEEEEEEEEvNT_6ParamsE:
        /* <DEDUP_REMOVED lines=11> */
[----:B------:R-:W-:Y:S01]  /*00b0*/  UMOV UR20, 0x6 ;  /* 0x0000000600147882 */ /* 0x000fe20000000000 */
[----:B------:R-:W-:Y:S01]  /*00c0*/  ISETP.NE.AND P0, PT, R0, 0x1, PT ;  /* 0x000000010000780c */ /* 0x000fe20003f05270 */
[----:B------:R-:W-:Y:S01]  /*00d0*/  IMAD.MOV.U32 R27, RZ, RZ, R3 ;  /* 0x000000ffff1b7224 */ /* 0x000fe200078e0003 */
[----:B------:R-:W-:Y:S01]  /*00e0*/  ULDC.64 UR26, c[0x0][0x118] ;  /* 0x00004600001a7ab9 */ /* 0x000fe20000000a00 */
[--C-:B-1----:R-:W-:Y:S01]  /*00f0*/  IMAD.MOV.U32 R26, RZ, RZ, R2.reuse ;  /* 0x000000ffff1a7224 */ /* 0x102fe200078e0002 */
[----:B------:R1:W-:Y:S01]  /*0100*/  STL [R1+0x20], R2 ;  /* 0x0000200201007387 */ /* 0x0003e20000100800 */
[----:B------:R-:W-:-:S02]  /*0110*/  IMAD.MOV.U32 R26, RZ, RZ, R2 ;  /* 0x000000ffff1a7224 */ /* 0x000fc400078e0002 */
[----:B--2---:R-:W-:Y:S01]  /*0120*/  IMAD.U32 R68, RZ, RZ, UR4 ;  /* 0x00000004ff447e24 */ /* 0x004fe2000f8e00ff */
[----:B------:R-:W-:Y:S01]  /*0130*/  ULDC.64 UR4, c[0x0][0x278] ;  /* 0x00009e0000047ab9 */ /* 0x000fe20000000a00 */
[----:B---3--:R-:W-:Y:S01]  /*0140*/  IMAD R238, R14, R238, c[0x0][0x198] ;  /* 0x000066000eee7624 */ /* 0x008fe200078e02ee */
[----:B------:R-:W-:-:S03]  /*0150*/  SHF.R.S32.HI R22, RZ, 0x1f, R26 ;  /* 0x0000001fff167819 */ /* 0x000fc6000001141a */
[----:B------:R-:W-:Y:S01]  /*0160*/  @P0 IMAD.HI.U32 R0, R68, c[0x0][0x24c], RZ ;  /* 0x0000930044000a27 */ /* 0x000fe200078e00ff */
[----:B------:R-:W-:Y:S01]  /*0170*/  UIMAD.WIDE.U32 UR6, UR23, UR4, URZ ;  /* 0x00000004170672a5 */ /* 0x000fe2000f8e003f */
[--C-:B------:R-:W-:Y:S01]  /*0180*/  SHF.R.S32.HI R38, RZ, 0x1f, R68.reuse ;  /* 0x0000001fff267819 */ /* 0x100fe20000011444 */
[----:B------:R-:W-:Y:S01]  /*0190*/  UIMAD UR4, UR8, UR4, URZ ;  /* 0x00000004080472a4 */ /* 0x000fe2000f8e023f */
[----:B------:R-:W-:Y:S01]  /*01a0*/  IMAD.SHL.U32 R18, R26, 0x4, RZ ;  /* 0x000000041a127824 */ /* 0x000fe200078e00ff */
[CC--:B------:R-:W-:Y:S01]  /*01b0*/  LEA.HI R24, R22.reuse, R26.reuse, RZ, 0x5 ;  /* 0x0000001a16187211 */ /* 0x0c0fe200078f28ff */
[----:B------:R-:W-:Y:S01]  /*01c0*/  IMAD.MOV.U32 R5, RZ, RZ, R68 ;  /* 0x000000ffff057224 */ /* 0x000fe200078e0044 */
[----:B------:R-:W-:Y:S01]  /*01d0*/  @P0 SHF.R.U32.HI R5, RZ, c[0x0][0x250], R0 ;  /* 0x00009400ff050a19 */ /* 0x000fe20000011600 */
[----:B------:R-:W-:Y:S01]  /*01e0*/  UIMAD UR4, UR23, UR5, UR4 ;  /* 0x00000005170472a4 */ /* 0x000fe2000f8e0204 */
[----:B------:R-:W-:Y:S02]  /*01f0*/  SHF.R.S32.HI R19, RZ, 0x1f, R18 ;  /* 0x0000001fff137819 */ /* 0x000fe40000011412 */
[----:B------:R-:W-:Y:S01]  /*0200*/  LEA.HI R17, R22, R26, RZ, 0x4 ;  /* 0x0000001a16117211 */ /* 0x000fe200078f20ff */
[----:B------:R-:W-:-:S02]  /*0210*/  UIADD3 UR16, UR7, UR4, URZ ;  /* 0x0000000407107290 */ /* 0x000fc4000fffe03f */
[----:B------:R-:W-:Y:S01]  /*0220*/  STL.64 [R1+0x8], R18 ;  /* 0x0000081201007387 */ /* 0x000fe20000100a00 */
[----:B------:R-:W-:Y:S02]  /*0230*/  ULDC.64 UR4, c[0x0][0x188] ;  /* 0x0000620000047ab9 */ /* 0x000fe40000000a00 */
[----:B------:R-:W-:Y:S01]  /*0240*/  UIMAD.WIDE.U32 UR14, UR23, UR4, URZ ;  /* 0x00000004170e72a5 */ /* 0x000fe2000f8e003f */
[----:B-1----:R-:W-:Y:S01]  /*0250*/  LEA.HI R2, R22, R26, RZ, 0x3 ;  /* 0x0000001a16027211 */ /* 0x002fe200078f18ff */
[----:B------:R-:W-:-:S03]  /*0260*/  UIMAD UR4, UR8, UR4, URZ ;  /* 0x00000004080472a4 */ /* 0x000fc6000f8e023f */
        /* <DEDUP_REMOVED lines=22> */
[----:B------:R-:W-:-:S02]  /*03d0*/  ISETP.GE.OR P2, PT, R30, c[0x0][0x1cc], !P6 ;  /* 0x000073001e007a0c */ /* 0x000fc40007746670 */
[----:B------:R-:W-:Y:S01]  /*03e0*/  IADD3.X R6, R3, UR16, R0, P0, !PT ;  /* 0x0000001003067c10 */ /* 0x000fe200087fe400 */
[----:B------:R-:W-:Y:S01]  /*03f0*/  IMAD.WIDE.U32 R8, R68, c[0x0][0x180], R30 ;  /* 0x0000600044087a25 */ /* 0x000fe200078e001e */
[----:B------:R-:W-:Y:S01]  /*0400*/  LOP3.LUT R3, R2, 0x38, R30, 0xf8, !PT ;  /* 0x0000003802037812 */ /* 0x000fe200078ef81e */
[----:B------:R-:W-:Y:S01]  /*0410*/  STL.64 [R1+0x10], R30 ;  /* 0x0000101e01007387 */ /* 0x000fe20000100a00 */
[----:B------:R-:W-:Y:S02]  /*0420*/  LEA.HI R0, R22, R26, RZ, 0x6 ;  /* 0x0000001a16007211 */ /* 0x000fe400078f30ff */
[----:B------:R-:W-:Y:S02]  /*0430*/  SHF.R.U32.HI R2, RZ, 0x3, R2 ;  /* 0x00000003ff027819 */ /* 0x000fe40000011602 */
[----:B------:R-:W-:Y:S02]  /*0440*/  LEA R20, P0, R4, c[0x0][0x258], 0x2 ;  /* 0x0000960004147a11 */ /* 0x000fe400078010ff */
[----:B------:R-:W-:Y:S01]  /*0450*/  LOP3.LUT R3, R3, R2, RZ, 0x3c, !PT ;  /* 0x0000000203037212 */ /* 0x000fe200078e3cff */
[----:B------:R-:W-:Y:S01]  /*0460*/  IMAD.SHL.U32 R2, R0, 0x8, RZ ;  /* 0x0000000800027824 */ /* 0x000fe200078e00ff */
[----:B------:R-:W-:-:S02]  /*0470*/  SHF.R.S32.HI R0, RZ, 0x1f, R5 ;  /* 0x0000001fff007819 */ /* 0x000fc40000011405 */
[----:B------:R-:W-:Y:S01]  /*0480*/  LEA.HI.X R21, R4, c[0x0][0x25c], R6, 0x2, P0 ;  /* 0x0000970004157a11 */ /* 0x000fe200000f1406 */
[----:B------:R-:W-:Y:S01]  /*0490*/  IMAD.WIDE.U32 R6, R5, c[0x0][0x1b0], R30 ;  /* 0x00006c0005067a25 */ /* 0x000fe200078e001e */
[----:B------:R-:W-:Y:S02]  /*04a0*/  LOP3.LUT R16, R3, 0xfffffe00, R2, 0xf8, !PT ;  /* 0xfffffe0003107812 */ /* 0x000fe400078ef802 */
[----:B------:R-:W-:Y:S01]  /*04b0*/  ISETP.GE.OR P6, PT, R30, c[0x0][0x19c], !P6 ;  /* 0x000067001e007a0c */ /* 0x000fe200077c6670 */
[----:B------:R-:W-:Y:S02]  /*04c0*/  IMAD R3, R29, c[0x0][0x178], RZ ;  /* 0x00005e001d037a24 */ /* 0x000fe400078e02ff */
[----:B------:R-:W-:Y:S02]  /*04d0*/  IMAD R2, R0, c[0x0][0x1e0], RZ ;  /* 0x0000780000027a24 */ /* 0x000fe400078e02ff */
[----:B------:R-:W-:Y:S02]  /*04e0*/  IMAD R12, R28, c[0x0][0x17c], R3 ;  /* 0x00005f001c0c7a24 */ /* 0x000fe400078e0203 */
[----:B------:R-:W-:-:S02]  /*04f0*/  IMAD R0, R0, c[0x0][0x1b0], RZ ;  /* 0x00006c0000007a24 */ /* 0x000fc400078e02ff */
[C---:B------:R-:W-:Y:S02]  /*0500*/  IMAD R4, R5.reuse, c[0x0][0x1e4], R2 ;  /* 0x0000790005047a24 */ /* 0x040fe400078e0202 */
[----:B------:R-:W-:-:S04]  /*0510*/  IMAD.WIDE.U32 R2, R5, c[0x0][0x1e0], R30 ;  /* 0x0000780005027a25 */ /* 0x000fc800078e001e */
[----:B------:R-:W-:Y:S01]  /*0520*/  IMAD.IADD R13, R11, 0x1, R12 ;  /* 0x000000010b0d7824 */ /* 0x000fe200078e020c */
[----:B------:R-:W-:Y:S01]  /*0530*/  IADD3 R11, P1, P0, R10, UR14, R8 ;  /* 0x0000000e0a0b7c10 */ /* 0x000fe2000f83e008 */
[----:B------:R-:W-:Y:S01]  /*0540*/  IMAD R0, R5, c[0x0][0x1b4], R0 ;  /* 0x00006d0005007a24 */ /* 0x000fe200078e0200 */
[----:B------:R-:W-:Y:S01]  /*0550*/  UIMAD UR14, UR23, UR5, UR4 ;  /* 0x00000005170e72a4 */ /* 0x000fe2000f8e0204 */
[----:B------:R-:W-:Y:S01]  /*0560*/  IMAD.IADD R5, R3, 0x1, R4 ;  /* 0x0000000103057824 */ /* 0x000fe200078e0204 */
[----:B------:R1:W-:Y:S01]  /*0570*/  STL [R1+0x2c], R13 ;  /* 0x00002c0d01007387 */ /* 0x0003e20000100800 */
[----:B------:R-:W-:Y:S01]  /*0580*/  ULDC.64 UR4, c[0x0][0x1b8] ;  /* 0x00006e0000047ab9 */ /* 0x000fe20000000a00 */
[----:B------:R-:W-:Y:S01]  /*0590*/  IMAD.MOV.U32 R4, RZ, RZ, R2 ;  /* 0x000000ffff047224 */ /* 0x000fe200078e0002 */
[----:B------:R-:W-:Y:S01]  /*05a0*/  UIMAD UR6, UR8, UR4, URZ ;  /* 0x00000004080672a4 */ /* 0x000fe2000f8e023f */
[----:B------:R-:W-:Y:S01]  /*05b0*/  IMAD.IADD R3, R7, 0x1, R0 ;  /* 0x0000000107037824 */ /* 0x000fe200078e0200 */
[----:B------:R-:W-:Y:S01]  /*05c0*/  UIMAD UR4, UR23, UR7, UR9 ;  /* 0x00000007170472a4 */ /* 0x000fe2000f8e0209 */
[----:B------:R-:W-:Y:S01]  /*05d0*/  IMAD.MOV.U32 R2, RZ, RZ, R6 ;  /* 0x000000ffff027224 */ /* 0x000fe200078e0006 */
[----:B------:R-:W-:Y:S01]  /*05e0*/  UIMAD UR7, UR23, UR5, UR6 ;  /* 0x00000005170772a4 */ /* 0x000fe2000f8e0206 */
[----:B------:R-:W-:Y:S01]  /*05f0*/  IMAD.U32 R6, RZ, RZ, UR23 ;  /* 0x00000017ff067e24 */ /* 0x000fe2000f8e00ff */
[----:B------:R-:W-:Y:S01]  /*0600*/  UIADD3 UR14, UR15, UR14, URZ ;  /* 0x0000000e0f0e7290 */ /* 0x000fe2000fffe03f */
[----:B------:R-:W-:-:S02]  /*0610*/  IMAD.U32 R7, RZ, RZ, UR23 ;  /* 0x00000017ff077e24 */ /* 0x000fc4000f8e00ff */
        /* <DEDUP_REMOVED lines=8> */
[----:B------:R-:W-:Y:S01]  /*06a0*/  IADD3 R3, R3, UR7, RZ ;  /* 0x0000000703037c10 */ /* 0x000fe2000fffe0ff */
[C---:B------:R-:W-:Y:S01]  /*06b0*/  IMAD R6, R15.reuse, c[0x0][0x1d8], RZ ;  /* 0x000076000f067a24 */ /* 0x040fe200078e02ff */
[----:B------:R-:W-:Y:S01]  /*06c0*/  USHF.L.U32 UR7, UR4, 0x6, URZ ;  /* 0x0000000604077899 */ /* 0x000fe2000800063f */
[----:B------:R-:W-:Y:S01]  /*06d0*/  IMAD R0, R15, c[0x0][0x1a8], RZ ;  /* 0x00006a000f007a24 */ /* 0x000fe200078e02ff */
[----:B------:R-:W-:Y:S01]  /*06e0*/  IADD3.X R8, R13, UR14, R8, P1, P0 ;  /* 0x0000000e0d087c10 */ /* 0x000fe20008fe0408 */
[C---:B------:R-:W-:Y:S01]  /*06f0*/  IMAD R9, R14.reuse, c[0x0][0x1dc], R6 ;  /* 0x000077000e097a24 */ /* 0x040fe200078e0206 */
[C---:B------:R-:W-:Y:S01]  /*0700*/  LEA R12, P0, R11.reuse, c[0x0][0x160], 0x1 ;  /* 0x000058000b0c7a11 */ /* 0x040fe200078008ff */
[C---:B------:R-:W-:Y:S01]  /*0710*/  IMAD R10, R14.reuse, c[0x0][0x1ac], R0 ;  /* 0x00006b000e0a7a24 */ /* 0x040fe200078e0200 */
[----:B------:R-:W-:Y:S01]  /*0720*/  ULDC.64 UR4, c[0x0][0x290] ;  /* 0x0000a40000047ab9 */ /* 0x000fe20000000a00 */
[C---:B------:R-:W-:Y:S01]  /*0730*/  IMAD.WIDE.U32 R6, R14.reuse, c[0x0][0x1d8], R4 ;  /* 0x000076000e067a25 */ /* 0x040fe200078e0004 */
[----:B-1----:R-:W-:Y:S01]  /*0740*/  LEA.HI.X R13, R11, c[0x0][0x164], R8, 0x1, P0 ;  /* 0x000059000b0d7a11 */ /* 0x002fe200000f0c08 */
[----:B------:R-:W-:Y:S01]  /*0750*/  UIMAD UR9, UR8, UR4, URZ ;  /* 0x00000004080972a4 */ /* 0x000fe2000f8e023f */
[----:B------:R-:W-:Y:S01]  /*0760*/  SHF.R.S32.HI R15, RZ, 0x5, R24 ;  /* 0x00000005ff0f7819 */ /* 0x000fe20000011418 */
[----:B------:R-:W-:Y:S01]  /*0770*/  IMAD.WIDE.U32 R2, R14, c[0x0][0x1a8], R2 ;  /* 0x00006a000e027a25 */ /* 0x000fe200078e0002 */
[----:B------:R-:W-:Y:S01]  /*0780*/  LEA R4, P1, R6, c[0x0][0x1c0], 0x1 ;  /* 0x0000700006047a11 */ /* 0x000fe200078208ff */
[----:B------:R-:W-:Y:S01]  /*0790*/  UIMAD.WIDE.U32 UR10, UR23, UR4, URZ ;  /* 0x00000004170a72a5 */ /* 0x000fe2000f8e003f */
[----:B------:R-:W-:Y:S01]  /*07a0*/  SHF.R.S32.HI R11, RZ, 0x4, R17 ;  /* 0x00000004ff0b7819 */ /* 0x000fe20000011411 */
[----:B------:R-:W-:Y:S01]  /*07b0*/  IMAD.IADD R0, R7, 0x1, R9 ;  /* 0x0000000107007824 */ /* 0x000fe200078e0209 */
[----:B------:R-:W-:Y:S01]  /*07c0*/  LEA R8, P0, R2, c[0x0][0x190], 0x1 ;  /* 0x0000640002087a11 */ /* 0x000fe200078008ff */
[----:B------:R-:W-:Y:S01]  /*07d0*/  IMAD.IADD R3, R3, 0x1, R10 ;  /* 0x0000000103037824 */ /* 0x000fe200078e020a */
[----:B------:R-:W-:Y:S01]  /*07e0*/  UIMAD UR5, UR23, UR5, UR9 ;  /* 0x00000005170572a4 */ /* 0x000fe2000f8e0209 */
[----:B------:R-:W-:Y:S01]  /*07f0*/  IMAD.SHL.U32 R10, R16, 0x2, RZ ;  /* 0x00000002100a7824 */ /* 0x000fe200078e00ff */
[----:B------:R-:W-:Y:S01]  /*0800*/  LEA.HI.X R5, R6, c[0x0][0x1c4], R0, 0x1, P1 ;  /* 0x0000710006057a11 */ /* 0x000fe200008f0c00 */
[----:B------:R-:W-:Y:S01]  /*0810*/  IMAD R0, R38, c[0x0][0x288], RZ ;  /* 0x0000a20026007a24 */ /* 0x000fe200078e02ff */
[----:B------:R-:W-:Y:S01]  /*0820*/  LEA.HI.X R9, R2, c[0x0][0x194], R3, 0x1, P0 ;  /* 0x0000650002097a11 */ /* 0x000fe200000f0c03 */
[----:B------:R-:W-:Y:S01]  /*0830*/  IMAD.WIDE.U32 R6, R68, c[0x0][0x288], R18 ;  /* 0x0000a20044067a25 */ /* 0x000fe200078e0012 */
[----:B------:R-:W-:Y:S01]  /*0840*/  IADD3 R2, P0, R4, UR7, RZ ;  /* 0x0000000704027c10 */ /* 0x000fe2000ff1e0ff */
[----:B------:R-:W-:Y:S01]  /*0850*/  UIADD3 UR17, UR11, UR5, URZ ;  /* 0x000000050b117290 */ /* 0x000fe2000fffe03f */
[----:B------:R-:W-:Y:S01]  /*0860*/  ISETP.GE.OR P1, PT, R30, c[0x0][0x1cc], !P5 ;  /* 0x000073001e007a0c */ /* 0x000fe20006f26670 */
[----:B------:R-:W-:Y:S01]  /*0870*/  IMAD R0, R68, c[0x0][0x28c], R0 ;  /* 0x0000a30044007a24 */ /* 0x000fe200078e0200 */
[----:B------:R-:W-:Y:S01]  /*0880*/  IADD3.X R3, R5, UR6, RZ, P0, !PT ;  /* 0x0000000605037c10 */ /* 0x000fe200087fe4ff */
[----:B------:R-:W-:Y:S01]  /*0890*/  ULDC.64 UR4, c[0x0][0x218] ;  /* 0x0000860000047ab9 */ /* 0x000fe20000000a00 */
[----:B------:R-:W-:Y:S01]  /*08a0*/  IADD3 R19, P0, R6, UR10, RZ ;  /* 0x0000000a06137c10 */ /* 0x000fe2000ff1e0ff */
[----:B------:R-:W-:Y:S01]  /*08b0*/  UIMAD UR8, UR8, UR4, URZ ;  /* 0x00000004080872a4 */ /* 0x000fe2000f8e023f */
[----:B------:R-:W-:Y:S01]  /*08c0*/  IMAD R14, R38, c[0x0][0x210], RZ ;  /* 0x00008400260e7a24 */ /* 0x000fe200078e02ff */
[----:B------:R-:W-:Y:S01]  /*08d0*/  UIMAD.WIDE.U32 UR10, UR23, UR4, URZ ;  /* 0x00000004170a72a5 */ /* 0x000fe2000f8e003f */
[----:B------:R-:W-:Y:S01]  /*08e0*/  IADD3.X R23, R7, UR17, R0, P0, !PT ;  /* 0x0000001107177c10 */ /* 0x000fe200087fe400 */
[----:B------:R-:W-:Y:S01]  /*08f0*/  IMAD R0, R29, c[0x0][0x208], RZ ;  /* 0x000082001d007a24 */ /* 0x000fe200078e02ff */
[----:B------:R1:W-:Y:S01]  /*0900*/  LDGSTS.E.BYPASS.LTC128B.128 [R10+0x4080], [R4.64], !P2 ;  /* 0x04080000040a7fae */ /* 0x0003e2000d101d5a */
[----:B------:R-:W-:Y:S01]  /*0910*/  UIMAD UR5, UR23, UR5, UR8 ;  /* 0x00000005170572a4 */ /* 0x000fe2000f8e0208 */
[C---:B------:R-:W-:Y:S01]  /*0920*/  IMAD.WIDE.U32 R6, R28.reuse, c[0x0][0x208], RZ ;  /* 0x000082001c067a25 */ /* 0x040fe200078e00ff */
[----:B------:R-:W-:Y:S01]  /*0930*/  SHF.R.S32.HI R18, RZ, 0x1f, R24 ;  /* 0x0000001fff127819 */ /* 0x000fe20000011418 */
[----:B------:R2:W-:Y:S01]  /*0940*/  LDGSTS.E.BYPASS.LTC128B.128 [R10+0x5080], [R2.64], !P1 ;  /* 0x05080000020a7fae */ /* 0x0005e2000c901d5a */
[----:B------:R-:W-:Y:S01]  /*0950*/  UIADD3 UR15, UR11, UR5, URZ ;  /* 0x000000050b0f7290 */ /* 0x000fe2000fffe03f */
[----:B------:R-:W-:Y:S01]  /*0960*/  IMAD R0, R28, c[0x0][0x20c], R0 ;  /* 0x000083001c007a24 */ /* 0x000fe200078e0200 */
[----:B------:R-:W-:Y:S01]  /*0970*/  ISETP.GE.OR P5, PT, R30, c[0x0][0x19c], !P5 ;  /* 0x000067001e007a0c */ /* 0x000fe20006fa6670 */
[----:B------:R-:W-:Y:S01]  /*0980*/  IMAD R14, R68, c[0x0][0x214], R14 ;  /* 0x00008500440e7a24 */ /* 0x000fe200078e020e */
[----:B------:R-:W-:Y:S01]  /*0990*/  ULDC.64 UR4, c[0x0][0x1a8] ;  /* 0x00006a0000047ab9 */ /* 0x000fe20000000a00 */
[----:B------:R-:W-:Y:S01]  /*09a0*/  IMAD.IADD R32, R7, 0x1, R0 ;  /* 0x0000000107207824 */ /* 0x000fe200078e0200 */
[----:B------:R-:W-:-:S04]  /*09b0*/  LEA.HI R16, R17, R11, RZ, 0x1 ;  /* 0x0000000b11107211 */ /* 0x000fc800078f08ff */
[----:B------:R-:W-:Y:S01]  /*09c0*/  LOP3.LUT R16, R16, 0xfffffffe, RZ, 0xc0, !PT ;  /* 0xfffffffe10107812 */ /* 0x000fe200078ec0ff */
[----:B------:R3:W-:Y:S04]  /*09d0*/  STL [R1], R32 ;  /* 0x0000002001007387 */ /* 0x0007e80000100800 */
[----:B------:R-:W-:Y:S02]  /*09e0*/  IMAD.IADD R16, R11, 0x1, -R16 ;  /* 0x000000010b107824 */ /* 0x000fe400078e0a10 */
[----:B-1----:R-:W-:Y:S01]  /*09f0*/  IMAD.WIDE.U32 R4, R68, c[0x0][0x210], R30 ;  /* 0x0000840044047a25 */ /* 0x002fe200078e001e */
[----:B--2---:R-:W-:-:S03]  /*0a00*/  IADD3 R2, P0, R2, UR7, RZ ;  /* 0x0000000702027c10 */ /* 0x004fc6000ff1e0ff */
[----:B------:R-:W-:Y:S01]  /*0a10*/  IMAD.IADD R5, R5, 0x1, R14 ;  /* 0x0000000105057824 */ /* 0x000fe200078e020e */
[----:B------:R-:W-:Y:S02]  /*0a20*/  IADD3 R0, P2, P1, R6, UR10, R4 ;  /* 0x0000000a06007c10 */ /* 0x000fe4000f95e004 */
[----:B------:R-:W-:Y:S02]  /*0a30*/  IADD3.X R3, R3, UR6, RZ, P0, !PT ;  /* 0x0000000603037c10 */ /* 0x000fe400087fe4ff */
[----:B------:R-:W-:Y:S02]  /*0a40*/  LEA.HI R4, R18, R15, RZ, 0x2 ;  /* 0x0000000f12047211 */ /* 0x000fe400078f10ff */
[----:B------:R-:W-:Y:S01]  /*0a50*/  IADD3 R6, P0, R2, UR7, RZ ;  /* 0x0000000702067c10 */ /* 0x000fe2000ff1e0ff */
[----:B------:R-:W-:Y:S01]  /*0a60*/  USHF.L.U32 UR7, UR4, 0x6, URZ ;  /* 0x0000000604077899 */ /* 0x000fe2000800063f */
[----:B------:R-:W-:Y:S02]  /*0a70*/  IADD3.X R5, R32, UR15, R5, P2, P1 ;  /* 0x0000000f20057c10 */ /* 0x000fe400097e2405 */
[----:B------:R-:W-:-:S02]  /*0a80*/  ISETP.GE.OR P1, PT, R30, c[0x0][0x1cc], !P4 ;  /* 0x000073001e007a0c */ /* 0x000fc40006726670 */
[----:B------:R-:W-:Y:S02]  /*0a90*/  LOP3.LUT R4, R4, 0xfffffffc, RZ, 0xc0, !PT ;  /* 0xfffffffc04047812 */ /* 0x000fe400078ec0ff */
[----:B------:R-:W-:Y:S01]  /*0aa0*/  IADD3.X R7, R3, UR6, RZ, P0, !PT ;  /* 0x0000000603077c10 */ /* 0x000fe200087fe4ff */
[----:B------:R-:W-:Y:S01]  /*0ab0*/  USHF.L.U64.HI UR6, UR4, UR20, UR5 ;  /* 0x0000001404067299 */ /* 0x000fe20008010205 */
[----:B------:R-:W-:Y:S01]  /*0ac0*/  ISETP.GE.OR P2, PT, R30, c[0x0][0x1cc], !P3 ;  /* 0x000073001e007a0c */ /* 0x000fe20005f46670 */
[----:B------:R-:W-:Y:S01]  /*0ad0*/  IMAD.IADD R18, R15, 0x1, -R4 ;  /* 0x000000010f127824 */ /* 0x000fe200078e0a04 */
[----:B------:R-:W-:Y:S01]  /*0ae0*/  LEA R14, P0, R0, c[0x0][0x1f0], 0x1 ;  /* 0x00007c00000e7a11 */ /* 0x000fe200078008ff */
[----:B------:R-:W-:Y:S01]  /*0af0*/  ULDC.64 UR4, c[0x0][0x178] ;  /* 0x00005e0000047ab9 */ /* 0x000fe20000000a00 */
[----:B------:R-:W-:Y:S01]  /*0b00*/  ISETP.GE.OR P4, PT, R30, c[0x0][0x19c], !P4 ;  /* 0x000067001e007a0c */ /* 0x000fe20006786670 */
[----:B------:R-:W-:Y:S01]  /*0b10*/  USHF.L.U32 UR19, UR4, 0x6, URZ ;  /* 0x0000000604137899 */ /* 0x000fe2000800063f */
[----:B------:R-:W-:Y:S01]  /*0b20*/  LEA.HI.X R15, R0, c[0x0][0x1f4], R5, 0x1, P0 ;  /* 0x00007d00000f7a11 */ /* 0x000fe200000f0c05 */
[----:B------:R1:W-:Y:S01]  /*0b30*/  LDGSTS.E.BYPASS.LTC128B.128 [R10+0x6080], [R2.64], !P1 ;  /* 0x06080000020a7fae */ /* 0x0003e2000c901d5a */
[----:B------:R-:W-:Y:S01]  /*0b40*/  IADD3 R4, P0, R8, UR7, RZ ;  /* 0x0000000708047c10 */ /* 0x000fe2000ff1e0ff */
[----:B------:R-:W-:Y:S01]  /*0b50*/  USHF.L.U64.HI UR18, UR4, UR20, UR5 ;  /* 0x0000001404127299 */ /* 0x000fe20008010205 */
[----:B------:R-:W-:-:S02]  /*0b60*/  ISETP.GE.OR P3, PT, R30, c[0x0][0x19c], !P3 ;  /* 0x000067001e007a0c */ /* 0x000fc40005f66670 */
[----:B------:R-:W-:Y:S01]  /*0b70*/  IADD3.X R5, R9, UR6, RZ, P0, !PT ;  /* 0x0000000609057c10 */ /* 0x000fe200087fe4ff */
[----:B------:R2:W-:Y:S01]  /*0b80*/  LDGSTS.E.BYPASS.LTC128B.128 [R10+0x7080], [R6.64], !P2 ;  /* 0x07080000060a7fae */ /* 0x0005e2000d101d5a */
[----:B------:R-:W-:Y:S01]  /*0b90*/  LOP3.LUT R0, R17, 0xfffffff0, RZ, 0xc0, !PT ;  /* 0xfffffff011007812 */ /* 0x000fe200078ec0ff */
[----:B------:R-:W-:Y:S02]  /*0ba0*/  ULDC.64 UR4, c[0x0][0x208] ;  /* 0x0000820000047ab9 */ /* 0x000fe40000000a00 */
[----:B------:R4:W-:Y:S01]  /*0bb0*/  LDGSTS.E.BYPASS.LTC128B.128 [R10+0x80], [R8.64], !P6 ;  /* 0x00080000080a7fae */ /* 0x0009e2000f101d5a */
[C---:B------:R-:W-:Y:S01]  /*0bc0*/  ISETP.GE.AND P6, PT, R30.reuse, c[0x0][0x16c], PT ;  /* 0x00005b001e007a0c */ /* 0x040fe20003fc6270 */
[----:B------:R-:W-:Y:S02]  /*0bd0*/  USHF.L.U32 UR21, UR4, 0x6, URZ ;  /* 0x0000000604157899 */ /* 0x000fe4000800063f */
[----:B------:R5:W-:Y:S01]  /*0be0*/  LDGSTS.E.BYPASS.LTC128B.128 [R10+0x1080], [R4.64], !P5 ;  /* 0x01080000040a7fae */ /* 0x000be2000e901d5a */
[----:B------:R-:W-:Y:S01]  /*0bf0*/  ISETP.GE.AND P5, PT, R30, c[0x0][0x1fc], PT ;  /* 0x00007f001e007a0c */ /* 0x000fe20003fa6270 */
[----:B------:R-:W-:Y:S01]  /*0c00*/  USHF.L.U64.HI UR20, UR4, UR20, UR5 ;  /* 0x0000001404147299 */ /* 0x000fe20008010205 */
[----:B-1----:R-:W-:-:S04]  /*0c10*/  IADD3 R2, P0, R4, UR7, RZ ;  /* 0x0000000704027c10 */ /* 0x002fc8000ff1e0ff */
[----:B------:R-:W-:-:S05]  /*0c20*/  IADD3.X R3, R5, UR6, RZ, P0, !PT ;  /* 0x0000000605037c10 */ /* 0x000fca00087fe4ff */
[----:B------:R1:W-:Y:S01]  /*0c30*/  LDGSTS.E.BYPASS.LTC128B.128 [R10+0x2080], [R2.64], !P4 ;  /* 0x02080000020a7fae */ /* 0x0003e2000e101d5a */
[----:B----4-:R-:W-:Y:S02]  /*0c40*/  IADD3 R8, -R28, c[0x0][0x168], RZ ;  /* 0x00005a001c087a10 */ /* 0x010fe40007ffe1ff */
[----:B------:R-:W-:Y:S02]  /*0c50*/  ISETP.GT.AND P4, PT, R26, 0x1f, PT ;  /* 0x0000001f1a00780c */ /* 0x000fe40003f84270 */
[----:B-----5:R-:W-:Y:S01]  /*0c60*/  IADD3 R4, P0, R2, UR7, RZ ;  /* 0x0000000702047c10 */ /* 0x020fe2000ff1e0ff */
[----:B------:R-:W-:Y:S01]  /*0c70*/  ULDC UR7, c[0x0][0x168] ;  /* 0x00005a0000077ab9 */ /* 0x000fe20000000800 */
[C---:B------:R-:W-:Y:S01]  /*0c80*/  ISETP.LT.OR P2, PT, R8.reuse, 0x41, P6 ;  /* 0x000000410800780c */ /* 0x040fe20003741670 */
[----:B------:R-:W-:Y:S01]  /*0c90*/  UISETP.GE.AND UP0, UPT, UR7, 0x81, UPT ;  /* 0x000000810700788c */ /* 0x000fe2000bf06270 */
        /* <DEDUP_REMOVED lines=12> */
[----:B--2---:R-:W-:Y:S02]  /*0d60*/  IADD3 R6, P1, R2, UR19, RZ ;  /* 0x0000001302067c10 */ /* 0x004fe4000ff3e0ff */
        /* <DEDUP_REMOVED lines=8> */
[----:B--2---:R-:W-:-:S05]  /*0df0*/  @!P4 IMAD.SHL.U32 R2, R26, 0x10, RZ ;  /* 0x000000101a02c824 */ /* 0x004fca00078e00ff */
        /* <DEDUP_REMOVED lines=20> */
[----:B--2---:R-:W-:-:S04]  /*0f40*/  IADD3 R4, P0, R2, UR21, RZ ;  /* 0x0000001502047c10 */ /* 0x004fc8000ff1e0ff */
[----:B------:R-:W-:Y:S02]  /*0f50*/  LOP3.LUT R0, R17, 0x10, R0, 0xf8, !PT ;  /* 0x0000001011007812 */ /* 0x000fe400078ef800 */
[----:B------:R-:W-:Y:S02]  /*0f60*/  IADD3.X R5, R3, UR20, RZ, P0, !PT ;  /* 0x0000001403057c10 */ /* 0x000fe400087fe4ff */
[----:B------:R-:W-:-:S03]  /*0f70*/  PLOP3.LUT P0, PT, PT, PT, UP0, 0x80, 0x0 ;  /* 0x000000000000781c */ /* 0x000fc60003f0f008 */
[----:B------:R2:W-:Y:S01]  /*0f80*/  LDGSTS.E.BYPASS.LTC128B.128 [R10+0x13080], [R4.64], !P2 ;  /* 0x13080000040a7fae */ /* 0x0005e2000d101d5a */
[----:B-1----:R-:W-:-:S05]  /*0f90*/  @!P4 IMAD.SHL.U32 R2, R26, 0x10, RZ ;  /* 0x000000101a02c824 */ /* 0x002fca00078e00ff */
[----:B------:R1:W-:Y:S04]  /*0fa0*/  @!P4 LDGSTS.E.BYPASS.LTC128B.128 [R2+0x18480], [R12.64] ;  /* 0x184800000c02cfae */ /* 0x0003e8000b901d5a */
[----:B------:R-:W0:Y:S01]  /*0fb0*/  LDGDEPBAR ;  /* 0x00000000000079af */ /* 0x000e220000000000 */
[----:B--2---:R-:W-:-:S03]  /*0fc0*/  IMAD.SHL.U32 R4, R16, 0x8, RZ ;  /* 0x0000000810047824 */ /* 0x004fc600078e00ff */
        /* <DEDUP_REMOVED lines=18> */
[----:B---3--:R-:W-:Y:S01]  /*10f0*/  IMAD.MOV.U32 R0, RZ, RZ, 0x80 ;  /* 0x00000080ff007424 */ /* 0x008fe200078e00ff */
        /* <DEDUP_REMOVED lines=30> */
.L_x_945:
[----:B------:R-:W-:Y:S05]  /*12e0*/  BSYNC B0 ;  /* 0x0000000000007941 */ /* 0x000fea0003800000 */
.L_x_944:
        /* <DEDUP_REMOVED lines=36> */
[----:B--23--:R-:W-:Y:S01]  /*1530*/  IMAD.SHL.U32 R2, R25, 0x40, RZ ;  /* 0x0000004019027824 */ /* 0x00cfe200078e00ff */
        /* <DEDUP_REMOVED lines=115> */
.L_x_949:
        /* <DEDUP_REMOVED lines=122> */
[----:B-12-4-:R-:W2:Y:S01]  /*2410*/  LDL.64 R94, [R1+0x10] ;  /* 0x00001000015e7983 */ /* 0x016ea20000100a00 */
[----:B------:R-:W-:Y:S01]  /*2420*/  ULDC.64 UR6, c[0x0][0x178] ;  /* 0x00005e0000067ab9 */ /* 0x000fe20000000a00 */
[----:B------:R-:W-:Y:S01]  /*2430*/  IMAD.U32 R78, RZ, RZ, UR13 ;  /* 0x0000000dff4e7e24 */ /* 0x000fe2000f8e00ff */
[----:B------:R-:W-:Y:S01]  /*2440*/  UIMAD.WIDE.U32 UR30, UR29, UR6, URZ ;  /* 0x000000061d1e72a5 */ /* 0x000fe2000f8e003f */
[----:B------:R-:W3:Y:S01]  /*2450*/  LDL.64 R92, [R1+0x18] ;  /* 0x00001800015c7983 */ /* 0x000ee20000100a00 */
[----:B------:R-:W-:Y:S02]  /*2460*/  USHF.R.S32.HI UR28, URZ, 0x1f, UR29 ;  /* 0x0000001f3f1c7899 */ /* 0x000fe4000801141d */
[----:B------:R-:W-:Y:S01]  /*2470*/  @!P4 LEA R78, R78, 0x80, 0x7 ;  /* 0x000000804e4ec811 */ /* 0x000fe200078e38ff */
[----:B------:R-:W4:Y:S01]  /*2480*/  LDL.64 R88, [R1+0x8] ;  /* 0x0000080001587983 */ /* 0x000f220000100a00 */
[----:B------:R-:W-:Y:S03]  /*2490*/  UIMAD UR28, UR28, UR6, URZ ;  /* 0x000000061c1c72a4 */ /* 0x000fe6000f8e023f */
[----:B------:R-:W5:Y:S01]  /*24a0*/  LDL R91, [R1+0x2c] ;  /* 0x00002c00015b7983 */ /* 0x000f620000100800 */
[----:B------:R-:W-:Y:S02]  /*24b0*/  UIMAD UR28, UR29, UR7, UR28 ;  /* 0x000000071d1c72a4 */ /* 0x000fe4000f8e021c */
[----:B------:R-:W-:Y:S01]  /*24c0*/  UIMAD UR29, UR29, -0x80, UR12 ;  /* 0xffffff801d1d78a4 */ /* 0x000fe2000f8e020c */
[----:B------:R-:W5:Y:S01]  /*24d0*/  LDL R90, [R1+0x34] ;  /* 0x00003400015a7983 */ /* 0x000f620000100800 */
[----:B------:R-:W-:Y:S03]  /*24e0*/  UIADD3 UR28, UR31, UR28, URZ ;  /* 0x0000001c1f1c7290 */ /* 0x000fe6000fffe03f */
[----:B------:R-:W1:Y:S02]  /*24f0*/  S2R R75, SR_CTAID.Y ;  /* 0x00000000004b7919 */ /* 0x000e640000002600 */
[----:B-1----:R-:W-:Y:S05]  /*2500*/  SHF.R.S32.HI R73, RZ, 0x1f, R75 ;  /* 0x0000001fff497819 */ /* 0x002fea000001144b */
[C---:B------:R-:W-:Y:S02]  /*2510*/  IMAD R74, R73.reuse, c[0x0][0x180], RZ ;  /* 0x00006000494a7a24 */ /* 0x040fe400078e02ff */
[----:B------:R-:W-:Y:S04]  /*2520*/  @!P4 IMAD R73, R73, c[0x0][0x270], RZ ;  /* 0x00009c004949ca24 */ /* 0x000fe800078e02ff */
[C---:B------:R-:W-:Y:S01]  /*2530*/  @!P4 IMAD R73, R75.reuse, c[0x0][0x274], R73 ;  /* 0x00009d004b49ca24 */ /* 0x040fe200078e0249 */
[--C-:B--2---:R-:W-:Y:S01]  /*2540*/  SHF.R.S32.HI R69, RZ, 0x1f, R94.reuse ;  /* 0x0000001fff457819 */ /* 0x104fe2000001145e */
[----:B------:R-:W-:Y:S02]  /*2550*/  IMAD.MOV.U32 R68, RZ, RZ, R94 ;  /* 0x000000ffff447224 */ /* 0x000fe400078e005e */
[----:B---3--:R-:W-:Y:S02]  /*2560*/  IMAD R72, R92, c[0x0][0x178], RZ ;  /* 0x00005e005c487a24 */ /* 0x008fe400078e02ff */
[C---:B------:R-:W-:Y:S01]  /*2570*/  IMAD.WIDE.U32 R70, R75.reuse, c[0x0][0x180], R68 ;  /* 0x000060004b467a25 */ /* 0x040fe200078e0044 */
[----:B----4-:R-:W-:Y:S03]  /*2580*/  SHF.R.S32.HI R69, RZ, 0x1f, R88 ;  /* 0x0000001fff457819 */ /* 0x010fe60000011458 */
[----:B------:R-:W-:Y:S01]  /*2590*/  IMAD R68, R75, c[0x0][0x184], R74 ;  /* 0x000061004b447a24 */ /* 0x000fe200078e024a */
[----:B------:R-:W-:Y:S01]  /*25a0*/  IADD3 R70, P2, P1, R72, UR11, R70 ;  /* 0x0000000b48467c10 */ /* 0x000fe2000f95e046 */
[----:B------:R-:W-:Y:S02]  /*25b0*/  IMAD.U32 R74, RZ, RZ, UR30 ;  /* 0x0000001eff4a7e24 */ /* 0x000fe4000f8e00ff */
[----:B------:R-:W-:Y:S01]  /*25c0*/  IMAD.IADD R71, R71, 0x1, R68 ;  /* 0x0000000147477824 */ /* 0x000fe200078e0244 */
[----:B------:R-:W-:Y:S01]  /*25d0*/  LEA R72, P0, R70, c[0x0][0x160], 0x1 ;  /* 0x0000580046487a11 */ /* 0x000fe200078008ff */
[----:B------:R-:W-:Y:S03]  /*25e0*/  @!P4 IMAD.MOV.U32 R68, RZ, RZ, R88 ;  /* 0x000000ffff44c224 */ /* 0x000fe600078e0058 */
[----:B-----5:R-:W-:Y:S01]  /*25f0*/  IADD3.X R71, R91, UR14, R71, P2, P1 ;  /* 0x0000000e5b477c10 */ /* 0x020fe200097e2447 */
[----:B------:R-:W-:Y:S01]  /*2600*/  @!P4 IMAD.WIDE.U32 R68, R75, c[0x0][0x270], R68 ;  /* 0x00009c004b44ca25 */ /* 0x000fe200078e0044 */
[----:B------:R-:W-:Y:S02]  /*2610*/  IADD3 R75, -R92, UR29, RZ ;  /* 0x0000001d5c4b7c10 */ /* 0x000fe4000fffe1ff */
[----:B------:R-:W-:Y:S02]  /*2620*/  LEA R72, P1, R74, R72, 0x8 ;  /* 0x000000484a487211 */ /* 0x000fe400078240ff */
[----:B------:R-:W-:Y:S01]  /*2630*/  LEA.HI.X R74, R70, c[0x0][0x164], R71, 0x1, P0 ;  /* 0x00005900464a7a11 */ /* 0x000fe200000f0c47 */
[----:B------:R-:W-:Y:S01]  /*2640*/  IMAD.U32 R71, RZ, RZ, UR30 ;  /* 0x0000001eff477e24 */ /* 0x000fe2000f8e00ff */
[----:B------:R-:W-:Y:S01]  /*2650*/  @!P4 IADD3 R68, P0, R68, UR10, RZ ;  /* 0x0000000a4444cc10 */ /* 0x000fe2000ff1e0ff */
[----:B------:R-:W-:Y:S01]  /*2660*/  IMAD.U32 R70, RZ, RZ, UR28 ;  /* 0x0000001cff467e24 */ /* 0x000fe2000f8e00ff */
[----:B------:R-:W-:Y:S02]  /*2670*/  ISETP.LT.OR P2, PT, R75, 0x1, P6 ;  /* 0x000000014b00780c */ /* 0x000fe40003741670 */
[----:B------:R-:W-:Y:S02]  /*2680*/  @!P4 IADD3.X R69, R69, UR16, R73, P0, !PT ;  /* 0x000000104545cc10 */ /* 0x000fe400087fe449 */
[----:B------:R-:W-:Y:S01]  /*2690*/  LEA.HI.X R73, R71, R74, R70, 0x8, P1 ;  /* 0x0000004a47497211 */ /* 0x000fe200008f4446 */
[----:B------:R-:W-:Y:S01]  /*26a0*/  IMAD.U32 R74, RZ, RZ, UR25 ;  /* 0x00000019ff4a7e24 */ /* 0x000fe2000f8e00ff */
[----:B------:R-:W-:Y:S02]  /*26b0*/  IADD3 R70, P1, R72, UR19, RZ ;  /* 0x0000001348467c10 */ /* 0x000fe4000ff3e0ff */
[----:B------:R-:W-:Y:S01]  /*26c0*/  @!P4 LEA R76, P0, R68, c[0x0][0x258], 0x2 ;  /* 0x00009600444cca11 */ /* 0x000fe200078010ff */
[----:B------:R-:W-:Y:S01]  /*26d0*/  IMAD R74, R74, 0x4000, R90 ;  /* 0x000040004a4a7824 */ /* 0x000fe200078e025a */
[----:B------:R-:W-:Y:S02]  /*26e0*/  IADD3.X R71, R73, UR18, RZ, P1, !PT ;  /* 0x0000001249477c10 */ /* 0x000fe40008ffe4ff */
[----:B------:R-:W-:Y:S02]  /*26f0*/  @!P4 LEA.HI.X R77, R68, c[0x0][0x25c], R69, 0x2, P0 ;  /* 0x00009700444dca11 */ /* 0x000fe400000f1445 */
[----:B------:R-:W-:Y:S01]  /*2700*/  @!PT LDS RZ, [RZ] ;  /* 0x00000000fffff984 */ /* 0x000fe20000000800 */
[----:B------:R-:W-:Y:S01]  /*2710*/  @!PT LDS RZ, [RZ] ;  /* 0x00000000fffff984 */ /* 0x000fe20000000800 */
[----:B------:R-:W-:Y:S01]  /*2720*/  @!PT LDS RZ, [RZ] ;  /* 0x00000000fffff984 */ /* 0x000fe20000000800 */
[----:B------:R1:W-:Y:S01]  /*2730*/  LDGSTS.E.BYPASS.LTC128B.128 [R74], [R72.64], !P2 ;  /* 0x00000000484a7fae */ /* 0x0003e2000d101d5a */
[----:B------:R-:W-:Y:S02]  /*2740*/  ISETP.LT.OR P2, PT, R75, 0x21, P6 ;  /* 0x000000214b00780c */ /* 0x000fe40003741670 */
[----:B------:R-:W-:Y:S01]  /*2750*/  IADD3 R68, P0, R70, UR19, RZ ;  /* 0x0000001346447c10 */ /* 0x000fe2000ff1e0ff */
[----:B------:R-:W-:Y:S03]  /*2760*/  @!P4 IMAD.WIDE R76, R78, 0x4, R76 ;  /* 0x000000044e4cc825 */ /* 0x000fe600078e024c */
[----:B------:R-:W-:Y:S02]  /*2770*/  IADD3.X R69, R71, UR18, RZ, P0, !PT ;  /* 0x0000001247457c10 */ /* 0x000fe400087fe4ff */
[----:B------:R-:W-:Y:S05]  /*2780*/  ISETP.LT.OR P0, PT, R75, 0x41, P6 ;  /* 0x000000414b00780c */ /* 0x000fea0003701670 */
[----:B------:R2:W-:Y:S08]  /*2790*/  LDGSTS.E.BYPASS.LTC128B.128 [R74+0x1000], [R70.64], !P2 ;  /* 0x01000000464a7fae */ /* 0x0005f0000d101d5a */
        /* <DEDUP_REMOVED lines=9> */
.L_x_947:
        /* <DEDUP_REMOVED lines=262> */
[C---:B------:R-:W-:Y:S04]  /*3890*/  HMMA.16816.F32 R112, R16.reuse, R6, R112 ;  /* 0x000000061070723c */ /* 0x040fe80000001870 */
[--C-:B--2---:R-:W-:Y:S01]  /*38a0*/  FFMA.FTZ R2, R44, c[0x0][0x29c], -R235.reuse ;  /* 0x0000a7002c027a23 */ /* 0x104fe200000108eb */
[----:B------:R-:W-:Y:S01]  /*38b0*/  MUFU.EX2 R51, R5 ;  /* 0x0000000500337308 */ /* 0x000fe20000000800 */
[--C-:B------:R-:W-:Y:S02]  /*38c0*/  FFMA.FTZ R44, R218, c[0x0][0x29c], -R236.reuse ;  /* 0x0000a700da2c7a23 */ /* 0x100fe400000108ec */
[-C--:B------:R-:W-:Y:S04]  /*38d0*/  HMMA.16816.F32 R116, R16, R8.reuse, R116 ;  /* 0x000000081074723c */ /* 0x080fe80000001874 */
[--C-:B------:R-:W-:Y:S02]  /*38e0*/  FFMA.FTZ R6, R222, c[0x0][0x29c], -R236.reuse ;  /* 0x0000a700de067a23 */ /* 0x100fe400000108ec */
[--C-:B------:R-:W-:Y:S01]  /*38f0*/  FFMA.FTZ R7, R223, c[0x0][0x29c], -R236.reuse ;  /* 0x0000a700df077a23 */ /* 0x100fe200000108ec */
[----:B------:R2:W-:Y:S01]  /*3900*/  MUFU.EX2 R35, R2 ;  /* 0x0000000200237308 */ /* 0x0005e20000000800 */
[C---:B------:R-:W-:Y:S04]  /*3910*/  HMMA.16816.F32 R120, R24.reuse, R8, R120 ;  /* 0x000000081878723c */ /* 0x040fe80000001878 */
[--C-:B-1----:R-:W-:Y:S01]  /*3920*/  FFMA.FTZ R0, R212, c[0x0][0x29c], -R235.reuse ;  /* 0x0000a700d4007a23 */ /* 0x102fe200000108eb */
[----:B---3--:R-:W-:Y:S01]  /*3930*/  F2FP.PACK_AB R13, R65, R66 ;  /* 0x00000042410d723e */ /* 0x008fe200000000ff */
[--C-:B------:R-:W-:Y:S01]  /*3940*/  FFMA.FTZ R56, R33, c[0x0][0x29c], -R236.reuse ;  /* 0x0000a70021387a23 */ /* 0x100fe200000108ec */
[----:B------:R-:W-:Y:S01]  /*3950*/  F2FP.PACK_AB R33, R209, R214 ;  /* 0x000000d6d121723e */ /* 0x000fe200000000ff */
[-C--:B------:R-:W-:Y:S01]  /*3960*/  HMMA.16816.F32 R124, R24, R10.reuse, R124 ;  /* 0x0000000a187c723c */ /* 0x080fe2000000187c */
[----:B------:R1:W-:Y:S03]  /*3970*/  MUFU.EX2 R12, R0 ;  /* 0x00000000000c7308 */ /* 0x0003e60000000800 */
[--C-:B------:R-:W-:Y:S02]  /*3980*/  FFMA.FTZ R8, R47, c[0x0][0x29c], -R236.reuse ;  /* 0x0000a7002f087a23 */ /* 0x100fe400000108ec */
[--C-:B------:R-:W-:Y:S01]  /*3990*/  FFMA.FTZ R47, R46, c[0x0][0x29c], -R236.reuse ;  /* 0x0000a7002e2f7a23 */ /* 0x100fe200000108ec */
[----:B------:R-:W-:Y:S01]  /*39a0*/  F2FP.PACK_AB R24, R31, R205 ;  /* 0x000000cd1f18723e */ /* 0x000fe200000000ff */
[----:B------:R-:W-:Y:S03]  /*39b0*/  HMMA.16816.F32 R128, R16, R10, R128 ;  /* 0x0000000a1080723c */ /* 0x000fe60000001880 */
[----:B------:R-:W-:Y:S01]  /*39c0*/  MUFU.EX2 R50, R6 ;  /* 0x0000000600327308 */ /* 0x000fe20000000800 */
[--C-:B------:R-:W-:Y:S01]  /*39d0*/  FFMA.FTZ R46, R250, c[0x0][0x29c], -R236.reuse ;  /* 0x0000a700fa2e7a23 */ /* 0x100fe200000108ec */
[----:B------:R-:W-:Y:S01]  /*39e0*/  F2FP.PACK_AB R25, R208, R210 ;  /* 0x000000d2d019723e */ /* 0x000fe200000000ff */
[--C-:B--2---:R-:W-:Y:S01]  /*39f0*/  FFMA.FTZ R2, R45, c[0x0][0x29c], -R235.reuse ;  /* 0x0000a7002d027a23 */ /* 0x104fe200000108eb */
[----:B------:R-:W-:Y:S01]  /*3a00*/  F2FP.PACK_AB R19, R198, R199 ;  /* 0x000000c7c613723e */ /* 0x000fe200000000ff */
[--C-:B------:R-:W-:Y:S01]  /*3a10*/  FFMA.FTZ R45, R248, c[0x0][0x29c], -R236.reuse ;  /* 0x0000a700f82d7a23 */ /* 0x100fe200000108ec */
[----:B------:R-:W-:Y:S04]  /*3a20*/  F2FP.PACK_AB R18, R234, R29 ;  /* 0x0000001dea12723e */ /* 0x000fe800000000ff */
[----:B------:R2:W-:Y:S01]  /*3a30*/  MUFU.EX2 R32, R2 ;  /* 0x0000000200207308 */ /* 0x0005e20000000800 */
[--C-:B-1----:R-:W-:Y:S02]  /*3a40*/  FFMA.FTZ R0, R36, c[0x0][0x29c], -R235.reuse ;  /* 0x0000a70024007a23 */ /* 0x102fe400000108eb */
[--C-:B------:R-:W-:Y:S01]  /*3a50*/  FFMA.FTZ R36, R37, c[0x0][0x29c], -R236.reuse ;  /* 0x0000a70025247a23 */ /* 0x100fe200000108ec */
[----:B------:R-:W-:Y:S06]  /*3a60*/  F2FP.PACK_AB R37, R217, R247 ;  /* 0x000000f7d925723e */ /* 0x000fec00000000ff */
[----:B------:R1:W-:Y:S10]  /*3a70*/  MUFU.EX2 R58, R0 ;  /* 0x00000000003a7308 */ /* 0x0003f40000000800 */
[----:B------:R-:W-:Y:S01]  /*3a80*/  MUFU.EX2 R47, R47 ;  /* 0x0000002f002f7308 */ /* 0x000fe20000000800 */
[--C-:B--2---:R-:W-:Y:S09]  /*3a90*/  FFMA.FTZ R2, R57, c[0x0][0x29c], -R235.reuse ;  /* 0x0000a70039027a23 */ /* 0x104ff200000108eb */
[----:B------:R2:W-:Y:S01]  /*3aa0*/  MUFU.EX2 R27, R2 ;  /* 0x00000002001b7308 */ /* 0x0005e20000000800 */
[--C-:B-1----:R-:W-:Y:S09]  /*3ab0*/  FFMA.FTZ R0, R28, c[0x0][0x29c], -R235.reuse ;  /* 0x0000a7001c007a23 */ /* 0x102ff200000108eb */
[----:B------:R1:W3:Y:S10]  /*3ac0*/  MUFU.EX2 R55, R0 ;  /* 0x0000000000377308 */ /* 0x0002f40000000800 */
[----:B------:R4:W5:Y:S01]  /*3ad0*/  MUFU.EX2 R28, R4 ;  /* 0x00000004001c7308 */ /* 0x0009620000000800 */
[----:B--2---:R-:W2:Y:S09]  /*3ae0*/  LDS R2, [R237+0x184a0] ;  /* 0x0184a000ed027984 */ /* 0x004eb20000000800 */
[----:B------:R-:W-:Y:S01]  /*3af0*/  MUFU.EX2 R46, R46 ;  /* 0x0000002e002e7308 */ /* 0x000fe20000000800 */
[--C-:B-1----:R-:W-:Y:S01]  /*3b00*/  FFMA.FTZ R0, R40, c[0x0][0x29c], -R235.reuse ;  /* 0x0000a70028007a23 */ /* 0x102fe200000108eb */
[----:B---3--:R-:W-:Y:S01]  /*3b10*/  F2FP.PACK_AB R9, R55, R58 ;  /* 0x0000003a3709723e */ /* 0x008fe200000000ff */
[--C-:B------:R-:W-:Y:S01]  /*3b20*/  FFMA.FTZ R40, R42, c[0x0][0x29c], -R236.reuse ;  /* 0x0000a7002a287a23 */ /* 0x100fe200000108ec */
[----:B------:R-:W-:Y:S06]  /*3b30*/  F2FP.PACK_AB R42, R211, R52 ;  /* 0x00000034d32a723e */ /* 0x000fec00000000ff */
[----:B------:R1:W-:Y:S01]  /*3b40*/  MUFU.EX2 R54, R0 ;  /* 0x0000000000367308 */ /* 0x0003e20000000800 */
[--C-:B----4-:R-:W-:Y:S01]  /*3b50*/  FFMA.FTZ R4, R38, c[0x0][0x29c], -R236.reuse ;  /* 0x0000a70026047a23 */ /* 0x110fe200000108ec */
[----:B------:R-:W-:Y:S01]  /*3b60*/  F2FP.PACK_AB R38, R249, R251 ;  /* 0x000000fbf926723e */ /* 0x000fe200000000ff */
[----:B------:R-:W-:Y:S01]  /*3b70*/  FFMA.FTZ R236, R63, c[0x0][0x29c], -R236 ;  /* 0x0000a7003fec7a23 */ /* 0x000fe200000108ec */
[----:B-----5:R-:W-:Y:S06]  /*3b80*/  F2FP.PACK_AB R5, R27, R28 ;  /* 0x0000001c1b05723e */ /* 0x020fec00000000ff */
[----:B------:R-:W-:Y:S10]  /*3b90*/  MUFU.EX2 R45, R45 ;  /* 0x0000002d002d7308 */ /* 0x000ff40000000800 */
[----:B------:R-:W-:Y:S01]  /*3ba0*/  MUFU.EX2 R44, R44 ;  /* 0x0000002c002c7308 */ /* 0x000fe20000000800 */
[--C-:B-1----:R-:W-:Y:S01]  /*3bb0*/  FFMA.FTZ R0, R41, c[0x0][0x29c], -R235.reuse ;  /* 0x0000a70029007a23 */ /* 0x102fe200000108eb */
[----:B------:R-:W-:Y:S01]  /*3bc0*/  F2FP.PACK_AB R41, R221, R220 ;  /* 0x000000dcdd29723e */ /* 0x000fe200000000ff */
[--C-:B--2---:R-:W-:Y:S02]  /*3bd0*/  FADD.FTZ R71, R71, -R2.reuse ;  /* 0x8000000247477221 */ /* 0x104fe40000010000 */
[--C-:B------:R-:W-:Y:S05]  /*3be0*/  FADD.FTZ R70, R70, -R2.reuse ;  /* 0x8000000246467221 */ /* 0x100fea0000010000 */
[----:B------:R1:W-:Y:S01]  /*3bf0*/  MUFU.EX2 R53, R0 ;  /* 0x0000000000357308 */ /* 0x0003e20000000800 */
[----:B------:R-:W-:Y:S02]  /*3c00*/  FFMA.FTZ R235, R61, c[0x0][0x29c], -R235 ;  /* 0x0000a7003deb7a23 */ /* 0x000fe400000108eb */
[----:B------:R-:W-:Y:S02]  /*3c10*/  FMUL.FTZ R71, R49, R71 ;  /* 0x0000004731477220 */ /* 0x000fe40000410000 */
[----:B------:R-:W-:Y:S02]  /*3c20*/  FMUL.FTZ R70, R48, R70 ;  /* 0x0000004630467220 */ /* 0x000fe40000410000 */
[--C-:B------:R-:W-:Y:S02]  /*3c30*/  FADD.FTZ R82, R82, -R2.reuse ;  /* 0x8000000252527221 */ /* 0x100fe40000010000 */
[--C-:B------:R-:W-:Y:S01]  /*3c40*/  FADD.FTZ R83, R83, -R2.reuse ;  /* 0x8000000253537221 */ /* 0x100fe20000010000 */
[----:B------:R-:W-:Y:S01]  /*3c50*/  MUFU.EX2 R40, R40 ;  /* 0x0000002800287308 */ /* 0x000fe20000000800 */
[----:B------:R-:W-:Y:S01]  /*3c60*/  F2FP.PACK_AB R70, R71, R70 ;  /* 0x000000464746723e */ /* 0x000fe200000000ff */
[--C-:B------:R-:W-:Y:S02]  /*3c70*/  FADD.FTZ R86, R86, -R2.reuse ;  /* 0x8000000256567221 */ /* 0x100fe40000010000 */
[--C-:B------:R-:W-:Y:S02]  /*3c80*/  FADD.FTZ R87, R87, -R2.reuse ;  /* 0x8000000257577221 */ /* 0x100fe40000010000 */
[--C-:B------:R-:W-:Y:S02]  /*3c90*/  FADD.FTZ R98, R98, -R2.reuse ;  /* 0x8000000262627221 */ /* 0x100fe40000010000 */
[--C-:B------:R-:W-:Y:S02]  /*3ca0*/  FADD.FTZ R99, R99, -R2.reuse ;  /* 0x8000000263637221 */ /* 0x100fe40000010000 */
[----:B------:R-:W-:Y:S01]  /*3cb0*/  MUFU.EX2 R36, R36 ;  /* 0x0000002400247308 */ /* 0x000fe20000000800 */
[--C-:B------:R-:W-:Y:S02]  /*3cc0*/  FADD.FTZ R102, R102, -R2.reuse ;  /* 0x8000000266667221 */ /* 0x100fe40000010000 */
[--C-:B------:R-:W-:Y:S01]  /*3cd0*/  FADD.FTZ R103, R103, -R2.reuse ;  /* 0x8000000267677221 */ /* 0x100fe20000010000 */
[----:B-1----:R-:W1:Y:S01]  /*3ce0*/  LDS R0, [R237+0x18480] ;  /* 0x01848000ed007984 */ /* 0x002e620000000800 */
[--C-:B------:R-:W-:Y:S02]  /*3cf0*/  FADD.FTZ R114, R114, -R2.reuse ;  /* 0x8000000272727221 */ /* 0x100fe40000010000 */
[--C-:B------:R-:W-:Y:S02]  /*3d00*/  FADD.FTZ R115, R115, -R2.reuse ;  /* 0x8000000273737221 */ /* 0x100fe40000010000 */
[--C-:B------:R-:W-:Y:S01]  /*3d10*/  FADD.FTZ R118, R118, -R2.reuse ;  /* 0x8000000276767221 */ /* 0x100fe20000010000 */
[----:B------:R-:W2:Y:S01]  /*3d20*/  MUFU.EX2 R235, R235 ;  /* 0x000000eb00eb7308 */ /* 0x000ea20000000800 */
[--C-:B------:R-:W-:Y:S02]  /*3d30*/  FADD.FTZ R119, R119, -R2.reuse ;  /* 0x8000000277777221 */ /* 0x100fe40000010000 */
[--C-:B------:R-:W-:Y:S02]  /*3d40*/  FADD.FTZ R130, R130, -R2.reuse ;  /* 0x8000000282827221 */ /* 0x100fe40000010000 */
[----:B------:R-:W-:Y:S02]  /*3d50*/  FADD.FTZ R131, R131, -R2 ;  /* 0x8000000283837221 */ /* 0x000fe40000010000 */
[----:B------:R-:W-:Y:S02]  /*3d60*/  FMUL.FTZ R82, R207, R82 ;  /* 0x00000052cf527220 */ /* 0x000fe40000410000 */
[----:B------:R-:W-:Y:S01]  /*3d70*/  FMUL.FTZ R83, R206, R83 ;  /* 0x00000053ce537220 */ /* 0x000fe20000410000 */
[----:B------:R-:W-:Y:S01]  /*3d80*/  MUFU.EX2 R236, R236 ;  /* 0x000000ec00ec7308 */ /* 0x000fe20000000800 */
[----:B------:R-:W-:Y:S02]  /*3d90*/  FMUL.FTZ R86, R205, R86 ;  /* 0x00000056cd567220 */ /* 0x000fe40000410000 */
[----:B------:R-:W-:Y:S01]  /*3da0*/  FMUL.FTZ R31, R31, R87 ;  /* 0x000000571f1f7220 */ /* 0x000fe20000410000 */
[----:B------:R-:W-:Y:S01]  /*3db0*/  F2FP.PACK_AB R82, R83, R82 ;  /* 0x000000525352723e */ /* 0x000fe200000000ff */
[----:B------:R-:W-:Y:S02]  /*3dc0*/  FMUL.FTZ R98, R204, R98 ;  /* 0x00000062cc627220 */ /* 0x000fe40000410000 */
[----:B------:R-:W-:Y:S01]  /*3dd0*/  FMUL.FTZ R99, R203, R99 ;  /* 0x00000063cb637220 */ /* 0x000fe20000410000 */
[----:B------:R-:W-:Y:S01]  /*3de0*/  F2FP.PACK_AB R31, R31, R86 ;  /* 0x000000561f1f723e */ /* 0x000fe200000000ff */
[----:B------:R-:W-:Y:S02]  /*3df0*/  FMUL.FTZ R102, R202, R102 ;  /* 0x00000066ca667220 */ /* 0x000fe40000410000 */
[----:B------:R-:W-:Y:S01]  /*3e00*/  FMUL.FTZ R30, R30, R103 ;  /* 0x000000671e1e7220 */ /* 0x000fe20000410000 */
[----:B------:R-:W-:Y:S01]  /*3e10*/  F2FP.PACK_AB R98, R99, R98 ;  /* 0x000000626362723e */ /* 0x000fe200000000ff */
[----:B------:R-:W-:Y:S01]  /*3e20*/  FMUL.FTZ R114, R201, R114 ;  /* 0x00000072c9727220 */ /* 0x000fe20000410000 */
[----:B--2---:R-:W-:Y:S01]  /*3e30*/  F2FP.PACK_AB R6, R235, R60 ;  /* 0x0000003ceb06723e */ /* 0x004fe200000000ff */
        /* <DEDUP_REMOVED lines=8> */
[--C-:B-1----:R-:W-:Y:S02]  /*3ec0*/  FADD.FTZ R69, R69, -R0.reuse ;  /* 0x8000000045457221 */ /* 0x102fe40000010000 */
[--C-:B------:R-:W-:Y:S01]  /*3ed0*/  FADD.FTZ R68, R68, -R0.reuse ;  /* 0x8000000044447221 */ /* 0x100fe20000010000 */
[----:B------:R-:W-:Y:S01]  /*3ee0*/  F2FP.PACK_AB R118, R119, R118 ;  /* 0x000000767776723e */ /* 0x000fe200000000ff */
        /* <DEDUP_REMOVED lines=16> */
[----:B------:R2:W-:Y:S01]  /*3ff0*/  MUFU.EX2 R52, R4 ;  /* 0x0000000400347308 */ /* 0x0005e20000000800 */
[----:B------:R-:W-:Y:S02]  /*4000*/  FMUL.FTZ R69, R211, R69 ;  /* 0x00000045d3457220 */ /* 0x000fe40000410000 */
        /* <DEDUP_REMOVED lines=18> */
[----:B------:R-:W2:Y:S01]  /*4130*/  MUFU.EX2 R49, R7 ;  /* 0x0000000700317308 */ /* 0x000ea20000000800 */
[----:B------:R-:W-:Y:S01]  /*4140*/  F2FP.PACK_AB R112, R113, R112 ;  /* 0x000000707170723e */ /* 0x000fe200000000ff */
[----:B------:R-:W-:Y:S02]  /*4150*/  FMUL.FTZ R128, R210, R128 ;  /* 0x00000080d2807220 */ /* 0x000fe40000410000 */
[----:B------:R-:W-:Y:S01]  /*4160*/  F2FP.PACK_AB R116, R117, R116 ;  /* 0x000000747574723e */ /* 0x000fe200000000ff */
[----:B------:R-:W-:Y:S05]  /*4170*/  FMUL.FTZ R129, R208, R129 ;  /* 0x00000081d0817220 */ /* 0x000fea0000410000 */
[----:B------:R3:W4:Y:S01]  /*4180*/  MUFU.EX2 R48, R8 ;  /* 0x0000000800307308 */ /* 0x0007220000000800 */
[--C-:B-1----:R-:W-:Y:S01]  /*4190*/  FADD.FTZ R73, R73, -R0.reuse ;  /* 0x8000000049497221 */ /* 0x102fe20000010000 */
[----:B------:R-:W-:Y:S01]  /*41a0*/  F2FP.PACK_AB R128, R129, R128 ;  /* 0x000000808180723e */ /* 0x000fe200000000ff */
[--C-:B------:R-:W-:Y:S02]  /*41b0*/  FADD.FTZ R72, R72, -R0.reuse ;  /* 0x8000000048487221 */ /* 0x100fe40000010000 */
[--C-:B------:R-:W-:Y:S02]  /*41c0*/  FADD.FTZ R76, R76, -R0.reuse ;  /* 0x800000004c4c7221 */ /* 0x100fe40000010000 */
[--C-:B------:R-:W-:Y:S02]  /*41d0*/  FADD.FTZ R77, R77, -R0.reuse ;  /* 0x800000004d4d7221 */ /* 0x100fe40000010000 */
[--C-:B------:R-:W-:Y:S02]  /*41e0*/  FADD.FTZ R88, R88, -R0.reuse ;  /* 0x8000000058587221 */ /* 0x100fe40000010000 */
[--C-:B------:R-:W-:Y:S02]  /*41f0*/  FADD.FTZ R89, R89, -R0.reuse ;  /* 0x8000000059597221 */ /* 0x100fe40000010000 */
[--C-:B------:R-:W-:Y:S01]  /*4200*/  FADD.FTZ R92, R92, -R0.reuse ;  /* 0x800000005c5c7221 */ /* 0x100fe20000010000 */
[----:B--2---:R-:W-:Y:S01]  /*4210*/  F2FP.PACK_AB R2, R49, R50 ;  /* 0x000000323102723e */ /* 0x004fe200000000ff */
[--C-:B------:R-:W-:Y:S01]  /*4220*/  FADD.FTZ R93, R93, -R0.reuse ;  /* 0x800000005d5d7221 */ /* 0x100fe20000010000 */
[----:B------:R-:W-:Y:S01]  /*4230*/  F2FP.PACK_AB R7, R32, R35 ;  /* 0x000000232007723e */ /* 0x000fe200000000ff */
[--C-:B------:R-:W-:Y:S02]  /*4240*/  FADD.FTZ R104, R104, -R0.reuse ;  /* 0x8000000068687221 */ /* 0x100fe40000010000 */
[--C-:B------:R-:W-:Y:S02]  /*4250*/  FADD.FTZ R105, R105, -R0.reuse ;  /* 0x8000000069697221 */ /* 0x100fe40000010000 */
[--C-:B------:R-:W-:Y:S02]  /*4260*/  FADD.FTZ R108, R108, -R0.reuse ;  /* 0x800000006c6c7221 */ /* 0x100fe40000010000 */
[--C-:B------:R-:W-:Y:S01]  /*4270*/  FADD.FTZ R109, R109, -R0.reuse ;  /* 0x800000006d6d7221 */ /* 0x100fe20000010000 */
[----:B---3--:R-:W-:Y:S01]  /*4280*/  F2FP.PACK_AB R8, R53, R54 ;  /* 0x000000363508723e */ /* 0x008fe200000000ff */
[--C-:B------:R-:W-:Y:S02]  /*4290*/  FADD.FTZ R120, R120, -R0.reuse ;  /* 0x8000000078787221 */ /* 0x100fe40000010000 */
[--C-:B------:R-:W-:Y:S02]  /*42a0*/  FADD.FTZ R121, R121, -R0.reuse ;  /* 0x8000000079797221 */ /* 0x100fe40000010000 */
[--C-:B------:R-:W-:Y:S02]  /*42b0*/  FADD.FTZ R124, R124, -R0.reuse ;  /* 0x800000007c7c7221 */ /* 0x100fe40000010000 */
[----:B------:R-:W-:Y:S02]  /*42c0*/  FADD.FTZ R125, R125, -R0 ;  /* 0x800000007d7d7221 */ /* 0x000fe40000010000 */
[----:B------:R-:W1:Y:S01]  /*42d0*/  LDS R0, [R237+0x185a0] ;  /* 0x0185a000ed007984 */ /* 0x000e620000000800 */
[----:B------:R-:W-:Y:S02]  /*42e0*/  FMUL.FTZ R92, R58, R92 ;  /* 0x0000005c3a5c7220 */ /* 0x000fe40000410000 */
[----:B------:R-:W-:Y:S01]  /*42f0*/  FMUL.FTZ R10, R55, R93 ;  /* 0x0000005d370a7220 */ /* 0x000fe20000410000 */
[----:B------:R2:W-:Y:S01]  /*4300*/  STS [R239+0x400], R4 ;  /* 0x00040004ef007388 */ /* 0x0005e20000000800 */
[----:B------:R-:W-:Y:S02]  /*4310*/  FMUL.FTZ R104, R54, R104 ;  /* 0x0000006836687220 */ /* 0x000fe40000410000 */
[----:B------:R-:W-:Y:S01]  /*4320*/  FMUL.FTZ R11, R53, R105 ;  /* 0x00000069350b7220 */ /* 0x000fe20000410000 */
[----:B------:R-:W-:Y:S01]  /*4330*/  STS [R239], R42 ;  /* 0x0000002aef007388 */ /* 0x000fe20000000800 */
[----:B------:R-:W-:Y:S01]  /*4340*/  F2FP.PACK_AB R10, R10, R92 ;  /* 0x0000005c0a0a723e */ /* 0x000fe200000000ff */
[----:B------:R-:W-:Y:S01]  /*4350*/  FMUL.FTZ R88, R12, R88 ;  /* 0x000000580c587220 */ /* 0x000fe20000410000 */
[----:B------:R-:W-:Y:S01]  /*4360*/  F2FP.PACK_AB R12, R64, R12 ;  /* 0x0000000c400c723e */ /* 0x000fe200000000ff */
[----:B------:R-:W-:Y:S01]  /*4370*/  STS [R240], R41 ;  /* 0x00000029f0007388 */ /* 0x000fe20000000800 */
[----:B------:R-:W-:Y:S01]  /*4380*/  F2FP.PACK_AB R11, R11, R104 ;  /* 0x000000680b0b723e */ /* 0x000fe200000000ff */
[----:B------:R-:W-:Y:S02]  /*4390*/  FMUL.FTZ R108, R35, R108 ;  /* 0x0000006c236c7220 */ /* 0x000fe40000410000 */
[----:B------:R-:W-:Y:S01]  /*43a0*/  STS [R240+0x400], R23 ;  /* 0x00040017f0007388 */ /* 0x000fe20000000800 */
[----:B------:R-:W3:Y:S01]  /*43b0*/  MUFU.EX2 R35, R56 ;  /* 0x0000003800237308 */ /* 0x000ee20000000800 */
[----:B------:R-:W-:Y:S02]  /*43c0*/  FMUL.FTZ R26, R32, R109 ;  /* 0x0000006d201a7220 */ /* 0x000fe40000410000 */
[----:B------:R5:W-:Y:S01]  /*43d0*/  STS [R239+0x2000], R14 ;  /* 0x0020000eef007388 */ /* 0x000be20000000800 */
[----:B------:R-:W-:Y:S02]  /*43e0*/  FMUL.FTZ R73, R197, R73 ;  /* 0x00000049c5497220 */ /* 0x000fe40000410000 */
[----:B------:R-:W-:Y:S01]  /*43f0*/  FMUL.FTZ R16, R67, R72 ;  /* 0x0000004843107220 */ /* 0x000fe20000410000 */
[----:B------:R-:W-:Y:S01]  /*4400*/  F2FP.PACK_AB R26, R26, R108 ;  /* 0x0000006c1a1a723e */ /* 0x000fe200000000ff */
[----:B------:R-:W-:Y:S02]  /*4410*/  FMUL.FTZ R76, R66, R76 ;  /* 0x0000004c424c7220 */ /* 0x000fe40000410000 */
[----:B------:R-:W-:Y:S01]  /*4420*/  MUFU.EX2 R32, R59 ;  /* 0x0000003b00207308 */ /* 0x000fe20000000800 */
[----:B------:R-:W-:Y:S01]  /*4430*/  F2FP.PACK_AB R16, R73, R16 ;  /* 0x000000104910723e */ /* 0x000fe200000000ff */
[----:B------:R-:W-:Y:S01]  /*4440*/  FMUL.FTZ R17, R65, R77 ;  /* 0x0000004d41117220 */ /* 0x000fe20000410000 */
[----:B--2---:R-:W-:Y:S01]  /*4450*/  F2FP.PACK_AB R4, R52, R51 ;  /* 0x000000333404723e */ /* 0x004fe200000000ff */
[----:B------:R-:W-:Y:S02]  /*4460*/  FMUL.FTZ R15, R64, R89 ;  /* 0x00000059400f7220 */ /* 0x000fe40000410000 */
[----:B------:R-:W-:Y:S01]  /*4470*/  FMUL.FTZ R120, R28, R120 ;  /* 0x000000781c787220 */ /* 0x000fe20000410000 */
[----:B------:R-:W-:Y:S01]  /*4480*/  F2FP.PACK_AB R17, R17, R76 ;  /* 0x0000004c1111723e */ /* 0x000fe200000000ff */
[----:B------:R2:W-:Y:S01]  /*4490*/  STS [R239+0x2400], R4 ;  /* 0x00240004ef007388 */ /* 0x0005e20000000800 */
[----:B------:R-:W-:Y:S01]  /*44a0*/  F2FP.PACK_AB R15, R15, R88 ;  /* 0x000000580f0f723e */ /* 0x000fe200000000ff */
[----:B------:R-:W-:Y:S02]  /*44b0*/  FMUL.FTZ R27, R27, R121 ;  /* 0x000000791b1b7220 */ /* 0x000fe40000410000 */
[----:B------:R3:W-:Y:S01]  /*44c0*/  STS [R240+0x2400], R2 ;  /* 0x00240002f0007388 */ /* 0x0007e20000000800 */
[--C-:B-1----:R-:W-:Y:S02]  /*44d0*/  FADD.FTZ R75, R75, -R0.reuse ;  /* 0x800000004b4b7221 */ /* 0x102fe40000010000 */
[----:B------:R-:W-:Y:S01]  /*44e0*/  F2FP.PACK_AB R27, R27, R120 ;  /* 0x000000781b1b723e */ /* 0x000fe200000000ff */
[----:B------:R-:W-:Y:S01]  /*44f0*/  STS [R240+0x2000], R13 ;  /* 0x0020000df0007388 */ /* 0x000fe20000000800 */
[----:B------:R-:W-:Y:S01]  /*4500*/  FMUL.FTZ R75, R52, R75 ;  /* 0x0000004b344b7220 */ /* 0x000fe20000410000 */
[----:B-----5:R-:W1:Y:S01]  /*4510*/  MUFU.EX2 R14, R62 ;  /* 0x0000003e000e7308 */ /* 0x020e620000000800 */
[--C-:B------:R-:W-:Y:S01]  /*4520*/  FADD.FTZ R74, R74, -R0.reuse ;  /* 0x800000004a4a7221 */ /* 0x100fe20000010000 */
[----:B------:R-:W-:Y:S01]  /*4530*/  STS [R242], R39 ;  /* 0x00000027f2007388 */ /* 0x000fe20000000800 */
[--C-:B------:R-:W-:Y:S02]  /*4540*/  FADD.FTZ R78, R78, -R0.reuse ;  /* 0x800000004e4e7221 */ /* 0x100fe40000010000 */
[--C-:B------:R-:W-:Y:S01]  /*4550*/  FADD.FTZ R79, R79, -R0.reuse ;  /* 0x800000004f4f7221 */ /* 0x100fe20000010000 */
[----:B------:R-:W-:Y:S01]  /*4560*/  STS [R242+0x400], R24 ;  /* 0x00040018f2007388 */ /* 0x000fe20000000800 */
[----:B------:R-:W-:Y:S02]  /*4570*/  FMUL.FTZ R78, R50, R78 ;  /* 0x0000004e324e7220 */ /* 0x000fe40000410000 */
[--C-:B------:R-:W-:Y:S01]  /*4580*/  FADD.FTZ R90, R90, -R0.reuse ;  /* 0x800000005a5a7221 */ /* 0x100fe20000010000 */
[----:B------:R-:W-:Y:S01]  /*4590*/  STS [R241], R38 ;  /* 0x00000026f1007388 */ /* 0x000fe20000000800 */
[--C-:B------:R-:W-:Y:S02]  /*45a0*/  FADD.FTZ R91, R91, -R0.reuse ;  /* 0x800000005b5b7221 */ /* 0x100fe40000010000 */
[----:B----4-:R-:W-:Y:S01]  /*45b0*/  FMUL.FTZ R90, R48, R90 ;  /* 0x0000005a305a7220 */ /* 0x010fe20000410000 */
[----:B------:R-:W-:Y:S01]  /*45c0*/  STS [R241+0x400], R22 ;  /* 0x00040016f1007388 */ /* 0x000fe20000000800 */
[----:B--2---:R-:W-:Y:S01]  /*45d0*/  F2FP.PACK_AB R4, R47, R48 ;  /* 0x000000302f04723e */ /* 0x004fe200000000ff */
[--C-:B------:R-:W-:Y:S02]  /*45e0*/  FADD.FTZ R94, R94, -R0.reuse ;  /* 0x800000005e5e7221 */ /* 0x100fe40000010000 */
[----:B------:R-:W-:Y:S01]  /*45f0*/  STS [R242+0x2000], R12 ;  /* 0x0020000cf2007388 */ /* 0x000fe20000000800 */
[----:B---3--:R-:W-:Y:S01]  /*4600*/  F2FP.PACK_AB R2, R45, R46 ;  /* 0x0000002e2d02723e */ /* 0x008fe200000000ff */
[----:B------:R-:W-:Y:S02]  /*4610*/  FMUL.FTZ R94, R46, R94 ;  /* 0x0000005e2e5e7220 */ /* 0x000fe40000410000 */
[----:B------:R2:W-:Y:S01]  /*4620*/  STS [R242+0x2400], R4 ;  /* 0x00240004f2007388 */ /* 0x0005e20000000800 */
[--C-:B------:R-:W-:Y:S02]  /*4630*/  FADD.FTZ R95, R95, -R0.reuse ;  /* 0x800000005f5f7221 */ /* 0x100fe40000010000 */
[--C-:B------:R-:W-:Y:S01]  /*4640*/  FADD.FTZ R106, R106, -R0.reuse ;  /* 0x800000006a6a7221 */ /* 0x100fe20000010000 */
[----:B------:R3:W-:Y:S01]  /*4650*/  STS [R241+0x2400], R2 ;  /* 0x00240002f1007388 */ /* 0x0007e20000000800 */
        /* <DEDUP_REMOVED lines=10> */
[----:B------:R-:W-:Y:S01]  /*4700*/  FMUL.FTZ R122, R35, R122 ;  /* 0x0000007a237a7220 */ /* 0x000fe20000410000 */
[----:B------:R-:W-:Y:S01]  /*4710*/  STS [R240+0x4000], R34 ;  /* 0x00400022f0007388 */ /* 0x000fe20000000800 */
[--C-:B------:R-:W-:Y:S02]  /*4720*/  FADD.FTZ R126, R126, -R0.reuse ;  /* 0x800000007e7e7221 */ /* 0x100fe40000010000 */
[----:B------:R-:W-:Y:S01]  /*4730*/  FMUL.FTZ R124, R60, R124 ;  /* 0x0000007c3c7c7220 */ /* 0x000fe20000410000 */
[----:B------:R-:W-:Y:S01]  /*4740*/  STS [R240+0x4400], R20 ;  /* 0x00440014f0007388 */ /* 0x000fe20000000800 */
[----:B--2---:R-:W-:Y:S01]  /*4750*/  F2FP.PACK_AB R4, R43, R44 ;  /* 0x0000002c2b04723e */ /* 0x004fe200000000ff */
[----:B------:R-:W-:Y:S01]  /*4760*/  FADD.FTZ R127, R127, -R0 ;  /* 0x800000007f7f7221 */ /* 0x000fe20000010000 */
[----:B------:R-:W-:Y:S01]  /*4770*/  MOV R0, UR4 ;  /* 0x0000000400007c02 */ /* 0x000fe20008000f00 */
[----:B------:R-:W-:Y:S01]  /*4780*/  STS [R239+0x6000], R8 ;  /* 0x00600008ef007388 */ /* 0x000fe20000000800 */
[----:B---3--:R-:W-:Y:S01]  /*4790*/  F2FP.PACK_AB R2, R36, R40 ;  /* 0x000000282402723e */ /* 0x008fe200000000ff */
[----:B-1----:R-:W-:Y:S01]  /*47a0*/  FMUL.FTZ R126, R14, R126 ;  /* 0x0000007e0e7e7220 */ /* 0x002fe20000410000 */
[----:B------:R-:W-:Y:S01]  /*47b0*/  LEA R0, R0, R231, 0xd ;  /* 0x000000e700007211 */ /* 0x000fe200078e68ff */
[----:B------:R1:W-:Y:S01]  /*47c0*/  STS [R239+0x6400], R4 ;  /* 0x00640004ef007388 */ /* 0x0003e20000000800 */
[----:B------:R-:W-:Y:S01]  /*47d0*/  FMUL.FTZ R28, R235, R125 ;  /* 0x0000007deb1c7220 */ /* 0x000fe20000410000 */
[----:B------:R-:W-:Y:S01]  /*47e0*/  IADD3 R60, R224, R196, RZ ;  /* 0x000000c4e03c7210 */ /* 0x000fe20007ffe0ff */
[----:B------:R-:W-:Y:S01]  /*47f0*/  FMUL.FTZ R127, R236, R127 ;  /* 0x0000007fec7f7220 */ /* 0x000fe20000410000 */
[----:B------:R2:W-:Y:S01]  /*4800*/  STS [R240+0x6400], R2 ;  /* 0x00640002f0007388 */ /* 0x0005e20000000800 */
[----:B------:R-:W-:Y:S02]  /*4810*/  SHF.L.U32 R76, R0, 0x1, RZ ;  /* 0x00000001004c7819 */ /* 0x000fe400000006ff */
[----:B------:R-:W-:Y:S01]  /*4820*/  F2FP.PACK_AB R28, R28, R124 ;  /* 0x0000007c1c1c723e */ /* 0x000fe200000000ff */
[----:B------:R-:W-:Y:S01]  /*4830*/  STS [R240+0x6000], R7 ;  /* 0x00600007f0007388 */ /* 0x000fe20000000800 */
[----:B------:R-:W-:Y:S03]  /*4840*/  IADD3 R0, R196, R76, RZ ;  /* 0x0000004cc4007210 */ /* 0x000fe60007ffe0ff */
[----:B------:R-:W-:Y:S04]  /*4850*/  STS [R242+0x4000], R33 ;  /* 0x00400021f2007388 */ /* 0x000fe80000000800 */
[----:B------:R-:W-:Y:S04]  /*4860*/  STS [R242+0x4400], R19 ;  /* 0x00440013f2007388 */ /* 0x000fe80000000800 */
[----:B------:R-:W-:Y:S04]  /*4870*/  STS [R241+0x4000], R25 ;  /* 0x00400019f1007388 */ /* 0x000fe80000000800 */
[----:B------:R-:W-:Y:S01]  /*4880*/  STS [R241+0x4400], R18 ;  /* 0x00440012f1007388 */ /* 0x000fe20000000800 */
[----:B-1----:R-:W-:Y:S03]  /*4890*/  FMUL.FTZ R4, R49, R79 ;  /* 0x0000004f31047220 */ /* 0x002fe60000410000 */
[----:B------:R1:W-:Y:S01]  /*48a0*/  STS [R242+0x6000], R5 ;  /* 0x00600005f2007388 */ /* 0x0003e20000000800 */
[----:B--2---:R-:W-:Y:S02]  /*48b0*/  F2FP.PACK_AB R2, R32, R35 ;  /* 0x000000232002723e */ /* 0x004fe400000000ff */
[----:B------:R-:W-:Y:S03]  /*48c0*/  F2FP.PACK_AB R4, R4, R78 ;  /* 0x0000004e0404723e */ /* 0x000fe600000000ff */
[----:B------:R2:W-:Y:S04]  /*48d0*/  STS [R242+0x6400], R2 ;  /* 0x00640002f2007388 */ /* 0x0005e80000000800 */
[----:B------:R3:W-:Y:S01]  /*48e0*/  STS [R241+0x6000], R6 ;  /* 0x00600006f1007388 */ /* 0x0007e20000000800 */
[----:B-1----:R-:W-:Y:S05]  /*48f0*/  FMUL.FTZ R5, R51, R74 ;  /* 0x0000004a33057220 */ /* 0x002fea0000410000 */
[----:B------:R-:W-:Y:S02]  /*4900*/  F2FP.PACK_AB R5, R75, R5 ;  /* 0x000000054b05723e */ /* 0x000fe400000000ff */
[----:B--2---:R-:W-:Y:S01]  /*4910*/  F2FP.PACK_AB R2, R236, R14 ;  /* 0x0000000eec02723e */ /* 0x004fe200000000ff */
        /* <DEDUP_REMOVED lines=155> */
[----:B------:R-:W-:Y:S02]  /*52d0*/  ULDC.64 UR6, c[0x0][0x208] ;  /* 0x0000820000067ab9 */ /* 0x000fe40000000a00 */
[----:B------:R-:W-:Y:S01]  /*52e0*/  USHF.L.U32 UR30, UR28, 0x7, URZ ;  /* 0x000000071c1e7899 */ /* 0x000fe2000800063f */
[----:B------:R-:W3:Y:S01]  /*52f0*/  LDL.64 R244, [R1+0x10] ;  /* 0x0000100001f47983 */ /* 0x000ee20000100a00 */
[----:B------:R-:W-:Y:S02]  /*5300*/  UIMAD.WIDE.U32 UR32, UR28, UR6, URZ ;  /* 0x000000061c2072a5 */ /* 0x000fe4000f8e003f */
[----:B------:R-:W-:Y:S01]  /*5310*/  USHF.R.S32.HI UR29, URZ, 0x1f, UR28 ;  /* 0x0000001f3f1d7899 */ /* 0x000fe2000801141c */
[----:B------:R-:W4:Y:S01]  /*5320*/  LDL.64 R222, [R1+0x18] ;  /* 0x0000180001de7983 */ /* 0x000f220000100a00 */
[----:B------:R-:W-:Y:S02]  /*5330*/  IMAD.U32 R12, RZ, RZ, UR30 ;  /* 0x0000001eff0c7e24 */ /* 0x000fe4000f8e00ff */
[----:B------:R-:W-:Y:S01]  /*5340*/  UIMAD UR29, UR29, UR6, URZ ;  /* 0x000000061d1d72a4 */ /* 0x000fe2000f8e023f */
[----:B------:R-:W5:Y:S03]  /*5350*/  LDL R211, [R1] ;  /* 0x0000000001d37983 */ /* 0x000f660000100800 */
[----:B------:R-:W-:Y:S01]  /*5360*/  UIMAD UR29, UR28, UR7, UR29 ;  /* 0x000000071c1d72a4 */ /* 0x000fe2000f8e021d */
[----:B------:R-:W5:Y:S03]  /*5370*/  LDL R14, [R1+0x30] ;  /* 0x00003000010e7983 */ /* 0x000f660000100800 */
[----:B------:R-:W-:Y:S01]  /*5380*/  UIADD3 UR29, UR33, UR29, URZ ;  /* 0x0000001d211d7290 */ /* 0x000fe2000fffe03f */
[----:B------:R-:W1:Y:S02]  /*5390*/  S2R R11, SR_CTAID.Y ;  /* 0x00000000000b7919 */ /* 0x000e640000002600 */
[----:B-1----:R-:W-:Y:S05]  /*53a0*/  SHF.R.S32.HI R8, RZ, 0x1f, R11 ;  /* 0x0000001fff087819 */ /* 0x002fea000001140b */
[C---:B------:R-:W-:Y:S02]  /*53b0*/  IMAD R9, R8.reuse, c[0x0][0x210], RZ ;  /* 0x0000840008097a24 */ /* 0x040fe400078e02ff */
[----:B------:R-:W-:Y:S02]  /*53c0*/  IMAD R8, R8, c[0x0][0x288], RZ ;  /* 0x0000a20008087a24 */ /* 0x000fe400078e02ff */
[C---:B------:R-:W-:Y:S02]  /*53d0*/  IMAD R9, R11.reuse, c[0x0][0x214], R9 ;  /* 0x000085000b097a24 */ /* 0x040fe400078e0209 */
[C---:B------:R-:W-:Y:S01]  /*53e0*/  IMAD R8, R11.reuse, c[0x0][0x28c], R8 ;  /* 0x0000a3000b087a24 */ /* 0x040fe200078e0208 */
[--C-:B--2---:R-:W-:Y:S01]  /*53f0*/  SHF.R.S32.HI R5, RZ, 0x1f, R220.reuse ;  /* 0x0000001fff057819 */ /* 0x104fe200000114dc */
[----:B------:R-:W-:Y:S01]  /*5400*/  IMAD.MOV.U32 R4, RZ, RZ, R220 ;  /* 0x000000ffff047224 */ /* 0x000fe200078e00dc */
[--C-:B---3--:R-:W-:Y:S01]  /*5410*/  SHF.R.S32.HI R7, RZ, 0x1f, R244.reuse ;  /* 0x0000001fff077819 */ /* 0x108fe200000114f4 */
[----:B------:R-:W-:Y:S02]  /*5420*/  IMAD.MOV.U32 R6, RZ, RZ, R244 ;  /* 0x000000ffff067224 */ /* 0x000fe400078e00f4 */
[C---:B------:R-:W-:Y:S04]  /*5430*/  IMAD.WIDE.U32 R4, R11.reuse, c[0x0][0x288], R4 ;  /* 0x0000a2000b047a25 */ /* 0x040fe800078e0004 */
[----:B----4-:R-:W-:Y:S01]  /*5440*/  IMAD R10, R222, c[0x0][0x208], RZ ;  /* 0x00008200de0a7a24 */ /* 0x010fe200078e02ff */
[----:B------:R-:W-:Y:S01]  /*5450*/  IADD3 R4, P0, R4, UR9, RZ ;  /* 0x0000000904047c10 */ /* 0x000fe2000ff1e0ff */
[----:B------:R-:W-:Y:S03]  /*5460*/  IMAD.WIDE.U32 R6, R11, c[0x0][0x210], R6 ;  /* 0x000084000b067a25 */ /* 0x000fe600078e0006 */
[----:B------:R-:W-:Y:S01]  /*5470*/  IADD3.X R11, R5, UR17, R8, P0, !PT ;  /* 0x00000011050b7c10 */ /* 0x000fe200087fe408 */
[----:B------:R-:W-:Y:S01]  /*5480*/  IMAD.IADD R7, R7, 0x1, R9 ;  /* 0x0000000107077824 */ /* 0x000fe200078e0209 */
[----:B------:R-:W-:Y:S01]  /*5490*/  IADD3 R6, P2, P1, R10, UR8, R6 ;  /* 0x000000080a067c10 */ /* 0x000fe2000f95e006 */
[----:B------:R-:W-:Y:S02]  /*54a0*/  IMAD.U32 R8, RZ, RZ, UR32 ;  /* 0x00000020ff087e24 */ /* 0x000fe4000f8e00ff */
[----:B------:R-:W-:Y:S01]  /*54b0*/  IMAD.U32 R9, RZ, RZ, UR33 ;  /* 0x00000021ff097e24 */ /* 0x000fe2000f8e00ff */
[----:B-----5:R-:W-:Y:S01]  /*54c0*/  IADD3.X R7, R211, UR15, R7, P2, P1 ;  /* 0x0000000fd3077c10 */ /* 0x020fe200097e2407 */
[----:B------:R-:W-:Y:S01]  /*54d0*/  IMAD.U32 R5, RZ, RZ, UR29 ;  /* 0x0000001dff057e24 */ /* 0x000fe2000f8e00ff */
[----:B------:R-:W-:Y:S02]  /*54e0*/  LEA R13, P1, R6, c[0x0][0x1f0], 0x1 ;  /* 0x00007c00060d7a11 */ /* 0x000fe400078208ff */
[----:B------:R-:W-:Y:S02]  /*54f0*/  IADD3 R9, -R222, c[0x0][0x168], -R12 ;  /* 0x00005a00de097a10 */ /* 0x000fe40007ffe90c */
[----:B------:R-:W-:Y:S02]  /*5500*/  LEA.HI.X R7, R6, c[0x0][0x1f4], R7, 0x1, P1 ;  /* 0x00007d0006077a11 */ /* 0x000fe400008f0c07 */
[----:B------:R-:W-:Y:S02]  /*5510*/  LEA R6, P0, R8, R13, 0x8 ;  /* 0x0000000d08067211 */ /* 0x000fe400078040ff */
[C---:B------:R-:W-:Y:S02]  /*5520*/  ISETP.LT.OR P2, PT, R9.reuse, 0x1, P5 ;  /* 0x000000010900780c */ /* 0x040fe40002f41670 */
[----:B------:R-:W-:Y:S02]  /*5530*/  LEA R10, P1, R4, c[0x0][0x280], 0x2 ;  /* 0x0000a000040a7a11 */ /* 0x000fe400078210ff */
[----:B------:R-:W-:Y:S01]  /*5540*/  LEA.HI.X R7, R8, R7, R5, 0x8, P0 ;  /* 0x0000000708077211 */ /* 0x000fe200000f4405 */
[----:B------:R-:W-:Y:S01]  /*5550*/  IMAD.U32 R8, RZ, RZ, UR24 ;  /* 0x00000018ff087e24 */ /* 0x000fe2000f8e00ff */
[----:B------:R-:W-:Y:S02]  /*5560*/  ISETP.LT.OR P0, PT, R9, 0x21, P5 ;  /* 0x000000210900780c */ /* 0x000fe40002f01670 */
[----:B------:R-:W-:Y:S01]  /*5570*/  LEA.HI.X R11, R4, c[0x0][0x284], R11, 0x2, P1 ;  /* 0x0000a100040b7a11 */ /* 0x000fe200008f140b */
[----:B------:R-:W-:Y:S01]  /*5580*/  IMAD R8, R8, 0x4000, R14 ;  /* 0x0000400008087824 */ /* 0x000fe200078e020e */
[----:B------:R-:W-:Y:S04]  /*5590*/  IADD3 R4, P1, R6, UR21, RZ ;  /* 0x0000001506047c10 */ /* 0x000fe8000ff3e0ff */
[----:B------:R-:W-:Y:S01]  /*55a0*/  @!PT LDS RZ, [RZ] ;  /* 0x00000000fffff984 */ /* 0x000fe20000000800 */
[----:B------:R-:W-:Y:S01]  /*55b0*/  @!PT LDS RZ, [RZ] ;  /* 0x00000000fffff984 */ /* 0x000fe20000000800 */
[----:B------:R-:W-:Y:S01]  /*55c0*/  @!PT LDS RZ, [RZ] ;  /* 0x00000000fffff984 */ /* 0x000fe20000000800 */
[----:B------:R1:W-:Y:S01]  /*55d0*/  LDGSTS.E.BYPASS.LTC128B.128 [R8], [R6.64], !P2 ;  /* 0x0000000006087fae */ /* 0x0003e2000d101d5a */
[----:B------:R-:W-:Y:S02]  /*55e0*/  IADD3.X R5, R7, UR20, RZ, P1, !PT ;  /* 0x0000001407057c10 */ /* 0x000fe40008ffe4ff */
[C---:B------:R-:W-:Y:S02]  /*55f0*/  LEA R10, P1, R12.reuse, R10, 0x2 ;  /* 0x0000000a0c0a7211 */ /* 0x040fe400078210ff */
[C---:B------:R-:W-:Y:S01]  /*5600*/  ISETP.LT.OR P2, PT, R9.reuse, 0x41, P5 ;  /* 0x000000410900780c */ /* 0x040fe20002f41670 */
[----:B------:R2:W-:Y:S01]  /*5610*/  LDGSTS.E.BYPASS.LTC128B.128 [R8+0x1000], [R4.64], !P0 ;  /* 0x0100000004087fae */ /* 0x0005e2000c101d5a */
[----:B------:R-:W-:Y:S02]  /*5620*/  LEA.HI.X.SX32 R11, R12, R11, 0x2, P1 ;  /* 0x0000000b0c0b7211 */ /* 0x000fe400008f16ff */
        /* <DEDUP_REMOVED lines=11> */
.L_x_948:
        /* <DEDUP_REMOVED lines=259> */
.L_x_946:
[----:B--23--:R-:W2:Y:S01]  /*6710*/  LDL.64 R10, [R1+0x20] ;  /* 0x00002000010a7983 */ /* 0x00cea20000100a00 */
[----:B-1----:R-:W-:Y:S01]  /*6720*/  MOV R0, 0x1 ;  /* 0x0000000100007802 */ /* 0x002fe20000000f00 */
[----:B------:R-:W1:Y:S01]  /*6730*/  S2UR UR4, SR_CTAID.X ;  /* 0x00000000000479c3 */ /* 0x000e620000002500 */
[----:B------:R-:W-:Y:S01]  /*6740*/  ULDC UR5, c[0x0][0x358] ;  /* 0x0000d60000057ab9 */ /* 0x000fe20000000800 */
[----:B------:R-:W3:Y:S01]  /*6750*/  S2R R16, SR_CTAID.Z ;  /* 0x0000000000107919 */ /* 0x000ee20000002700 */
[----:B------:R-:W-:Y:S01]  /*6760*/  ISETP.NE.AND P0, PT, R0, c[0x0][0x338], PT ;  /* 0x0000ce0000007a0c */ /* 0x000fe20003f05270 */
[----:B------:R-:W-:Y:S01]  /*6770*/  ULDC UR6, c[0x0][0x2f4] ;  /* 0x0000bd0000067ab9 */ /* 0x000fe20000000800 */
[----:B------:R-:W-:Y:S01]  /*6780*/  MOV R0, R68 ;  /* 0x0000004400007202 */ /* 0x000fe20000000f00 */
[----:B------:R-:W-:Y:S01]  /*6790*/  BSSY B0, `(.L_x_950) ;  /* 0x000003d000007945 */ /* 0x000fe20003800000 */
[----:B------:R-:W-:Y:S01]  /*67a0*/  MOV R9, R38 ;  /* 0x0000002600097202 */ /* 0x000fe20000000f00 */
[----:B------:R-:W-:Y:S01]  /*67b0*/  FMUL.FTZ R164, R164, c[0x0][0x298] ;  /* 0x0000a600a4a47a20 */ /* 0x000fe20000410000 */
[----:B------:R-:W-:Y:S01]  /*67c0*/  MOV R8, R68 ;  /* 0x0000004400087202 */ /* 0x000fe20000000f00 */
[----:B------:R-:W-:-:S02]  /*67d0*/  FMUL.FTZ R165, R165, c[0x0][0x298] ;  /* 0x0000a600a5a57a20 */ /* 0x000fc40000410000 */
[----:B------:R-:W-:Y:S02]  /*67e0*/  FMUL.FTZ R166, R166, c[0x0][0x298] ;  /* 0x0000a600a6a67a20 */ /* 0x000fe40000410000 */
[----:B------:R-:W-:Y:S02]  /*67f0*/  FMUL.FTZ R167, R167, c[0x0][0x298] ;  /* 0x0000a600a7a77a20 */ /* 0x000fe40000410000 */
[----:B------:R-:W-:-:S04]  /*6800*/  @P0 IMAD.HI.U32 R2, R68, c[0x0][0x33c], RZ ;  /* 0x0000cf0044020a27 */ /* 0x000fc800078e00ff */
[----:B------:R-:W-:Y:S01]  /*6810*/  FMUL.FTZ R168, R168, c[0x0][0x298] ;  /* 0x0000a600a8a87a20 */ /* 0x000fe20000410000 */
[----:B------:R-:W-:Y:S01]  /*6820*/  @P0 SHF.R.U32.HI R0, RZ, c[0x0][0x340], R2 ;  /* 0x0000d000ff000a19 */ /* 0x000fe20000011602 */
[----:B------:R-:W-:Y:S01]  /*6830*/  FMUL.FTZ R169, R169, c[0x0][0x298] ;  /* 0x0000a600a9a97a20 */ /* 0x000fe20000410000 */
[----:B-1----:R-:W-:Y:S02]  /*6840*/  UIMAD UR5, UR4, UR5, URZ ;  /* 0x00000005040572a4 */ /* 0x002fe4000f8e023f */
[----:B------:R-:W-:Y:S01]  /*6850*/  @P0 SHF.R.S32.HI R2, RZ, 0x1f, R0 ;  /* 0x0000001fff020819 */ /* 0x000fe20000011400 */
[----:B------:R-:W-:Y:S01]  /*6860*/  FMUL.FTZ R170, R170, c[0x0][0x298] ;  /* 0x0000a600aaaa7a20 */ /* 0x000fe20000410000 */
[----:B------:R-:W-:Y:S01]  /*6870*/  @P0 MOV R8, R0 ;  /* 0x0000000000080202 */ /* 0x000fe20000000f00 */
[----:B------:R-:W-:Y:S01]  /*6880*/  UIMAD UR6, UR5, UR6, URZ ;  /* 0x00000006050672a4 */ /* 0x000fe2000f8e023f */
[----:B------:R-:W-:Y:S01]  /*6890*/  @P0 MOV R9, R2 ;  /* 0x0000000200090202 */ /* 0x000fe20000000f00 */
[----:B---3--:R-:W-:Y:S01]  /*68a0*/  IMAD R2, R16, c[0x0][0x2f4], RZ ;  /* 0x0000bd0010027a24 */ /* 0x008fe200078e02ff */
[----:B------:R-:W-:Y:S01]  /*68b0*/  IADD3 R4, -R0, RZ, RZ ;  /* 0x000000ff00047210 */ /* 0x000fe20007ffe1ff */
[----:B------:R-:W-:Y:S01]  /*68c0*/  USHF.R.S32.HI UR5, URZ, 0x1f, UR6 ;  /* 0x0000001f3f057899 */ /* 0x000fe20008011406 */
[----:B------:R-:W-:-:S02]  /*68d0*/  FMUL.FTZ R171, R171, c[0x0][0x298] ;  /* 0x0000a600abab7a20 */ /* 0x000fc40000410000 */
[--C-:B------:R-:W-:Y:S01]  /*68e0*/  SHF.R.S32.HI R15, RZ, 0x1f, R2.reuse ;  /* 0x0000001fff0f7819 */ /* 0x100fe20000011402 */
[----:B------:R-:W-:Y:S01]  /*68f0*/  FMUL.FTZ R176, R176, c[0x0][0x298] ;  /* 0x0000a600b0b07a20 */ /* 0x000fe20000410000 */
[----:B------:R-:W-:Y:S01]  /*6900*/  IADD3 R2, P1, P0, R8, UR6, R2 ;  /* 0x0000000608027c10 */ /* 0x000fe2000f83e002 */
[----:B------:R-:W-:Y:S02]  /*6910*/  FMUL.FTZ R177, R177, c[0x0][0x298] ;  /* 0x0000a600b1b17a20 */ /* 0x000fe40000410000 */
[----:B------:R-:W-:Y:S01]  /*6920*/  FMUL.FTZ R178, R178, c[0x0][0x298] ;  /* 0x0000a600b2b27a20 */ /* 0x000fe20000410000 */
[----:B------:R-:W-:Y:S01]  /*6930*/  IADD3.X R15, R9, UR5, R15, P1, P0 ;  /* 0x00000005090f7c10 */ /* 0x000fe20008fe040f */
[----:B------:R-:W-:Y:S01]  /*6940*/  FMUL.FTZ R179, R179, c[0x0][0x298] ;  /* 0x0000a600b3b37a20 */ /* 0x000fe20000410000 */
[----:B------:R-:W-:Y:S01]  /*6950*/  SHF.L.U32 R5, R2, 0x2, RZ ;  /* 0x0000000202057819 */ /* 0x000fe200000006ff */
[----:B------:R-:W-:Y:S01]  /*6960*/  FMUL.FTZ R172, R172, c[0x0][0x298] ;  /* 0x0000a600acac7a20 */ /* 0x000fe20000410000 */
[----:B------:R-:W-:Y:S01]  /*6970*/  SHF.L.U64.HI R15, R2, 0x2, R15 ;  /* 0x00000002020f7819 */ /* 0x000fe2000001020f */
[----:B------:R-:W-:Y:S01]  /*6980*/  FMUL.FTZ R173, R173, c[0x0][0x298] ;  /* 0x0000a600adad7a20 */ /* 0x000fe20000410000 */
[----:B------:R-:W-:Y:S01]  /*6990*/  IADD3 R6, P0, R5, c[0x0][0x350], RZ ;  /* 0x0000d40005067a10 */ /* 0x000fe20007f1e0ff */
[----:B------:R-:W-:-:S02]  /*69a0*/  FMUL.FTZ R174, R174, c[0x0][0x298] ;  /* 0x0000a600aeae7a20 */ /* 0x000fc40000410000 */
[----:B------:R-:W-:Y:S01]  /*69b0*/  FMUL.FTZ R175, R175, c[0x0][0x298] ;  /* 0x0000a600afaf7a20 */ /* 0x000fe20000410000 */
[----:B------:R-:W-:Y:S01]  /*69c0*/  IADD3.X R7, R15, c[0x0][0x354], RZ, P0, !PT ;  /* 0x0000d5000f077a10 */ /* 0x000fe200007fe4ff */
        /* <DEDUP_REMOVED lines=16> */
[----:B------:R-:W-:Y:S01]  /*6ad0*/  IMAD R4, R4, c[0x0][0x338], R68 ;  /* 0x0000ce0004047a24 */ /* 0x000fe200078e0244 */
[----:B------:R-:W-:Y:S01]  /*6ae0*/  BAR.SYNC.DEFER_BLOCKING 0x1, 0x100 ;  /* 0x0044000000007b1d */ /* 0x000fe20000010000 */
[----:B--2---:R-:W-:-:S13]  /*6af0*/  ISETP.NE.AND P1, PT, R10, RZ, PT ;  /* 0x000000ff0a00720c */ /* 0x004fda0003f25270 */
[----:B------:R-:W-:Y:S05]  /*6b00*/  @P1 BRA `(.L_x_951) ;  /* 0x0000005000001947 */ /* 0x000fea0003800000 */
.L_x_952:
[----:B------:R-:W2:Y:S01]  /*6b10*/  LDG.E.STRONG.GPU R0, [R6.64] ;  /* 0x0000001a06007981 */ /* 0x000ea2000c1ef900 */
[----:B------:R-:W-:Y:S01]  /*6b20*/  YIELD ;  /* 0x0000000000007946 */ /* 0x000fe20003800000 */
[----:B--2---:R-:W-:Y:S01]  /*6b30*/  ISETP.NE.AND P0, PT, R0, R4, PT ;  /* 0x000000040000720c */ /* 0x004fe20003f05270 */
[----:B------:R-:W-:-:S12]  /*6b40*/  CCTL.IVALL ;  /* 0x00000000ff00798f */ /* 0x000fd80002000000 */
[----:B------:R-:W-:Y:S05]  /*6b50*/  @P0 BRA `(.L_x_952) ;  /* 0xffffffb000000947 */ /* 0x000fea000383ffff */
.L_x_951:
[----:B------:R-:W-:Y:S05]  /*6b60*/  BSYNC B0 ;  /* 0x0000000000007941 */ /* 0x000fea0003800000 */
.L_x_950:
[----:B------:R-:W-:Y:S01]  /*6b70*/  MOV R17, 0xffffffff ;  /* 0xffffffff00117802 */ /* 0x000fe20000000f00 */
[----:B------:R-:W-:Y:S05]  /*6b80*/  BRA.CONV ~URZ, `(.L_x_953) ;  /* 0x000000237f007947 */ /* 0x000fea000b800000 */
[----:B------:R-:W-:Y:S02]  /*6b90*/  MOV R12, 0x6bb0 ;  /* 0x00006bb0000c7802 */ /* 0x000fe40000000f00 */
[----:B------:R-:W-:Y:S05]  /*6ba0*/  CALL.REL.NOINC `($__internal_6_$__cuda_sm70_warpsync) ;  /* 0x000008b000007944 */ /* 0x000fea0003c00000 */
.L_x_953:
[----:B------:R-:W2:Y:S01]  /*6bb0*/  LDL.LU.64 R2, [R1+0x20] ;  /* 0x0000200001027983 */ /* 0x000ea20000300a00 */
[----:B------:R-:W-:Y:S01]  /*6bc0*/  USHF.L.U32 UR6, UR4, 0xd, URZ ;  /* 0x0000000d04067899 */ /* 0x000fe2000800063f */
[----:B------:R-:W-:Y:S01]  /*6bd0*/  IMAD R0, R9, c[0x0][0x328], RZ ;  /* 0x0000ca0009007a24 */ /* 0x000fe200078e02ff */
[----:B------:R-:W-:Y:S02]  /*6be0*/  MOV R14, UR23 ;  /* 0x00000017000e7c02 */ /* 0x000fe40008000f00 */
[----:B------:R-:W-:Y:S01]  /*6bf0*/  USHF.R.S32.HI UR5, URZ, 0x1f, UR6 ;  /* 0x0000001f3f057899 */ /* 0x000fe20008011406 */
[----:B------:R-:W-:Y:S01]  /*6c00*/  IMAD R0, R8, c[0x0][0x32c], R0 ;  /* 0x0000cb0008007a24 */ /* 0x000fe200078e0200 */
[----:B------:R-:W-:-:S05]  /*6c10*/  SHF.R.S32.HI R14, RZ, 0x1f, R14 ;  /* 0x0000001fff0e7819 */ /* 0x000fca000001140e */
[----:B------:R-:W-:Y:S01]  /*6c20*/  IMAD R12, R14, c[0x0][0x330], RZ ;  /* 0x0000cc000e0c7a24 */ /* 0x000fe200078e02ff */
[----:B------:R-:W-:-:S06]  /*6c30*/  NOP ;  /* 0x0000000000007918 */ /* 0x000fcc0000000000 */
[----:B--2---:R-:W-:-:S04]  /*6c40*/  IADD3 R10, P0, R2, UR6, RZ ;  /* 0x00000006020a7c10 */ /* 0x004fc8000ff1e0ff */
[----:B------:R-:W-:-:S05]  /*6c50*/  LEA.HI.X.SX32 R11, R2, UR5, 0x1, P0 ;  /* 0x00000005020b7c11 */ /* 0x000fca00080f0eff */
[----:B------:R-:W-:-:S05]  /*6c60*/  IMAD.WIDE.U32 R2, R8, c[0x0][0x328], R10 ;  /* 0x0000ca0008027a25 */ /* 0x000fca00078e000a */
        /* <DEDUP_REMOVED lines=40> */
[----:B-1----:R-:W-:Y:S05]  /*6ef0*/  CALL.REL.NOINC `($__internal_6_$__cuda_sm70_warpsync) ;  /* 0x0000056000007944 */ /* 0x002fea0003c00000 */
.L_x_954:
        /* <DEDUP_REMOVED lines=12> */
.L_x_956:
[----:B------:R-:W-:Y:S05]  /*6fc0*/  BSYNC B0 ;  /* 0x0000000000007941 */ /* 0x000fea0003800000 */
.L_x_955:
[----:B-1----:R-:W-:Y:S01]  /*6fd0*/  IADD3 R2, P0, R5, c[0x0][0x348], RZ ;  /* 0x0000d20005027a10 */ /* 0x002fe20007f1e0ff */
[----:B------:R-:W-:Y:S03]  /*6fe0*/  BSSY B0, `(.L_x_957) ;  /* 0x0000008000007945 */ /* 0x000fe60003800000 */
[----:B------:R-:W-:Y:S01]  /*6ff0*/  IADD3.X R3, R15, c[0x0][0x34c], RZ, P0, !PT ;  /* 0x0000d3000f037a10 */ /* 0x000fe200007fe4ff */
[----:B------:R-:W-:Y:S05]  /*7000*/  @P1 BRA `(.L_x_958) ;  /* 0x0000005000001947 */ /* 0x000fea0003800000 */
.L_x_959:
[----:B--2---:R-:W2:Y:S01]  /*7010*/  LDG.E.STRONG.GPU R0, [R2.64] ;  /* 0x0000001a02007981 */ /* 0x004ea2000c1ef900 */
[----:B------:R-:W-:Y:S01]  /*7020*/  YIELD ;  /* 0x0000000000007946 */ /* 0x000fe20003800000 */
[----:B--2---:R-:W-:Y:S01]  /*7030*/  ISETP.NE.AND P0, PT, R0, R4, PT ;  /* 0x000000040000720c */ /* 0x004fe20003f05270 */
[----:B------:R-:W-:-:S12]  /*7040*/  CCTL.IVALL ;  /* 0x00000000ff00798f */ /* 0x000fd80002000000 */
[----:B------:R-:W-:Y:S05]  /*7050*/  @P0 BRA `(.L_x_959) ;  /* 0xffffffb000000947 */ /* 0x000fea000383ffff */
.L_x_958:
[----:B------:R-:W-:Y:S05]  /*7060*/  BSYNC B0 ;  /* 0x0000000000007941 */ /* 0x000fea0003800000 */
.L_x_957:
[----:B------:R-:W-:Y:S05]  /*7070*/  BRA.CONV ~URZ, `(.L_x_960) ;  /* 0x000000237f007947 */ /* 0x000fea000b800000 */
[----:B------:R-:W-:Y:S02]  /*7080*/  MOV R12, 0x70a0 ;  /* 0x000070a0000c7802 */ /* 0x000fe40000000f00 */
[----:B--2---:R-:W-:Y:S05]  /*7090*/  CALL.REL.NOINC `($__internal_6_$__cuda_sm70_warpsync) ;  /* 0x000003c000007944 */ /* 0x004fea0003c00000 */
.L_x_960:
[----:B------:R-:W-:Y:S01]  /*70a0*/  MOV R4, R10 ;  /* 0x0000000a00047202 */ /* 0x000fe20000000f00 */
[----:B--2---:R-:W-:Y:S01]  /*70b0*/  IMAD R0, R9, c[0x0][0x300], RZ ;  /* 0x0000c00009007a24 */ /* 0x004fe200078e02ff */
[----:B------:R-:W-:Y:S01]  /*70c0*/  MOV R5, R11 ;  /* 0x0000000b00057202 */ /* 0x000fe20000000f00 */
[----:B------:R-:W-:Y:S01]  /*70d0*/  IMAD R6, R14, c[0x0][0x308], RZ ;  /* 0x0000c2000e067a24 */ /* 0x000fe200078e02ff */
[----:B------:R-:W-:-:S06]  /*70e0*/  NOP ;  /* 0x0000000000007918 */ /* 0x000fcc0000000000 */
[----:B------:R-:W-:-:S04]  /*70f0*/  IMAD.WIDE.U32 R4, R8, c[0x0][0x300], R4 ;  /* 0x0000c00008047a25 */ /* 0x000fc800078e0004 */
[----:B------:R-:W-:-:S05]  /*7100*/  IMAD R0, R8, c[0x0][0x304], R0 ;  /* 0x0000c10008007a24 */ /* 0x000fca00078e0200 */
        /* <DEDUP_REMOVED lines=41> */
.L_x_961:
        /* <DEDUP_REMOVED lines=12> */
        .weak           $__internal_6_$__cuda_sm70_warpsync
        .type           $__internal_6_$__cuda_sm70_warpsync,@function
        .size           $__internal_6_$__cuda_sm70_warpsync,(.L_x_1828 - $__internal_6_$__cuda_sm70_warpsync)
$__internal_6_$__cuda_sm70_warpsync:
[----:B------:R-:W-:Y:S01]  /*7460*/  MOV R13, 0x0 ;  /* 0x00000000000d7802 */ /* 0x000fe20000000f00 */
[----:B------:R-:W-:Y:S04]  /*7470*/  WARPSYNC R17 ;  /* 0x0000001100007348 */ /* 0x000fe80003800000 */
[----:B------:R-:W-:Y:S05]  /*7480*/  RET.REL.NODEC R12 `(_ZN7cutlass13device_kernelIN5flash19enable_sm80_to_sm89INS1_16FlashAttnBwdSm80INS1_25CollectiveMainloopBwdSm80ILi2ELi2EN4cute5tupleIJNS5_1CILi128EEES8_NS7_ILi64EEEEEENS_6half_tEfNS_4arch4Sm80ELb0ELb0ELb0ELb0ELb1ELb0ELb0ELb0ELi2ELi4ELi4ELi4ELb0EEENS1_24CollectiveEpilogueBwdGQAISA_fSD_Li256ELb0ELb1EEENS1_19SingleTileSchedulerILb0ELb0ELb0ELi128EEEEEEEEEvNT_6ParamsE) ;  /* 0xffff8b700c007950 */ /* 0x000fea0003c3ffff */
.L_x_962:
        /* <DEDUP_REMOVED lines=15> */
.L_x_1828:


//--------------------- .text._ZN7cutlass13device_kernelIN5flash19enable_sm80_to_sm89INS1_16FlashAttnBwdSm80INS1_25CollectiveMainloopBwdSm80ILi2ELi2EN4cute5tupleIJNS5_1CILi128EEES8_NS7_ILi64EEEEEENS_6half_tEfNS_4arch4Sm80ELb0ELb0ELb0ELb1ELb0ELb0ELb0ELb0ELi2ELi4ELi4ELi4ELb0EEENS1_21CollectiveEpilogueBwdISA_SB_SD_Li256ELb1ELb0ELi2EEENS1_19SingleTileSchedulerILb1ELb0ELb0ELi128EEEEEEEEEvNT_6ParamsE --------------------------
	.section	.text._ZN7cutlass13device_kernelIN5flash19enable_sm80_to_sm89INS1_16FlashAttnBwdSm80INS1_25CollectiveMainloopBwdSm80ILi2ELi2EN4cute5tupleIJNS5_1CILi128EEES8_NS7_ILi64EEEEEENS_6half_tEfNS_4arch4Sm80ELb0ELb0ELb0ELb1ELb0ELb0ELb0ELb0ELi2ELi4ELi4ELi4ELb0EEENS1_21CollectiveEpilogueBwdISA_SB_SD_Li256ELb1ELb0ELi2EEENS1_19SingleTileSchedulerILb1ELb0ELb0ELi128EEEEEEEEEvNT_6ParamsE,"ax",@progbits
	.sectioninfo	@"SHI_REGISTERS=255"
	.align	128
.text._ZN7cutlass13device_kernelIN5flash19enable_sm80_to_sm89INS1_16FlashAttnBwdSm80INS1_25CollectiveMainloopBwdSm80ILi2ELi2EN4cute5tupleIJNS5_1CILi128EEES8_NS7_ILi64EEEEEENS_6half_tEfNS_4arch4Sm80ELb0ELb0ELb0ELb1ELb0ELb0ELb0ELb0ELi2ELi4ELi4ELi4ELb0EEENS1_21CollectiveEpilogueBwdISA_SB_SD_Li256ELb1ELb0ELi2EEENS1_19SingleTileSchedulerILb1ELb0ELb0ELi128EEEEEEEEEvNT_6ParamsE:
        .type           _ZN7cutlass13device_kernelIN5flash19enable_sm80_to_sm89INS1_16FlashAttnBwdSm80INS1_25CollectiveMainloopBwdSm80ILi2ELi2EN4cute5tupleIJNS5_1CILi128EEES8_NS7_ILi64EEEEEENS_6half_tEfNS_4arch4Sm80ELb0ELb0ELb0ELb1ELb0ELb0ELb0ELb0ELi2ELi4ELi4ELi4ELb0EEENS1_21CollectiveEpilogueBwdISA_SB_SD_Li256ELb1ELb0ELi2EEENS1_19SingleTileSchedulerILb1ELb0ELb0ELi128EEEEEEEEEvNT_6ParamsE,@function
        .size           _ZN7cutlass13device_kernelIN5flash19enable_sm80_to_sm89INS1_16FlashAttnBwdSm80INS1_25CollectiveMainloopBwdSm80ILi2ELi2EN4cute5tupleIJNS5_1CILi128EEES8_NS7_ILi64EEEEEENS_6half_tEfNS_4arch4Sm80ELb0ELb0ELb0ELb1ELb0ELb0ELb0ELb0ELi2ELi4ELi4ELi4ELb0EEENS1_21CollectiveEpilogueBwdISA_SB_SD_Li256ELb1ELb0ELi2EEENS1_19SingleTileSchedulerILb1ELb0ELb0ELi128EEEEEEEEEvNT_6ParamsE,(.L_x_1830 - _ZN7cutlass13device_kernelIN5flash19enable_sm80_to_sm89INS1_16FlashAttnBwdSm80INS1_25CollectiveMainloopBwdSm80ILi2ELi2EN4cute5tupleIJNS5_1CILi128EEES8_NS7_ILi64EEEEEENS_6half_tEfNS_4arch4Sm80ELb0ELb0ELb0ELb1ELb0ELb0ELb0ELb0ELi2ELi4ELi4ELi4ELb0EEENS1_21CollectiveEpilogueBwdISA_SB_SD_Li256ELb1ELb0ELi2EEENS1_19SingleTileSchedulerILb1ELb0ELb0ELi128EEEEEEEEEvNT_6ParamsE)
        .other          _ZN7cutlass13device_kernelIN5flash19enable_sm80_to_sm89INS1_16FlashAttnBwdSm80INS1_25CollectiveMainloopBwdSm80ILi2ELi2EN4cute5tupleIJNS5_1CILi128EEES8_NS7_ILi64EEEEEENS_6half_tEfNS_4arch4Sm80ELb0ELb0ELb0ELb1ELb0ELb0ELb0ELb0ELi2ELi4ELi4ELi4ELb0EEENS1_21CollectiveEpilogueBwdISA_SB_SD_Li256ELb1ELb0ELi2EEENS1_19SingleTileSchedulerILb1ELb0ELb0ELi128EEEEEEEEEvNT_6ParamsE,@"STO_CUDA_ENTRY STV_DEFAULT"
_ZN7cutlass13device_kernelIN5flash19enable_sm80_to_sm89INS1_16FlashAttnBwdSm80INS1_25CollectiveMainloopBwdSm80ILi2ELi2EN4cute5tupleIJNS5_1CILi128EEES8_NS7_ILi64EEEEEENS_6half_tEfNS_4arch4Sm80ELb0ELb0ELb0ELb1ELb0ELb0ELb0ELb0ELi2ELi4ELi4ELi4ELb0EEENS1_21CollectiveEpilogueBwdISA_SB_SD_Li256ELb1ELb0ELi2EEENS1_19SingleTileSchedulerILb1ELb0ELb0ELi128EEEEEEEEEvNT_6ParamsE:
[----:B------:R-:W-:Y:S02]  /*0000*/  MOV R1, c[0x0][0x28] ;  /* 0x00000a0000017a02 */ /* 0x000fe40000000f00 */
[----:B------:R-:W1:Y:S01]  /*0010*/  S2R R22, SR_TID.X ;  /* 0x0000000000167919 */ /* 0x000e620000002100 */
[----:B------:R-:W-:Y:S01]  /*0020*/  IMAD.MOV.U32 R8, RZ, RZ, 0x4 ;  /* 0x00000004ff087424 */ /* 0x000fe200078e00ff */
[----:B------:R-:W-:Y:S01]  /*0030*/  ULDC.64 UR6, c[0x0][0x118] ;  /* 0x0000460000067ab9 */ /* 0x000fe20000000a00 */
[----:B------:R-:W-:Y:S01]  /*0040*/  IADD3 R1, R1, -0x48, RZ ;  /* 0xffffffb801017810 */ /* 0x000fe20007ffe0ff */
        /* <DEDUP_REMOVED lines=13> */
.L_x_964:
        /* <DEDUP_REMOVED lines=8> */
.L_x_966:
[----:B------:R-:W-:Y:S02]  /*01a0*/  MOV R0, c[0x0][0x3a4] ;  /* 0x0000e90000007a02 */ /* 0x000fe40000000f00 */
.L_x_965:
[----:B-1----:R-:W-:-:S05]  /*01b0*/  IMAD.SHL.U32 R2, R24, 0x80, RZ ;  /* 0x0000008018027824 */ /* 0x002fca00078e00ff */
[----:B-----5:R-:W-:-:S04]  /*01c0*/  ISETP.GE.AND P0, PT, R2, R0, PT ;  /* 0x000000000200720c */ /* 0x020fc80003f06270 */
[----:B------:R-:W-:-:S05]  /*01d0*/  SEL R0, R5, 0xffffffff, !P0 ;  /* 0xffffffff05007807 */ /* 0x000fca0004000000 */
[----:B------:R1:W-:Y:S01]  /*01e0*/  STL [R1+0x44], R0 ;  /* 0x0000440001007387 */ /* 0x0003e20000100800 */
[----:B------:R-:W-:Y:S05]  /*01f0*/  BRA `(.L_x_967) ;  /* 0x0000012000007947 */ /* 0x000fea0003800000 */
.L_x_963:
[----:B---34-:R-:W-:-:S04]  /*0200*/  ISETP.NE.U32.AND P0, PT, RZ, c[0x0][0x3c0], PT ;  /* 0x0000f000ff007a0c */ /* 0x018fc80003f05070 */
[----:B------:R-:W-:-:S13]  /*0210*/  ISETP.NE.AND.EX P0, PT, RZ, c[0x0][0x3c4], PT, P0 ;  /* 0x0000f100ff007a0c */ /* 0x000fda0003f05300 */
[----:B------:R-:W-:Y:S05]  /*0220*/  @!P0 BRA `(.L_x_968) ;  /* 0x0000002000008947 */ /* 0x000fea0003800000 */
[----:B------:R1:W5:Y:S01]  /*0230*/  LDG.E R0, [R2.64] ;  /* 0x0000000602007981 */ /* 0x000362000c1e1900 */
[----:B------:R-:W-:Y:S05]  /*0240*/  BRA `(.L_x_969) ;  /* 0x0000009000007947 */ /* 0x000fea0003800000 */
.L_x_968:
        /* <DEDUP_REMOVED lines=8> */
.L_x_970:
[----:B------:R-:W-:Y:S02]  /*02d0*/  MOV R0, c[0x0][0x3a4] ;  /* 0x0000e90000007a02 */ /* 0x000fe40000000f00 */
.L_x_969:
[----:B-1----:R-:W-:-:S05]  /*02e0*/  IMAD.SHL.U32 R2, R24, 0x80, RZ ;  /* 0x0000008018027824 */ /* 0x002fca00078e00ff */
[----:B-----5:R-:W-:-:S04]  /*02f0*/  ISETP.GE.AND P0, PT, R2, R0, PT ;  /* 0x000000000200720c */ /* 0x020fc80003f06270 */
[----:B------:R-:W-:-:S05]  /*0300*/  SEL R0, R5, 0xffffffff, !P0 ;  /* 0xffffffff05007807 */ /* 0x000fca0004000000 */
[----:B------:R1:W-:Y:S04]  /*0310*/  STL [R1+0x44], R0 ;  /* 0x0000440001007387 */ /* 0x0003e80000100800 */
.L_x_967:
[----:B------:R-:W2:Y:S02]  /*0320*/  LDL R40, [R1+0x44] ;  /* 0x0000440001287983 */ /* 0x000ea40000100800 */
[----:B--2---:R-:W-:-:S13]  /*0330*/  ISETP.GE.AND P0, PT, R40, RZ, PT ;  /* 0x000000ff2800720c */ /* 0x004fda0003f06270 */
[----:B------:R-:W-:Y:S05]  /*0340*/  @!P0 EXIT ;  /* 0x000000000000894d */ /* 0x000fea0003800000 */
[----:B------:R-:W-:Y:S01]  /*0350*/  ISETP.NE.U32.AND P0, PT, RZ, c[0x0][0x2d8], PT ;  /* 0x0000b600ff007a0c */ /* 0x000fe20003f05070 */
[----:B------:R-:W-:Y:S01]  /*0360*/  IMAD.WIDE R6, R40, R8, c[0x0][0x2c8] ;  /* 0x0000b20028067625 */ /* 0x000fe200078e0208 */
[----:B------:R-:W-:Y:S02]  /*0370*/  ISETP.NE.U32.AND P3, PT, RZ, c[0x0][0x2c8], PT ;  /* 0x0000b200ff007a0c */ /* 0x000fe40003f65070 */
[----:B------:R-:W-:Y:S02]  /*0380*/  ISETP.NE.AND.EX P0, PT, RZ, c[0x0][0x2dc], PT, P0 ;  /* 0x0000b700ff007a0c */ /* 0x000fe40003f05300 */
[----:B------:R-:W-:Y:S02]  /*0390*/  ISETP.NE.AND.EX P3, PT, RZ, c[0x0][0x2cc], PT, P3 ;  /* 0x0000b300ff007a0c */ /* 0x000fe40003f65330 */
[----:B------:R-:W-:-:S09]  /*03a0*/  ISETP.NE.U32.AND P2, PT, RZ, c[0x0][0x2d0], PT ;  /* 0x0000b400ff007a0c */ /* 0x000fd20003f45070 */
[----:B------:R-:W-:Y:S02]  /*03b0*/  @P0 IMAD.WIDE R2, R40, R8, c[0x0][0x2d8] ;  /* 0x0000b60028020625 */ /* 0x000fe400078e0208 */
[----:B-1----:R-:W2:Y:S01]  /*03c0*/  @P3 LDG.E R0, [R6.64] ;  /* 0x0000000606003981 */ /* 0x002ea2000c1e1900 */
[----:B------:R-:W-:-:S03]  /*03d0*/  ISETP.NE.AND.EX P2, PT, RZ, c[0x0][0x2d4], PT, P2 ;  /* 0x0000b500ff007a0c */ /* 0x000fc60003f45320 */
[----:B------:R-:W3:Y:S01]  /*03e0*/  @P0 LDG.E R2, [R2.64] ;  /* 0x0000000602020981 */ /* 0x000ee2000c1e1900 */
[----:B------:R-:W-:Y:S02]  /*03f0*/  IMAD.MOV.U32 R11, RZ, RZ, RZ ;  /* 0x000000ffff0b7224 */ /* 0x000fe400078e00ff */
[----:B------:R-:W-:Y:S02]  /*0400*/  IMAD.MOV.U32 R12, RZ, RZ, RZ ;  /* 0x000000ffff0c7224 */ /* 0x000fe400078e00ff */
[----:B------:R-:W-:Y:S02]  /*0410*/  IMAD.WIDE R4, R40, R8, c[0x0][0x2d0] ;  /* 0x0000b40028047625 */ /* 0x000fe400078e0208 */
[----:B------:R1:W5:Y:S04]  /*0420*/  @P3 LDG.E R11, [R6.64] ;  /* 0x00000006060b3981 */ /* 0x000368000c1e1900 */
[----:B------:R1:W5:Y:S01]  /*0430*/  @P2 LDG.E R12, [R4.64] ;  /* 0x00000006040c2981 */ /* 0x000362000c1e1900 */
[----:B------:R-:W-:Y:S01]  /*0440*/  ULDC UR13, c[0x0][0x168] ;  /* 0x00005a00000d7ab9 */ /* 0x000fe20000000800 */
[----:B------:R-:W-:-:S02]  /*0450*/  IMAD.MOV.U32 R36, RZ, RZ, RZ ;  /* 0x000000ffff247224 */ /* 0x000fc400078e00ff */
[----:B------:R-:W-:Y:S02]  /*0460*/  IMAD.MOV.U32 R10, RZ, RZ, c[0x0][0x198] ;  /* 0x00006600ff0a7624 */ /* 0x000fe400078e00ff */
[----:B--2---:R-:W-:Y:S01]  /*0470*/  @P3 IMAD R0, R40, 0x80, R0 ;  /* 0x0000008028003824 */ /* 0x004fe200078e0200 */
[----:B---3--:R2:W3:Y:S04]  /*0480*/  @P0 R2UR UR13, R2 ;  /* 0x00000000020d03c2 */ /* 0x0084e800000e0000 */
[----:B--2---:R-:W-:-:S04]  /*0490*/  @P3 SHF.R.S32.HI R2, RZ, 0x1f, R0 ;  /* 0x0000001fff023819 */ /* 0x004fc80000011400 */
[----:B------:R-:W-:-:S04]  /*04a0*/  @P3 LEA.HI R0, R2, R0, RZ, 0x7 ;  /* 0x0000000002003211 */ /* 0x000fc800078f38ff */
[----:B------:R-:W-:Y:S01]  /*04b0*/  @P3 LOP3.LUT R36, R0, 0xffffff80, RZ, 0xc0, !PT ;  /* 0xffffff8000243812 */ /* 0x000fe200078ec0ff */
[----:B------:R-:W-:Y:S05]  /*04c0*/  @P0 BRA `(.L_x_971) ;  /* 0x0000006000000947 */ /* 0x000fea0003800000 */
[----:B-1-3--:R-:W-:Y:S05]  /*04d0*/  @!P3 BRA `(.L_x_971) ;  /* 0x000000500000b947 */ /* 0x00afea0003800000 */
[----:B------:R-:W2:Y:S04]  /*04e0*/  LDG.E R2, [R6.64] ;  /* 0x0000000606027981 */ /* 0x000ea8000c1e1900 */
[----:B------:R-:W3:Y:S01]  /*04f0*/  LDG.E R0, [R6.64+0x4] ;  /* 0x0000040606007981 */ /* 0x000ee2000c1e1900 */
[----:B--2---:R-:W1:Y:S08]  /*0500*/  R2UR UR13, R2 ;  /* 0x00000000020d73c2 */ /* 0x004e7000000e0000 */
[----:B---3--:R-:W1:Y:S02]  /*0510*/  R2UR UR4, R0 ;  /* 0x00000000000473c2 */ /* 0x008e6400000e0000 */
[----:B-1----:R-:W-:-:S06]  /*0520*/  UIADD3 UR13, -UR13, UR4, URZ ;  /* 0x000000040d0d7290 */ /* 0x002fcc000fffe13f */
.L_x_971:
[----:B-1-3--:R-:W-:-:S04]  /*0530*/  ISETP.NE.U32.AND P0, PT, RZ, c[0x0][0x2e0], PT ;  /* 0x0000b800ff007a0c */ /* 0x00afc80003f05070 */
[----:B------:R-:W-:-:S13]  /*0540*/  ISETP.NE.AND.EX P0, PT, RZ, c[0x0][0x2e4], PT, P0 ;  /* 0x0000b900ff007a0c */ /* 0x000fda0003f05300 */
[----:B------:R-:W-:Y:S05]  /*0550*/  @!P0 BRA `(.L_x_972) ;  /* 0x0000003000008947 */ /* 0x000fea0003800000 */
[----:B------:R-:W-:-:S05]  /*0560*/  IMAD.WIDE R2, R40, R8, c[0x0][0x2e0] ;  /* 0x0000b80028027625 */ /* 0x000fca00078e0208 */
[----:B------:R1:W5:Y:S01]  /*0570*/  LDG.E R10, [R2.64] ;  /* 0x00000006020a7981 */ /* 0x000362000c1e1900 */
[----:B------:R-:W-:Y:S05]  /*0580*/  BRA `(.L_x_973) ;  /* 0x0000004000007947 */ /* 0x000fea0003800000 */
.L_x_972:
[----:B------:R-:W-:Y:S05]  /*0590*/  @!P2 BRA `(.L_x_973) ;  /* 0x000000300000a947 */ /* 0x000fea0003800000 */
[----:B------:R-:W2:Y:S04]  /*05a0*/  LDG.E R0, [R4.64] ;  /* 0x0000000604007981 */ /* 0x000ea8000c1e1900 */
[----:B------:R-:W2:Y:S02]  /*05b0*/  LDG.E R2, [R4.64+0x4] ;  /* 0x0000040604027981 */ /* 0x000ea4000c1e1900 */
[----:B--2---:R-:W-:Y:S02]  /*05c0*/  IADD3 R10, -R0, R2, RZ ;  /* 0x00000002000a7210 */ /* 0x004fe40007ffe1ff */
.L_x_973:
[----:B------:R-:W-:Y:S01]  /*05d0*/  UISETP.GE.AND UP0, UPT, UR13, 0x1, UPT ;  /* 0x000000010d00788c */ /* 0x000fe2000bf06270 */
[----:B------:R-:W-:Y:S01]  /*05e0*/  PLOP3.LUT P1, PT, PT, PT, PT, 0x80, 0x0 ;  /* 0x000000000000781c */ /* 0x000fe20003f2f070 */
[----:B------:R-:W-:Y:S01]  /*05f0*/  CS2R R126, SRZ ;  /* 0x00000000007e7805 */ /* 0x000fe2000001ff00 */
[----:B------:R-:W-:Y:S01]  /*0600*/  CS2R R8, SRZ ;  /* 0x0000000000087805 */ /* 0x000fe2000001ff00 */
[----:B------:R-:W-:Y:S01]  /*0610*/  IMAD.MOV.U32 R124, RZ, RZ, RZ ;  /* 0x000000ffff7c7224 */ /* 0x000fe200078e00ff */
[----:B------:R-:W-:Y:S01]  /*0620*/  CS2R R130, SRZ ;  /* 0x0000000000827805 */ /* 0x000fe2000001ff00 */
[----:B------:R-:W-:Y:S01]  /*0630*/  PLOP3.LUT P0, PT, PT, PT, UP0, 0x80, 0x0 ;  /* 0x000000000000781c */ /* 0x000fe20003f0f008 */
[----:B------:R-:W-:Y:S01]  /*0640*/  CS2R R128, SRZ ;  /* 0x0000000000807805 */ /* 0x000fe2000001ff00 */
[----:B------:R-:W-:Y:S01]  /*0650*/  IMAD.MOV.U32 R122, RZ, RZ, RZ ;  /* 0x000000ffff7a7224 */ /* 0x000fe200078e00ff */
[----:B------:R-:W-:Y:S01]  /*0660*/  CS2R R120, SRZ ;  /* 0x0000000000787805 */ /* 0x000fe2000001ff00 */
[----:B------:R-:W-:Y:S01]  /*0670*/  CS2R R118, SRZ ;  /* 0x0000000000767805 */ /* 0x000fe2000001ff00 */
[----:B------:R-:W-:Y:S01]  /*0680*/  CS2R R116, SRZ ;  /* 0x0000000000747805 */ /* 0x000fe2000001ff00 */
[----:B------:R-:W-:Y:S01]  /*0690*/  MOV R13, RZ ;  /* 0x000000ff000d7202 */ /* 0x000fe20000000f00 */
[----:B------:R-:W-:Y:S01]  /*06a0*/  IMAD.MOV.U32 R110, RZ, RZ, RZ ;  /* 0x000000ffff6e7224 */ /* 0x000fe200078e00ff */
        /* <DEDUP_REMOVED lines=9> */
[----:B------:R-:W-:Y:S01]  /*0740*/  MOV R20, RZ ;  /* 0x000000ff00147202 */ /* 0x000fe20000000f00 */
        /* <DEDUP_REMOVED lines=20> */
[----:B------:R-:W-:Y:S01]  /*0890*/  IMAD.SHL.U32 R6, R22, 0x4, RZ ;  /* 0x0000000416067824 */ /* 0x000fe200078e00ff */
[--C-:B------:R-:W-:Y:S01]  /*08a0*/  SHF.R.S32.HI R23, RZ, 0x1f, R22.reuse ;  /* 0x0000001fff177819 */ /* 0x100fe20000011416 */
[----:B------:R-:W-:Y:S01]  /*08b0*/  IMAD.MOV.U32 R14, RZ, RZ, R29 ;  /* 0x000000ffff0e7224 */ /* 0x000fe200078e001d */
[----:B------:R-:W-:Y:S01]  /*08c0*/  ISETP.NE.AND P0, PT, R0, 0x1, PT ;  /* 0x000000010000780c */ /* 0x000fe20003f05270 */
[----:B------:R-:W-:Y:S01]  /*08d0*/  IMAD R0, R13, c[0x0][0x238], RZ ;  /* 0x00008e000d007a24 */ /* 0x000fe200078e02ff */
[--C-:B------:R-:W-:Y:S01]  /*08e0*/  SHF.R.S32.HI R32, RZ, 0x1f, R22.reuse ;  /* 0x0000001fff207819 */ /* 0x100fe20000011416 */
[C---:B-1----:R-:W-:Y:S01]  /*08f0*/  IMAD.WIDE.U32 R2, R29.reuse, c[0x0][0x238], R22 ;  /* 0x00008e001d027a25 */ /* 0x042fe200078e0016 */
[----:B------:R-:W-:Y:S01]  /*0900*/  SHF.R.S32.HI R7, RZ, 0x1f, R6 ;  /* 0x0000001fff077819 */ /* 0x000fe20000011406 */
[----:B------:R-:W-:Y:S01]  /*0910*/  ULDC.64 UR4, c[0x0][0x1d8] ;  /* 0x0000760000047ab9 */ /* 0x000fe20000000a00 */
[----:B------:R-:W-:Y:S01]  /*0920*/  SEL R33, R40, RZ, !P3 ;  /* 0x000000ff28217207 */ /* 0x000fe20005800000 */
[----:B------:R-:W-:Y:S01]  /*0930*/  IMAD R0, R29, c[0x0][0x23c], R0 ;  /* 0x00008f001d007a24 */ /* 0x000fe200078e0200 */
[----:B------:R-:W-:Y:S01]  /*0940*/  USHF.L.U32 UR8, UR4, 0x6, URZ ;  /* 0x0000000604087899 */ /* 0x000fe2000800063f */
[----:B------:R-:W-:Y:S01]  /*0950*/  IMAD.MOV.U32 R30, RZ, RZ, R2 ;  /* 0x000000ffff1e7224 */ /* 0x000fe200078e0002 */
[----:B------:R1:W-:Y:S01]  /*0960*/  STL.64 [R1+0x18], R6 ;  /* 0x0000180601007387 */ /* 0x0003e20000100a00 */
[----:B------:R-:W-:Y:S01]  /*0970*/  IMAD.IADD R31, R3, 0x1, R0 ;  /* 0x00000001031f7824 */ /* 0x000fe200078e0200 */
[----:B------:R-:W-:Y:S01]  /*0980*/  LEA.HI R0, R32, R22, RZ, 0x3 ;  /* 0x0000001620007211 */ /* 0x000fe200078f18ff */
[----:B------:R-:W-:Y:S01]  /*0990*/  @P0 IMAD.HI.U32 R4, R29, c[0x0][0x24c], RZ ;  /* 0x000093001d040a27 */ /* 0x000fe200078e00ff */
[----:B------:R-:W-:-:S02]  /*09a0*/  UMOV UR10, 0x6 ;  /* 0x00000006000a7882 */ /* 0x000fc40000000000 */
[----:B------:R-:W-:Y:S01]  /*09b0*/  LOP3.LUT R2, R0, 0xfffffff8, RZ, 0xc0, !PT ;  /* 0xfffffff800027812 */ /* 0x000fe200078ec0ff */
[----:B------:R-:W-:Y:S01]  /*09c0*/  IMAD R3, R13, c[0x0][0x270], RZ ;  /* 0x00009c000d037a24 */ /* 0x000fe200078e02ff */
[----:B------:R-:W-:Y:S01]  /*09d0*/  SHF.R.S32.HI R39, RZ, 0x3, R0 ;  /* 0x00000003ff277819 */ /* 0x000fe20000011400 */
[----:B------:R-:W-:Y:S01]  /*09e0*/  IMAD.WIDE.U32 R8, R29, c[0x0][0x288], R6 ;  /* 0x0000a2001d087a25 */ /* 0x000fe200078e0006 */
[----:B------:R-:W-:Y:S01]  /*09f0*/  @P0 SHF.R.U32.HI R14, RZ, c[0x0][0x250], R4 ;  /* 0x00009400ff0e0a19 */ /* 0x000fe20000011604 */
[----:B------:R-:W-:Y:S01]  /*0a00*/  USHF.L.U64.HI UR9, UR4, UR10, UR5 ;  /* 0x0000000a04097299 */ /* 0x000fe20008010205 */
[----:B------:R-:W-:Y:S01]  /*0a10*/  SHF.R.S32.HI R0, RZ, 0x1f, R39 ;  /* 0x0000001fff007819 */ /* 0x000fe20000011427 */
[----:B------:R-:W-:Y:S01]  /*0a20*/  IMAD.IADD R35, R22, 0x1, -R2 ;  /* 0x0000000116237824 */ /* 0x000fe200078e0a02 */
[----:B-----5:R-:W-:Y:S01]  /*0a30*/  IADD3 R28, P1, R39, R11, RZ ;  /* 0x0000000b271c7210 */ /* 0x020fe20007f3e0ff */
[C---:B------:R-:W-:Y:S01]  /*0a40*/  IMAD R3, R29.reuse, c[0x0][0x274], R3 ;  /* 0x00009d001d037a24 */ /* 0x040fe200078e0203 */
[----:B------:R-:W-:Y:S01]  /*0a50*/  ULDC.64 UR4, c[0x0][0x1a8] ;  /* 0x00006a0000047ab9 */ /* 0x000fe20000000a00 */
[----:B------:R-:W-:Y:S01]  /*0a60*/  IMAD.WIDE.U32 R4, R29, c[0x0][0x270], R6 ;  /* 0x00009c001d047a25 */ /* 0x000fe200078e0006 */
[----:B------:R-:W-:Y:S01]  /*0a70*/  LEA.HI.X.SX32 R34, R11, R0, 0x1, P1 ;  /* 0x000000000b227211 */ /* 0x000fe200008f0eff */
[----:B------:R-:W-:Y:S01]  /*0a80*/  USHF.L.U32 UR11, UR4, 0x6, URZ ;  /* 0x00000006040b7899 */ /* 0x000fe2000800063f */
[----:B------:R-:W-:Y:S01]  /*0a90*/  STL [R1], R39 ;  /* 0x0000002701007387 */ /* 0x000fe20000100800 */
[----:B------:R-:W-:Y:S01]  /*0aa0*/  IMAD.SHL.U32 R2, R39, 0x40, RZ ;  /* 0x0000004027027824 */ /* 0x000fe200078e00ff */
[----:B------:R-:W-:Y:S01]  /*0ab0*/  USHF.L.U64.HI UR5, UR4, UR10, UR5 ;  /* 0x0000000a04057299 */ /* 0x000fe20008010205 */
[----:B------:R-:W-:Y:S01]  /*0ac0*/  IMAD.IADD R5, R5, 0x1, R3 ;  /* 0x0000000105057824 */ /* 0x000fe200078e0203 */
[----:B------:R-:W-:Y:S01]  /*0ad0*/  UISETP.GE.AND UP0, UPT, UR13, 0x81, UPT ;  /* 0x000000810d00788c */ /* 0x000fe2000bf06270 */
[----:B------:R-:W-:Y:S01]  /*0ae0*/  IMAD R20, R13, c[0x0][0x288], RZ ;  /* 0x0000a2000d147a24 */ /* 0x000fe200078e02ff */
[----:B------:R-:W-:Y:S01]  /*0af0*/  LOP3.LUT R3, R2, 0x1c0, RZ, 0xc0, !PT ;  /* 0x000001c002037812 */ /* 0x000fe200078ec0ff */
[----:B------:R-:W-:Y:S01]  /*0b00*/  IMAD.SHL.U32 R2, R35, 0x8, RZ ;  /* 0x0000000823027824 */ /* 0x000fe200078e00ff */
[----:B-1----:R-:W-:Y:S01]  /*0b10*/  IADD3 R6, P0, R39, R12, RZ ;  /* 0x0000000c27067210 */ /* 0x002fe20007f1e0ff */
[----:B------:R-:W-:-:S02]  /*0b20*/  IMAD R20, R29, c[0x0][0x28c], R20 ;  /* 0x0000a3001d147a24 */ /* 0x000fc400078e0214 */
[----:B------:R-:W-:Y:S01]  /*0b30*/  IMAD R212, R24, -0x80, R10 ;  /* 0xffffff8018d47824 */ /* 0x000fe200078e020a */
[----:B------:R-:W-:Y:S01]  /*0b40*/  LEA.HI.X.SX32 R7, R12, R0, 0x1, P0 ;  /* 0x000000000c077211 */ /* 0x000fe200000f0eff */
[----:B------:R-:W-:Y:S01]  /*0b50*/  IMAD.IADD R21, R9, 0x1, R20 ;  /* 0x0000000109157824 */ /* 0x000fe200078e0214 */
[----:B------:R-:W-:Y:S01]  /*0b60*/  LOP3.LUT R0, R3, 0x38, R2, 0xf8, !PT ;  /* 0x0000003803007812 */ /* 0x000fe200078ef802 */
[C---:B------:R-:W-:Y:S01]  /*0b70*/  IMAD R27, R13.reuse, c[0x0][0x210], RZ ;  /* 0x000084000d1b7a24 */ /* 0x040fe200078e02ff */
[----:B------:R-:W-:Y:S01]  /*0b80*/  SHF.R.U32.HI R3, RZ, 0x3, R3 ;  /* 0x00000003ff037819 */ /* 0x000fe20000011603 */
[----:B------:R-:W-:Y:S01]  /*0b90*/  IMAD.WIDE R16, R24, 0x80, R6 ;  /* 0x0000008018107825 */ /* 0x000fe200078e0206 */
[----:B------:R-:W-:Y:S02]  /*0ba0*/  SHF.R.S32.HI R24, RZ, 0x1f, R40 ;  /* 0x0000001fff187819 */ /* 0x000fe40000011428 */
[----:B------:R-:W-:Y:S01]  /*0bb0*/  LOP3.LUT R11, R0, R3, RZ, 0x3c, !PT ;  /* 0x00000003000b7212 */ /* 0x000fe200078e3cff */
[----:B------:R-:W-:Y:S01]  /*0bc0*/  IMAD R26, R13, c[0x0][0x180], RZ ;  /* 0x000060000d1a7a24 */ /* 0x000fe200078e02ff */
[----:B------:R-:W-:Y:S01]  /*0bd0*/  LEA.HI R3, R32, R22, RZ, 0x6 ;  /* 0x0000001620037211 */ /* 0x000fe200078f30ff */
[----:B------:R-:W-:Y:S01]  /*0be0*/  IMAD.WIDE.U32 R18, R33, c[0x0][0x278], R4 ;  /* 0x00009e0021127a25 */ /* 0x000fe200078e0004 */
[----:B------:R-:W-:-:S02]  /*0bf0*/  SHF.R.S32.HI R0, RZ, 0x1f, R14 ;  /* 0x0000001fff007819 */ /* 0x000fc4000001140e */
[----:B------:R-:W-:Y:S01]  /*0c00*/  SEL R25, R24, RZ, !P3 ;  /* 0x000000ff18197207 */ /* 0x000fe20005800000 */
[----:B------:R-:W-:Y:S01]  /*0c10*/  IMAD.SHL.U32 R9, R3, 0x8, RZ ;  /* 0x0000000803097824 */ /* 0x000fe200078e00ff */
[----:B------:R-:W-:Y:S01]  /*0c20*/  SHF.R.S32.HI R3, RZ, 0x1f, R2 ;  /* 0x0000001fff037819 */ /* 0x000fe20000011402 */
[----:B------:R-:W-:Y:S01]  /*0c30*/  IMAD R6, R0, c[0x0][0x1e0], RZ ;  /* 0x0000780000067a24 */ /* 0x000fe200078e02ff */
[----:B------:R-:W-:Y:S01]  /*0c40*/  IADD3 R37, P0, R36, R18, RZ ;  /* 0x0000001224257210 */ /* 0x000fe20007f1e0ff */
[----:B------:R-:W-:Y:S01]  /*0c50*/  IMAD R0, R0, c[0x0][0x1b0], RZ ;  /* 0x00006c0000007a24 */ /* 0x000fe200078e02ff */
[----:B------:R-:W-:Y:S01]  /*0c60*/  LOP3.LUT R38, R11, 0xfffffe00, R9, 0xf8, !PT ;  /* 0xfffffe000b267812 */ /* 0x000fe200078ef809 */
[----:B------:R-:W-:Y:S02]  /*0c70*/  IMAD R27, R29, c[0x0][0x214], R27 ;  /* 0x000085001d1b7a24 */ /* 0x000fe400078e021b */
[C---:B------:R-:W-:Y:S02]  /*0c80*/  IMAD R10, R14.reuse, c[0x0][0x1e4], R6 ;  /* 0x000079000e0a7a24 */ /* 0x040fe400078e0206 */
[----:B------:R-:W-:-:S02]  /*0c90*/  IMAD R0, R14, c[0x0][0x1b4], R0 ;  /* 0x00006d000e007a24 */ /* 0x000fc400078e0200 */
[----:B------:R-:W-:-:S04]  /*0ca0*/  IMAD.WIDE.U32 R4, R29, c[0x0][0x210], R2 ;  /* 0x000084001d047a25 */ /* 0x000fc800078e0002 */
[----:B------:R-:W-:-:S04]  /*0cb0*/  IMAD.WIDE.U32 R12, R14, c[0x0][0x1e0], R2 ;  /* 0x000078000e0c7a25 */ /* 0x000fc800078e0002 */
[----:B------:R-:W-:-:S04]  /*0cc0*/  IMAD.WIDE.U32 R14, R14, c[0x0][0x1b0], R2 ;  /* 0x00006c000e0e7a25 */ /* 0x000fc800078e0002 */
[----:B------:R-:W-:Y:S02]  /*0cd0*/  IMAD.MOV.U32 R20, RZ, RZ, R8 ;  /* 0x000000ffff147224 */ /* 0x000fe400078e0008 */
[----:B------:R-:W-:Y:S02]  /*0ce0*/  IMAD R26, R29, c[0x0][0x184], R26 ;  /* 0x000061001d1a7a24 */ /* 0x000fe400078e021a */
[----:B------:R-:W-:Y:S02]  /*0cf0*/  IMAD R8, R25, c[0x0][0x278], RZ ;  /* 0x00009e0019087a24 */ /* 0x000fe400078e02ff */
[----:B------:R-:W-:Y:S01]  /*0d00*/  IMAD.WIDE.U32 R6, R29, c[0x0][0x180], R2 ;  /* 0x000060001d067a25 */ /* 0x000fe200078e0002 */
[----:B------:R-:W-:Y:S02]  /*0d10*/  SHF.R.S32.HI R29, RZ, 0x1f, R36 ;  /* 0x0000001fff1d7819 */ /* 0x000fe40000011424 */
[----:B------:R-:W-:Y:S01]  /*0d20*/  SEL R3, R40, RZ, !P2 ;  /* 0x000000ff28037207 */ /* 0x000fe20005000000 */
[----:B------:R-:W-:-:S02]  /*0d30*/  IMAD.IADD R9, R5, 0x1, R27 ;  /* 0x0000000105097824 */ /* 0x000fc400078e021b */
[----:B------:R-:W-:Y:S01]  /*0d40*/  IMAD.IADD R5, R15, 0x1, R0 ;  /* 0x000000010f057824 */ /* 0x000fe200078e0200 */
[----:B------:R-:W-:Y:S01]  /*0d50*/  SEL R0, R24, RZ, !P2 ;  /* 0x000000ff18007207 */ /* 0x000fe20005000000 */
[----:B------:R-:W-:Y:S02]  /*0d60*/  IMAD R8, R33, c[0x0][0x27c], R8 ;  /* 0x00009f0021087a24 */ /* 0x000fe400078e0208 */
[----:B------:R-:W-:Y:S02]  /*0d70*/  IMAD.IADD R11, R7, 0x1, R26 ;  /* 0x00000001070b7824 */ /* 0x000fe400078e021a */
[----:B------:R-:W-:Y:S01]  /*0d80*/  IMAD.IADD R7, R13, 0x1, R10 ;  /* 0x000000010d077824 */ /* 0x000fe200078e020a */
[----:B------:R-:W-:Y:S01]  /*0d90*/  IADD3.X R26, R29, R19, R8, P0, !PT ;  /* 0x000000131d1a7210 */ /* 0x000fe200007fe408 */
[----:B------:R-:W-:Y:S02]  /*0da0*/  IMAD.MOV.U32 R10, RZ, RZ, R6 ;  /* 0x000000ffff0a7224 */ /* 0x000fe400078e0006 */
[----:B------:R-:W-:-:S02]  /*0db0*/  IMAD.MOV.U32 R6, RZ, RZ, R12 ;  /* 0x000000ffff067224 */ /* 0x000fc400078e000c */
[C---:B------:R-:W-:Y:S02]  /*0dc0*/  IMAD R12, R0.reuse, c[0x0][0x1e8], RZ ;  /* 0x00007a00000c7a24 */ /* 0x040fe400078e02ff */
[----:B------:R-:W-:Y:S02]  /*0dd0*/  IMAD R0, R0, c[0x0][0x1b8], RZ ;  /* 0x00006e0000007a24 */ /* 0x000fe400078e02ff */
[----:B------:R-:W-:Y:S02]  /*0de0*/  IMAD.MOV.U32 R8, RZ, RZ, R4 ;  /* 0x000000ffff087224 */ /* 0x000fe400078e0004 */
[----:B------:R-:W-:Y:S02]  /*0df0*/  IMAD R15, R25, c[0x0][0x290], RZ ;  /* 0x0000a400190f7a24 */ /* 0x000fe400078e02ff */
[----:B------:R-:W-:-:S04]  /*0e00*/  IMAD.WIDE.U32 R20, R33, c[0x0][0x290], R20 ;  /* 0x0000a40021147a25 */ /* 0x000fc800078e0014 */
[----:B------:R-:W-:Y:S01]  /*0e10*/  IMAD.MOV.U32 R4, RZ, RZ, R14 ;  /* 0x000000ffff047224 */ /* 0x000fe200078e000e */
[----:B------:R-:W-:Y:S01]  /*0e20*/  IADD3 R20, P0, R36, R20, RZ ;  /* 0x0000001424147210 */ /* 0x000fe20007f1e0ff */
[C---:B------:R-:W-:Y:S02]  /*0e30*/  IMAD R14, R25.reuse, c[0x0][0x188], RZ ;  /* 0x00006200190e7a24 */ /* 0x040fe400078e02ff */
[----:B------:R-:W-:Y:S02]  /*0e40*/  IMAD R13, R25, c[0x0][0x218], RZ ;  /* 0x00008600190d7a24 */ /* 0x000fe400078e02ff */
[C---:B------:R-:W-:Y:S02]  /*0e50*/  IMAD R12, R3.reuse, c[0x0][0x1ec], R12 ;  /* 0x00007b00030c7a24 */ /* 0x040fe400078e020c */
[C---:B------:R-:W-:Y:S02]  /*0e60*/  IMAD R19, R3.reuse, c[0x0][0x1bc], R0 ;  /* 0x00006f0003137a24 */ /* 0x040fe400078e0200 */
[----:B------:R-:W-:-:S04]  /*0e70*/  IMAD.WIDE.U32 R6, R3, c[0x0][0x1e8], R6 ;  /* 0x00007a0003067a25 */ /* 0x000fc800078e0006 */
[----:B------:R-:W-:-:S04]  /*0e80*/  IMAD.WIDE.U32 R10, R33, c[0x0][0x188], R10 ;  /* 0x00006200210a7a25 */ /* 0x000fc800078e000a */
[C---:B------:R-:W-:Y:S02]  /*0e90*/  IMAD R0, R33.reuse, c[0x0][0x294], R15 ;  /* 0x0000a50021007a24 */ /* 0x040fe400078e020f */
[C---:B------:R-:W-:Y:S02]  /*0ea0*/  IMAD R14, R33.reuse, c[0x0][0x18c], R14 ;  /* 0x00006300210e7a24 */ /* 0x040fe400078e020e */
[----:B------:R-:W-:Y:S01]  /*0eb0*/  IMAD R18, R33, c[0x0][0x21c], R13 ;  /* 0x0000870021127a24 */ /* 0x000fe200078e020d */
[----:B------:R-:W-:Y:S01]  /*0ec0*/  IADD3.X R21, R29, R21, R0, P0, !PT ;  /* 0x000000151d157210 */ /* 0x000fe200007fe400 */
[----:B------:R-:W-:-:S04]  /*0ed0*/  IMAD.WIDE.U32 R8, R33, c[0x0][0x218], R8 ;  /* 0x0000860021087a25 */ /* 0x000fc800078e0008 */
[----:B------:R-:W-:Y:S02]  /*0ee0*/  IMAD.IADD R7, R7, 0x1, R12 ;  /* 0x0000000107077824 */ /* 0x000fe400078e020c */
[----:B------:R-:W-:-:S04]  /*0ef0*/  IMAD.WIDE.U32 R4, R3, c[0x0][0x1b8], R4 ;  /* 0x00006e0003047a25 */ /* 0x000fc800078e0004 */
[----:B------:R-:W-:Y:S02]  /*0f00*/  IMAD.MOV.U32 R12, RZ, RZ, R10 ;  /* 0x000000ffff0c7224 */ /* 0x000fe400078e000a */
[----:B------:R-:W-:Y:S02]  /*0f10*/  IMAD R10, R17, c[0x0][0x1d8], RZ ;  /* 0x00007600110a7a24 */ /* 0x000fe400078e02ff */
[----:B------:R-:W-:Y:S02]  /*0f20*/  IMAD.IADD R13, R11, 0x1, R14 ;  /* 0x000000010b0d7824 */ /* 0x000fe400078e020e */
[----:B------:R-:W-:Y:S02]  /*0f30*/  IMAD.IADD R9, R9, 0x1, R18 ;  /* 0x0000000109097824 */ /* 0x000fe400078e0212 */
[----:B------:R-:W-:Y:S02]  /*0f40*/  IMAD R0, R34, c[0x0][0x208], RZ ;  /* 0x0000820022007a24 */ /* 0x000fe400078e02ff */
[----:B------:R-:W-:-:S02]  /*0f50*/  IMAD R14, R17, c[0x0][0x1a8], RZ ;  /* 0x00006a00110e7a24 */ /* 0x000fc400078e02ff */
[----:B------:R-:W-:Y:S02]  /*0f60*/  IMAD.IADD R5, R5, 0x1, R19 ;  /* 0x0000000105057824 */ /* 0x000fe400078e0213 */
[----:B------:R-:W-:Y:S02]  /*0f70*/  IMAD R3, R34, c[0x0][0x178], RZ ;  /* 0x00005e0022037a24 */ /* 0x000fe400078e02ff */
[----:B------:R-:W-:Y:S02]  /*0f80*/  IMAD R15, R16, c[0x0][0x1dc], R10 ;  /* 0x00007700100f7a24 */ /* 0x000fe400078e020a */
[C---:B------:R-:W-:Y:S02]  /*0f90*/  IMAD R0, R28.reuse, c[0x0][0x20c], R0 ;  /* 0x000083001c007a24 */ /* 0x040fe400078e0200 */
[----:B------:R-:W-:-:S04]  /*0fa0*/  IMAD.WIDE.U32 R10, R28, c[0x0][0x208], R8 ;  /* 0x000082001c0a7a25 */ /* 0x000fc800078e0008 */
[----:B------:R-:W-:Y:S01]  /*0fb0*/  IMAD R18, R16, c[0x0][0x1ac], R14 ;  /* 0x00006b0010127a24 */ /* 0x000fe200078e020e */
[----:B------:R-:W-:Y:S01]  /*0fc0*/  LEA R40, P0, R10, c[0x0][0x1f0], 0x1 ;  /* 0x00007c000a287a11 */ /* 0x000fe200078008ff */
[----:B------:R-:W-:-:S04]  /*0fd0*/  IMAD.WIDE.U32 R8, R16, c[0x0][0x1d8], R6 ;  /* 0x0000760010087a25 */ /* 0x000fc800078e0006 */
[----:B------:R-:W-:Y:S01]  /*0fe0*/  IMAD.WIDE.U32 R16, R16, c[0x0][0x1a8], R4 ;  /* 0x00006a0010107a25 */ /* 0x000fe200078e0004 */
[----:B------:R-:W-:-:S03]  /*0ff0*/  LEA R6, P1, R8, c[0x0][0x1c0], 0x1 ;  /* 0x0000700008067a11 */ /* 0x000fc600078208ff */
[----:B------:R-:W-:Y:S01]  /*1000*/  IMAD R5, R28, c[0x0][0x17c], R3 ;  /* 0x00005f001c057a24 */ /* 0x000fe200078e0203 */
[----:B------:R-:W-:Y:S01]  /*1010*/  IADD3 R4, P2, R6, UR8, RZ ;  /* 0x0000000806047c10 */ /* 0x000fe2000ff5e0ff */
[----:B------:R-:W-:Y:S02]  /*1020*/  IMAD.IADD R3, R11, 0x1, R0 ;  /* 0x000000010b037824 */ /* 0x000fe400078e0200 */
[----:B------:R-:W-:Y:S02]  /*1030*/  IMAD.IADD R0, R212, 0x1, -R39 ;  /* 0x00000001d4007824 */ /* 0x000fe400078e0a27 */
[----:B------:R-:W-:Y:S01]  /*1040*/  IMAD.WIDE.U32 R12, R28, c[0x0][0x178], R12 ;  /* 0x00005e001c0c7a25 */ /* 0x000fe200078e000c */
[----:B------:R-:W-:Y:S02]  /*1050*/  LEA.HI.X R41, R10, c[0x0][0x1f4], R3, 0x1, P0 ;  /* 0x00007d000a297a11 */ /* 0x000fe400000f0c03 */
[C---:B------:R-:W-:Y:S01]  /*1060*/  ISETP.GE.AND P0, PT, R0.reuse, 0x1, PT ;  /* 0x000000010000780c */ /* 0x040fe20003f06270 */
[----:B------:R-:W-:Y:S01]  /*1070*/  IMAD.IADD R3, R9, 0x1, R15 ;  /* 0x0000000109037824 */ /* 0x000fe200078e020f */
[----:B------:R-:W-:Y:S01]  /*1080*/  ISETP.GE.AND P4, PT, R0, 0x21, PT ;  /* 0x000000210000780c */ /* 0x000fe20003f86270 */
[----:B------:R-:W-:Y:S01]  /*1090*/  IMAD.SHL.U32 R14, R38, 0x2, RZ ;  /* 0x00000002260e7824 */ /* 0x000fe200078e00ff */
[C---:B------:R-:W-:Y:S01]  /*10a0*/  ISETP.GE.OR P6, PT, R2.reuse, c[0x0][0x1cc], !P0 ;  /* 0x0000730002007a0c */ /* 0x040fe200047c6670 */
[----:B------:R-:W-:Y:S01]  /*10b0*/  STL.64 [R1+0x8], R40 ;  /* 0x0000082801007387 */ /* 0x000fe20000100a00 */
[----:B------:R-:W-:Y:S01]  /*10c0*/  ISETP.GE.OR P5, PT, R2, c[0x0][0x1cc], !P4 ;  /* 0x0000730002007a0c */ /* 0x000fe200067a6670 */
[----:B------:R-:W-:Y:S01]  /*10d0*/  IMAD.WIDE.U32 R10, R33, c[0x0][0x240], R30 ;  /* 0x00009000210a7a25 */ /* 0x000fe200078e001e */
[----:B------:R-:W-:-:S02]  /*10e0*/  LEA.HI.X R7, R8, c[0x0][0x1c4], R3, 0x1, P1 ;  /* 0x0000710008077a11 */ /* 0x000fc400008f0c03 */
[----:B------:R-:W-:Y:S01]  /*10f0*/  ISETP.GE.AND P3, PT, R0, 0x41, PT ;  /* 0x000000410000780c */ /* 0x000fe20003f66270 */
[----:B------:R-:W-:Y:S01]  /*1100*/  IMAD.IADD R3, R13, 0x1, R5 ;  /* 0x000000010d037824 */ /* 0x000fe200078e0205 */
[----:B------:R-:W-:Y:S02]  /*1110*/  IADD3.X R5, R7, UR9, RZ, P2, !PT ;  /* 0x0000000907057c10 */ /* 0x000fe400097fe4ff */
[----:B------:R-:W-:Y:S02]  /*1120*/  LEA R42, P1, R12, c[0x0][0x160], 0x1 ;  /* 0x000058000c2a7a11 */ /* 0x000fe400078208ff */
[----:B------:R-:W-:Y:S01]  /*1130*/  ISETP.GE.AND P2, PT, R0, 0x61, PT ;  /* 0x000000610000780c */ /* 0x000fe20003f46270 */
        /* <DEDUP_REMOVED lines=8> */
[----:B------:R-:W-:-:S02]  /*11c0*/  ISETP.GE.OR P0, PT, R2, c[0x0][0x19c], !P0 ;  /* 0x0000670002007a0c */ /* 0x000fc40004706670 */
[C---:B------:R-:W-:Y:S01]  /*11d0*/  ISETP.GE.OR P4, PT, R2.reuse, c[0x0][0x19c], !P4 ;  /* 0x0000670002007a0c */ /* 0x040fe20006786670 */
[----:B------:R-:W-:Y:S01]  /*11e0*/  STL.64 [R1+0x10], R42 ;  /* 0x0000102a01007387 */ /* 0x000fe20000100a00 */
[----:B------:R-:W-:Y:S02]  /*11f0*/  ISETP.GE.OR P3, PT, R2, c[0x0][0x19c], !P3 ;  /* 0x0000670002007a0c */ /* 0x000fe40005f66670 */
[----:B------:R-:W-:Y:S02]  /*1200*/  LEA.HI R12, R32, R22, RZ, 0x5 ;  /* 0x00000016200c7211 */ /* 0x000fe400078f28ff */
[----:B-1----:R-:W-:Y:S02]  /*1210*/  LEA R6, P1, R16, c[0x0][0x190], 0x1 ;  /* 0x0000640010067a11 */ /* 0x002fe400078208ff */
[----:B--2---:R-:W-:Y:S02]  /*1220*/  IADD3 R4, P5, R4, UR8, RZ ;  /* 0x0000000804047c10 */ /* 0x004fe4000ffbe0ff */
[----:B------:R-:W-:Y:S01]  /*1230*/  LEA.HI.X R7, R16, c[0x0][0x194], R0, 0x1, P1 ;  /* 0x0000650010077a11 */ /* 0x000fe200008f0c00 */
[----:B------:R-:W-:Y:S01]  /*1240*/  IMAD R0, R25, c[0x0][0x240], RZ ;  /* 0x0000900019007a24 */ /* 0x000fe200078e02ff */
[----:B------:R-:W-:-:S02]  /*1250*/  IADD3.X R5, R5, UR9, RZ, P5, !PT ;  /* 0x0000000905057c10 */ /* 0x000fc4000affe4ff */
[----:B------:R-:W-:Y:S01]  /*1260*/  ISETP.GE.OR P5, PT, R2, c[0x0][0x1cc], !P2 ;  /* 0x0000730002007a0c */ /* 0x000fe200057a6670 */
[----:B------:R-:W-:Y:S01]  /*1270*/  IMAD R16, R33, c[0x0][0x244], R0 ;  /* 0x0000910021107a24 */ /* 0x000fe200078e0200 */
[----:B------:R-:W-:Y:S01]  /*1280*/  IADD3 R8, P1, R4, UR8, RZ ;  /* 0x0000000804087c10 */ /* 0x000fe2000ff3e0ff */
[----:B------:R1:W-:Y:S01]  /*1290*/  LDGSTS.E.BYPASS.LTC128B.128 [R14+0x6080], [R4.64], !P6 ;  /* 0x06080000040e7fae */ /* 0x0003e2000f101d46 */
[C---:B------:R-:W-:Y:S02]  /*12a0*/  ISETP.GE.OR P2, PT, R2.reuse, c[0x0][0x19c], !P2 ;  /* 0x0000670002007a0c */ /* 0x040fe40005746670 */
[----:B------:R-:W-:Y:S01]  /*12b0*/  IADD3.X R9, R5, UR9, RZ, P1, !PT ;  /* 0x0000000905097c10 */ /* 0x000fe20008ffe4ff */
[----:B------:R-:W-:Y:S01]  /*12c0*/  ULDC.64 UR8, c[0x0][0x178] ;  /* 0x00005e0000087ab9 */ /* 0x000fe20000000a00 */
[----:B------:R-:W-:Y:S01]  /*12d0*/  ISETP.GE.AND P6, PT, R2, c[0x0][0x16c], PT ;  /* 0x00005b0002007a0c */ /* 0x000fe20003fc6270 */
[----:B------:R-:W-:Y:S02]  /*12e0*/  USHF.L.U32 UR4, UR8, 0x6, URZ ;  /* 0x0000000608047899 */ /* 0x000fe4000800063f */
[----:B------:R-:W-:-:S02]  /*12f0*/  USHF.L.U64.HI UR9, UR8, UR10, UR9 ;  /* 0x0000000a08097299 */ /* 0x000fc40008010209 */
[----:B------:R2:W-:Y:S01]  /*1300*/  LDGSTS.E.BYPASS.LTC128B.128 [R14+0x7080], [R8.64], !P5 ;  /* 0x07080000080e7fae */ /* 0x0005e2000e901d46 */
[----:B------:R-:W-:-:S03]  /*1310*/  ISETP.GE.AND P5, PT, R2, c[0x0][0x1fc], PT ;  /* 0x00007f0002007a0c */ /* 0x000fc60003fa6270 */
[----:B------:R3:W-:Y:S01]  /*1320*/  LDGSTS.E.BYPASS.LTC128B.128 [R14+0x80], [R6.64], !P0 ;  /* 0x00080000060e7fae */ /* 0x0007e2000c101d46 */
[----:B-1----:R-:W-:-:S04]  /*1330*/  IADD3 R4, P1, R6, UR11, RZ ;  /* 0x0000000b06047c10 */ /* 0x002fc8000ff3e0ff */
[----:B------:R-:W-:Y:S02]  /*1340*/  IADD3.X R5, R7, UR5, RZ, P1, !PT ;  /* 0x0000000507057c10 */ /* 0x000fe40008ffe4ff */
[----:B------:R-:W-:-:S03]  /*1350*/  IADD3 R2, P0, R4, UR11, RZ ;  /* 0x0000000b04027c10 */ /* 0x000fc6000ff1e0ff */
[----:B------:R1:W-:Y:S01]  /*1360*/  LDGSTS.E.BYPASS.LTC128B.128 [R14+0x1080], [R4.64], !P4 ;  /* 0x01080000040e7fae */ /* 0x0003e2000e101d46 */
[----:B------:R-:W-:Y:S02]  /*1370*/  IADD3.X R3, R5, UR5, RZ, P0, !PT ;  /* 0x0000000505037c10 */ /* 0x000fe400087fe4ff */
[----:B--2---:R-:W-:Y:S02]  /*1380*/  IADD3 R8, -R39, UR13, RZ ;  /* 0x0000000d27087c10 */ /* 0x004fe4000fffe1ff */
[----:B---3--:R-:W-:Y:S01]  /*1390*/  LEA.HI R6, R32, R22, RZ, 0x4 ;  /* 0x0000001620067211 */ /* 0x008fe200078f20ff */
[----:B------:R2:W-:Y:S01]  /*13a0*/  LDGSTS.E.BYPASS.LTC128B.128 [R14+0x2080], [R2.64], !P3 ;  /* 0x02080000020e7fae */ /* 0x0005e2000d901d46 */
[C---:B------:R-:W-:Y:S02]  /*13b0*/  ISETP.LT.OR P1, PT, R8.reuse, 0x1, P6 ;  /* 0x000000010800780c */ /* 0x040fe40003721670 */
[----:B------:R-:W-:Y:S02]  /*13c0*/  ISETP.LT.OR P3, PT, R8, 0x21, P6 ;  /* 0x000000210800780c */ /* 0x000fe40003761670 */
[----:B------:R-:W-:-:S02]  /*13d0*/  SHF.R.S32.HI R7, RZ, 0x5, R12 ;  /* 0x00000005ff077819 */ /* 0x000fc4000001140c */
[----:B------:R-:W-:Y:S02]  /*13e0*/  ISETP.GT.AND P4, PT, R22, 0x1f, PT ;  /* 0x0000001f1600780c */ /* 0x000fe40003f84270 */
[----:B-1----:R-:W-:-:S04]  /*13f0*/  IADD3 R4, P0, R2, UR11, RZ ;  /* 0x0000000b02047c10 */ /* 0x002fc8000ff1e0ff */
[----:B------:R-:W-:Y:S02]  /*1400*/  IADD3.X R5, R3, UR5, RZ, P0, !PT ;  /* 0x0000000503057c10 */ /* 0x000fe400087fe4ff */
[----:B--2---:R-:W-:-:S03]  /*1410*/  IADD3 R2, P0, R42, UR4, RZ ;  /* 0x000000042a027c10 */ /* 0x004fc6000ff1e0ff */
[----:B------:R1:W-:Y:S01]  /*1420*/  LDGSTS.E.BYPASS.LTC128B.128 [R14+0x3080], [R4.64], !P2 ;  /* 0x03080000040e7fae */ /* 0x0003e2000d101d46 */
[----:B------:R-:W-:Y:S02]  /*1430*/  IADD3.X R3, R43, UR9, RZ, P0, !PT ;  /* 0x000000092b037c10 */ /* 0x000fe400087fe4ff */
[----:B------:R-:W-:Y:S01]  /*1440*/  ISETP.LT.OR P2, PT, R8, 0x61, P6 ;  /* 0x000000610800780c */ /* 0x000fe20003741670 */
[----:B------:R-:W0:Y:S04]  /*1450*/  LDGDEPBAR ;  /* 0x00000000000079af */ /* 0x000e280000000000 */
[----:B------:R2:W-:Y:S01]  /*1460*/  LDGSTS.E.BYPASS.LTC128B.128 [R14+0x8080], [R42.64], !P1 ;  /* 0x080800002a0e7fae */ /* 0x0005e2000c901d46 */
[----:B------:R-:W-:-:S03]  /*1470*/  LEA R18, P1, R37, c[0x0][0x258], 0x2 ;  /* 0x0000960025127a11 */ /* 0x000fc600078210ff */
[----:B------:R3:W-:Y:S01]  /*1480*/  LDGSTS.E.BYPASS.LTC128B.128 [R14+0x9080], [R2.64], !P3 ;  /* 0x09080000020e7fae */ /* 0x0007e2000d901d46 */
[C---:B------:R-:W-:Y:S02]  /*1490*/  ISETP.LT.OR P3, PT, R8.reuse, 0x41, P6 ;  /* 0x000000410800780c */ /* 0x040fe40003761670 */
[----:B------:R-:W-:Y:S02]  /*14a0*/  LEA.HI.X R19, R37, c[0x0][0x25c], R26, 0x2, P1 ;  /* 0x0000970025137a11 */ /* 0x000fe400008f141a */
[----:B------:R-:W-:-:S03]  /*14b0*/  ISETP.LT.OR P1, PT, R8, 0x21, P5 ;  /* 0x000000210800780c */ /* 0x000fc60002f21670 */
[----:B------:R4:W-:Y:S01]  /*14c0*/  STL.64 [R1+0x28], R18 ;  /* 0x0000281201007387 */ /* 0x0009e20000100a00 */
[----:B-1----:R-:W-:Y:S02]  /*14d0*/  SHF.R.S32.HI R4, RZ, 0x4, R6 ;  /* 0x00000004ff047819 */ /* 0x002fe40000011406 */
[----:B------:R-:W-:Y:S02]  /*14e0*/  SHF.R.S32.HI R5, RZ, 0x1f, R12 ;  /* 0x0000001fff057819 */ /* 0x000fe4000001140c */
[----:B------:R-:W-:Y:S02]  /*14f0*/  LEA.HI R0, R6, R4, RZ, 0x1 ;  /* 0x0000000406007211 */ /* 0x000fe400078f08ff */
[----:B------:R-:W-:Y:S02]  /*1500*/  LEA.HI R5, R5, R7, RZ, 0x2 ;  /* 0x0000000705057211 */ /* 0x000fe400078f10ff */
[----:B------:R-:W-:Y:S02]  /*1510*/  LOP3.LUT R0, R0, 0xfffffffe, RZ, 0xc0, !PT ;  /* 0xfffffffe00007812 */ /* 0x000fe400078ec0ff */
[----:B------:R-:W-:-:S02]  /*1520*/  LOP3.LUT R5, R5, 0xfffffffc, RZ, 0xc0, !PT ;  /* 0xfffffffc05057812 */ /* 0x000fc400078ec0ff */
[----:B---3--:R-:W-:Y:S01]  /*1530*/  IADD3 R2, P0, R2, UR4, RZ ;  /* 0x0000000402027c10 */ /* 0x008fe2000ff1e0ff */
[----:B------:R-:W-:Y:S01]  /*1540*/  IMAD.IADD R200, R4, 0x1, -R0 ;  /* 0x0000000104c87824 */ /* 0x000fe200078e0a00 */
[----:B------:R-:W-:Y:S01]  /*1550*/  LOP3.LUT R0, R6, 0xfffffff0, RZ, 0xc0, !PT ;  /* 0xfffffff006007812 */ /* 0x000fe200078ec0ff */
[----:B------:R-:W-:Y:S01]  /*1560*/  IMAD.IADD R13, R7, 0x1, -R5 ;  /* 0x00000001070d7824 */ /* 0x000fe200078e0a05 */
[----:B------:R-:W-:Y:S02]  /*1570*/  IADD3.X R3, R3, UR9, RZ, P0, !PT ;  /* 0x0000000903037c10 */ /* 0x000fe400087fe4ff */
[----:B------:R-:W-:Y:S01]  /*1580*/  IADD3 R4, P0, R2, UR4, RZ ;  /* 0x0000000402047c10 */ /* 0x000fe2000ff1e0ff */
[----:B------:R-:W-:Y:S01]  /*1590*/  IMAD.IADD R6, R22, 0x1, -R0 ;  /* 0x0000000116067824 */ /* 0x000fe200078e0a00 */
[----:B------:R-:W-:Y:S01]  /*15a0*/  ULDC.64 UR4, c[0x0][0x208] ;  /* 0x0000820000047ab9 */ /* 0x000fe20000000a00 */
[----:B------:R1:W-:Y:S01]  /*15b0*/  LDGSTS.E.BYPASS.LTC128B.128 [R14+0xa080], [R2.64], !P3 ;  /* 0x0a080000020e7fae */ /* 0x0003e2000d901d46 */
[----:B------:R-:W-:Y:S01]  /*15c0*/  IADD3.X R5, R3, UR9, RZ, P0, !PT ;  /* 0x0000000903057c10 */ /* 0x000fe200087fe4ff */
[----:B------:R-:W-:Y:S01]  /*15d0*/  USHF.L.U32 UR8, UR4, 0x6, URZ ;  /* 0x0000000604087899 */ /* 0x000fe2000800063f */
[C---:B------:R-:W-:Y:S01]  /*15e0*/  ISETP.LT.OR P0, PT, R8.reuse, 0x1, P5 ;  /* 0x000000010800780c */ /* 0x040fe20002f01670 */
[----:B------:R-:W-:Y:S01]  /*15f0*/  USHF.L.U64.HI UR10, UR4, UR10, UR5 ;  /* 0x0000000a040a7299 */ /* 0x000fe20008010205 */
[----:B------:R-:W-:Y:S01]  /*1600*/  SHF.R.S32.HI R0, RZ, 0x1f, R6 ;  /* 0x0000001fff007819 */ /* 0x000fe20000011406 */
[----:B------:R3:W-:Y:S01]  /*1610*/  LDGSTS.E.BYPASS.LTC128B.128 [R14+0xb080], [R4.64], !P2 ;  /* 0x0b080000040e7fae */ /* 0x0007e2000d101d46 */
[----:B------:R-:W-:-:S02]  /*1620*/  ISETP.LT.OR P3, PT, R8, 0x41, P5 ;  /* 0x000000410800780c */ /* 0x000fc40002f61670 */
[----:B------:R-:W-:-:S04]  /*1630*/  LEA.HI R7, R0, R6, RZ, 0x3 ;  /* 0x0000000600077211 */ /* 0x000fc800078f18ff */
[----:B------:R-:W-:-:S05]  /*1640*/  LOP3.LUT R0, R7, 0xfffffff8, RZ, 0xc0, !PT ;  /* 0xfffffff807007812 */ /* 0x000fca00078ec0ff */
[----:B------:R-:W-:Y:S01]  /*1650*/  IMAD.IADD R9, R6, 0x1, -R0 ;  /* 0x0000000106097824 */ /* 0x000fe200078e0a00 */
[----:B------:R-:W-:Y:S01]  /*1660*/  LEA.HI R0, R32, R22, RZ, 0x7 ;  /* 0x0000001620007211 */ /* 0x000fe200078f38ff */
[----:B------:R-:W-:-:S03]  /*1670*/  IMAD.SHL.U32 R6, R36, 0x40, RZ ;  /* 0x0000004024067824 */ /* 0x000fc600078e00ff */
[----:B------:R-:W-:Y:S01]  /*1680*/  SHF.R.S32.HI R201, RZ, 0x7, R0 ;  /* 0x00000007ffc97819 */ /* 0x000fe20000011400 */
[----:B-1----:R-:W-:-:S04]  /*1690*/  @!P4 IMAD.SHL.U32 R2, R22, 0x10, RZ ;  /* 0x000000101602c824 */ /* 0x002fc800078e00ff */
[----:B------:R-:W-:Y:S01]  /*16a0*/  IMAD.SHL.U32 R0, R201, 0x8, RZ ;  /* 0x00000008c9007824 */ /* 0x000fe200078e00ff */
[----:B------:R1:W-:Y:S01]  /*16b0*/  @!P4 LDGSTS.E.BYPASS.LTC128B.128 [R2+0x18080], [R18.64] ;  /* 0x180800001202cfae */ /* 0x0003e2000b901d46 */
[----:B---3--:R-:W-:-:S03]  /*16c0*/  IADD3 R4, P2, R40, UR8, RZ ;  /* 0x0000000828047c10 */ /* 0x008fc6000ff5e0ff */
[----:B------:R-:W-:Y:S01]  /*16d0*/  LOP3.LUT R15, R0, 0x8, RZ, 0xc0, !PT ;  /* 0x00000008000f7812 */ /* 0x000fe200078ec0ff */
[----:B------:R-:W0:Y:S01]  /*16e0*/  LDGDEPBAR ;  /* 0x00000000000079af */ /* 0x000e220000000000 */
[----:B------:R-:W-:Y:S01]  /*16f0*/  IADD3.X R5, R41, UR10, RZ, P2, !PT ;  /* 0x0000000a29057c10 */ /* 0x000fe200097fe4ff */
[----:B------:R-:W-:Y:S01]  /*1700*/  IMAD.SHL.U32 R0, R200, 0x10, RZ ;  /* 0x00000010c8007824 */ /* 0x000fe200078e00ff */
[----:B------:R-:W-:Y:S01]  /*1710*/  ISETP.LT.OR P2, PT, R8, 0x61, P5 ;  /* 0x000000610800780c */ /* 0x000fe20002f41670 */
[----:B------:R2:W-:Y:S01]  /*1720*/  LDGSTS.E.BYPASS.LTC128B.128 [R14+0x10080], [R40.64], !P0 ;  /* 0x10080000280e7fae */ /* 0x0005e2000c101d46 */
[----:B------:R-:W-:Y:S02]  /*1730*/  IMAD.IADD R8, R11, 0x1, R16 ;  /* 0x000000010b087824 */ /* 0x000fe400078e0210 */
[----:B------:R-:W-:Y:S01]  /*1740*/  LOP3.LUT R0, R15, 0x10, R0, 0xf8, !PT ;  /* 0x000000100f007812 */ /* 0x000fe200078ef800 */
[----:B------:R3:W-:Y:S01]  /*1750*/  LDGSTS.E.BYPASS.LTC128B.128 [R14+0x11080], [R4.64], !P1 ;  /* 0x11080000040e7fae */ /* 0x0007e2000c901d46 */
[----:B-1----:R-:W-:-:S02]  /*1760*/  IADD3 R2, P0, R4, UR8, RZ ;  /* 0x0000000804027c10 */ /* 0x002fc4000ff1e0ff */
[C---:B----4-:R-:W-:Y:S02]  /*1770*/  LEA R18, P1, R20.reuse, c[0x0][0x280], 0x2 ;  /* 0x0000a00014127a11 */ /* 0x050fe400078210ff */
[----:B------:R-:W-:Y:S02]  /*1780*/  IADD3.X R3, R5, UR10, RZ, P0, !PT ;  /* 0x0000000a05037c10 */ /* 0x000fe400087fe4ff */
[----:B------:R-:W-:-:S03]  /*1790*/  LEA.HI.X R19, R20, c[0x0][0x284], R21, 0x2, P1 ;  /* 0x0000a10014137a11 */ /* 0x000fc600008f1415 */
[----:B------:R1:W-:Y:S01]  /*17a0*/  LDGSTS.E.BYPASS.LTC128B.128 [R14+0x12080], [R2.64], !P3 ;  /* 0x12080000020e7fae */ /* 0x0003e2000d901d46 */
[----:B---3--:R-:W-:-:S03]  /*17b0*/  IADD3 R4, P0, R2, UR8, RZ ;  /* 0x0000000802047c10 */ /* 0x008fc6000ff1e0ff */
[----:B------:R-:W-:Y:S01]  /*17c0*/  STL.64 [R1+0x20], R18 ;  /* 0x0000201201007387 */ /* 0x000fe20000100a00 */
[----:B------:R-:W-:Y:S02]  /*17d0*/  IADD3.X R5, R3, UR10, RZ, P0, !PT ;  /* 0x0000000a03057c10 */ /* 0x000fe400087fe4ff */
[----:B------:R-:W-:-:S03]  /*17e0*/  PLOP3.LUT P0, PT, PT, PT, UP0, 0x80, 0x0 ;  /* 0x000000000000781c */ /* 0x000fc60003f0f008 */
[----:B------:R3:W-:Y:S01]  /*17f0*/  LDGSTS.E.BYPASS.LTC128B.128 [R14+0x13080], [R4.64], !P2 ;  /* 0x13080000040e7fae */ /* 0x0007e2000d101d46 */
[----:B-1----:R-:W-:Y:S02]  /*1800*/  @!P4 IMAD.SHL.U32 R2, R22, 0x10, RZ ;  /* 0x000000101602c824 */ /* 0x002fe400078e00ff */
[----:B------:R-:W-:-:S03]  /*1810*/  IMAD.SHL.U32 R3, R9, 0x40, RZ ;  /* 0x0000004009037824 */ /* 0x000fc600078e00ff */
[----:B------:R1:W-:Y:S02]  /*1820*/  @!P4 LDGSTS.E.BYPASS.LTC128B.128 [R2+0x18480], [R18.64] ;  /* 0x184800001202cfae */ /* 0x0003e4000b901d46 */
[----:B------:R-:W-:Y:S02]  /*1830*/  LOP3.LUT R3, R3, 0x1c0, RZ, 0xc0, !PT ;  /* 0x000001c003037812 */ /* 0x000fe400078ec0ff */
[----:B------:R-:W0:Y:S01]  /*1840*/  LDGDEPBAR ;  /* 0x00000000000079af */ /* 0x000e220000000000 */
[----:B---3--:R-:W-:-:S03]  /*1850*/  IADD3 R5, P1, R6, R10, RZ ;  /* 0x0000000a06057210 */ /* 0x008fc60007f3e0ff */
[----:B------:R-:W0:Y:S01]  /*1860*/  LDGDEPBAR ;  /* 0x00000000000079af */ /* 0x000e220000000000 */
[----:B------:R-:W-:-:S03]  /*1870*/  SHF.R.U32.HI R4, RZ, 0x3, R3 ;  /* 0x00000003ff047819 */ /* 0x000fc60000011603 */
[----:B------:R3:W-:Y:S01]  /*1880*/  STL [R1+0x40], R5 ;  /* 0x0000400501007387 */ /* 0x0007e20000100800 */
[----:B-1----:R-:W-:-:S05]  /*1890*/  IMAD.SHL.U32 R2, R200, 0x8, RZ ;  /* 0x00000008c8027824 */ /* 0x002fca00078e00ff */
[----:B------:R-:W-:Y:S02]  /*18a0*/  LOP3.LUT R2, R3, 0x8, R2, 0xf8, !PT ;  /* 0x0000000803027812 */ /* 0x000fe400078ef802 */
[----:B------:R-:W-:Y:S01]  /*18b0*/  LOP3.LUT R3, R4, R0, R3, 0x1e, !PT ;  /* 0x0000000004037212 */ /* 0x000fe200078e1e03 */
[----:B------:R-:W-:Y:S01]  /*18c0*/  IMAD.SHL.U32 R0, R13, 0x400, RZ ;  /* 0x000004000d007824 */ /* 0x000fe200078e00ff */
[----:B------:R-:W-:Y:S01]  /*18d0*/  LOP3.LUT R4, R2, R4, RZ, 0x3c, !PT ;  /* 0x0000000402047212 */ /* 0x000fe200078e3cff */
[----:B---3--:R-:W-:-:S05]  /*18e0*/  IMAD.SHL.U32 R5, R7, 0x40, RZ ;  /* 0x0000004007057824 */ /* 0x008fca00078e00ff */
[----:B------:R-:W-:Y:S02]  /*18f0*/  LOP3.LUT R2, R5, 0xfffffe00, RZ, 0xc0, !PT ;  /* 0xfffffe0005027812 */ /* 0x000fe400078ec0ff */
[----:B------:R-:W-:Y:S02]  /*1900*/  LEA.HI.X.SX32 R5, R6, R8, 0x1, P1 ;  /* 0x0000000806057211 */ /* 0x000fe400008f0eff */
[-C--:B------:R-:W-:Y:S02]  /*1910*/  IADD3 R207, R4, R2.reuse, R0 ;  /* 0x0000000204cf7210 */ /* 0x080fe40007ffe000 */
[----:B------:R-:W-:Y:S01]  /*1920*/  LOP3.LUT R206, R3, R2, RZ, 0xfc, !PT ;  /* 0x0000000203ce7212 */ /* 0x000fe200078efcff */
[----:B------:R2:W-:Y:S01]  /*1930*/  STL [R1+0x3c], R5 ;  /* 0x00003c0501007387 */ /* 0x0005e20000100800 */
[C---:B------:R-:W-:Y:S02]  /*1940*/  IADD3 R2, R14.reuse, 0x10080, RZ ;  /* 0x000100800e027810 */ /* 0x040fe40007ffe0ff */
[----:B------:R-:W-:-:S03]  /*1950*/  IADD3 R3, R14, 0x8080, RZ ;  /* 0x000080800e037810 */ /* 0x000fc60007ffe0ff */
[----:B------:R2:W-:Y:S04]  /*1960*/  STL [R1+0x34], R2 ;  /* 0x0000340201007387 */ /* 0x0005e80000100800 */
[----:B------:R2:W-:Y:S01]  /*1970*/  STL [R1+0x38], R3 ;  /* 0x0000380301007387 */ /* 0x0005e20000100800 */
[----:B------:R-:W-:Y:S05]  /*1980*/  @!P0 BRA `(.L_x_975) ;  /* 0x0000021000008947 */ /* 0x000fea0003800000 */
[----:B------:R-:W-:Y:S01]  /*1990*/  USHF.L.U32 UR12, UR4, 0x5, URZ ;  /* 0x00000005040c7899 */ /* 0x000fe2000800063f */
[----:B--2---:R-:W-:Y:S01]  /*19a0*/  IMAD.U32 R2, RZ, RZ, UR13 ;  /* 0x0000000dff027e24 */ /* 0x004fe2000f8e00ff */
[----:B------:R-:W-:Y:S01]  /*19b0*/  ULDC UR5, c[0x0][0x20c] ;  /* 0x0000830000057ab9 */ /* 0x000fe20000000800 */
[----:B------:R-:W-:Y:S01]  /*19c0*/  BSSY B0, `(.L_x_975) ;  /* 0x000001d000007945 */ /* 0x000fe20003800000 */
[----:B------:R-:W-:Y:S02]  /*19d0*/  UMOV UR11, 0x5 ;  /* 0x00000005000b7882 */ /* 0x000fe40000000000 */
[----:B------:R-:W-:Y:S01]  /*19e0*/  USHF.L.U64.HI UR5, UR4, UR11, UR5 ;  /* 0x0000000b04057299 */ /* 0x000fe20008010205 */
[----:B------:R-:W-:Y:S01]  /*19f0*/  IADD3 R6, -R39, -0x80, R2 ;  /* 0xffffff8027067810 */ /* 0x000fe20007ffe102 */
[----:B------:R-:W-:-:S02]  /*1a00*/  USHF.L.U32 UR4, UR12, 0x1, URZ ;  /* 0x000000010c047899 */ /* 0x000fc4000800063f */
[----:B------:R-:W-:Y:S01]  /*1a10*/  USHF.L.U64.HI UR5, UR12, 0x1, UR5 ;  /* 0x000000010c057899 */ /* 0x000fe20008010205 */
[C---:B------:R-:W-:Y:S02]  /*1a20*/  ISETP.LT.OR P1, PT, R6.reuse, 0x1, P5 ;  /* 0x000000010600780c */ /* 0x040fe40002f21670 */
[----:B------:R-:W-:Y:S01]  /*1a30*/  ISETP.LT.OR P3, PT, R6, 0x21, P5 ;  /* 0x000000210600780c */ /* 0x000fe20002f61670 */
[----:B------:R-:W-:Y:S02]  /*1a40*/  IMAD.U32 R3, RZ, RZ, UR4 ;  /* 0x00000004ff037e24 */ /* 0x000fe4000f8e00ff */
[----:B------:R-:W-:-:S03]  /*1a50*/  IMAD.U32 R4, RZ, RZ, UR5 ;  /* 0x00000005ff047e24 */ /* 0x000fc6000f8e00ff */
        /* <DEDUP_REMOVED lines=17> */
[----:B--2---:R-:W-:-:S05]  /*1b70*/  SHF.L.U32 R2, R22, 0x4, RZ ;  /* 0x0000000416027819 */ /* 0x004fca00000006ff */
[----:B------:R1:W-:Y:S02]  /*1b80*/  LDGSTS.E.BYPASS.LTC128B.128 [R2+0x18680], [R18.64+0x200] ;  /* 0x1868020012027fae */ /* 0x0003e4000b901d46 */
.L_x_976:
[----:B------:R-:W-:Y:S05]  /*1b90*/  BSYNC B0 ;  /* 0x0000000000007941 */ /* 0x000fea0003800000 */
.L_x_975:
[----:B-12---:R-:W-:Y:S01]  /*1ba0*/  LEA.HI R2, R32, R22, RZ, 0x2 ;  /* 0x0000001620027211 */ /* 0x006fe200078f10ff */
[----:B------:R-:W-:Y:S01]  /*1bb0*/  IMAD.SHL.U32 R5, R35, 0x40, RZ ;  /* 0x0000004023057824 */ /* 0x000fe200078e00ff */
[----:B------:R-:W-:Y:S01]  /*1bc0*/  LOP3.LUT R4, R12, 0xffffffe0, RZ, 0xc0, !PT ;  /* 0xffffffe00c047812 */ /* 0x000fe200078ec0ff */
[----:B------:R-:W-:Y:S01]  /*1bd0*/  IMAD.SHL.U32 R7, R13, 0x10, RZ ;  /* 0x000000100d077824 */ /* 0x000fe200078e00ff */
[----:B------:R-:W-:Y:S01]  /*1be0*/  LOP3.LUT R3, R2, 0x3ffffffc, RZ, 0xc0, !PT ;  /* 0x3ffffffc02037812 */ /* 0x000fe200078ec0ff */
[----:B------:R-:W-:Y:S01]  /*1bf0*/  IMAD.MOV.U32 R220, RZ, RZ, 0x40 ;  /* 0x00000040ffdc7424 */ /* 0x000fe200078e00ff */
[----:B------:R-:W-:Y:S01]  /*1c00*/  LOP3.LUT R8, R5, 0x1c0, RZ, 0xc0, !PT ;  /* 0x000001c005087812 */ /* 0x000fe200078ec0ff */
[C---:B------:R-:W-:Y:S01]  /*1c10*/  IMAD.IADD R10, R22.reuse, 0x1, -R4 ;  /* 0x00000001160a7824 */ /* 0x040fe200078e0a04 */
[----:B------:R-:W-:Y:S01]  /*1c20*/  LEA.HI R4, R201, R201, RZ, 0x1 ;  /* 0x000000c9c9047211 */ /* 0x000fe200078f08ff */
[----:B------:R-:W-:Y:S01]  /*1c30*/  IMAD.IADD R22, R22, 0x1, -R3 ;  /* 0x0000000116167824 */ /* 0x000fe200078e0a03 */
[--C-:B------:R-:W-:Y:S01]  /*1c40*/  SHF.R.S32.HI R6, RZ, 0x2, R2.reuse ;  /* 0x00000002ff067819 */ /* 0x100fe20000011402 */
[----:B------:R-:W-:Y:S01]  /*1c50*/  IMAD.SHL.U32 R3, R39, 0x8, RZ ;  /* 0x0000000827037824 */ /* 0x000fe200078e00ff */
[----:B------:R-:W-:Y:S01]  /*1c60*/  SHF.R.S32.HI R2, RZ, 0x1f, R2 ;  /* 0x0000001fff027819 */ /* 0x000fe20000011402 */
[----:B------:R-:W-:Y:S01]  /*1c70*/  IMAD R22, R22, 0x2, R0 ;  /* 0x0000000216167824 */ /* 0x000fe200078e0200 */
[C---:B------:R-:W-:Y:S01]  /*1c80*/  LOP3.LUT P3, RZ, R9.reuse, 0x4, RZ, 0xc0, !PT ;  /* 0x0000000409ff7812 */ /* 0x040fe2000786c0ff */
[----:B------:R-:W-:Y:S01]  /*1c90*/  IMAD.MOV.U32 R205, RZ, RZ, 0x20 ;  /* 0x00000020ffcd7424 */ /* 0x000fe200078e00ff */
[----:B------:R-:W-:Y:S01]  /*1ca0*/  LOP3.LUT P0, RZ, R9, 0x2, RZ, 0xc0, !PT ;  /* 0x0000000209ff7812 */ /* 0x000fe2000780c0ff */
[----:B------:R-:W0:Y:S01]  /*1cb0*/  LDGDEPBAR ;  /* 0x00000000000079af */ /* 0x000e220000000000 */
[----:B------:R-:W-:Y:S01]  /*1cc0*/  LOP3.LUT R3, R3, 0x8, RZ, 0xc0, !PT ;  /* 0x0000000803037812 */ /* 0x000fe200078ec0ff */
[----:B------:R-:W-:Y:S01]  /*1cd0*/  UIADD3 UR7, UR13, 0x7f, URZ ;  /* 0x0000007f0d077890 */ /* 0x000fe2000fffe03f */
[--C-:B------:R-:W-:Y:S01]  /*1ce0*/  SHF.R.U32.HI R9, RZ, 0x3, R8.reuse ;  /* 0x00000003ff097819 */ /* 0x100fe20000011608 */
[----:B------:R-:W-:Y:S01]  /*1cf0*/  CS2R R126, SRZ ;  /* 0x00000000007e7805 */ /* 0x000fe2000001ff00 */
[----:B------:R-:W-:Y:S01]  /*1d00*/  LOP3.LUT R5, R8, 0x30, R7, 0xf8, !PT ;  /* 0x0000003008057812 */ /* 0x000fe200078ef807 */
[----:B------:R-:W-:Y:S01]  /*1d10*/  USHF.R.S32.HI UR6, URZ, 0x1f, UR7 ;  /* 0x0000001f3f067899 */ /* 0x000fe20008011407 */
[----:B------:R-:W-:Y:S01]  /*1d20*/  LOP3.LUT R4, R4, 0xfffffffe, RZ, 0xc0, !PT ;  /* 0xfffffffe04047812 */ /* 0x000fe200078ec0ff */
[----:B------:R-:W-:Y:S01]  /*1d30*/  CS2R R124, SRZ ;  /* 0x00000000007c7805 */ /* 0x000fe2000001ff00 */
[----:B------:R-:W-:Y:S01]  /*1d40*/  LEA.HI R2, R2, R6, RZ, 0x3 ;  /* 0x0000000602027211 */ /* 0x000fe200078f18ff */
[----:B------:R-:W-:Y:S01]  /*1d50*/  ULEA.HI UR6, UR6, UR7, URZ, 0x7 ;  /* 0x0000000706067291 */ /* 0x000fe2000f8f383f */
[----:B------:R-:W-:Y:S01]  /*1d60*/  LOP3.LUT R8, R9, R3, R8, 0x1e, !PT ;  /* 0x0000000309087212 */ /* 0x000fe200078e1e08 */
[----:B------:R-:W-:Y:S01]  /*1d70*/  IMAD.IADD R4, R201, 0x1, -R4 ;  /* 0x00000001c9047824 */ /* 0x000fe200078e0a04 */
[----:B------:R-:W-:Y:S01]  /*1d80*/  LOP3.LUT R5, R9, R5, R3, 0x1e, !PT ;  /* 0x0000000509057212 */ /* 0x000fe200078e1e03 */
[----:B------:R-:W-:Y:S01]  /*1d90*/  IMAD R201, R200, 0x2, R201 ;  /* 0x00000002c8c97824 */ /* 0x000fe200078e02c9 */
[----:B------:R-:W-:Y:S01]  /*1da0*/  SHF.R.S32.HI R3, RZ, 0x1f, R10 ;  /* 0x0000001fff037819 */ /* 0x000fe2000001140a */
[----:B------:R-:W-:Y:S01]  /*1db0*/  IMAD R212, R4, -0x8, R212 ;  /* 0xfffffff804d47824 */ /* 0x000fe200078e02d4 */
[----:B------:R-:W-:Y:S01]  /*1dc0*/  LOP3.LUT R2, R2, 0xfffffff8, RZ, 0xc0, !PT ;  /* 0xfffffff802027812 */ /* 0x000fe200078ec0ff */
[----:B------:R-:W-:Y:S01]  /*1dd0*/  IMAD R200, R200, 0x200, R5 ;  /* 0x00000200c8c87824 */ /* 0x000fe200078e0205 */
[----:B------:R-:W-:Y:S01]  /*1de0*/  LEA.HI R0, R3, R10, RZ, 0x2 ;  /* 0x0000000a03007211 */ /* 0x000fe200078f10ff */
[----:B------:R-:W-:Y:S01]  /*1df0*/  IMAD.U32 R201, R201, 0x200, R8 ;  /* 0x00000200c9c97824 */ /* 0x000fe200078e0008 */
        /* <DEDUP_REMOVED lines=8> */
[----:B------:R-:W-:Y:S01]  /*1e80*/  SEL R203, R205, 0xffffffe0, !P2 ;  /* 0xffffffe0cdcb7807 */ /* 0x000fe20005000000 */
[----:B------:R1:W-:Y:S01]  /*1e90*/  STL [R1+0x4], R0 ;  /* 0x0000040001007387 */ /* 0x0003e20000100800 */
[----:B------:R-:W-:Y:S01]  /*1ea0*/  SEL R202, R220, 0xffffffc0, !P1 ;  /* 0xffffffc0dcca7807 */ /* 0x000fe20004800000 */
[----:B------:R-:W-:Y:S01]  /*1eb0*/  IMAD R212, R5, -0x2, R212 ;  /* 0xfffffffe05d47824 */ /* 0x000fe200078e02d4 */
[----:B------:R-:W-:Y:S01]  /*1ec0*/  R2P PR, R4, 0x6 ;  /* 0x0000000604007804 */ /* 0x000fe20000000000 */
[C---:B------:R-:W-:Y:S01]  /*1ed0*/  IMAD.IADD R204, R201.reuse, 0x1, R203 ;  /* 0x00000001c9cc7824 */ /* 0x040fe200078e02cb */
[C---:B------:R-:W-:Y:S01]  /*1ee0*/  SEL R172, R220.reuse, 0xffffffc0, !P3 ;  /* 0xffffffc0dcac7807 */ /* 0x040fe20005800000 */
[----:B------:R-:W-:Y:S01]  /*1ef0*/  IMAD.IADD R202, R201, 0x1, R202 ;  /* 0x00000001c9ca7824 */ /* 0x000fe200078e02ca */
[----:B------:R-:W-:Y:S01]  /*1f00*/  SEL R208, R205, 0xffffffe0, !P3 ;  /* 0xffffffe0cdd07807 */ /* 0x000fe20005800000 */
        /* <DEDUP_REMOVED lines=17> */
[----:B-1----:R-:W-:Y:S01]  /*2020*/  LOP3.LUT R0, R3, 0x1c0, RZ, 0xc0, !PT ;  /* 0x000001c003007812 */ /* 0x002fe200078ec0ff */
[----:B------:R-:W-:Y:S01]  /*2030*/  CS2R R98, SRZ ;  /* 0x0000000000627805 */ /* 0x000fe2000001ff00 */
[----:B------:R-:W-:Y:S01]  /*2040*/  CS2R R96, SRZ ;  /* 0x0000000000607805 */ /* 0x000fe2000001ff00 */
[----:B------:R-:W-:Y:S01]  /*2050*/  CS2R R90, SRZ ;  /* 0x00000000005a7805 */ /* 0x000fe2000001ff00 */
[----:B------:R-:W-:Y:S01]  /*2060*/  SHF.R.U32.HI R2, RZ, 0x3, R0 ;  /* 0x00000003ff027819 */ /* 0x000fe20000011600 */
[----:B------:R-:W-:Y:S01]  /*2070*/  CS2R R88, SRZ ;  /* 0x0000000000587805 */ /* 0x000fe2000001ff00 */
[----:B------:R-:W-:Y:S01]  /*2080*/  CS2R R86, SRZ ;  /* 0x0000000000567805 */ /* 0x000fe2000001ff00 */
[----:B------:R-:W-:Y:S01]  /*2090*/  CS2R R84, SRZ ;  /* 0x0000000000547805 */ /* 0x000fe2000001ff00 */
[----:B------:R-:W-:Y:S01]  /*20a0*/  LOP3.LUT R0, R2, R0, R15, 0x1e, !PT ;  /* 0x0000000002007212 */ /* 0x000fe200078e1e0f */
[----:B------:R-:W-:Y:S01]  /*20b0*/  IMAD.MOV.U32 R2, RZ, RZ, 0x40 ;  /* 0x00000040ff027424 */ /* 0x000fe200078e00ff */
[----:B------:R-:W-:Y:S01]  /*20c0*/  CS2R R78, SRZ ;  /* 0x00000000004e7805 */ /* 0x000fe2000001ff00 */
[----:B------:R-:W-:Y:S01]  /*20d0*/  CS2R R76, SRZ ;  /* 0x00000000004c7805 */ /* 0x000fe2000001ff00 */
[----:B------:R-:W-:Y:S01]  /*20e0*/  CS2R R82, SRZ ;  /* 0x0000000000527805 */ /* 0x000fe2000001ff00 */
[----:B------:R-:W-:Y:S01]  /*20f0*/  IMAD.IADD R0, R0, 0x1, R22 ;  /* 0x0000000100007824 */ /* 0x000fe200078e0216 */
[----:B------:R-:W-:Y:S01]  /*2100*/  SEL R2, R2, 0xffffffc0, !P3 ;  /* 0xffffffc002027807 */ /* 0x000fe20005800000 */
[----:B------:R-:W-:Y:S01]  /*2110*/  CS2R R80, SRZ ;  /* 0x0000000000507805 */ /* 0x000fe2000001ff00 */
[----:B------:R-:W-:Y:S01]  /*2120*/  CS2R R74, SRZ ;  /* 0x00000000004a7805 */ /* 0x000fe2000001ff00 */
[----:B------:R-:W-:Y:S01]  /*2130*/  CS2R R72, SRZ ;  /* 0x0000000000487805 */ /* 0x000fe2000001ff00 */
[----:B------:R-:W-:Y:S01]  /*2140*/  LEA R218, R0, 0x18880, 0x1 ;  /* 0x0001888000da7811 */ /* 0x000fe200078e08ff */
[----:B------:R1:W-:Y:S01]  /*2150*/  STL [R1+0x30], R2 ;  /* 0x0000300201007387 */ /* 0x0003e20000100800 */
[----:B------:R-:W-:Y:S01]  /*2160*/  CS2R R70, SRZ ;  /* 0x0000000000467805 */ /* 0x000fe2000001ff00 */
[----:B------:R-:W-:Y:S01]  /*2170*/  CS2R R68, SRZ ;  /* 0x0000000000447805 */ /* 0x000fe2000001ff00 */
[C---:B------:R-:W-:Y:S01]  /*2180*/  IADD3 R219, R218.reuse, 0x20, RZ ;  /* 0x00000020dadb7810 */ /* 0x040fe20007ffe0ff */
[C---:B------:R-:W-:Y:S01]  /*2190*/  IMAD.IADD R221, R218.reuse, 0x1, R220 ;  /* 0x00000001dadd7824 */ /* 0x040fe200078e02dc */
[----:B------:R-:W-:Y:S01]  /*21a0*/  @P1 IADD3 R219, R218, -0x20, RZ ;  /* 0xffffffe0dadb1810 */ /* 0x000fe20007ffe0ff */
[----:B------:R-:W-:Y:S01]  /*21b0*/  IMAD.SHL.U32 R200, R200, 0x2, RZ ;  /* 0x00000002c8c87824 */ /* 0x000fe200078e00ff */
[----:B------:R-:W-:Y:S01]  /*21c0*/  SEL R205, R205, 0xffffffe0, !P0 ;  /* 0xffffffe0cdcd7807 */ /* 0x000fe20004000000 */
[----:B------:R-:W-:Y:S01]  /*21d0*/  IMAD.IADD R203, R203, 0x1, R202 ;  /* 0x00000001cbcb7824 */ /* 0x000fe200078e02ca */
[----:B------:R-:W-:Y:S01]  /*21e0*/  UMOV UR5, URZ ;  /* 0x0000003f00057c82 */ /* 0x000fe20008000000 */
[----:B------:R-:W-:Y:S01]  /*21f0*/  IMAD.IADD R220, R220, 0x1, R219 ;  /* 0x00000001dcdc7824 */ /* 0x000fe200078e02db */
[----:B------:R-:W-:Y:S01]  /*2200*/  UMOV UR12, 0x1 ;  /* 0x00000001000c7882 */ /* 0x000fe20000000000 */
[----:B------:R-:W-:Y:S01]  /*2210*/  IMAD.IADD R209, R206, 0x1, R208 ;  /* 0x00000001ced17824 */ /* 0x000fe200078e02d0 */
[----:B------:R-:W-:-:S02]  /*2220*/  UMOV UR11, URZ ;  /* 0x0000003f000b7c82 */ /* 0x000fc40008000000 */
[----:B------:R-:W-:Y:S02]  /*2230*/  UMOV UR4, URZ ;  /* 0x0000003f00047c82 */ /* 0x000fe40008000000 */
[----:B------:R-:W-:Y:S02]  /*2240*/  ULDC.64 UR16, c[0x0][0x118] ;  /* 0x0000460000107ab9 */ /* 0x000fe40000000a00 */
[----:B------:R-:W-:Y:S02]  /*2250*/  USHF.R.S32.HI UR8, URZ, 0x7, UR6 ;  /* 0x000000073f087899 */ /* 0x000fe40008011406 */
[----:B------:R-:W-:Y:S02]  /*2260*/  ULDC.64 UR14, c[0x0][0x118] ;  /* 0x00004600000e7ab9 */ /* 0x000fe40000000a00 */
.L_x_979:
[----:B------:R-:W-:Y:S04]  /*2270*/  DEPBAR.LE SB0, 0x1 ;  /* 0x000080400000791a */ /* 0x000fe80000000000 */
[----:B------:R-:W-:Y:S01]  /*2280*/  BAR.SYNC.DEFER_BLOCKING 0x0 ;  /* 0x0000000000007b1d */ /* 0x000fe20000010000 */
[----:B------:R-:W-:Y:S01]  /*2290*/  IMAD.U32 R0, RZ, RZ, UR4 ;  /* 0x00000004ff007e24 */ /* 0x000fe2000f8e00ff */
[----:B------:R-:W-:Y:S01]  /*22a0*/  UIADD3 UR20, UR5, 0x1, URZ ;  /* 0x0000000105147890 */ /* 0x000fe2000fffe03f */
[----:B-1----:R-:W-:Y:S03]  /*22b0*/  IMAD.U32 R2, RZ, RZ, UR4 ;  /* 0x00000004ff027e24 */ /* 0x002fe6000f8e00ff */
        /* <DEDUP_REMOVED lines=80> */
[----:B------:R-:W1:Y:S01]  /*27c0*/  LDS R211, [R211+0x181a0] ;  /* 0x0181a000d3d37984 */ /* 0x000e620000000800 */
        /* <DEDUP_REMOVED lines=36> */
[----:B-12-4-:R-:W2:Y:S01]  /*2a10*/  LDL R224, [R1] ;  /* 0x0000000001e07983 */ /* 0x016ea20000100800 */
[----:B------:R-:W-:Y:S01]  /*2a20*/  ULDC.64 UR6, c[0x0][0x178] ;  /* 0x00005e0000067ab9 */ /* 0x000fe20000000a00 */
[----:B------:R-:W-:Y:S01]  /*2a30*/  IMAD.U32 R136, RZ, RZ, UR12 ;  /* 0x0000000cff887e24 */ /* 0x000fe2000f8e00ff */
[----:B------:R-:W-:Y:S01]  /*2a40*/  UIMAD UR19, UR20, -0x80, UR13 ;  /* 0xffffff80141378a4 */ /* 0x000fe2000f8e020d */
[----:B------:R-:W3:Y:S01]  /*2a50*/  LDL.64 R222, [R1+0x10] ;  /* 0x0000100001de7983 */ /* 0x000ee20000100a00 */
[----:B------:R-:W-:Y:S01]  /*2a60*/  IMAD.U32 R138, RZ, RZ, UR12 ;  /* 0x0000000cff8a7e24 */ /* 0x000fe2000f8e00ff */
[----:B------:R-:W-:Y:S01]  /*2a70*/  UIMAD.WIDE.U32 UR22, UR20, UR6, URZ ;  /* 0x00000006141672a5 */ /* 0x000fe2000f8e003f */
[----:B------:R-:W-:Y:S01]  /*2a80*/  IMAD.U32 R139, RZ, RZ, UR5 ;  /* 0x00000005ff8b7e24 */ /* 0x000fe2000f8e00ff */
[----:B------:R-:W4:Y:S01]  /*2a90*/  LDL R213, [R1+0x38] ;  /* 0x0000380001d57983 */ /* 0x000f220000100800 */
[----:B------:R-:W-:Y:S03]  /*2aa0*/  USHF.R.S32.HI UR18, URZ, 0x1f, UR20 ;  /* 0x0000001f3f127899 */ /* 0x000fe60008011414 */
[----:B------:R-:W5:Y:S01]  /*2ab0*/  LDL.64 R216, [R1+0x18] ;  /* 0x0000180001d87983 */ /* 0x000f620000100a00 */
[----:B------:R-:W-:Y:S01]  /*2ac0*/  @!P4 LEA R140, R139, 0x80, 0x7 ;  /* 0x000000808b8cc811 */ /* 0x000fe200078e38ff */
[----:B------:R-:W-:Y:S01]  /*2ad0*/  UIMAD UR18, UR18, UR6, URZ ;  /* 0x00000006121272a4 */ /* 0x000fe2000f8e023f */
[----:B------:R-:W-:Y:S01]  /*2ae0*/  IMAD.U32 R132, RZ, RZ, UR22 ;  /* 0x00000016ff847e24 */ /* 0x000fe2000f8e00ff */
[----:B------:R-:W5:Y:S01]  /*2af0*/  LDL.64 R214, [R1+0x28] ;  /* 0x0000280001d67983 */ /* 0x000f620000100a00 */
[----:B------:R-:W-:Y:S01]  /*2b00*/  IMAD.U32 R134, RZ, RZ, UR22 ;  /* 0x00000016ff867e24 */ /* 0x000fe2000f8e00ff */
[----:B------:R-:W-:Y:S02]  /*2b10*/  UIMAD UR18, UR20, UR7, UR18 ;  /* 0x00000007141272a4 */ /* 0x000fe4000f8e0212 */
[----:B------:R-:W-:Y:S02]  /*2b20*/  USHF.L.U32 UR6, UR6, 0x6, URZ ;  /* 0x0000000606067899 */ /* 0x000fe4000800063f */
[----:B------:R-:W-:Y:S06]  /*2b30*/  UIADD3 UR18, UR23, UR18, URZ ;  /* 0x0000001217127290 */ /* 0x000fec000fffe03f */
[----:B------:R-:W-:Y:S01]  /*2b40*/  IMAD.U32 R133, RZ, RZ, UR18 ;  /* 0x00000012ff857e24 */ /* 0x000fe2000f8e00ff */
[----:B--2---:R-:W-:Y:S04]  /*2b50*/  IADD3 R137, -R224, UR19, RZ ;  /* 0x00000013e0897c10 */ /* 0x004fe8000fffe1ff */
[C---:B------:R-:W-:Y:S02]  /*2b60*/  ISETP.LT.OR P0, PT, R137.reuse, 0x1, P6 ;  /* 0x000000018900780c */ /* 0x040fe40003701670 */
[----:B---3--:R-:W-:Y:S01]  /*2b70*/  LEA R132, P1, R132, R222, 0x8 ;  /* 0x000000de84847211 */ /* 0x008fe200078240ff */
[----:B----4-:R-:W-:Y:S01]  /*2b80*/  IMAD R136, R136, 0x4000, R213 ;  /* 0x0000400088887824 */ /* 0x010fe200078e02d5 */
[C---:B------:R-:W-:Y:S02]  /*2b90*/  ISETP.LT.OR P3, PT, R137.reuse, 0x21, P6 ;  /* 0x000000218900780c */ /* 0x040fe40003761670 */
[----:B------:R-:W-:Y:S02]  /*2ba0*/  LEA.HI.X R133, R134, R223, R133, 0x8, P1 ;  /* 0x000000df86857211 */ /* 0x000fe400008f4485 */
[----:B------:R-:W-:Y:S02]  /*2bb0*/  IADD3 R134, P1, R132, UR6, RZ ;  /* 0x0000000684867c10 */ /* 0x000fe4000ff3e0ff */
[----:B------:R-:W-:Y:S03]  /*2bc0*/  ISETP.LT.OR P2, PT, R137, 0x41, P6 ;  /* 0x000000418900780c */ /* 0x000fe60003741670 */
[----:B------:R-:W-:Y:S01]  /*2bd0*/  @!PT LDS RZ, [RZ] ;  /* 0x00000000fffff984 */ /* 0x000fe20000000800 */
[----:B------:R-:W-:Y:S01]  /*2be0*/  @!PT LDS RZ, [RZ] ;  /* 0x00000000fffff984 */ /* 0x000fe20000000800 */
[----:B------:R-:W-:Y:S01]  /*2bf0*/  @!PT LDS RZ, [RZ] ;  /* 0x00000000fffff984 */ /* 0x000fe20000000800 */
[----:B------:R1:W-:Y:S01]  /*2c00*/  LDGSTS.E.BYPASS.LTC128B.128 [R136], [R132.64], !P0 ;  /* 0x0000000084887fae */ /* 0x0003e2000c101d50 */
[----:B------:R-:W-:Y:S02]  /*2c10*/  IADD3.X R135, R133, UR9, RZ, P1, !PT ;  /* 0x0000000985877c10 */ /* 0x000fe40008ffe4ff */
[----:B------:R-:W-:Y:S01]  /*2c20*/  ISETP.LT.OR P1, PT, R137, 0x61, P6 ;  /* 0x000000618900780c */ /* 0x000fe20003721670 */
[----:B-----5:R-:W-:Y:S02]  /*2c30*/  @!P4 IMAD R137, R138, 0x80, R216 ;  /* 0x000000808a89c824 */ /* 0x020fe400078e02d8 */
[----:B------:R2:W-:Y:S02]  /*2c40*/  LDGSTS.E.BYPASS.LTC128B.128 [R136+0x1000], [R134.64], !P3 ;  /* 0x0100000086887fae */ /* 0x0005e4000d901d50 */
[----:B------:R-:W-:Y:S01]  /*2c50*/  @!P4 IMAD.SHL.U32 R137, R137, 0x4, RZ ;  /* 0x000000048989c824 */ /* 0x000fe200078e00ff */
[----:B-1----:R-:W-:Y:S04]  /*2c60*/  IADD3 R132, P0, R134, UR6, RZ ;  /* 0x0000000686847c10 */ /* 0x002fe8000ff1e0ff */
[----:B------:R-:W-:Y:S02]  /*2c70*/  IADD3.X R133, R135, UR9, RZ, P0, !PT ;  /* 0x0000000987857c10 */ /* 0x000fe400087fe4ff */
[----:B------:R-:W-:Y:S01]  /*2c80*/  IADD3 R138, P0, R132, UR6, RZ ;  /* 0x00000006848a7c10 */ /* 0x000fe2000ff1e0ff */
[----:B--2---:R-:W-:Y:S02]  /*2c90*/  @!P4 IMAD.WIDE R134, R140, 0x4, R214 ;  /* 0x000000048c86c825 */ /* 0x004fe400078e02d6 */
[----:B------:R1:W-:Y:S01]  /*2ca0*/  LDGSTS.E.BYPASS.LTC128B.128 [R136+0x2000], [R132.64], !P2 ;  /* 0x0200000084887fae */ /* 0x0003e2000d101d50 */
[----:B------:R-:W-:Y:S05]  /*2cb0*/  IADD3.X R139, R133, UR9, RZ, P0, !PT ;  /* 0x00000009858b7c10 */ /* 0x000fea00087fe4ff */
[----:B------:R1:W-:Y:S04]  /*2cc0*/  LDGSTS.E.BYPASS.LTC128B.128 [R136+0x3000], [R138.64], !P1 ;  /* 0x030000008a887fae */ /* 0x0003e8000c901d50 */
[----:B------:R1:W-:Y:S02]  /*2cd0*/  @!P4 LDGSTS.E.BYPASS.LTC128B.128 [R137+0x18080], [R134.64] ;  /* 0x180800008689cfae */ /* 0x0003e4000b901d50 */
.L_x_977:
[C---:B-12-4-:R-:W-:Y:S01]  /*2ce0*/  ISETP.GT.AND P3, PT, R212.reuse, RZ, PT ;  /* 0x000000ffd400720c */ /* 0x056fe20003f64270 */
[----:B------:R-:W0:Y:S01]  /*2cf0*/  LDGDEPBAR ;  /* 0x00000000000079af */ /* 0x000e220000000000 */
[----:B------:R-:W-:Y:S01]  /*2d00*/  ISETP.GT.AND P2, PT, R212, 0x1, PT ;  /* 0x00000001d400780c */ /* 0x000fe20003f44270 */
[----:B------:R-:W-:Y:S01]  /*2d10*/  UIADD3 UR19, UR5, 0x2, URZ ;  /* 0x0000000205137890 */ /* 0x000fe2000fffe03f */
[----:B------:R-:W-:Y:S02]  /*2d20*/  FSEL R148, R4, -INF , P3 ;  /* 0xff80000004947808 */ /* 0x000fe40001800000 */
[----:B------:R-:W-:Y:S01]  /*2d30*/  FSEL R151, R5, -INF , P2 ;  /* 0xff80000005977808 */ /* 0x000fe20001000000 */
[----:B------:R-:W-:Y:S01]  /*2d40*/  UISETP.GE.AND UP0, UPT, UR19, UR8, UPT ;  /* 0x000000081300728c */ /* 0x000fe2000bf06270 */
[----:B------:R-:W-:Y:S01]  /*2d50*/  FSEL R216, R6, -INF , P3 ;  /* 0xff80000006d87808 */ /* 0x000fe20001800000 */
[----:B------:R-:W-:Y:S01]  /*2d60*/  FFMA.FTZ R227, R148, c[0x0][0x29c], -R2 ;  /* 0x0000a70094e37a23 */ /* 0x000fe20000010802 */
[----:B------:R-:W-:Y:S02]  /*2d70*/  FSEL R215, R7, -INF , P2 ;  /* 0xff80000007d77808 */ /* 0x000fe40001000000 */
[-C--:B------:R-:W-:Y:S03]  /*2d80*/  HMMA.16816.F32 R4, R144, R152.reuse, RZ ;  /* 0x000000989004723c */ /* 0x080fe600000018ff */
[----:B------:R-:W-:Y:S01]  /*2d90*/  FSEL R222, R8, -INF , P3 ;  /* 0xff80000008de7808 */ /* 0x000fe20001800000 */
[--C-:B------:R-:W-:Y:S01]  /*2da0*/  FFMA.FTZ R237, R216, c[0x0][0x29c], -R3.reuse ;  /* 0x0000a700d8ed7a23 */ /* 0x100fe20000010803 */
[----:B------:R-:W-:Y:S01]  /*2db0*/  FSEL R217, R9, -INF , P2 ;  /* 0xff80000009d97808 */ /* 0x000fe20001000000 */
[----:B------:R-:W-:Y:S01]  /*2dc0*/  FFMA.FTZ R236, R215, c[0x0][0x29c], -R3 ;  /* 0x0000a700d7ec7a23 */ /* 0x000fe20000010803 */
[----:B------:R-:W-:Y:S01]  /*2dd0*/  FSEL R226, R11, -INF , P2 ;  /* 0xff8000000be27808 */ /* 0x000fe20001000000 */
[--C-:B------:R-:W-:Y:S01]  /*2de0*/  FFMA.FTZ R249, R222, c[0x0][0x29c], -R210.reuse ;  /* 0x0000a700def97a23 */ /* 0x100fe200000108d2 */
[----:B------:R-:W-:Y:S02]  /*2df0*/  FSEL R224, R10, -INF , P3 ;  /* 0xff8000000ae07808 */ /* 0x000fe40001800000 */
[C---:B------:R-:W-:Y:S02]  /*2e00*/  HMMA.16816.F32 R8, R156.reuse, R152, RZ ;  /* 0x000000989c08723c */ /* 0x040fe400000018ff */
[C---:B------:R-:W-:Y:S01]  /*2e10*/  ISETP.GT.AND P1, PT, R212.reuse, 0x10, PT ;  /* 0x00000010d400780c */ /* 0x040fe20003f24270 */
[--C-:B------:R-:W-:Y:S01]  /*2e20*/  FFMA.FTZ R248, R217, c[0x0][0x29c], -R210.reuse ;  /* 0x0000a700d9f87a23 */ /* 0x100fe200000108d2 */
[----:B------:R-:W-:Y:S01]  /*2e30*/  ISETP.GT.AND P0, PT, R212, 0x11, PT ;  /* 0x00000011d400780c */ /* 0x000fe20003f04270 */
[--C-:B------:R-:W-:Y:S01]  /*2e40*/  FFMA.FTZ R226, R226, c[0x0][0x29c], -R211.reuse ;  /* 0x0000a700e2e27a23 */ /* 0x100fe200000108d3 */
[----:B------:R-:W-:Y:S01]  /*2e50*/  FSEL R214, R12, -INF , P1 ;  /* 0xff8000000cd67808 */ /* 0x000fe20000800000 */
[--C-:B------:R-:W-:Y:S01]  /*2e60*/  FFMA.FTZ R224, R224, c[0x0][0x29c], -R211.reuse ;  /* 0x0000a700e0e07a23 */ /* 0x100fe200000108d3 */
[----:B------:R-:W-:Y:S02]  /*2e70*/  FSEL R213, R13, -INF , P0 ;  /* 0xff8000000dd57808 */ /* 0x000fe40000000000 */
[----:B------:R-:W-:Y:S02]  /*2e80*/  ISETP.GT.AND P3, PT, R212, 0x20, PT ;  /* 0x00000020d400780c */ /* 0x000fe40003f64270 */
[----:B------:R-:W-:Y:S01]  /*2e90*/  FSEL R225, R14, -INF , P1 ;  /* 0xff8000000ee17808 */ /* 0x000fe20000800000 */
[--C-:B------:R-:W-:Y:S01]  /*2ea0*/  FFMA.FTZ R247, R214, c[0x0][0x29c], -R210.reuse ;  /* 0x0000a700d6f77a23 */ /* 0x100fe200000108d2 */
[----:B------:R-:W-:Y:S01]  /*2eb0*/  FSEL R223, R15, -INF , P0 ;  /* 0xff8000000fdf7808 */ /* 0x000fe20000000000 */
[----:B------:R-:W-:Y:S01]  /*2ec0*/  FFMA.FTZ R246, R213, c[0x0][0x29c], -R210 ;  /* 0x0000a700d5f67a23 */ /* 0x000fe200000108d2 */
[-C--:B------:R-:W-:Y:S01]  /*2ed0*/  HMMA.16816.F32 R12, R156, R154.reuse, RZ ;  /* 0x0000009a9c0c723c */ /* 0x080fe200000018ff */
[----:B------:R-:W-:Y:S01]  /*2ee0*/  FSEL R143, R16, -INF , P1 ;  /* 0xff800000108f7808 */ /* 0x000fe20000800000 */
[--C-:B------:R-:W-:Y:S01]  /*2ef0*/  FFMA.FTZ R225, R225, c[0x0][0x29c], -R211.reuse ;  /* 0x0000a700e1e17a23 */ /* 0x100fe200000108d3 */
[----:B------:R-:W-:Y:S01]  /*2f00*/  FSEL R141, R17, -INF , P0 ;  /* 0xff800000118d7808 */ /* 0x000fe20000000000 */
[----:B------:R-:W-:Y:S01]  /*2f10*/  FFMA.FTZ R223, R223, c[0x0][0x29c], -R211 ;  /* 0x0000a700dfdf7a23 */ /* 0x000fe200000108d3 */
[----:B------:R-:W-:Y:S01]  /*2f20*/  FSEL R183, R18, -INF , P1 ;  /* 0xff80000012b77808 */ /* 0x000fe20000800000 */
[--C-:B------:R-:W-:Y:S01]  /*2f30*/  FFMA.FTZ R153, R143, c[0x0][0x29c], -R2.reuse ;  /* 0x0000a7008f997a23 */ /* 0x100fe20000010802 */
[----:B------:R-:W-:Y:S01]  /*2f40*/  FSEL R181, R19, -INF , P0 ;  /* 0xff80000013b57808 */ /* 0x000fe20000000000 */
[--C-:B------:R-:W-:Y:S01]  /*2f50*/  FFMA.FTZ R152, R141, c[0x0][0x29c], -R2.reuse ;  /* 0x0000a7008d987a23 */ /* 0x100fe20000010802 */
[C---:B------:R-:W-:Y:S02]  /*2f60*/  HMMA.16816.F32 R16, R144.reuse, R154, RZ ;  /* 0x0000009a9010723c */ /* 0x040fe400000018ff */
[----:B------:R-:W-:Y:S01]  /*2f70*/  ISETP.GT.AND P2, PT, R212, 0x21, PT ;  /* 0x00000021d400780c */ /* 0x000fe20003f44270 */
[--C-:B------:R-:W-:Y:S01]  /*2f80*/  FFMA.FTZ R235, R183, c[0x0][0x29c], -R3.reuse ;  /* 0x0000a700b7eb7a23 */ /* 0x100fe20000010803 */
[----:B------:R-:W-:Y:S01]  /*2f90*/  FSEL R20, R20, -INF , P3 ;  /* 0xff80000014147808 */ /* 0x000fe20001800000 */
[--C-:B------:R-:W-:Y:S01]  /*2fa0*/  FFMA.FTZ R181, R181, c[0x0][0x29c], -R3.reuse ;  /* 0x0000a700b5b57a23 */ /* 0x100fe20000010803 */
[----:B------:R-:W-:Y:S01]  /*2fb0*/  FSEL R21, R21, -INF , P2 ;  /* 0xff80000015157808 */ /* 0x000fe20001000000 */
[--C-:B------:R-:W-:Y:S01]  /*2fc0*/  FFMA.FTZ R154, R151, c[0x0][0x29c], -R2.reuse ;  /* 0x0000a700979a7a23 */ /* 0x100fe20000010802 */
[----:B------:R-:W-:Y:S01]  /*2fd0*/  FSEL R137, R22, -INF , P3 ;  /* 0xff80000016897808 */ /* 0x000fe20001800000 */
[--C-:B------:R-:W-:Y:S01]  /*2fe0*/  FFMA.FTZ R155, R20, c[0x0][0x29c], -R2.reuse ;  /* 0x0000a700149b7a23 */ /* 0x100fe20000010802 */
[----:B------:R-:W-:Y:S01]  /*2ff0*/  ISETP.GT.AND P1, PT, R212, 0x30, PT ;  /* 0x00000030d400780c */ /* 0x000fe20003f24270 */
[----:B------:R-:W-:Y:S01]  /*3000*/  MUFU.EX2 R181, R181 ;  /* 0x000000b500b57308 */ /* 0x000fe20000000800 */
[----:B------:R-:W-:Y:S01]  /*3010*/  FSEL R136, R23, -INF , P2 ;  /* 0xff80000017887808 */ /* 0x000fe20001000000 */
[----:B------:R-:W-:Y:S01]  /*3020*/  FFMA.FTZ R228, R21, c[0x0][0x29c], -R2 ;  /* 0x0000a70015e47a23 */ /* 0x000fe20000010802 */
[----:B------:R-:W-:Y:S01]  /*3030*/  FSEL R139, R28, -INF , P1 ;  /* 0xff8000001c8b7808 */ /* 0x000fe20000800000 */
        /* <DEDUP_REMOVED lines=9> */
[C---:B------:R-:W-:Y:S01]  /*30d0*/  HMMA.16816.F32 R24, R156.reuse, R160, RZ ;  /* 0x000000a09c18723c */ /* 0x040fe200000018ff */
[----:B------:R-:W-:Y:S01]  /*30e0*/  MUFU.EX2 R183, R183 ;  /* 0x000000b700b77308 */ /* 0x000fe20000000800 */
[----:B------:R-:W-:Y:S01]  /*30f0*/  ISETP.GT.AND P0, PT, R212, 0x31, PT ;  /* 0x00000031d400780c */ /* 0x000fe20003f04270 */
[--C-:B------:R-:W-:Y:S01]  /*3100*/  FFMA.FTZ R151, R180, c[0x0][0x29c], -R211.reuse ;  /* 0x0000a700b4977a23 */ /* 0x100fe200000108d3 */
[----:B------:R-:W-:Y:S01]  /*3110*/  FSEL R150, R30, -INF , P1 ;  /* 0xff8000001e967808 */ /* 0x000fe20000800000 */
[--C-:B------:R-:W-:Y:S01]  /*3120*/  FFMA.FTZ R217, R140, c[0x0][0x29c], -R210.reuse ;  /* 0x0000a7008cd97a23 */ /* 0x100fe200000108d2 */
[----:B------:R-:W-:Y:S02]  /*3130*/  FSEL R138, R29, -INF , P0 ;  /* 0xff8000001d8a7808 */ /* 0x000fe40000000000 */
[----:B------:R-:W-:Y:S01]  /*3140*/  FSEL R149, R31, -INF , P0 ;  /* 0xff8000001f957808 */ /* 0x000fe20000000000 */
[--C-:B------:R-:W-:Y:S01]  /*3150*/  FFMA.FTZ R141, R150, c[0x0][0x29c], -R211.reuse ;  /* 0x0000a700968d7a23 */ /* 0x100fe200000108d3 */
[-C--:B------:R-:W-:Y:S01]  /*3160*/  HMMA.16816.F32 R28, R156, R162.reuse, RZ ;  /* 0x000000a29c1c723c */ /* 0x080fe200000018ff */
[----:B------:R-:W-:Y:S01]  /*3170*/  ISETP.GT.AND P3, PT, R212, 0x40, PT ;  /* 0x00000040d400780c */ /* 0x000fe20003f64270 */
[----:B------:R-:W-:Y:S01]  /*3180*/  FFMA.FTZ R214, R138, c[0x0][0x29c], -R210 ;  /* 0x0000a7008ad67a23 */ /* 0x000fe200000108d2 */
[----:B------:R-:W-:Y:S01]  /*3190*/  FSEL R32, R32, -INF , P1 ;  /* 0xff80000020207808 */ /* 0x000fe20000800000 */
[----:B------:R-:W-:Y:S01]  /*31a0*/  FFMA.FTZ R149, R149, c[0x0][0x29c], -R211 ;  /* 0x0000a70095957a23 */ /* 0x000fe200000108d3 */
[----:B------:R-:W-:Y:S01]  /*31b0*/  FSEL R33, R33, -INF , P0 ;  /* 0xff80000021217808 */ /* 0x000fe20000000000 */
[----:B------:R-:W-:Y:S01]  /*31c0*/  MUFU.EX2 R213, R213 ;  /* 0x000000d500d57308 */ /* 0x000fe20000000800 */
[----:B------:R-:W-:Y:S01]  /*31d0*/  FSEL R34, R34, -INF , P1 ;  /* 0xff80000022227808 */ /* 0x000fe20000800000 */
[--C-:B------:R-:W-:Y:S01]  /*31e0*/  FFMA.FTZ R229, R32, c[0x0][0x29c], -R2.reuse ;  /* 0x0000a70020e57a23 */ /* 0x100fe20000010802 */
[----:B------:R-:W-:Y:S02]  /*31f0*/  FSEL R35, R35, -INF , P0 ;  /* 0xff80000023237808 */ /* 0x000fe40000000000 */
[----:B------:R-:W-:Y:S01]  /*3200*/  ISETP.GT.AND P2, PT, R212, 0x41, PT ;  /* 0x00000041d400780c */ /* 0x000fe20003f44270 */
[--C-:B------:R-:W-:Y:S01]  /*3210*/  FFMA.FTZ R230, R33, c[0x0][0x29c], -R2.reuse ;  /* 0x0000a70021e67a23 */ /* 0x100fe20000010802 */
[----:B------:R-:W-:Y:S01]  /*3220*/  MOV R161, R233 ;  /* 0x000000e900a17202 */ /* 0x000fe20000000f00 */
[--C-:B------:R-:W-:Y:S01]  /*3230*/  FFMA.FTZ R233, R34, c[0x0][0x29c], -R3.reuse ;  /* 0x0000a70022e97a23 */ /* 0x100fe20000010803 */
[----:B------:R-:W-:Y:S01]  /*3240*/  FSEL R36, R36, -INF , P3 ;  /* 0xff80000024247808 */ /* 0x000fe20001800000 */
[--C-:B------:R-:W-:Y:S01]  /*3250*/  FFMA.FTZ R216, R35, c[0x0][0x29c], -R3.reuse ;  /* 0x0000a70023d87a23 */ /* 0x100fe20000010803 */
[----:B------:R-:W-:Y:S01]  /*3260*/  FSEL R37, R37, -INF , P2 ;  /* 0xff80000025257808 */ /* 0x000fe20001000000 */
[C---:B------:R-:W-:Y:S01]  /*3270*/  HMMA.16816.F32 R32, R144.reuse, R162, RZ ;  /* 0x000000a29020723c */ /* 0x040fe200000018ff */
[----:B------:R-:W-:Y:S01]  /*3280*/  MUFU.EX2 R214, R214 ;  /* 0x000000d600d67308 */ /* 0x000fe20000000800 */
[----:B------:R-:W-:Y:S01]  /*3290*/  FSEL R38, R38, -INF , P3 ;  /* 0xff80000026267808 */ /* 0x000fe20001800000 */
[--C-:B------:R-:W-:Y:S01]  /*32a0*/  FFMA.FTZ R231, R36, c[0x0][0x29c], -R2.reuse ;  /* 0x0000a70024e77a23 */ /* 0x100fe20000010802 */
[----:B------:R-:W-:Y:S01]  /*32b0*/  FSEL R39, R39, -INF , P2 ;  /* 0xff80000027277808 */ /* 0x000fe20001000000 */
[----:B------:R-:W-:Y:S01]  /*32c0*/  FFMA.FTZ R232, R37, c[0x0][0x29c], -R2 ;  /* 0x0000a70025e87a23 */ /* 0x000fe20000010802 */
[----:B------:R-:W-:Y:S01]  /*32d0*/  FSEL R41, R41, -INF , P2 ;  /* 0xff80000029297808 */ /* 0x000fe20001000000 */
[--C-:B------:R-:W-:Y:S01]  /*32e0*/  FFMA.FTZ R215, R38, c[0x0][0x29c], -R3.reuse ;  /* 0x0000a70026d77a23 */ /* 0x100fe20000010803 */
[----:B------:R-:W-:Y:S01]  /*32f0*/  FSEL R40, R40, -INF , P3 ;  /* 0xff80000028287808 */ /* 0x000fe20001800000 */
[----:B------:R-:W-:Y:S01]  /*3300*/  FFMA.FTZ R243, R39, c[0x0][0x29c], -R3 ;  /* 0x0000a70027f37a23 */ /* 0x000fe20000010803 */
[C---:B------:R-:W-:Y:S01]  /*3310*/  ISETP.GT.AND P1, PT, R212.reuse, 0x50, PT ;  /* 0x00000050d400780c */ /* 0x040fe20003f24270 */
[-C--:B------:R-:W-:Y:S01]  /*3320*/  HMMA.16816.F32 R36, R144, R164.reuse, RZ ;  /* 0x000000a49024723c */ /* 0x080fe200000018ff */
[--C-:B------:R-:W-:Y:S01]  /*3330*/  FFMA.FTZ R136, R41, c[0x0][0x29c], -R210.reuse ;  /* 0x0000a70029887a23 */ /* 0x100fe200000108d2 */
[----:B------:R-:W-:Y:S01]  /*3340*/  ISETP.GT.AND P0, PT, R212, 0x51, PT ;  /* 0x00000051d400780c */ /* 0x000fe20003f04270 */
[--C-:B------:R-:W-:Y:S01]  /*3350*/  FFMA.FTZ R163, R40, c[0x0][0x29c], -R210.reuse ;  /* 0x0000a70028a37a23 */ /* 0x100fe200000108d2 */
[----:B------:R-:W-:Y:S01]  /*3360*/  FSEL R134, R42, -INF , P3 ;  /* 0xff8000002a867808 */ /* 0x000fe20001800000 */
[--C-:B------:R-:W-:Y:S01]  /*3370*/  FFMA.FTZ R162, R182, c[0x0][0x29c], -R211.reuse ;  /* 0x0000a700b6a27a23 */ /* 0x100fe200000108d3 */
[----:B------:R-:W-:Y:S02]  /*3380*/  FSEL R135, R43, -INF , P2 ;  /* 0xff8000002b877808 */ /* 0x000fe40001000000 */
[C---:B------:R-:W-:Y:S02]  /*3390*/  HMMA.16816.F32 R40, R156.reuse, R164, RZ ;  /* 0x000000a49c28723c */ /* 0x040fe400000018ff */
[----:B------:R-:W-:Y:S02]  /*33a0*/  ISETP.GT.AND P3, PT, R212, 0x60, PT ;  /* 0x00000060d400780c */ /* 0x000fe40003f64270 */
[----:B------:R-:W-:Y:S01]  /*33b0*/  FSEL R44, R44, -INF , P1 ;  /* 0xff8000002c2c7808 */ /* 0x000fe20000800000 */
[--C-:B------:R-:W-:Y:S01]  /*33c0*/  FFMA.FTZ R134, R134, c[0x0][0x29c], -R211.reuse ;  /* 0x0000a70086867a23 */ /* 0x100fe200000108d3 */
[----:B------:R-:W-:Y:S01]  /*33d0*/  FSEL R45, R45, -INF , P0 ;  /* 0xff8000002d2d7808 */ /* 0x000fe20000000000 */
[--C-:B------:R-:W-:Y:S01]  /*33e0*/  FFMA.FTZ R135, R135, c[0x0][0x29c], -R211.reuse ;  /* 0x0000a70087877a23 */ /* 0x100fe200000108d3 */
[----:B------:R-:W-:Y:S01]  /*33f0*/  FSEL R133, R46, -INF , P1 ;  /* 0xff8000002e857808 */ /* 0x000fe20000800000 */
[--C-:B------:R-:W-:Y:S01]  /*3400*/  FFMA.FTZ R148, R44, c[0x0][0x29c], -R210.reuse ;  /* 0x0000a7002c947a23 */ /* 0x100fe200000108d2 */
[----:B------:R-:W-:Y:S02]  /*3410*/  ISETP.GT.AND P2, PT, R212, 0x61, PT ;  /* 0x00000061d400780c */ /* 0x000fe40003f44270 */
[----:B------:R-:W-:Y:S01]  /*3420*/  FSEL R132, R47, -INF , P0 ;  /* 0xff8000002f847808 */ /* 0x000fe20000000000 */
[----:B------:R-:W-:Y:S01]  /*3430*/  FFMA.FTZ R164, R45, c[0x0][0x29c], -R210 ;  /* 0x0000a7002da47a23 */ /* 0x000fe200000108d2 */
[----:B------:R-:W-:Y:S01]  /*3440*/  MOV R182, R136 ;  /* 0x0000008800b67202 */ /* 0x000fe20000000f00 */
        /* <DEDUP_REMOVED lines=9> */
[----:B------:R-:W-:Y:S02]  /*34e0*/  FSEL R52, R52, -INF , P3 ;  /* 0xff80000034347808 */ /* 0x000fe40001800000 */
[----:B------:R-:W-:Y:S01]  /*34f0*/  ISETP.GT.AND P1, PT, R212, 0x70, PT ;  /* 0x00000070d400780c */ /* 0x000fe20003f24270 */
        /* <DEDUP_REMOVED lines=8> */
[----:B------:R-:W-:Y:S01]  /*3580*/  ISETP.GT.AND P0, PT, R212, 0x71, PT ;  /* 0x00000071d400780c */ /* 0x000fe20003f04270 */
[----:B------:R-:W-:Y:S01]  /*3590*/  FFMA.FTZ R239, R53, c[0x0][0x29c], -R2 ;  /* 0x0000a70035ef7a23 */ /* 0x000fe20000010802 */
[----:B------:R-:W-:Y:S01]  /*35a0*/  FSEL R66, R66, -INF , P1 ;  /* 0xff80000042427808 */ /* 0x000fe20000800000 */
[--C-:B------:R-:W-:Y:S01]  /*35b0*/  FFMA.FTZ R160, R54, c[0x0][0x29c], -R3.reuse ;  /* 0x0000a70036a07a23 */ /* 0x100fe20000010803 */
[----:B------:R-:W-:Y:S01]  /*35c0*/  FSEL R67, R67, -INF , P0 ;  /* 0xff80000043437808 */ /* 0x000fe20000000000 */
[--C-:B------:R-:W-:Y:S02]  /*35d0*/  FFMA.FTZ R252, R55, c[0x0][0x29c], -R3.reuse ;  /* 0x0000a70037fc7a23 */ /* 0x100fe40000010803 */
        /* <DEDUP_REMOVED lines=9> */
[----:B------:R-:W-:Y:S03]  /*3670*/  FSEL R60, R60, -INF , P1 ;  /* 0xff8000003c3c7808 */ /* 0x000fe60000800000 */
[--C-:B------:R-:W-:Y:S01]  /*3680*/  FFMA.FTZ R3, R57, c[0x0][0x29c], -R210.reuse ;  /* 0x0000a70039037a23 */ /* 0x100fe200000108d2 */
[----:B------:R-:W-:Y:S01]  /*3690*/  FSEL R61, R61, -INF , P0 ;  /* 0xff8000003d3d7808 */ /* 0x000fe20000000000 */
[--C-:B------:R-:W-:Y:S01]  /*36a0*/  FFMA.FTZ R180, R59, c[0x0][0x29c], -R211.reuse ;  /* 0x0000a7003bb47a23 */ /* 0x100fe200000108d3 */
[----:B------:R-:W-:Y:S01]  /*36b0*/  FSEL R64, R64, -INF , P1 ;  /* 0xff80000040407808 */ /* 0x000fe20000800000 */
[C---:B------:R-:W-:Y:S01]  /*36c0*/  HMMA.16816.F32 R56, R156.reuse, R168, RZ ;  /* 0x000000a89c38723c */ /* 0x040fe200000018ff */
[----:B------:R1:W-:Y:S01]  /*36d0*/  MUFU.EX2 R169, R229 ;  /* 0x000000e500a97308 */ /* 0x0003e20000000800 */
[----:B------:R-:W-:Y:S01]  /*36e0*/  FSEL R62, R62, -INF , P1 ;  /* 0xff8000003e3e7808 */ /* 0x000fe20000800000 */
[--C-:B------:R-:W-:Y:S01]  /*36f0*/  FFMA.FTZ R142, R60, c[0x0][0x29c], -R210.reuse ;  /* 0x0000a7003c8e7a23 */ /* 0x100fe200000108d2 */
[----:B------:R-:W-:Y:S01]  /*3700*/  FSEL R63, R63, -INF , P0 ;  /* 0xff8000003f3f7808 */ /* 0x000fe20000000000 */
[----:B------:R-:W-:Y:S01]  /*3710*/  FFMA.FTZ R210, R61, c[0x0][0x29c], -R210 ;  /* 0x0000a7003dd27a23 */ /* 0x000fe200000108d2 */
[----:B------:R-:W-:Y:S01]  /*3720*/  FSEL R65, R65, -INF , P0 ;  /* 0xff80000041417808 */ /* 0x000fe20000000000 */
[--C-:B------:R-:W-:Y:S01]  /*3730*/  FFMA.FTZ R167, R62, c[0x0][0x29c], -R211.reuse ;  /* 0x0000a7003ea77a23 */ /* 0x100fe200000108d3 */
[----:B------:R-:W-:Y:S01]  /*3740*/  MOV R168, R160 ;  /* 0x000000a000a87202 */ /* 0x000fe20000000f00 */
[----:B------:R-:W-:Y:S01]  /*3750*/  FFMA.FTZ R211, R63, c[0x0][0x29c], -R211 ;  /* 0x0000a7003fd37a23 */ /* 0x000fe200000108d3 */
[----:B------:R-:W-:Y:S01]  /*3760*/  PLOP3.LUT P0, PT, PT, PT, UP0, 0x80, 0x0 ;  /* 0x000000000000781c */ /* 0x000fe20003f0f008 */
[-C--:B------:R-:W-:Y:S01]  /*3770*/  HMMA.16816.F32 R60, R156, R170.reuse, RZ ;  /* 0x000000aa9c3c723c */ /* 0x080fe200000018ff */
[--C-:B------:R-:W-:Y:S01]  /*3780*/  FFMA.FTZ R238, R64, c[0x0][0x29c], -R2.reuse ;  /* 0x0000a70040ee7a23 */ /* 0x100fe20000010802 */
[----:B------:R-:W-:Y:S01]  /*3790*/  MUFU.EX2 R160, R240 ;  /* 0x000000f000a07308 */ /* 0x000fe20000000800 */
[----:B------:R-:W-:Y:S05]  /*37a0*/  FFMA.FTZ R2, R65, c[0x0][0x29c], -R2 ;  /* 0x0000a70041027a23 */ /* 0x000fea0000010802 */
[----:B------:R-:W-:Y:S01]  /*37b0*/  HMMA.16816.F32 R64, R144, R170, RZ ;  /* 0x000000aa9040723c */ /* 0x000fe200000018ff */
[----:B------:R-:W-:Y:S03]  /*37c0*/  LDSM.16.M88.4 R144, [R202+0x5080] ;  /* 0x00508000ca90783b */ /* 0x000fe60000000200 */
[----:B------:R-:W-:Y:S01]  /*37d0*/  MUFU.EX2 R159, R231 ;  /* 0x000000e7009f7308 */ /* 0x000fe20000000800 */
[----:B-1----:R-:W-:Y:S03]  /*37e0*/  MOV R229, R162 ;  /* 0x000000a200e57202 */ /* 0x002fe60000000f00 */
[-C--:B------:R-:W-:Y:S05]  /*37f0*/  HMMA.16816.F32 R4, R172, R176.reuse, R4 ;  /* 0x000000b0ac04723c */ /* 0x080fea0000001804 */
[----:B------:R-:W-:Y:S01]  /*3800*/  MOV R170, R142 ;  /* 0x0000008e00aa7202 */ /* 0x000fe20000000f00 */
[----:B------:R1:W-:Y:S01]  /*3810*/  MUFU.EX2 R162, R230 ;  /* 0x000000e600a27308 */ /* 0x0003e20000000800 */
[----:B------:R-:W-:Y:S01]  /*3820*/  MOV R171, R143 ;  /* 0x0000008f00ab7202 */ /* 0x000fe20000000f00 */
[C---:B------:R-:W-:Y:S07]  /*3830*/  HMMA.16816.F32 R8, R184.reuse, R176, R8 ;  /* 0x000000b0b808723c */ /* 0x040fee0000001808 */
[----:B------:R-:W-:Y:S01]  /*3840*/  MOV R176, R148 ;  /* 0x0000009400b07202 */ /* 0x000fe20000000f00 */
[-C--:B------:R-:W-:Y:S01]  /*3850*/  HMMA.16816.F32 R12, R184, R178.reuse, R12 ;  /* 0x000000b2b80c723c */ /* 0x080fe2000000180c */
[----:B------:R2:W-:Y:S03]  /*3860*/  MUFU.EX2 R156, R232 ;  /* 0x000000e8009c7308 */ /* 0x0005e60000000800 */
[----:B------:R-:W-:Y:S02]  /*3870*/  MOV R177, R3 ;  /* 0x0000000300b17202 */ /* 0x000fe40000000f00 */
[----:B------:R-:W-:Y:S02]  /*3880*/  SHF.L.U32 R3, R208, 0x1, RZ ;  /* 0x00000001d0037819 */ /* 0x000fe400000006ff */
[C---:B------:R-:W-:Y:S03]  /*3890*/  HMMA.16816.F32 R16, R172.reuse, R178, R16 ;  /* 0x000000b2ac10723c */ /* 0x040fe60000001810 */
[----:B------:R3:W-:Y:S01]  /*38a0*/  MUFU.EX2 R157, R242 ;  /* 0x000000f2009d7308 */ /* 0x0007e20000000800 */
[----:B------:R-:W-:Y:S02]  /*38b0*/  IADD3 R140, R0, R3, RZ ;  /* 0x00000003008c7210 */ /* 0x000fe40007ffe0ff */
[----:B-1----:R-:W-:Y:S02]  /*38c0*/  MOV R230, R161 ;  /* 0x000000a100e67202 */ /* 0x002fe40000000f00 */
[-C--:B------:R-:W-:Y:S04]  /*38d0*/  HMMA.16816.F32 R20, R172, R188.reuse, R20 ;  /* 0x000000bcac14723c */ /* 0x080fe80000001814 */
[----:B------:R-:W-:Y:S01]  /*38e0*/  MOV R179, R135 ;  /* 0x0000008700b37202 */ /* 0x000fe20000000f00 */
[----:B------:R1:W-:Y:S01]  /*38f0*/  MUFU.EX2 R161, R239 ;  /* 0x000000ef00a17308 */ /* 0x0003e20000000800 */
[----:B------:R-:W-:Y:S02]  /*3900*/  MOV R237, R177 ;  /* 0x000000b100ed7202 */ /* 0x000fe40000000f00 */
[C---:B------:R-:W-:Y:S04]  /*3910*/  HMMA.16816.F32 R24, R184.reuse, R188, R24 ;  /* 0x000000bcb818723c */ /* 0x040fe80000001818 */
[----:B--2---:R-:W-:Y:S03]  /*3920*/  MOV R232, R179 ;  /* 0x000000b300e87202 */ /* 0x004fe60000000f00 */
[----:B------:R-:W-:Y:S01]  /*3930*/  MUFU.EX2 R189, R153 ;  /* 0x0000009900bd7308 */ /* 0x000fe20000000800 */
[-C--:B------:R-:W-:Y:S08]  /*3940*/  HMMA.16816.F32 R28, R184, R190.reuse, R28 ;  /* 0x000000beb81c723c */ /* 0x080ff0000000181c */
[C---:B------:R-:W-:Y:S01]  /*3950*/  HMMA.16816.F32 R32, R172.reuse, R190, R32 ;  /* 0x000000beac20723c */ /* 0x040fe20000001820 */
[----:B------:R2:W4:Y:S06]  /*3960*/  MUFU.EX2 R158, R241 ;  /* 0x000000f1009e7308 */ /* 0x00052c0000000800 */
[----:B------:R-:W-:Y:S01]  /*3970*/  MOV R191, R137 ;  /* 0x0000008900bf7202 */ /* 0x000fe20000000f00 */
[-C--:B------:R-:W-:Y:S01]  /*3980*/  HMMA.16816.F32 R36, R172, R192.reuse, R36 ;  /* 0x000000c0ac24723c */ /* 0x080fe20000001824 */
[----:B------:R-:W-:Y:S02]  /*3990*/  LDSM.16.M88.4 R136, [R202+0x4080] ;  /* 0x00408000ca88783b */ /* 0x000fe40000000200 */
[----:B------:R-:W-:Y:S01]  /*39a0*/  MUFU.EX2 R178, R244 ;  /* 0x000000f400b27308 */ /* 0x000fe20000000800 */
[----:B------:R-:W-:Y:S04]  /*39b0*/  MOV R190, R141 ;  /* 0x0000008d00be7202 */ /* 0x000fe80000000f00 */
[C---:B------:R-:W-:Y:S04]  /*39c0*/  HMMA.16816.F32 R40, R184.reuse, R192, R40 ;  /* 0x000000c0b828723c */ /* 0x040fe80000001828 */
[----:B------:R-:W-:Y:S01]  /*39d0*/  MOV R240, R190 ;  /* 0x000000be00f07202 */ /* 0x000fe20000000f00 */
[----:B------:R-:W5:Y:S03]  /*39e0*/  MUFU.EX2 R192, R152 ;  /* 0x0000009800c07308 */ /* 0x000f660000000800 */
[-C--:B------:R-:W-:Y:S07]  /*39f0*/  HMMA.16816.F32 R44, R184, R194.reuse, R44 ;  /* 0x000000c2b82c723c */ /* 0x080fee000000182c */
[----:B------:R-:W-:Y:S01]  /*3a00*/  MUFU.EX2 R190, R247 ;  /* 0x000000f700be7308 */ /* 0x000fe20000000800 */
[C---:B------:R-:W-:Y:S07]  /*3a10*/  HMMA.16816.F32 R48, R172.reuse, R194, R48 ;  /* 0x000000c2ac30723c */ /* 0x040fee0000001830 */
[----:B------:R-:W-:Y:S01]  /*3a20*/  MOV R194, R182 ;  /* 0x000000b600c27202 */ /* 0x000fe20000000f00 */
[-C--:B------:R-:W-:Y:S01]  /*3a30*/  HMMA.16816.F32 R52, R172, R196.reuse, R52 ;  /* 0x000000c4ac34723c */ /* 0x080fe20000001834 */
[----:B------:R-:W-:Y:S07]  /*3a40*/  MUFU.EX2 R182, R155 ;  /* 0x0000009b00b67308 */ /* 0x000fee0000000800 */
[C---:B------:R-:W-:Y:S03]  /*3a50*/  HMMA.16816.F32 R56, R184.reuse, R196, R56 ;  /* 0x000000c4b838723c */ /* 0x040fe60000001838 */
[----:B------:R-:W-:Y:S04]  /*3a60*/  MUFU.EX2 R193, R233 ;  /* 0x000000e900c17308 */ /* 0x000fe80000000800 */
[----:B------:R-:W-:Y:S01]  /*3a70*/  MOV R197, R134 ;  /* 0x0000008600c57202 */ /* 0x000fe20000000f00 */
[-C--:B------:R-:W-:Y:S01]  /*3a80*/  HMMA.16816.F32 R60, R184, R198.reuse, R60 ;  /* 0x000000c6b83c723c */ /* 0x080fe2000000183c */
[----:B------:R-:W4:Y:S03]  /*3a90*/  LDSM.16.M88.4 R132, [R140+0x10080] ;  /* 0x010080008c84783b */ /* 0x000f260000000200 */
[----:B---3--:R-:W-:Y:S01]  /*3aa0*/  MOV R242, R197 ;  /* 0x000000c500f27202 */ /* 0x008fe20000000f00 */
[----:B------:R-:W-:Y:S02]  /*3ab0*/  MUFU.EX2 R185, R234 ;  /* 0x000000ea00b97308 */ /* 0x000fe40000000800 */
[----:B------:R-:W-:Y:S01]  /*3ac0*/  MOV R184, R150 ;  /* 0x0000009600b87202 */ /* 0x000fe20000000f00 */
[----:B------:R-:W-:Y:S01]  /*3ad0*/  HMMA.16816.F32 R64, R172, R198, R64 ;  /* 0x000000c6ac40723c */ /* 0x000fe20000001840 */
[----:B------:R-:W3:Y:S03]  /*3ae0*/  LDSM.16.M88.4 R140, [R140+0x12080] ;  /* 0x012080008c8c783b */ /* 0x000ee60000000200 */
[----:B------:R-:W-:Y:S02]  /*3af0*/  MOV R186, R163 ;  /* 0x000000a300ba7202 */ /* 0x000fe40000000f00 */
[----:B------:R-:W-:Y:S01]  /*3b00*/  MOV R187, R167 ;  /* 0x000000a700bb7202 */ /* 0x000fe20000000f00 */
[----:B------:R5:W-:Y:S01]  /*3b10*/  MUFU.EX2 R174, R154 ;  /* 0x0000009a00ae7308 */ /* 0x000be20000000800 */
[----:B------:R-:W-:Y:S04]  /*3b20*/  MOV R199, R151 ;  /* 0x0000009700c77202 */ /* 0x000fe80000000f00 */
[----:B------:R-:W-:Y:S02]  /*3b30*/  MOV R198, R149 ;  /* 0x0000009500c67202 */ /* 0x000fe40000000f00 */
[----:B------:R-:W3:Y:S01]  /*3b40*/  LDSM.16.M88.4 R148, [R202+0x6080] ;  /* 0x00608000ca94783b */ /* 0x000ee20000000200 */
[----:B-1----:R-:W-:Y:S02]  /*3b50*/  MOV R239, R199 ;  /* 0x000000c700ef7202 */ /* 0x002fe40000000f00 */
[----:B------:R1:W1:Y:S01]  /*3b60*/  MUFU.EX2 R172, R228 ;  /* 0x000000e400ac7308 */ /* 0x0002620000000800 */
[----:B--2---:R-:W-:Y:S09]  /*3b70*/  MOV R241, R198 ;  /* 0x000000c600f17202 */ /* 0x004ff20000000f00 */
[----:B------:R2:W2:Y:S01]  /*3b80*/  MUFU.EX2 R175, R227 ;  /* 0x000000e300af7308 */ /* 0x0004a20000000800 */
[----:B-----5:R-:W-:Y:S01]  /*3b90*/  LDSM.16.M88.4 R152, [R203+0x4080] ;  /* 0x00408000cb98783b */ /* 0x020fe20000000200 */
[-C--:B----4-:R-:W-:Y:S08]  /*3ba0*/  HMMA.16816.F32 R4, R132, R136.reuse, R4 ;  /* 0x000000888404723c */ /* 0x090ff00000001804 */
[----:B------:R4:W-:Y:S01]  /*3bb0*/  MUFU.EX2 R163, R238 ;  /* 0x000000ee00a37308 */ /* 0x0009e20000000800 */
[C---:B---3--:R-:W-:Y:S04]  /*3bc0*/  HMMA.16816.F32 R8, R140.reuse, R136, R8 ;  /* 0x000000888c08723c */ /* 0x048fe80000001808 */
[----:B-1----:R-:W-:Y:S05]  /*3bd0*/  MOV R228, R165 ;  /* 0x000000a500e47202 */ /* 0x002fea0000000f00 */
[----:B------:R1:W-:Y:S01]  /*3be0*/  MUFU.EX2 R165, R2 ;  /* 0x0000000200a57308 */ /* 0x0003e20000000800 */
[-C--:B------:R-:W-:Y:S03]  /*3bf0*/  HMMA.16816.F32 R12, R140, R138.reuse, R12 ;  /* 0x0000008a8c0c723c */ /* 0x080fe6000000180c */
[----:B------:R-:W-:Y:S02]  /*3c00*/  MOV R231, R228 ;  /* 0x000000e400e77202 */ /* 0x000fe40000000f00 */
[----:B--2---:R-:W-:Y:S03]  /*3c10*/  MOV R227, R180 ;  /* 0x000000b400e37202 */ /* 0x004fe60000000f00 */
[C---:B------:R-:W-:Y:S01]  /*3c20*/  HMMA.16816.F32 R16, R132.reuse, R138, R16 ;  /* 0x0000008a8410723c */ /* 0x040fe20000001810 */
[----:B------:R-:W2:Y:S01]  /*3c30*/  LDSM.16.M88.4 R136, [R202+0x7080] ;  /* 0x00708000ca88783b */ /* 0x000ea20000000200 */
[----:B------:R-:W-:Y:S02]  /*3c40*/  MUFU.EX2 R167, R236 ;  /* 0x000000ec00a77308 */ /* 0x000fe40000000800 */
[----:B------:R-:W-:Y:S02]  /*3c50*/  MOV R228, R227 ;  /* 0x000000e300e47202 */ /* 0x000fe40000000f00 */
[----:B------:R-:W-:Y:S02]  /*3c60*/  MOV R227, R187 ;  /* 0x000000bb00e37202 */ /* 0x000fe40000000f00 */
[-C--:B------:R-:W-:Y:S04]  /*3c70*/  HMMA.16816.F32 R20, R132, R144.reuse, R20 ;  /* 0x000000908414723c */ /* 0x080fe80000001814 */
[----:B------:R-:W3:Y:S01]  /*3c80*/  MUFU.EX2 R180, R235 ;  /* 0x000000eb00b47308 */ /* 0x000ee20000000800 */
[----:B----4-:R-:W-:Y:S02]  /*3c90*/  MOV R238, R229 ;  /* 0x000000e500ee7202 */ /* 0x010fe40000000f00 */
[----:B-1----:R-:W-:Y:S01]  /*3ca0*/  MOV R2, R170 ;  /* 0x000000aa00027202 */ /* 0x002fe20000000f00 */
[C---:B------:R-:W-:Y:S04]  /*3cb0*/  HMMA.16816.F32 R24, R140.reuse, R144, R24 ;  /* 0x000000908c18723c */ /* 0x040fe80000001818 */
[----:B------:R-:W-:Y:S02]  /*3cc0*/  MOV R229, R191 ;  /* 0x000000bf00e57202 */ /* 0x000fe40000000f00 */
[----:B------:R-:W-:Y:S02]  /*3cd0*/  MUFU.EX2 R191, R246 ;  /* 0x000000f600bf7308 */ /* 0x000fe40000000800 */
[-C--:B------:R-:W-:Y:S08]  /*3ce0*/  HMMA.16816.F32 R28, R140, R146.reuse, R28 ;  /* 0x000000928c1c723c */ /* 0x080ff0000000181c */
[C---:B------:R-:W-:Y:S01]  /*3cf0*/  HMMA.16816.F32 R32, R132.reuse, R146, R32 ;  /* 0x000000928420723c */ /* 0x040fe20000001820 */
[----:B------:R-:W-:Y:S07]  /*3d00*/  MUFU.EX2 R187, R248 ;  /* 0x000000f800bb7308 */ /* 0x000fee0000000800 */
[-C--:B------:R-:W-:Y:S03]  /*3d10*/  HMMA.16816.F32 R36, R132, R148.reuse, R36 ;  /* 0x000000948424723c */ /* 0x080fe60000001824 */
[----:B------:R-:W-:Y:S05]  /*3d20*/  MUFU.EX2 R195, R216 ;  /* 0x000000d800c37308 */ /* 0x000fea0000000800 */
[C---:B------:R-:W-:Y:S05]  /*3d30*/  HMMA.16816.F32 R40, R140.reuse, R148, R40 ;  /* 0x000000948c28723c */ /* 0x040fea0000001828 */
[----:B------:R-:W-:Y:S02]  /*3d40*/  MUFU.EX2 R197, R222 ;  /* 0x000000de00c57308 */ /* 0x000fe40000000800 */
[----:B------:R-:W-:Y:S01]  /*3d50*/  IADD3 R148, R3, R0, R205 ;  /* 0x0000000003947210 */ /* 0x000fe20007ffe0cd */
[-C--:B------:R-:W-:Y:S01]  /*3d60*/  HMMA.16816.F32 R44, R140, R150.reuse, R44 ;  /* 0x000000968c2c723c */ /* 0x080fe2000000182c */
[----:B------:R-:W-:Y:S03]  /*3d70*/  MOV R0, UR4 ;  /* 0x0000000400007c02 */ /* 0x000fe60008000f00 */
[----:B------:R-:W1:Y:S01]  /*3d80*/  LDSM.16.M88.4 R144, [R148+0x10080] ;  /* 0x010080009490783b */ /* 0x000e620000000200 */
[----:B------:R-:W-:Y:S02]  /*3d90*/  LEA R0, R0, R230, 0x7 ;  /* 0x000000e600007211 */ /* 0x000fe400078e38ff */
[----:B------:R-:W-:Y:S01]  /*3da0*/  MOV R230, R184 ;  /* 0x000000b800e67202 */ /* 0x000fe20000000f00 */
[C---:B------:R-:W-:Y:S01]  /*3db0*/  HMMA.16816.F32 R48, R132.reuse, R150, R48 ;  /* 0x000000968430723c */ /* 0x040fe20000001830 */
[----:B------:R-:W4:Y:S03]  /*3dc0*/  MUFU.EX2 R184, R249 ;  /* 0x000000f900b87308 */ /* 0x000f260000000800 */
[----:B------:R-:W5:Y:S04]  /*3dd0*/  LDSM.16.M88.4 R148, [R148+0x12080] ;  /* 0x012080009494783b */ /* 0x000f680000000200 */
[-C--:B--2---:R-:W-:Y:S03]  /*3de0*/  HMMA.16816.F32 R52, R132, R136.reuse, R52 ;  /* 0x000000888434723c */ /* 0x084fe60000001834 */
[----:B------:R-:W-:Y:S05]  /*3df0*/  MUFU.EX2 R199, R217 ;  /* 0x000000d900c77308 */ /* 0x000fea0000000800 */
[C---:B------:R-:W-:Y:S05]  /*3e00*/  HMMA.16816.F32 R56, R140.reuse, R136, R56 ;  /* 0x000000888c38723c */ /* 0x040fea0000001838 */
[----:B------:R-:W-:Y:S03]  /*3e10*/  MUFU.EX2 R173, R245 ;  /* 0x000000f500ad7308 */ /* 0x000fe60000000800 */
[-C--:B------:R-:W-:Y:S01]  /*3e20*/  HMMA.16816.F32 R60, R140, R138.reuse, R60 ;  /* 0x0000008a8c3c723c */ /* 0x080fe2000000183c */
[----:B------:R-:W-:Y:S06]  /*3e30*/  LDSM.16.M88.4 R140, [R203+0x7080] ;  /* 0x00708000cb8c783b */ /* 0x000fec0000000200 */
[----:B------:R-:W-:Y:S01]  /*3e40*/  MUFU.EX2 R168, R168 ;  /* 0x000000a800a87308 */ /* 0x000fe20000000800 */
[----:B------:R-:W-:Y:S01]  /*3e50*/  HMMA.16816.F32 R64, R132, R138, R64 ;  /* 0x0000008a8440723c */ /* 0x000fe20000001840 */
[----:B------:R-:W2:Y:S07]  /*3e60*/  LDSM.16.M88.4 R132, [R203+0x5080] ;  /* 0x00508000cb84783b */ /* 0x000eae0000000200 */
[-C--:B-1----:R-:W-:Y:S01]  /*3e70*/  HMMA.16816.F32 R4, R144, R152.reuse, R4 ;  /* 0x000000989004723c */ /* 0x082fe20000001804 */
[----:B------:R-:W-:Y:S01]  /*3e80*/  LDSM.16.M88.4 R136, [R203+0x6080] ;  /* 0x00608000cb88783b */ /* 0x000fe20000000200 */
[----:B------:R-:W-:Y:S06]  /*3e90*/  MUFU.EX2 R170, R252 ;  /* 0x000000fc00aa7308 */ /* 0x000fec0000000800 */
[C---:B-----5:R-:W-:Y:S04]  /*3ea0*/  HMMA.16816.F32 R8, R148.reuse, R152, R8 ;  /* 0x000000989408723c */ /* 0x060fe80000001808 */
[----:B------:R-:W-:Y:S03]  /*3eb0*/  MUFU.EX2 R153, R224 ;  /* 0x000000e000997308 */ /* 0x000fe60000000800 */
[----:B------:R-:W-:Y:S01]  /*3ec0*/  SHF.L.U32 R152, R0, 0x2, RZ ;  /* 0x0000000200987819 */ /* 0x000fe200000006ff */
[-C--:B------:R-:W-:Y:S04]  /*3ed0*/  HMMA.16816.F32 R12, R148, R154.reuse, R12 ;  /* 0x0000009a940c723c */ /* 0x080fe8000000180c */
[----:B------:R-:W1:Y:S02]  /*3ee0*/  LDS R0, [R152+0x18480] ;  /* 0x0184800098007984 */ /* 0x000e640000000800 */
[----:B------:R-:W-:Y:S02]  /*3ef0*/  MUFU.EX2 R196, R215 ;  /* 0x000000d700c47308 */ /* 0x000fe40000000800 */
[C---:B------:R-:W-:Y:S08]  /*3f00*/  HMMA.16816.F32 R16, R144.reuse, R154, R16 ;  /* 0x0000009a9010723c */ /* 0x040ff00000001810 */
[----:B------:R5:W-:Y:S01]  /*3f10*/  MUFU.EX2 R155, R2 ;  /* 0x00000002009b7308 */ /* 0x000be20000000800 */
[-C--:B--2---:R-:W-:Y:S08]  /*3f20*/  HMMA.16816.F32 R20, R144, R132.reuse, R20 ;  /* 0x000000849014723c */ /* 0x084ff00000001814 */
[C---:B------:R-:W-:Y:S01]  /*3f30*/  HMMA.16816.F32 R24, R148.reuse, R132, R24 ;  /* 0x000000849418723c */ /* 0x040fe20000001818 */
[----:B------:R-:W-:Y:S06]  /*3f40*/  MUFU.EX2 R154, R226 ;  /* 0x000000e2009a7308 */ /* 0x000fec0000000800 */
[----:B------:R-:W-:Y:S01]  /*3f50*/  F2FP.PACK_AB R133, R158, R157 ;  /* 0x0000009d9e85723e */ /* 0x000fe200000000ff */
[-C--:B------:R-:W-:Y:S03]  /*3f60*/  HMMA.16816.F32 R28, R148, R134.reuse, R28 ;  /* 0x00000086941c723c */ /* 0x080fe6000000181c */
[----:B------:R-:W-:Y:S01]  /*3f70*/  MUFU.EX2 R179, R250 ;  /* 0x000000fa00b37308 */ /* 0x000fe20000000800 */
[----:B------:R-:W-:Y:S01]  /*3f80*/  F2FP.PACK_AB R132, R161, R160 ;  /* 0x000000a0a184723e */ /* 0x000fe200000000ff */
[----:B-----5:R-:W2:Y:S03]  /*3f90*/  LDS R2, [R152+0x184a0] ;  /* 0x0184a00098027984 */ /* 0x020ea60000000800 */
[C---:B------:R-:W-:Y:S04]  /*3fa0*/  HMMA.16816.F32 R32, R144.reuse, R134, R32 ;  /* 0x000000869020723c */ /* 0x040fe80000001820 */
[--C-:B-1----:R-:W-:Y:S01]  /*3fb0*/  FADD.FTZ R4, R4, -R0.reuse ;  /* 0x8000000004047221 */ /* 0x102fe20000010000 */
[----:B------:R-:W1:Y:S01]  /*3fc0*/  MUFU.EX2 R188, R243 ;  /* 0x000000f300bc7308 */ /* 0x000e620000000800 */
[--C-:B------:R-:W-:Y:S01]  /*3fd0*/  FADD.FTZ R5, R5, -R0.reuse ;  /* 0x8000000005057221 */ /* 0x100fe20000010000 */
[----:B------:R-:W-:Y:S01]  /*3fe0*/  F2FP.PACK_AB R135, R162, R169 ;  /* 0x000000a9a287723e */ /* 0x000fe200000000ff */
[-C--:B------:R-:W-:Y:S04]  /*3ff0*/  HMMA.16816.F32 R36, R144, R136.reuse, R36 ;  /* 0x000000889024723c */ /* 0x080fe80000001824 */
[--C-:B------:R-:W-:Y:S01]  /*4000*/  FADD.FTZ R16, R16, -R0.reuse ;  /* 0x8000000010107221 */ /* 0x100fe20000010000 */
[----:B------:R-:W-:Y:S01]  /*4010*/  F2FP.PACK_AB R134, R156, R159 ;  /* 0x0000009f9c86723e */ /* 0x000fe200000000ff */
[--C-:B------:R-:W-:Y:S01]  /*4020*/  FADD.FTZ R17, R17, -R0.reuse ;  /* 0x8000000011117221 */ /* 0x100fe20000010000 */
[----:B------:R-:W-:Y:S01]  /*4030*/  MUFU.EX2 R198, R186 ;  /* 0x000000ba00c67308 */ /* 0x000fe20000000800 */
[C---:B------:R-:W-:Y:S04]  /*4040*/  HMMA.16816.F32 R40, R148.reuse, R136, R40 ;  /* 0x000000889428723c */ /* 0x040fe80000001828 */
[--C-:B------:R-:W-:Y:S02]  /*4050*/  FADD.FTZ R20, R20, -R0.reuse ;  /* 0x8000000014147221 */ /* 0x100fe40000010000 */
[--C-:B------:R-:W-:Y:S01]  /*4060*/  FADD.FTZ R21, R21, -R0.reuse ;  /* 0x8000000015157221 */ /* 0x100fe20000010000 */
[----:B------:R-:W-:Y:S01]  /*4070*/  F2FP.PACK_AB R137, R192, R189 ;  /* 0x000000bdc089723e */ /* 0x000fe200000000ff */
[-C--:B------:R-:W-:Y:S01]  /*4080*/  HMMA.16816.F32 R44, R148, R138.reuse, R44 ;  /* 0x0000008a942c723c */ /* 0x080fe2000000182c */
[----:B------:R-:W-:Y:S03]  /*4090*/  MUFU.EX2 R194, R194 ;  /* 0x000000c200c27308 */ /* 0x000fe60000000800 */
[--C-:B------:R-:W-:Y:S01]  /*40a0*/  FADD.FTZ R32, R32, -R0.reuse ;  /* 0x8000000020207221 */ /* 0x100fe20000010000 */
[----:B------:R-:W-:Y:S01]  /*40b0*/  F2FP.PACK_AB R136, R172, R182 ;  /* 0x000000b6ac88723e */ /* 0x000fe200000000ff */
[--C-:B------:R-:W-:Y:S02]  /*40c0*/  FADD.FTZ R33, R33, -R0.reuse ;  /* 0x8000000021217221 */ /* 0x100fe40000010000 */
[C---:B------:R-:W-:Y:S03]  /*40d0*/  HMMA.16816.F32 R48, R144.reuse, R138, R48 ;  /* 0x0000008a9030723c */ /* 0x040fe60000001830 */
[----:B------:R-:W-:Y:S01]  /*40e0*/  MUFU.EX2 R186, R176 ;  /* 0x000000b000ba7308 */ /* 0x000fe20000000800 */
[--C-:B------:R-:W-:Y:S02]  /*40f0*/  FADD.FTZ R36, R36, -R0.reuse ;  /* 0x8000000024247221 */ /* 0x100fe40000010000 */
[--C-:B------:R-:W-:Y:S02]  /*4100*/  FADD.FTZ R37, R37, -R0.reuse ;  /* 0x8000000025257221 */ /* 0x100fe40000010000 */
[-C--:B------:R-:W-:Y:S04]  /*4110*/  HMMA.16816.F32 R52, R144, R140.reuse, R52 ;  /* 0x0000008c9034723c */ /* 0x080fe80000001834 */
[----:B------:R-:W-:Y:S01]  /*4120*/  FMUL.FTZ R4, R175, R4 ;  /* 0x00000004af047220 */ /* 0x000fe20000410000 */
[----:B------:R-:W-:Y:S01]  /*4130*/  MUFU.EX2 R176, R164 ;  /* 0x000000a400b07308 */ /* 0x000fe20000000800 */
[----:B------:R-:W-:Y:S02]  /*4140*/  FMUL.FTZ R5, R174, R5 ;  /* 0x00000005ae057220 */ /* 0x000fe40000410000 */
[C---:B------:R-:W-:Y:S04]  /*4150*/  HMMA.16816.F32 R56, R148.reuse, R140, R56 ;  /* 0x0000008c9438723c */ /* 0x040fe80000001838 */
[----:B------:R-:W-:Y:S02]  /*4160*/  FMUL.FTZ R36, R159, R36 ;  /* 0x000000249f247220 */ /* 0x000fe40000410000 */
[----:B------:R-:W-:Y:S01]  /*4170*/  FMUL.FTZ R37, R156, R37 ;  /* 0x000000259c257220 */ /* 0x000fe20000410000 */
[----:B------:R-:W-:Y:S01]  /*4180*/  F2FP.PACK_AB R141, R174, R175 ;  /* 0x000000afae8d723e */ /* 0x000fe200000000ff */
[-C--:B------:R-:W-:Y:S01]  /*4190*/  HMMA.16816.F32 R60, R148, R142.reuse, R60 ;  /* 0x0000008e943c723c */ /* 0x080fe2000000183c */
[----:B------:R-:W-:Y:S03]  /*41a0*/  MUFU.EX2 R151, R225 ;  /* 0x000000e100977308 */ /* 0x000fe60000000800 */
[--C-:B------:R-:W-:Y:S01]  /*41b0*/  FADD.FTZ R48, R48, -R0.reuse ;  /* 0x8000000030307221 */ /* 0x100fe20000010000 */
[----:B------:R-:W-:Y:S01]  /*41c0*/  F2FP.PACK_AB R138, R37, R36 ;  /* 0x00000024258a723e */ /* 0x000fe200000000ff */
[--C-:B------:R-:W-:Y:S01]  /*41d0*/  FADD.FTZ R49, R49, -R0.reuse ;  /* 0x8000000031317221 */ /* 0x100fe20000010000 */
[----:B---3--:R-:W-:Y:S01]  /*41e0*/  F2FP.PACK_AB R36, R181, R180 ;  /* 0x000000b4b524723e */ /* 0x008fe200000000ff */
[----:B------:R-:W-:Y:S03]  /*41f0*/  HMMA.16816.F32 R64, R144, R142, R64 ;  /* 0x0000008e9040723c */ /* 0x000fe60000001840 */
[----:B------:R-:W-:Y:S01]  /*4200*/  MUFU.EX2 R150, R223 ;  /* 0x000000df00967308 */ /* 0x000fe20000000800 */
[--C-:B------:R-:W-:Y:S01]  /*4210*/  FADD.FTZ R52, R52, -R0.reuse ;  /* 0x8000000034347221 */ /* 0x100fe20000010000 */
[----:B------:R-:W-:Y:S01]  /*4220*/  F2FP.PACK_AB R37, R185, R183 ;  /* 0x000000b7b925723e */ /* 0x000fe200000000ff */
[----:B------:R-:W-:Y:S01]  /*4230*/  FADD.FTZ R53, R53, -R0 ;  /* 0x8000000035357221 */ /* 0x000fe20000010000 */
[----:B------:R-:W-:Y:S01]  /*4240*/  F2FP.PACK_AB R145, R5, R4 ;  /* 0x000000040591723e */ /* 0x000fe200000000ff */
[----:B------:R-:W-:Y:S01]  /*4250*/  FMUL.FTZ R20, R182, R20 ;  /* 0x00000014b6147220 */ /* 0x000fe20000410000 */
[----:B------:R-:W-:Y:S03]  /*4260*/  F2FP.PACK_AB R4, R167, R166 ;  /* 0x000000a6a704723e */ /* 0x000fe600000000ff */
[----:B------:R-:W-:Y:S01]  /*4270*/  FMUL.FTZ R21, R172, R21 ;  /* 0x00000015ac157220 */ /* 0x000fe20000410000 */
[----:B------:R-:W-:Y:S01]  /*4280*/  MUFU.EX2 R149, R238 ;  /* 0x000000ee00957308 */ /* 0x000fe20000000800 */
[----:B------:R-:W-:Y:S02]  /*4290*/  FMUL.FTZ R16, R189, R16 ;  /* 0x00000010bd107220 */ /* 0x000fe40000410000 */
[----:B------:R-:W-:Y:S01]  /*42a0*/  FMUL.FTZ R17, R192, R17 ;  /* 0x00000011c0117220 */ /* 0x000fe20000410000 */
[----:B------:R-:W-:Y:S01]  /*42b0*/  F2FP.PACK_AB R142, R21, R20 ;  /* 0x00000014158e723e */ /* 0x000fe200000000ff */
[--C-:B--2---:R-:W-:Y:S02]  /*42c0*/  FADD.FTZ R38, R38, -R2.reuse ;  /* 0x8000000226267221 */ /* 0x104fe40000010000 */
[--C-:B------:R-:W-:Y:S01]  /*42d0*/  FADD.FTZ R6, R6, -R2.reuse ;  /* 0x8000000206067221 */ /* 0x100fe20000010000 */
[----:B------:R-:W-:Y:S01]  /*42e0*/  F2FP.PACK_AB R144, R17, R16 ;  /* 0x000000101190723e */ /* 0x000fe200000000ff */
[----:B------:R-:W-:Y:S01]  /*42f0*/  FADD.FTZ R7, R7, -R2 ;  /* 0x8000000207077221 */ /* 0x000fe20000010000 */
[----:B----4-:R-:W-:Y:S01]  /*4300*/  F2FP.PACK_AB R17, R187, R184 ;  /* 0x000000b8bb11723e */ /* 0x010fe200000000ff */
[--C-:B------:R-:W-:Y:S01]  /*4310*/  FADD.FTZ R64, R64, -R0.reuse ;  /* 0x8000000040407221 */ /* 0x100fe20000010000 */
[----:B------:R-:W-:Y:S01]  /*4320*/  MUFU.EX2 R148, R239 ;  /* 0x000000ef00947308 */ /* 0x000fe20000000800 */
[----:B------:R-:W-:Y:S01]  /*4330*/  FADD.FTZ R65, R65, -R0 ;  /* 0x8000000041417221 */ /* 0x000fe20000010000 */
[----:B------:R-:W-:Y:S01]  /*4340*/  F2FP.PACK_AB R16, R191, R190 ;  /* 0x000000bebf10723e */ /* 0x000fe200000000ff */
[----:B------:R-:W2:Y:S01]  /*4350*/  LDS R0, [R152+0x18580] ;  /* 0x0185800098007984 */ /* 0x000ea20000000800 */
[--C-:B------:R-:W-:Y:S02]  /*4360*/  FADD.FTZ R18, R18, -R2.reuse ;  /* 0x8000000212127221 */ /* 0x100fe40000010000 */
[--C-:B------:R-:W-:Y:S02]  /*4370*/  FADD.FTZ R19, R19, -R2.reuse ;  /* 0x8000000213137221 */ /* 0x100fe40000010000 */
[--C-:B------:R-:W-:Y:S02]  /*4380*/  FADD.FTZ R22, R22, -R2.reuse ;  /* 0x8000000216167221 */ /* 0x100fe40000010000 */
[--C-:B------:R-:W-:Y:S01]  /*4390*/  FADD.FTZ R23, R23, -R2.reuse ;  /* 0x8000000217177221 */ /* 0x100fe20000010000 */
[----:B------:R-:W-:Y:S01]  /*43a0*/  MUFU.EX2 R147, R240 ;  /* 0x000000f000937308 */ /* 0x000fe20000000800 */
        /* <DEDUP_REMOVED lines=9> */
[----:B------:R-:W-:Y:S02]  /*4440*/  FADD.FTZ R67, R67, -R2 ;  /* 0x8000000243437221 */ /* 0x000fe40000010000 */
[----:B------:R-:W-:Y:S01]  /*4450*/  FMUL.FTZ R32, R169, R32 ;  /* 0x00000020a9207220 */ /* 0x000fe20000410000 */
[----:B------:R-:W3:Y:S01]  /*4460*/  MUFU.EX2 R177, R251 ;  /* 0x000000fb00b17308 */ /* 0x000ee20000000800 */
[----:B------:R-:W-:Y:S02]  /*4470*/  FMUL.FTZ R33, R162, R33 ;  /* 0x00000021a2217220 */ /* 0x000fe40000410000 */
[----:B------:R-:W-:Y:S01]  /*4480*/  FMUL.FTZ R5, R157, R48 ;  /* 0x000000309d057220 */ /* 0x000fe20000410000 */
[----:B------:R-:W-:Y:S01]  /*4490*/  F2FP.PACK_AB R48, R165, R163 ;  /* 0x000000a3a530723e */ /* 0x000fe200000000ff */
[----:B------:R-:W-:Y:S01]  /*44a0*/  FMUL.FTZ R49, R158, R49 ;  /* 0x000000319e317220 */ /* 0x000fe20000410000 */
[----:B------:R-:W-:Y:S01]  /*44b0*/  F2FP.PACK_AB R143, R33, R32 ;  /* 0x00000020218f723e */ /* 0x000fe200000000ff */
[----:B------:R-:W-:Y:S01]  /*44c0*/  FMUL.FTZ R64, R163, R64 ;  /* 0x00000040a3407220 */ /* 0x000fe20000410000 */
[----:B------:R-:W-:Y:S01]  /*44d0*/  F2FP.PACK_AB R33, R195, R193 ;  /* 0x000000c1c321723e */ /* 0x000fe200000000ff */
[----:B------:R-:W-:Y:S01]  /*44e0*/  FMUL.FTZ R65, R165, R65 ;  /* 0x00000041a5417220 */ /* 0x000fe20000410000 */
[----:B------:R-:W-:Y:S01]  /*44f0*/  F2FP.PACK_AB R139, R49, R5 ;  /* 0x00000005318b723e */ /* 0x000fe200000000ff */
[----:B------:R-:W-:Y:S01]  /*4500*/  FMUL.FTZ R34, R193, R34 ;  /* 0x00000022c1227220 */ /* 0x000fe20000410000 */
[----:B-1----:R-:W-:Y:S01]  /*4510*/  F2FP.PACK_AB R32, R188, R196 ;  /* 0x000000c4bc20723e */ /* 0x002fe200000000ff */
[--C-:B--2---:R-:W-:Y:S01]  /*4520*/  FADD.FTZ R8, R8, -R0.reuse ;  /* 0x8000000008087221 */ /* 0x104fe20000010000 */
[----:B------:R-:W-:Y:S01]  /*4530*/  F2FP.PACK_AB R64, R65, R64 ;  /* 0x000000404140723e */ /* 0x000fe200000000ff */
[--C-:B------:R-:W-:Y:S01]  /*4540*/  FADD.FTZ R9, R9, -R0.reuse ;  /* 0x8000000009097221 */ /* 0x100fe20000010000 */
[----:B------:R-:W-:Y:S01]  /*4550*/  MUFU.EX2 R65, R232 ;  /* 0x000000e800417308 */ /* 0x000fe20000000800 */
[--C-:B------:R-:W-:Y:S02]  /*4560*/  FADD.FTZ R12, R12, -R0.reuse ;  /* 0x800000000c0c7221 */ /* 0x100fe40000010000 */
[--C-:B------:R-:W-:Y:S02]  /*4570*/  FADD.FTZ R13, R13, -R0.reuse ;  /* 0x800000000d0d7221 */ /* 0x100fe40000010000 */
[--C-:B------:R-:W-:Y:S02]  /*4580*/  FADD.FTZ R24, R24, -R0.reuse ;  /* 0x8000000018187221 */ /* 0x100fe40000010000 */
[--C-:B------:R-:W-:Y:S01]  /*4590*/  FADD.FTZ R25, R25, -R0.reuse ;  /* 0x8000000019197221 */ /* 0x100fe20000010000 */
[----:B---3--:R-:W-:Y:S01]  /*45a0*/  F2FP.PACK_AB R21, R179, R177 ;  /* 0x000000b1b315723e */ /* 0x008fe200000000ff */
[--C-:B------:R-:W-:Y:S01]  /*45b0*/  FADD.FTZ R28, R28, -R0.reuse ;  /* 0x800000001c1c7221 */ /* 0x100fe20000010000 */
[----:B------:R-:W-:Y:S01]  /*45c0*/  MUFU.EX2 R171, R171 ;  /* 0x000000ab00ab7308 */ /* 0x000fe20000000800 */
[--C-:B------:R-:W-:Y:S02]  /*45d0*/  FADD.FTZ R29, R29, -R0.reuse ;  /* 0x800000001d1d7221 */ /* 0x100fe40000010000 */
[--C-:B------:R-:W-:Y:S02]  /*45e0*/  FADD.FTZ R40, R40, -R0.reuse ;  /* 0x8000000028287221 */ /* 0x100fe40000010000 */
[--C-:B------:R-:W-:Y:S02]  /*45f0*/  FADD.FTZ R41, R41, -R0.reuse ;  /* 0x8000000029297221 */ /* 0x100fe40000010000 */
[--C-:B------:R-:W-:Y:S02]  /*4600*/  FADD.FTZ R44, R44, -R0.reuse ;  /* 0x800000002c2c7221 */ /* 0x100fe40000010000 */
[--C-:B------:R-:W-:Y:S01]  /*4610*/  FADD.FTZ R45, R45, -R0.reuse ;  /* 0x800000002d2d7221 */ /* 0x100fe20000010000 */
[----:B------:R-:W1:Y:S01]  /*4620*/  MUFU.EX2 R164, R237 ;  /* 0x000000ed00a47308 */ /* 0x000e620000000800 */
[--C-:B------:R-:W-:Y:S02]  /*4630*/  FADD.FTZ R56, R56, -R0.reuse ;  /* 0x8000000038387221 */ /* 0x100fe40000010000 */
[--C-:B------:R-:W-:Y:S02]  /*4640*/  FADD.FTZ R57, R57, -R0.reuse ;  /* 0x8000000039397221 */ /* 0x100fe40000010000 */
[--C-:B------:R-:W-:Y:S02]  /*4650*/  FADD.FTZ R60, R60, -R0.reuse ;  /* 0x800000003c3c7221 */ /* 0x100fe40000010000 */
[----:B------:R-:W-:Y:S02]  /*4660*/  FADD.FTZ R61, R61, -R0 ;  /* 0x800000003d3d7221 */ /* 0x000fe40000010000 */
[----:B------:R-:W2:Y:S01]  /*4670*/  LDS R0, [R152+0x185a0] ;  /* 0x0185a00098007984 */ /* 0x000ea20000000800 */
[----:B------:R-:W-:Y:S01]  /*4680*/  FMUL.FTZ R40, R198, R40 ;  /* 0x00000028c6287220 */ /* 0x000fe20000410000 */
[----:B------:R-:W-:Y:S01]  /*4690*/  MUFU.EX2 R210, R210 ;  /* 0x000000d200d27308 */ /* 0x000fe20000000800 */
[----:B------:R-:W-:Y:S01]  /*46a0*/  FMUL.FTZ R44, R186, R44 ;  /* 0x0000002cba2c7220 */ /* 0x000fe20000410000 */
[----:B------:R3:W-:Y:S01]  /*46b0*/  STS [R218+0x400], R4 ;  /* 0x00040004da007388 */ /* 0x0007e20000000800 */
[----:B------:R-:W-:Y:S02]  /*46c0*/  FMUL.FTZ R12, R190, R12 ;  /* 0x0000000cbe0c7220 */ /* 0x000fe40000410000 */
[----:B------:R-:W-:Y:S01]  /*46d0*/  FMUL.FTZ R13, R191, R13 ;  /* 0x0000000dbf0d7220 */ /* 0x000fe20000410000 */
[----:B------:R-:W-:Y:S01]  /*46e0*/  STS [R218], R141 ;  /* 0x0000008dda007388 */ /* 0x000fe20000000800 */
[----:B------:R-:W-:Y:S02]  /*46f0*/  FMUL.FTZ R2, R213, R28 ;  /* 0x0000001cd5027220 */ /* 0x000fe40000410000 */
[----:B------:R-:W-:Y:S01]  /*4700*/  FMUL.FTZ R35, R195, R35 ;  /* 0x00000023c3237220 */ /* 0x000fe20000410000 */
[----:B------:R-:W-:Y:S01]  /*4710*/  STS [R219], R137 ;  /* 0x00000089db007388 */ /* 0x000fe20000000800 */
[----:B------:R-:W-:Y:S01]  /*4720*/  F2FP.PACK_AB R20, R13, R12 ;  /* 0x0000000c0d14723e */ /* 0x000fe200000000ff */
[----:B------:R-:W-:Y:S01]  /*4730*/  FMUL.FTZ R12, R214, R29 ;  /* 0x0000001dd60c7220 */ /* 0x000fe20000410000 */
[----:B------:R-:W-:Y:S01]  /*4740*/  F2FP.PACK_AB R13, R199, R197 ;  /* 0x000000c5c70d723e */ /* 0x000fe200000000ff */
[----:B------:R-:W-:Y:S01]  /*4750*/  STS [R219+0x400], R36 ;  /* 0x00040024db007388 */ /* 0x000fe20000000800 */
[----:B------:R-:W-:Y:S01]  /*4760*/  FMUL.FTZ R50, R178, R50 ;  /* 0x00000032b2327220 */ /* 0x000fe20000410000 */
[----:B------:R-:W-:Y:S01]  /*4770*/  MUFU.EX2 R211, R211 ;  /* 0x000000d300d37308 */ /* 0x000fe20000000800 */
[----:B------:R-:W-:Y:S01]  /*4780*/  F2FP.PACK_AB R12, R12, R2 ;  /* 0x000000020c0c723e */ /* 0x000fe200000000ff */
[----:B------:R4:W-:Y:S01]  /*4790*/  STS [R218+0x2000], R17 ;  /* 0x00200011da007388 */ /* 0x0009e20000000800 */
[----:B------:R-:W-:Y:S01]  /*47a0*/  F2FP.PACK_AB R2, R150, R151 ;  /* 0x000000979602723e */ /* 0x000fe200000000ff */
[----:B------:R-:W-:Y:S02]  /*47b0*/  FMUL.FTZ R51, R173, R51 ;  /* 0x00000033ad337220 */ /* 0x000fe40000410000 */
[----:B------:R-:W-:Y:S02]  /*47c0*/  FMUL.FTZ R54, R168, R54 ;  /* 0x00000036a8367220 */ /* 0x000fe40000410000 */
[----:B------:R-:W-:Y:S01]  /*47d0*/  FMUL.FTZ R55, R170, R55 ;  /* 0x00000037aa377220 */ /* 0x000fe20000410000 */
[----:B------:R-:W-:Y:S01]  /*47e0*/  F2FP.PACK_AB R50, R51, R50 ;  /* 0x000000323332723e */ /* 0x000fe200000000ff */
[----:B------:R-:W-:Y:S01]  /*47f0*/  FMUL.FTZ R5, R196, R38 ;  /* 0x00000026c4057220 */ /* 0x000fe20000410000 */
[----:B---3--:R-:W-:Y:S01]  /*4800*/  F2FP.PACK_AB R4, R154, R153 ;  /* 0x000000999a04723e */ /* 0x008fe200000000ff */
[----:B------:R-:W-:Y:S01]  /*4810*/  MUFU.EX2 R51, R230 ;  /* 0x000000e600337308 */ /* 0x000fe20000000800 */
[----:B------:R-:W-:Y:S01]  /*4820*/  F2FP.PACK_AB R38, R35, R34 ;  /* 0x000000222326723e */ /* 0x000fe200000000ff */
[----:B------:R-:W-:Y:S01]  /*4830*/  FMUL.FTZ R34, R179, R67 ;  /* 0x00000043b3227220 */ /* 0x000fe20000410000 */
[----:B------:R-:W-:Y:S01]  /*4840*/  F2FP.PACK_AB R54, R55, R54 ;  /* 0x000000363736723e */ /* 0x000fe200000000ff */
[----:B------:R3:W-:Y:S01]  /*4850*/  STS [R218+0x2400], R4 ;  /* 0x00240004da007388 */ /* 0x0007e20000000800 */
[----:B------:R-:W-:Y:S02]  /*4860*/  FMUL.FTZ R52, R160, R52 ;  /* 0x00000034a0347220 */ /* 0x000fe40000410000 */
[----:B------:R-:W-:Y:S01]  /*4870*/  FMUL.FTZ R53, R161, R53 ;  /* 0x00000035a1357220 */ /* 0x000fe20000410000 */
[----:B------:R5:W-:Y:S01]  /*4880*/  STS [R219+0x2400], R2 ;  /* 0x00240002db007388 */ /* 0x000be20000000800 */
[----:B------:R-:W-:Y:S01]  /*4890*/  FMUL.FTZ R18, R180, R18 ;  /* 0x00000012b4127220 */ /* 0x000fe20000410000 */
[----:B------:R-:W-:Y:S01]  /*48a0*/  MUFU.EX2 R55, R231 ;  /* 0x000000e700377308 */ /* 0x000fe20000000800 */
[--C-:B--2---:R-:W-:Y:S01]  /*48b0*/  FADD.FTZ R11, R11, -R0.reuse ;  /* 0x800000000b0b7221 */ /* 0x104fe20000010000 */
[----:B------:R-:W-:Y:S01]  /*48c0*/  STS [R219+0x2000], R16 ;  /* 0x00200010db007388 */ /* 0x000fe20000000800 */
[----:B------:R-:W-:Y:S01]  /*48d0*/  F2FP.PACK_AB R140, R53, R52 ;  /* 0x00000034358c723e */ /* 0x000fe200000000ff */
[--C-:B------:R-:W-:Y:S02]  /*48e0*/  FADD.FTZ R15, R15, -R0.reuse ;  /* 0x800000000f0f7221 */ /* 0x100fe40000010000 */
[----:B------:R-:W-:Y:S01]  /*48f0*/  STS [R221], R136 ;  /* 0x00000088dd007388 */ /* 0x000fe20000000800 */
[--C-:B------:R-:W-:Y:S02]  /*4900*/  FADD.FTZ R27, R27, -R0.reuse ;  /* 0x800000001b1b7221 */ /* 0x100fe40000010000 */
[--C-:B------:R-:W-:Y:S01]  /*4910*/  FADD.FTZ R31, R31, -R0.reuse ;  /* 0x800000001f1f7221 */ /* 0x100fe20000010000 */
[----:B------:R-:W-:Y:S01]  /*4920*/  STS [R221+0x400], R37 ;  /* 0x00040025dd007388 */ /* 0x000fe20000000800 */
[----:B----4-:R-:W-:Y:S01]  /*4930*/  MUFU.EX2 R17, R227 ;  /* 0x000000e300117308 */ /* 0x010fe20000000800 */
[--C-:B------:R-:W-:Y:S02]  /*4940*/  FADD.FTZ R43, R43, -R0.reuse ;  /* 0x800000002b2b7221 */ /* 0x100fe40000010000 */
[----:B------:R-:W-:Y:S01]  /*4950*/  STS [R220], R135 ;  /* 0x00000087dc007388 */ /* 0x000fe20000000800 */
[--C-:B------:R-:W-:Y:S02]  /*4960*/  FADD.FTZ R47, R47, -R0.reuse ;  /* 0x800000002f2f7221 */ /* 0x100fe40000010000 */
[----:B------:R-:W-:Y:S01]  /*4970*/  FMUL.FTZ R19, R181, R19 ;  /* 0x00000013b5137220 */ /* 0x000fe20000410000 */
[----:B------:R-:W-:Y:S01]  /*4980*/  STS [R220+0x400], R33 ;  /* 0x00040021dc007388 */ /* 0x000fe20000000800 */
[----:B---3--:R-:W-:Y:S01]  /*4990*/  F2FP.PACK_AB R4, R148, R149 ;  /* 0x000000959404723e */ /* 0x008fe200000000ff */
[----:B------:R-:W-:Y:S01]  /*49a0*/  FMUL.FTZ R8, R184, R8 ;  /* 0x00000008b8087220 */ /* 0x000fe20000410000 */
[----:B------:R-:W2:Y:S01]  /*49b0*/  MUFU.EX2 R67, R242 ;  /* 0x000000f200437308 */ /* 0x000ea20000000800 */
[----:B------:R-:W-:Y:S01]  /*49c0*/  STS [R221+0x2000], R13 ;  /* 0x0020000ddd007388 */ /* 0x000fe20000000800 */
[----:B-----5:R-:W-:Y:S01]  /*49d0*/  F2FP.PACK_AB R2, R146, R147 ;  /* 0x000000939202723e */ /* 0x020fe200000000ff */
[----:B------:R-:W-:Y:S01]  /*49e0*/  FMUL.FTZ R9, R187, R9 ;  /* 0x00000009bb097220 */ /* 0x000fe20000410000 */
[----:B------:R-:W-:Y:S01]  /*49f0*/  F2FP.PACK_AB R52, R19, R18 ;  /* 0x000000121334723e */ /* 0x000fe200000000ff */
[----:B------:R2:W-:Y:S01]  /*4a00*/  STS [R221+0x2400], R4 ;  /* 0x00240004dd007388 */ /* 0x0005e20000000800 */
[----:B------:R-:W-:Y:S02]  /*4a10*/  FMUL.FTZ R22, R183, R22 ;  /* 0x00000016b7167220 */ /* 0x000fe40000410000 */
[----:B------:R-:W-:Y:S01]  /*4a20*/  F2FP.PACK_AB R19, R9, R8 ;  /* 0x000000080913723e */ /* 0x000fe200000000ff */
[----:B------:R3:W-:Y:S01]  /*4a30*/  STS [R220+0x2400], R2 ;  /* 0x00240002dc007388 */ /* 0x0007e20000000800 */
[----:B------:R-:W-:Y:S01]  /*4a40*/  F2FP.PACK_AB R9, R214, R213 ;  /* 0x000000d5d609723e */ /* 0x000fe200000000ff */
[----:B------:R-:W-:Y:S01]  /*4a50*/  FMUL.FTZ R23, R185, R23 ;  /* 0x00000017b9177220 */ /* 0x000fe20000410000 */
[----:B------:R-:W-:Y:S01]  /*4a60*/  F2FP.PACK_AB R8, R194, R198 ;  /* 0x000000c6c208723e */ /* 0x000fe200000000ff */
[----:B------:R-:W-:Y:S02]  /*4a70*/  FMUL.FTZ R39, R188, R39 ;  /* 0x00000027bc277220 */ /* 0x000fe40000410000 */
[----:B------:R-:W-:Y:S01]  /*4a80*/  STS [R220+0x2000], R9 ;  /* 0x00200009dc007388 */ /* 0x000fe20000000800 */
[----:B------:R-:W-:Y:S01]  /*4a90*/  F2FP.PACK_AB R49, R23, R22 ;  /* 0x000000161731723e */ /* 0x000fe200000000ff */
[----:B------:R-:W-:Y:S01]  /*4aa0*/  FMUL.FTZ R24, R197, R24 ;  /* 0x00000018c5187220 */ /* 0x000fe20000410000 */
[----:B------:R-:W-:Y:S01]  /*4ab0*/  F2FP.PACK_AB R23, R173, R178 ;  /* 0x000000b2ad17723e */ /* 0x000fe200000000ff */
[----:B------:R-:W-:Y:S01]  /*4ac0*/  STS [R218+0x4000], R134 ;  /* 0x00400086da007388 */ /* 0x000fe20000000800 */
[----:B------:R-:W-:Y:S01]  /*4ad0*/  F2FP.PACK_AB R35, R39, R5 ;  /* 0x000000052723723e */ /* 0x000fe200000000ff */
[----:B------:R-:W-:Y:S01]  /*4ae0*/  FMUL.FTZ R18, R199, R25 ;  /* 0x00000019c7127220 */ /* 0x000fe20000410000 */
[----:B------:R-:W-:Y:S01]  /*4af0*/  MUFU.EX2 R39, R228 ;  /* 0x000000e400277308 */ /* 0x000fe20000000800 */
[----:B------:R-:W-:Y:S01]  /*4b00*/  STS [R218+0x4400], R32 ;  /* 0x00440020da007388 */ /* 0x000fe20000000800 */
[----:B------:R-:W-:Y:S01]  /*4b10*/  F2FP.PACK_AB R22, R170, R168 ;  /* 0x000000a8aa16723e */ /* 0x000fe200000000ff */
[----:B------:R-:W-:Y:S01]  /*4b20*/  FMUL.FTZ R25, R176, R45 ;  /* 0x0000002db0197220 */ /* 0x000fe20000410000 */
[----:B------:R-:W-:Y:S01]  /*4b30*/  F2FP.PACK_AB R18, R18, R24 ;  /* 0x000000181212723e */ /* 0x000fe200000000ff */
[----:B------:R-:W-:Y:S01]  /*4b40*/  STS [R219+0x4000], R133 ;  /* 0x00400085db007388 */ /* 0x000fe20000000800 */
[----:B-1----:R-:W-:Y:S01]  /*4b50*/  F2FP.PACK_AB R5, R164, R171 ;  /* 0x000000aba405723e */ /* 0x002fe200000000ff */
[----:B------:R-:W-:Y:S01]  /*4b60*/  FMUL.FTZ R24, R194, R41 ;  /* 0x00000029c2187220 */ /* 0x000fe20000410000 */
[----:B--2---:R-:W-:Y:S01]  /*4b70*/  F2FP.PACK_AB R4, R65, R67 ;  /* 0x000000434104723e */ /* 0x004fe200000000ff */
[----:B------:R-:W-:Y:S01]  /*4b80*/  STS [R219+0x4400], R23 ;  /* 0x00440017db007388 */ /* 0x000fe20000000800 */
[----:B------:R-:W1:Y:S01]  /*4b90*/  MUFU.EX2 R41, R229 ;  /* 0x000000e500297308 */ /* 0x000e620000000800 */
[----:B------:R-:W-:Y:S01]  /*4ba0*/  FMUL.FTZ R6, R166, R6 ;  /* 0x00000006a6067220 */ /* 0x000fe20000410000 */
[----:B---3--:R-:W-:Y:S01]  /*4bb0*/  F2FP.PACK_AB R2, R51, R55 ;  /* 0x000000373302723e */ /* 0x008fe200000000ff */
[----:B------:R-:W-:Y:S01]  /*4bc0*/  STS [R218+0x6000], R8 ;  /* 0x00600008da007388 */ /* 0x000fe20000000800 */
[----:B------:R-:W-:Y:S01]  /*4bd0*/  FMUL.FTZ R7, R167, R7 ;  /* 0x00000007a7077220 */ /* 0x000fe20000410000 */
[----:B------:R-:W-:Y:S01]  /*4be0*/  F2FP.PACK_AB R24, R24, R40 ;  /* 0x000000281818723e */ /* 0x000fe200000000ff */
[--C-:B------:R-:W-:Y:S01]  /*4bf0*/  FADD.FTZ R10, R10, -R0.reuse ;  /* 0x800000000a0a7221 */ /* 0x100fe20000010000 */
[----:B------:R2:W-:Y:S01]  /*4c00*/  STS [R218+0x6400], R4 ;  /* 0x00640004da007388 */ /* 0x0005e20000000800 */
[--C-:B------:R-:W-:Y:S01]  /*4c10*/  FADD.FTZ R14, R14, -R0.reuse ;  /* 0x800000000e0e7221 */ /* 0x100fe20000010000 */
[----:B------:R-:W-:Y:S01]  /*4c20*/  F2FP.PACK_AB R53, R7, R6 ;  /* 0x000000060735723e */ /* 0x000fe200000000ff */
[----:B------:R-:W-:Y:S01]  /*4c30*/  FMUL.FTZ R10, R153, R10 ;  /* 0x0000000a990a7220 */ /* 0x000fe20000410000 */
[----:B------:R1:W-:Y:S01]  /*4c40*/  STS [R219+0x6400], R2 ;  /* 0x00640002db007388 */ /* 0x0003e20000000800 */
[----:B------:R-:W-:Y:S01]  /*4c50*/  F2FP.PACK_AB R7, R176, R186 ;  /* 0x000000bab007723e */ /* 0x000fe200000000ff */
[----:B------:R-:W-:Y:S01]  /*4c60*/  FMUL.FTZ R14, R151, R14 ;  /* 0x0000000e970e7220 */ /* 0x000fe20000410000 */
[----:B------:R-:W-:Y:S01]  /*4c70*/  F2FP.PACK_AB R6, R210, R155 ;  /* 0x0000009bd206723e */ /* 0x000fe200000000ff */
[--C-:B------:R-:W-:Y:S01]  /*4c80*/  FADD.FTZ R26, R26, -R0.reuse ;  /* 0x800000001a1a7221 */ /* 0x100fe20000010000 */
        /* <DEDUP_REMOVED lines=8> */
[--C-:B------:R-:W-:Y:S02]  /*4d10*/  FADD.FTZ R46, R46, -R0.reuse ;  /* 0x800000002e2e7221 */ /* 0x100fe40000010000 */
[----:B------:R-:W-:Y:S01]  /*4d20*/  FMUL.FTZ R42, R67, R42 ;  /* 0x0000002a432a7220 */ /* 0x000fe20000410000 */
[----:B------:R-:W-:Y:S01]  /*4d30*/  STS [R220+0x4000], R48 ;  /* 0x00400030dc007388 */ /* 0x000fe20000000800 */
[----:B------:R-:W-:Y:S02]  /*4d40*/  FMUL.FTZ R46, R55, R46 ;  /* 0x0000002e372e7220 */ /* 0x000fe40000410000 */
[----:B--2---:R-:W-:Y:S01]  /*4d50*/  FMUL.FTZ R4, R148, R27 ;  /* 0x0000001b94047220 */ /* 0x004fe20000410000 */
[----:B------:R-:W-:Y:S01]  /*4d60*/  STS [R220+0x4400], R21 ;  /* 0x00440015dc007388 */ /* 0x000fe20000000800 */
[----:B------:R-:W-:Y:S01]  /*4d70*/  FMUL.FTZ R66, R177, R66 ;  /* 0x00000042b1427220 */ /* 0x000fe20000410000 */
[----:B-1----:R-:W-:Y:S02]  /*4d80*/  F2FP.PACK_AB R2, R39, R41 ;  /* 0x000000292702723e */ /* 0x002fe400000000ff */
[----:B------:R1:W-:Y:S01]  /*4d90*/  STS [R221+0x6000], R5 ;  /* 0x00600005dd007388 */ /* 0x0003e20000000800 */
[----:B------:R-:W-:Y:S01]  /*4da0*/  F2FP.PACK_AB R4, R4, R26 ;  /* 0x0000001a0404723e */ /* 0x000fe200000000ff */
[--C-:B------:R-:W-:Y:S01]  /*4db0*/  FADD.FTZ R58, R58, -R0.reuse ;  /* 0x800000003a3a7221 */ /* 0x100fe20000010000 */
[----:B------:R-:W-:Y:S01]  /*4dc0*/  F2FP.PACK_AB R34, R34, R66 ;  /* 0x000000422222723e */ /* 0x000fe200000000ff */
[----:B------:R2:W-:Y:S01]  /*4dd0*/  STS [R221+0x6400], R2 ;  /* 0x00640002dd007388 */ /* 0x0005e20000000800 */
[--C-:B------:R-:W-:Y:S02]  /*4de0*/  FADD.FTZ R59, R59, -R0.reuse ;  /* 0x800000003b3b7221 */ /* 0x100fe40000010000 */
[----:B------:R-:W-:Y:S01]  /*4df0*/  FMUL.FTZ R58, R41, R58 ;  /* 0x0000003a293a7220 */ /* 0x000fe20000410000 */
[----:B------:R3:W-:Y:S01]  /*4e00*/  STS [R220+0x6000], R6 ;  /* 0x00600006dc007388 */ /* 0x0007e20000000800 */
[----:B------:R-:W-:Y:S02]  /*4e10*/  FMUL.FTZ R56, R171, R56 ;  /* 0x00000038ab387220 */ /* 0x000fe40000410000 */
[----:B------:R-:W-:Y:S02]  /*4e20*/  FMUL.FTZ R28, R164, R57 ;  /* 0x00000039a41c7220 */ /* 0x000fe40000410000 */
[--C-:B------:R-:W-:Y:S02]  /*4e30*/  FADD.FTZ R62, R62, -R0.reuse ;  /* 0x800000003e3e7221 */ /* 0x100fe40000010000 */
[----:B------:R-:W-:Y:S01]  /*4e40*/  FADD.FTZ R63, R63, -R0 ;  /* 0x800000003f3f7221 */ /* 0x000fe20000010000 */
[----:B------:R-:W-:Y:S01]  /*4e50*/  F2FP.PACK_AB R28, R28, R56 ;  /* 0x000000381c1c723e */ /* 0x000fe200000000ff */
[----:B------:R-:W-:Y:S01]  /*4e60*/  FMUL.FTZ R62, R17, R62 ;  /* 0x0000003e113e7220 */ /* 0x000fe20000410000 */
[----:B------:R-:W-:Y:S01]  /*4e70*/  MOV R0, UR4 ;  /* 0x0000000400007c02 */ /* 0x000fe20008000f00 */
[----:B------:R-:W-:Y:S02]  /*4e80*/  FMUL.FTZ R60, R155, R60 ;  /* 0x0000003c9b3c7220 */ /* 0x000fe40000410000 */
[----:B------:R-:W-:Y:S01]  /*4e90*/  FMUL.FTZ R29, R210, R61 ;  /* 0x0000003dd21d7220 */ /* 0x000fe20000410000 */
[----:B------:R-:W-:Y:S01]  /*4ea0*/  LEA R0, R0, R206, 0xd ;  /* 0x000000ce00007211 */ /* 0x000fe200078e68ff */
[----:B------:R-:W-:Y:S02]  /*4eb0*/  FMUL.FTZ R63, R211, R63 ;  /* 0x0000003fd33f7220 */ /* 0x000fe40000410000 */
[----:B-1----:R-:W-:Y:S01]  /*4ec0*/  FMUL.FTZ R5, R154, R11 ;  /* 0x0000000b9a057220 */ /* 0x002fe20000410000 */
[----:B------:R-:W-:Y:S02]  /*4ed0*/  F2FP.PACK_AB R29, R29, R60 ;  /* 0x0000003c1d1d723e */ /* 0x000fe400000000ff */
[----:B------:R-:W-:Y:S02]  /*4ee0*/  SHF.L.U32 R141, R0, 0x1, RZ ;  /* 0x00000001008d7819 */ /* 0x000fe400000006ff */
[----:B--2---:R-:W-:Y:S02]  /*4ef0*/  F2FP.PACK_AB R2, R211, R17 ;  /* 0x00000011d302723e */ /* 0x004fe400000000ff */
[----:B------:R-:W-:Y:S01]  /*4f00*/  F2FP.PACK_AB R5, R5, R10 ;  /* 0x0000000a0505723e */ /* 0x000fe200000000ff */
[----:B---3--:R-:W-:Y:S01]  /*4f10*/  FMUL.FTZ R6, R146, R31 ;  /* 0x0000001f92067220 */ /* 0x008fe20000410000 */
[----:B------:R-:W-:Y:S01]  /*4f20*/  IADD3 R0, R3, R141, RZ ;  /* 0x0000008d03007210 */ /* 0x000fe20007ffe0ff */
[----:B------:R1:W-:Y:S03]  /*4f30*/  STS [R220+0x6400], R2 ;  /* 0x00640002dc007388 */ /* 0x0003e60000000800 */
[----:B------:R-:W-:Y:S01]  /*4f40*/  F2FP.PACK_AB R6, R6, R30 ;  /* 0x0000001e0606723e */ /* 0x000fe200000000ff */
        /* <DEDUP_REMOVED lines=45> */
[----:B-1----:R-:W-:Y:S07]  /*5220*/  SHF.L.U32 R2, R207, 0x1, RZ ;  /* 0x00000001cf027819 */ /* 0x002fee00000006ff */
[----:B------:R-:W1:Y:S01]  /*5230*/  LDSM.16.MT88.4 R16, [R0+0x10080] ;  /* 0x010080000010783b */ /* 0x000e620000004200 */
[----:B------:R-:W-:Y:S07]  /*5240*/  IADD3 R140, R205, R2, RZ ;  /* 0x00000002cd8c7210 */ /* 0x000fee0007ffe0ff */
[----:B------:R-:W-:Y:S08]  /*5250*/  LDSM.16.MT88.4 R20, [R200+0x19080] ;  /* 0x01908000c814783b */ /* 0x000ff00000004200 */
[----:B------:R-:W4:Y:S01]  /*5260*/  LDSM.16.MT88.4 R24, [R141+0x10880] ;  /* 0x010880008d18783b */ /* 0x000f220000004200 */
[-C--:B--2---:R-:W-:Y:S07]  /*5270*/  HMMA.16816.F32 R68, R4, R8.reuse, R68 ;  /* 0x000000080444723c */ /* 0x084fee0000001844 */
[----:B------:R-:W2:Y:S01]  /*5280*/  LDSM.16.MT88.4 R28, [R200+0x1d080] ;  /* 0x01d08000c81c783b */ /* 0x000ea20000004200 */
[C---:B---3--:R-:W-:Y:S07]  /*5290*/  HMMA.16816.F32 R72, R12.reuse, R8, R72 ;  /* 0x000000080c48723c */ /* 0x048fee0000001848 */
[----:B------:R-:W3:Y:S01]  /*52a0*/  LDSM.16.MT88.4 R32, [R0+0x10880] ;  /* 0x010880000020783b */ /* 0x000ee20000004200 */
[-C--:B------:R-:W-:Y:S07]  /*52b0*/  HMMA.16816.F32 R76, R12, R10.reuse, R76 ;  /* 0x0000000a0c4c723c */ /* 0x080fee000000184c */
[----:B------:R-:W-:Y:S01]  /*52c0*/  LDSM.16.MT88.4 R36, [R141+0x11080] ;  /* 0x011080008d24783b */ /* 0x000fe20000004200 */
[C---:B------:R-:W-:Y:S07]  /*52d0*/  HMMA.16816.F32 R80, R4.reuse, R10, R80 ;  /* 0x0000000a0450723c */ /* 0x040fee0000001850 */
[----:B------:R-:W5:Y:S01]  /*52e0*/  LDSM.16.MT88.4 R8, [R200+0x19880] ;  /* 0x01988000c808783b */ /* 0x000f620000004200 */
[-C--:B-1----:R-:W-:Y:S07]  /*52f0*/  HMMA.16816.F32 R84, R4, R16.reuse, R84 ;  /* 0x000000100454723c */ /* 0x082fee0000001854 */
[----:B------:R-:W1:Y:S01]  /*5300*/  LDSM.16.MT88.4 R40, [R200+0x1d880] ;  /* 0x01d88000c828783b */ /* 0x000e620000004200 */
        /* <DEDUP_REMOVED lines=10> */
[----:B------:R-:W2:Y:S07]  /*53b0*/  LDSM.16.MT88.4 R24, [R200+0x1e080] ;  /* 0x01e08000c818783b */ /* 0x000eae0000004200 */
[-C--:B---3--:R-:W-:Y:S08]  /*53c0*/  HMMA.16816.F32 R84, R20, R32.reuse, R84 ;  /* 0x000000201454723c */ /* 0x088ff00000001854 */
[C---:B------:R-:W-:Y:S08]  /*53d0*/  HMMA.16816.F32 R88, R28.reuse, R32, R88 ;  /* 0x000000201c58723c */ /* 0x040ff00000001858 */
[-C--:B------:R-:W-:Y:S01]  /*53e0*/  HMMA.16816.F32 R92, R28, R34.reuse, R92 ;  /* 0x000000221c5c723c */ /* 0x080fe2000000185c */
[----:B------:R-:W-:Y:S07]  /*53f0*/  LDSM.16.MT88.4 R28, [R200+0x1a880] ;  /* 0x01a88000c81c783b */ /* 0x000fee0000004200 */
[----:B------:R-:W-:Y:S01]  /*5400*/  HMMA.16816.F32 R96, R20, R34, R96 ;  /* 0x000000221460723c */ /* 0x000fe20000001860 */
[----:B------:R-:W3:Y:S07]  /*5410*/  LDSM.16.MT88.4 R20, [R0+0x11880] ;  /* 0x011880000014783b */ /* 0x000eee0000004200 */
[-C--:B-----5:R-:W-:Y:S01]  /*5420*/  HMMA.16816.F32 R68, R8, R36.reuse, R68 ;  /* 0x000000240844723c */ /* 0x0a0fe20000001844 */
[----:B------:R-:W5:Y:S07]  /*5430*/  LDSM.16.MT88.4 R32, [R141+0x12080] ;  /* 0x012080008d20783b */ /* 0x000f6e0000004200 */
[C---:B-1----:R-:W-:Y:S08]  /*5440*/  HMMA.16816.F32 R72, R40.reuse, R36, R72 ;  /* 0x000000242848723c */ /* 0x042ff00000001848 */
[-C--:B------:R-:W-:Y:S08]  /*5450*/  HMMA.16816.F32 R76, R40, R38.reuse, R76 ;  /* 0x00000026284c723c */ /* 0x080ff0000000184c */
[C---:B------:R-:W-:Y:S01]  /*5460*/  HMMA.16816.F32 R80, R8.reuse, R38, R80 ;  /* 0x000000260850723c */ /* 0x040fe20000001850 */
[----:B------:R-:W1:Y:S07]  /*5470*/  LDSM.16.MT88.4 R36, [R200+0x1e880] ;  /* 0x01e88000c824783b */ /* 0x000e6e0000004200 */
[-C--:B------:R-:W-:Y:S08]  /*5480*/  HMMA.16816.F32 R84, R8, R4.reuse, R84 ;  /* 0x000000040854723c */ /* 0x080ff00000001854 */
[C---:B------:R-:W-:Y:S08]  /*5490*/  HMMA.16816.F32 R88, R40.reuse, R4, R88 ;  /* 0x000000042858723c */ /* 0x040ff00000001858 */
[-C--:B------:R-:W-:Y:S01]  /*54a0*/  HMMA.16816.F32 R92, R40, R6.reuse, R92 ;  /* 0x00000006285c723c */ /* 0x080fe2000000185c */
[----:B------:R-:W-:Y:S07]  /*54b0*/  LDSM.16.MT88.4 R40, [R200+0x1f080] ;  /* 0x01f08000c828783b */ /* 0x000fee0000004200 */
[----:B------:R-:W-:Y:S01]  /*54c0*/  HMMA.16816.F32 R96, R8, R6, R96 ;  /* 0x000000060860723c */ /* 0x000fe20000001860 */
[----:B------:R-:W1:Y:S07]  /*54d0*/  LDSM.16.MT88.4 R4, [R0+0x12080] ;  /* 0x012080000004783b */ /* 0x000e6e0000004200 */
[-C--:B----4-:R-:W-:Y:S01]  /*54e0*/  HMMA.16816.F32 R68, R12, R16.reuse, R68 ;  /* 0x000000100c44723c */ /* 0x090fe20000001844 */
[----:B------:R-:W-:Y:S07]  /*54f0*/  LDSM.16.MT88.4 R8, [R200+0x1b080] ;  /* 0x01b08000c808783b */ /* 0x000fee0000004200 */
        /* <DEDUP_REMOVED lines=11> */
[----:B------:R-:W4:Y:S07]  /*55b0*/  LDSM.16.MT88.4 R20, [R200+0x1b880] ;  /* 0x01b88000c814783b */ /* 0x000f2e0000004200 */
[C---:B-1----:R-:W-:Y:S08]  /*55c0*/  HMMA.16816.F32 R72, R36.reuse, R32, R72 ;  /* 0x000000202448723c */ /* 0x042ff00000001848 */
[-C--:B------:R-:W-:Y:S08]  /*55d0*/  HMMA.16816.F32 R76, R36, R34.reuse, R76 ;  /* 0x00000022244c723c */ /* 0x080ff0000000184c */
[C---:B------:R-:W-:Y:S01]  /*55e0*/  HMMA.16816.F32 R80, R28.reuse, R34, R80 ;  /* 0x000000221c50723c */ /* 0x040fe20000001850 */
[----:B------:R-:W1:Y:S07]  /*55f0*/  LDSM.16.MT88.4 R32, [R200+0x1f880] ;  /* 0x01f88000c820783b */ /* 0x000e6e0000004200 */
[-C--:B------:R-:W-:Y:S08]  /*5600*/  HMMA.16816.F32 R84, R28, R4.reuse, R84 ;  /* 0x000000041c54723c */ /* 0x080ff00000001854 */
[C---:B------:R-:W-:Y:S08]  /*5610*/  HMMA.16816.F32 R88, R36.reuse, R4, R88 ;  /* 0x000000042458723c */ /* 0x040ff00000001858 */
[-C--:B------:R-:W-:Y:S08]  /*5620*/  HMMA.16816.F32 R92, R36, R6.reuse, R92 ;  /* 0x00000006245c723c */ /* 0x080ff0000000185c */
[----:B------:R-:W-:Y:S01]  /*5630*/  HMMA.16816.F32 R96, R28, R6, R96 ;  /* 0x000000061c60723c */ /* 0x000fe20000001860 */
[----:B------:R-:W5:Y:S07]  /*5640*/  LDSM.16.MT88.4 R4, [R0+0x13080] ;  /* 0x013080000004783b */ /* 0x000f6e0000004200 */
[-C--:B--2---:R-:W-:Y:S08]  /*5650*/  HMMA.16816.F32 R68, R8, R16.reuse, R68 ;  /* 0x000000100844723c */ /* 0x084ff00000001844 */
[C---:B------:R-:W-:Y:S08]  /*5660*/  HMMA.16816.F32 R72, R40.reuse, R16, R72 ;  /* 0x000000102848723c */ /* 0x040ff00000001848 */
[-C--:B------:R-:W-:Y:S08]  /*5670*/  HMMA.16816.F32 R76, R40, R18.reuse, R76 ;  /* 0x00000012284c723c */ /* 0x080ff0000000184c */
[C---:B------:R-:W-:Y:S01]  /*5680*/  HMMA.16816.F32 R80, R8.reuse, R18, R80 ;  /* 0x000000120850723c */ /* 0x040fe20000001850 */
[----:B------:R-:W-:Y:S07]  /*5690*/  LDSM.16.MT88.4 R16, [R200+0x20080] ;  /* 0x02008000c810783b */ /* 0x000fee0000004200 */
[-C--:B---3--:R-:W-:Y:S08]  /*56a0*/  HMMA.16816.F32 R84, R8, R12.reuse, R84 ;  /* 0x0000000c0854723c */ /* 0x088ff00000001854 */
[C---:B------:R-:W-:Y:S08]  /*56b0*/  HMMA.16816.F32 R88, R40.reuse, R12, R88 ;  /* 0x0000000c2858723c */ /* 0x040ff00000001858 */
[-C--:B------:R-:W-:Y:S08]  /*56c0*/  HMMA.16816.F32 R92, R40, R14.reuse, R92 ;  /* 0x0000000e285c723c */ /* 0x080ff0000000185c */
[----:B------:R-:W-:Y:S01]  /*56d0*/  HMMA.16816.F32 R96, R8, R14, R96 ;  /* 0x0000000e0860723c */ /* 0x000fe20000001860 */
[----:B------:R-:W-:Y:S07]  /*56e0*/  LDSM.16.MT88.4 R8, [R200+0x1c080] ;  /* 0x01c08000c808783b */ /* 0x000fee0000004200 */
[-C--:B----4-:R-:W-:Y:S01]  /*56f0*/  HMMA.16816.F32 R68, R20, R24.reuse, R68 ;  /* 0x000000181444723c */ /* 0x090fe20000001844 */
[----:B------:R-:W2:Y:S07]  /*5700*/  LDSM.16.MT88.4 R12, [R141+0x13880] ;  /* 0x013880008d0c783b */ /* 0x000eae0000004200 */
[C---:B-1----:R-:W-:Y:S08]  /*5710*/  HMMA.16816.F32 R72, R32.reuse, R24, R72 ;  /* 0x000000182048723c */ /* 0x042ff00000001848 */
[-C--:B------:R-:W-:Y:S08]  /*5720*/  HMMA.16816.F32 R76, R32, R26.reuse, R76 ;  /* 0x0000001a204c723c */ /* 0x080ff0000000184c */
[C---:B------:R-:W-:Y:S01]  /*5730*/  HMMA.16816.F32 R80, R20.reuse, R26, R80 ;  /* 0x0000001a1450723c */ /* 0x040fe20000001850 */
[----:B------:R1:W3:Y:S07]  /*5740*/  LDSM.16.MT88.4 R24, [R0+0x13880] ;  /* 0x013880000018783b */ /* 0x0002ee0000004200 */
[-C--:B-----5:R-:W-:Y:S01]  /*5750*/  HMMA.16816.F32 R84, R20, R4.reuse, R84 ;  /* 0x000000041454723c */ /* 0x0a0fe20000001854 */
[----:B------:R-:W-:Y:S07]  /*5760*/  BAR.SYNC.DEFER_BLOCKING 0x0 ;  /* 0x0000000000007b1d */ /* 0x000fee0000010000 */
[C---:B------:R-:W-:Y:S08]  /*5770*/  HMMA.16816.F32 R88, R32.reuse, R4, R88 ;  /* 0x000000042058723c */ /* 0x040ff00000001858 */
[-C--:B------:R-:W-:Y:S04]  /*5780*/  HMMA.16816.F32 R92, R32, R6.reuse, R92 ;  /* 0x00000006205c723c */ /* 0x080fe8000000185c */
[----:B-1----:R-:W-:Y:S04]  /*5790*/  SHF.L.U32 R0, R206, 0x1, RZ ;  /* 0x00000001ce007819 */ /* 0x002fe800000006ff */
[----:B------:R-:W-:Y:S01]  /*57a0*/  HMMA.16816.F32 R96, R20, R6, R96 ;  /* 0x000000061460723c */ /* 0x000fe20000001860 */
[----:B------:R1:W4:Y:S03]  /*57b0*/  LDSM.16.M88.4 R32, [R2+0x20880] ;  /* 0x020880000220783b */ /* 0x0003260000000200 */
[----:B------:R-:W-:Y:S04]  /*57c0*/  IADD3 R52, R0, R3, RZ ;  /* 0x0000000300347210 */ /* 0x000fe80007ffe0ff */
[-C--:B--2---:R-:W-:Y:S01]  /*57d0*/  HMMA.16816.F32 R68, R8, R12.reuse, R68 ;  /* 0x0000000c0844723c */ /* 0x084fe20000001844 */
[----:B------:R1:W2:Y:S07]  /*57e0*/  LDSM.16.MT88.4 R36, [R52+0x80] ;  /* 0x000080003424783b */ /* 0x0002ae0000004200 */
[C---:B------:R-:W-:Y:S01]  /*57f0*/  HMMA.16816.F32 R72, R16.reuse, R12, R72 ;  /* 0x0000000c1048723c */ /* 0x040fe20000001848 */
[----:B------:R-:W1:Y:S07]  /*5800*/  LDSM.16.MT88.4 R52, [R52+0x880] ;  /* 0x000880003434783b */ /* 0x000e6e0000004200 */
[-C--:B------:R-:W-:Y:S01]  /*5810*/  HMMA.16816.F32 R76, R16, R14.reuse, R76 ;  /* 0x0000000e104c723c */ /* 0x080fe2000000184c */
[----:B------:R1:W1:Y:S07]  /*5820*/  LDSM.16.M88.4 R28, [R2+0x22880] ;  /* 0x02288000021c783b */ /* 0x00026e0000000200 */
[C---:B------:R-:W-:Y:S01]  /*5830*/  HMMA.16816.F32 R80, R8.reuse, R14, R80 ;  /* 0x0000000e0850723c */ /* 0x040fe20000001850 */
[----:B------:R1:W1:Y:S07]  /*5840*/  LDSM.16.MT88.4 R20, [R0+0x80] ;  /* 0x000080000014783b */ /* 0x00026e0000004200 */
[-C--:B---3--:R-:W-:Y:S01]  /*5850*/  HMMA.16816.F32 R84, R8, R24.reuse, R84 ;  /* 0x000000180854723c */ /* 0x088fe20000001854 */
[----:B------:R3:W1:Y:S07]  /*5860*/  LDSM.16.M88.4 R40, [R140+0x20880] ;  /* 0x020880008c28783b */ /* 0x00066e0000000200 */
[C---:B------:R-:W-:Y:S01]  /*5870*/  HMMA.16816.F32 R88, R16.reuse, R24, R88 ;  /* 0x000000181058723c */ /* 0x040fe20000001858 */
[----:B------:R3:W1:Y:S07]  /*5880*/  LDSM.16.M88.4 R48, [R140+0x22880] ;  /* 0x022880008c30783b */ /* 0x00066e0000000200 */
[-C--:B------:R-:W-:Y:S01]  /*5890*/  HMMA.16816.F32 R92, R16, R26.reuse, R92 ;  /* 0x0000001a105c723c */ /* 0x080fe2000000185c */
[----:B------:R3:W1:Y:S07]  /*58a0*/  LDSM.16.MT88.4 R44, [R0+0x880] ;  /* 0x00088000002c783b */ /* 0x00066e0000004200 */
[----:B------:R-:W-:Y:S01]  /*58b0*/  HMMA.16816.F32 R96, R8, R26, R96 ;  /* 0x0000001a0860723c */ /* 0x000fe20000001860 */
[----:B------:R-:W-:-:S07]  /*58c0*/  @P0 BRA `(.L_x_978) ;  /* 0x000002c000000947 */ /* 0x000fce0003800000 */
[----:B--2-4-:R-:W2:Y:S01]  /*58d0*/  LDL R227, [R1] ;  /* 0x0000000001e37983 */ /* 0x014ea20000100800 */
[----:B------:R-:W-:Y:S01]  /*58e0*/  ULDC.64 UR6, c[0x0][0x208] ;  /* 0x0000820000067ab9 */ /* 0x000fe20000000a00 */
[----:B------:R-:W-:Y:S01]  /*58f0*/  IMAD.U32 R8, RZ, RZ, UR11 ;  /* 0x0000000bff087e24 */ /* 0x000fe2000f8e00ff */
[----:B------:R-:W-:Y:S01]  /*5900*/  USHF.L.U32 UR18, UR19, 0x7, URZ ;  /* 0x0000000713127899 */ /* 0x000fe2000800063f */
[----:B------:R-:W4:Y:S01]  /*5910*/  LDL.64 R156, [R1+0x8] ;  /* 0x00000800019c7983 */ /* 0x000f220000100a00 */
[----:B------:R-:W-:Y:S02]  /*5920*/  UIMAD.WIDE.U32 UR22, UR19, UR6, URZ ;  /* 0x00000006131672a5 */ /* 0x000fe4000f8e003f */
[----:B------:R-:W-:Y:S01]  /*5930*/  USHF.R.S32.HI UR20, URZ, 0x1f, UR19 ;  /* 0x0000001f3f147899 */ /* 0x000fe20008011413 */
[----:B------:R-:W5:Y:S01]  /*5940*/  LDL R60, [R1+0x34] ;  /* 0x00003400013c7983 */ /* 0x000f620000100800 */
[----:B------:R-:W-:Y:S02]  /*5950*/  IMAD.U32 R12, RZ, RZ, UR18 ;  /* 0x00000012ff0c7e24 */ /* 0x000fe4000f8e00ff */
[----:B------:R-:W-:Y:S01]  /*5960*/  IMAD.U32 R6, RZ, RZ, UR22 ;  /* 0x00000016ff067e24 */ /* 0x000fe2000f8e00ff */
[----:B---3--:R-:W3:Y:S01]  /*5970*/  LDL.64 R228, [R1+0x18] ;  /* 0x0000180001e47983 */ /* 0x008ee20000100a00 */
[----:B------:R-:W-:Y:S01]  /*5980*/  UIMAD UR20, UR20, UR6, URZ ;  /* 0x00000006141472a4 */ /* 0x000fe2000f8e023f */
[----:B------:R-:W-:Y:S01]  /*5990*/  IMAD.U32 R7, RZ, RZ, UR23 ;  /* 0x00000017ff077e24 */ /* 0x000fe2000f8e00ff */
[----:B------:R-:W-:Y:S01]  /*59a0*/  USHF.L.U32 UR6, UR6, 0x6, URZ ;  /* 0x0000000606067899 */ /* 0x000fe2000800063f */
[----:B------:R-:W3:Y:S01]  /*59b0*/  LDL.64 R56, [R1+0x20] ;  /* 0x0000200001387983 */ /* 0x000ee20000100a00 */
[----:B------:R-:W-:Y:S04]  /*59c0*/  UIMAD UR20, UR19, UR7, UR20 ;  /* 0x00000007131472a4 */ /* 0x000fe8000f8e0214 */
[----:B------:R-:W-:Y:S06]  /*59d0*/  UIADD3 UR20, UR23, UR20, URZ ;  /* 0x0000001417147290 */ /* 0x000fec000fffe03f */
[----:B------:R-:W-:Y:S01]  /*59e0*/  IMAD.U32 R5, RZ, RZ, UR20 ;  /* 0x00000014ff057e24 */ /* 0x000fe2000f8e00ff */
[----:B--2---:R-:W-:Y:S04]  /*59f0*/  IADD3 R9, -R227, UR13, -R12 ;  /* 0x0000000de3097c10 */ /* 0x004fe8000fffe90c */
[C---:B------:R-:W-:Y:S02]  /*5a00*/  ISETP.LT.OR P0, PT, R9.reuse, 0x1, P5 ;  /* 0x000000010900780c */ /* 0x040fe40002f01670 */
[----:B----4-:R-:W-:Y:S01]  /*5a10*/  LEA R4, P1, R6, R156, 0x8 ;  /* 0x0000009c06047211 */ /* 0x010fe200078240ff */
[----:B-----5:R-:W-:Y:S01]  /*5a20*/  IMAD R8, R8, 0x4000, R60 ;  /* 0x0000400008087824 */ /* 0x020fe200078e023c */
        /* <DEDUP_REMOVED lines=10> */
[----:B------:R-:W-:Y:S02]  /*5ad0*/  IMAD.U32 R9, RZ, RZ, UR11 ;  /* 0x0000000bff097e24 */ /* 0x000fe4000f8e00ff */
[----:B------:R4:W-:Y:S02]  /*5ae0*/  LDGSTS.E.BYPASS.LTC128B.128 [R8+0x1000], [R6.64], !P3 ;  /* 0x0100000006087fae */ /* 0x0009e4000d901d4e */
[----:B---3--:R-:W-:Y:S04]  /*5af0*/  @!P4 IMAD R9, R9, 0x80, R228 ;  /* 0x000000800909c824 */ /* 0x008fe800078e02e4 */
[----:B------:R-:W-:Y:S01]  /*5b00*/  @!P4 IMAD.SHL.U32 R9, R9, 0x4, RZ ;  /* 0x000000040909c824 */ /* 0x000fe200078e00ff */
[----:B--2---:R-:W-:Y:S04]  /*5b10*/  IADD3 R4, P0, R6, UR6, RZ ;  /* 0x0000000606047c10 */ /* 0x004fe8000ff1e0ff */
[----:B------:R-:W-:Y:S02]  /*5b20*/  IADD3.X R5, R7, UR10, RZ, P0, !PT ;  /* 0x0000000a07057c10 */ /* 0x000fe400087fe4ff */
[----:B------:R-:W-:Y:S01]  /*5b30*/  IADD3 R10, P0, R4, UR6, RZ ;  /* 0x00000006040a7c10 */ /* 0x000fe2000ff1e0ff */
[----:B----4-:R-:W-:Y:S02]  /*5b40*/  @!P4 IMAD.WIDE R6, R12, 0x4, R56 ;  /* 0x000000040c06c825 */ /* 0x010fe400078e0238 */
[----:B------:R2:W-:Y:S01]  /*5b50*/  LDGSTS.E.BYPASS.LTC128B.128 [R8+0x2000], [R4.64], !P2 ;  /* 0x0200000004087fae */ /* 0x0005e2000d101d4e */
[----:B------:R-:W-:Y:S05]  /*5b60*/  IADD3.X R11, R5, UR10, RZ, P0, !PT ;  /* 0x0000000a050b7c10 */ /* 0x000fea00087fe4ff */
[----:B------:R2:W-:Y:S04]  /*5b70*/  LDGSTS.E.BYPASS.LTC128B.128 [R8+0x3000], [R10.64], !P1 ;  /* 0x030000000a087fae */ /* 0x0005e8000c901d4e */
[----:B------:R2:W-:Y:S02]  /*5b80*/  @!P4 LDGSTS.E.BYPASS.LTC128B.128 [R9+0x18480], [R6.64] ;  /* 0x184800000609cfae */ /* 0x0005e4000b901d4e */
.L_x_978:
[-C--:B-12-4-:R-:W-:Y:S01]  /*5b90*/  HMMA.16816.F32 R4, R32, R20.reuse, RZ ;  /* 0x000000142004723c */ /* 0x096fe200000018ff */
[----:B------:R-:W2:Y:S01]  /*5ba0*/  LDL R172, [R1+0x30] ;  /* 0x0000300001ac7983 */ /* 0x000ea20000100800 */
[----:B------:R-:W-:Y:S02]  /*5bb0*/  USHF.L.U32 UR6, UR5, 0xd, URZ ;  /* 0x0000000d05067899 */ /* 0x000fe4000800063f */
[----:B------:R-:W-:Y:S01]  /*5bc0*/  IMAD.IADD R3, R3, 0x1, R140 ;  /* 0x0000000103037824 */ /* 0x000fe200078e028c */
[----:B------:R-:W-:Y:S01]  /*5bd0*/  UIADD3 UR5, UR5, 0x1, URZ ;  /* 0x0000000105057890 */ /* 0x000fe2000fffe03f */
[----:B------:R-:W-:Y:S01]  /*5be0*/  LDSM.16.MT88.4 R60, [R0+0x1080] ;  /* 0x00108000003c783b */ /* 0x000fe20000004200 */
[----:B------:R-:W-:Y:S01]  /*5bf0*/  UIADD3 UR18, UR4, 0x1, URZ ;  /* 0x0000000104127890 */ /* 0x000fe2000fffe03f */
[C---:B------:R-:W-:Y:S01]  /*5c00*/  HMMA.16816.F32 R8, R28.reuse, R20, RZ ;  /* 0x000000141c08723c */ /* 0x040fe200000018ff */
[----:B------:R-:W-:Y:S02]  /*5c10*/  UISETP.GE.AND UP0, UPT, UR5, UR8, UPT ;  /* 0x000000080500728c */ /* 0x000fe4000bf06270 */
[----:B------:R-:W4:Y:S01]  /*5c20*/  LDL R145, [R1+0x40] ;  /* 0x0000400001917983 */ /* 0x000f220000100800 */
[----:B------:R-:W-:Y:S02]  /*5c30*/  UISETP.GE.AND UP3, UPT, UR4, 0x1, UPT ;  /* 0x000000010400788c */ /* 0x000fe4000bf66270 */
[----:B------:R-:W-:Y:S02]  /*5c40*/  UIADD3 UR7, UR12, 0x1, URZ ;  /* 0x000000010c077890 */ /* 0x000fe4000fffe03f */
[-C--:B------:R-:W-:Y:S01]  /*5c50*/  HMMA.16816.F32 R12, R28, R22.reuse, RZ ;  /* 0x000000161c0c723c */ /* 0x080fe200000018ff */
[----:B------:R-:W5:Y:S01]  /*5c60*/  LDL R144, [R1+0x3c] ;  /* 0x00003c0001907983 */ /* 0x000f620000100800 */
[----:B------:R-:W-:Y:S02]  /*5c70*/  UISETP.GE.AND UP2, UPT, UR12, 0x1, UPT ;  /* 0x000000010c00788c */ /* 0x000fe4000bf46270 */
[----:B------:R-:W-:Y:S02]  /*5c80*/  UISETP.GE.AND UP1, UPT, UR11, 0x1, UPT ;  /* 0x000000010b00788c */ /* 0x000fe4000bf26270 */
[----:B------:R-:W0:Y:S01]  /*5c90*/  LDGDEPBAR ;  /* 0x00000000000079af */ /* 0x000e220000000000 */
[----:B------:R-:W-:Y:S01]  /*5ca0*/  USEL UR12, UR7, URZ, !UP2 ;  /* 0x0000003f070c7287 */ /* 0x000fe2000d000000 */
[C---:B------:R-:W-:Y:S08]  /*5cb0*/  HMMA.16816.F32 R16, R32.reuse, R22, RZ ;  /* 0x000000162010723c */ /* 0x040ff000000018ff */
[-C--:B------:R-:W-:Y:S08]  /*5cc0*/  HMMA.16816.F32 R20, R32, R36.reuse, RZ ;  /* 0x000000242014723c */ /* 0x080ff000000018ff */
[C---:B------:R-:W-:Y:S08]  /*5cd0*/  HMMA.16816.F32 R24, R28.reuse, R36, RZ ;  /* 0x000000241c18723c */ /* 0x040ff000000018ff */
[-C--:B------:R-:W-:Y:S08]  /*5ce0*/  HMMA.16816.F32 R28, R28, R38.reuse, RZ ;  /* 0x000000261c1c723c */ /* 0x080ff000000018ff */
[----:B------:R-:W-:Y:S01]  /*5cf0*/  HMMA.16816.F32 R32, R32, R38, RZ ;  /* 0x000000262020723c */ /* 0x000fe200000018ff */
[----:B------:R-:W-:Y:S07]  /*5d00*/  LDSM.16.M88.4 R36, [R3+0x20880] ;  /* 0x020880000324783b */ /* 0x000fee0000000200 */
[-C--:B------:R-:W-:Y:S08]  /*5d10*/  HMMA.16816.F32 R4, R40, R44.reuse, R4 ;  /* 0x0000002c2804723c */ /* 0x080ff00000001804 */
[C---:B------:R-:W-:Y:S08]  /*5d20*/  HMMA.16816.F32 R8, R48.reuse, R44, R8 ;  /* 0x0000002c3008723c */ /* 0x040ff00000001808 */
[-C--:B------:R-:W-:Y:S08]  /*5d30*/  HMMA.16816.F32 R12, R48, R46.reuse, R12 ;  /* 0x0000002e300c723c */ /* 0x080ff0000000180c */
[C---:B------:R-:W-:Y:S01]  /*5d40*/  HMMA.16816.F32 R16, R40.reuse, R46, R16 ;  /* 0x0000002e2810723c */ /* 0x040fe20000001810 */
[----:B------:R-:W-:Y:S07]  /*5d50*/  LDSM.16.MT88.4 R44, [R0+0x1880] ;  /* 0x00188000002c783b */ /* 0x000fee0000004200 */
[-C--:B------:R-:W-:Y:S08]  /*5d60*/  HMMA.16816.F32 R20, R40, R52.reuse, R20 ;  /* 0x000000342814723c */ /* 0x080ff00000001814 */
[C---:B------:R-:W-:Y:S08]  /*5d70*/  HMMA.16816.F32 R24, R48.reuse, R52, R24 ;  /* 0x000000343018723c */ /* 0x040ff00000001818 */
[-C--:B------:R-:W-:Y:S01]  /*5d80*/  HMMA.16816.F32 R28, R48, R54.reuse, R28 ;  /* 0x00000036301c723c */ /* 0x080fe2000000181c */
[----:B------:R1:W-:Y:S07]  /*5d90*/  LDSM.16.M88.4 R48, [R3+0x22880] ;  /* 0x022880000330783b */ /* 0x0003ee0000000200 */
[----:B------:R-:W-:Y:S01]  /*5da0*/  HMMA.16816.F32 R32, R40, R54, R32 ;  /* 0x000000362820723c */ /* 0x000fe20000001820 */
[----:B------:R-:W-:Y:S05]  /*5db0*/  LDSM.16.M88.4 R40, [R2+0x24880] ;  /* 0x024880000228783b */ /* 0x000fea0000000200 */
[----:B------:R-:W-:Y:S01]  /*5dc0*/  LDSM.16.MT88.4 R52, [R0+0x2080] ;  /* 0x002080000034783b */ /* 0x000fe20000004200 */
[----:B-1----:R-:W-:Y:S02]  /*5dd0*/  IMAD.U32 R3, RZ, RZ, UR6 ;  /* 0x00000006ff037e24 */ /* 0x002fe4000f8e00ff */
[----:B--2---:R-:W-:Y:S03]  /*5de0*/  IMAD.IADD R143, R172, 0x1, R2 ;  /* 0x00000001ac8f7824 */ /* 0x004fe600078e0202 */
[----:B------:R-:W-:Y:S02]  /*5df0*/  IMAD.IADD R142, R0, 0x1, R172 ;  /* 0x00000001008e7824 */ /* 0x000fe400078e02ac */
[----:B------:R-:W1:Y:S05]  /*5e00*/  LDSM.16.M88.4 R56, [R143+0x20880] ;  /* 0x020880008f38783b */ /* 0x000e6a0000000200 */
[----:B------:R-:W2:Y:S05]  /*5e10*/  LDSM.16.M88.4 R64, [R143+0x22880] ;  /* 0x022880008f40783b */ /* 0x000eaa0000000200 */
[----:B------:R-:W3:Y:S05]  /*5e20*/  LDSM.16.MT88.4 R132, [R142+0x1080] ;  /* 0x001080008e84783b */ /* 0x000eea0000004200 */
[----:B------:R-:W3:Y:S01]  /*5e30*/  LDSM.16.MT88.4 R136, [R142+0x1880] ;  /* 0x001880008e88783b */ /* 0x000ee20000004200 */
[-C--:B-1----:R-:W-:Y:S08]  /*5e40*/  HMMA.16816.F32 R4, R56, R60.reuse, R4 ;  /* 0x0000003c3804723c */ /* 0x082ff00000001804 */
[C---:B--2---:R-:W-:Y:S08]  /*5e50*/  HMMA.16816.F32 R8, R64.reuse, R60, R8 ;  /* 0x0000003c4008723c */ /* 0x044ff00000001808 */
[-C--:B------:R-:W-:Y:S08]  /*5e60*/  HMMA.16816.F32 R12, R64, R62.reuse, R12 ;  /* 0x0000003e400c723c */ /* 0x080ff0000000180c */
[C---:B------:R-:W-:Y:S01]  /*5e70*/  HMMA.16816.F32 R16, R56.reuse, R62, R16 ;  /* 0x0000003e3810723c */ /* 0x040fe20000001810 */
[----:B------:R-:W1:Y:S07]  /*5e80*/  LDSM.16.M88.4 R60, [R2+0x26880] ;  /* 0x02688000023c783b */ /* 0x000e6e0000000200 */
[-C--:B---3--:R-:W-:Y:S08]  /*5e90*/  HMMA.16816.F32 R20, R56, R132.reuse, R20 ;  /* 0x000000843814723c */ /* 0x088ff00000001814 */
[C---:B------:R-:W-:Y:S08]  /*5ea0*/  HMMA.16816.F32 R24, R64.reuse, R132, R24 ;  /* 0x000000844018723c */ /* 0x040ff00000001818 */
[-C--:B------:R-:W-:Y:S01]  /*5eb0*/  HMMA.16816.F32 R28, R64, R134.reuse, R28 ;  /* 0x00000086401c723c */ /* 0x080fe2000000181c */
[----:B------:R-:W-:Y:S07]  /*5ec0*/  LDSM.16.M88.4 R64, [R140+0x26880] ;  /* 0x026880008c40783b */ /* 0x000fee0000000200 */
[----:B------:R-:W-:Y:S01]  /*5ed0*/  HMMA.16816.F32 R32, R56, R134, R32 ;  /* 0x000000863820723c */ /* 0x000fe20000001820 */
[----:B------:R-:W2:Y:S05]  /*5ee0*/  LDSM.16.MT88.4 R56, [R142+0x2080] ;  /* 0x002080008e38783b */ /* 0x000eaa0000004200 */
[----:B------:R-:W-:Y:S02]  /*5ef0*/  LDSM.16.MT88.4 R132, [R0+0x3080] ;  /* 0x003080000084783b */ /* 0x000fe40000004200 */
[-C--:B------:R-:W-:Y:S08]  /*5f00*/  HMMA.16816.F32 R4, R36, R44.reuse, R4 ;  /* 0x0000002c2404723c */ /* 0x080ff00000001804 */
[C---:B------:R-:W-:Y:S08]  /*5f10*/  HMMA.16816.F32 R8, R48.reuse, R44, R8 ;  /* 0x0000002c3008723c */ /* 0x040ff00000001808 */
[-C--:B------:R-:W-:Y:S08]  /*5f20*/  HMMA.16816.F32 R12, R48, R46.reuse, R12 ;  /* 0x0000002e300c723c */ /* 0x080ff0000000180c */
[C---:B------:R-:W-:Y:S01]  /*5f30*/  HMMA.16816.F32 R16, R36.reuse, R46, R16 ;  /* 0x0000002e2410723c */ /* 0x040fe20000001810 */
[----:B------:R-:W-:Y:S07]  /*5f40*/  LDSM.16.M88.4 R44, [R140+0x24880] ;  /* 0x024880008c2c783b */ /* 0x000fee0000000200 */
[-C--:B------:R-:W-:Y:S08]  /*5f50*/  HMMA.16816.F32 R20, R36, R136.reuse, R20 ;  /* 0x000000882414723c */ /* 0x080ff00000001814 */
[C---:B------:R-:W-:Y:S08]  /*5f60*/  HMMA.16816.F32 R24, R48.reuse, R136, R24 ;  /* 0x000000883018723c */ /* 0x040ff00000001818 */
[-C--:B------:R-:W-:Y:S01]  /*5f70*/  HMMA.16816.F32 R28, R48, R138.reuse, R28 ;  /* 0x0000008a301c723c */ /* 0x080fe2000000181c */
[----:B------:R-:W3:Y:S07]  /*5f80*/  LDSM.16.MT88.4 R48, [R0+0x2880] ;  /* 0x002880000030783b */ /* 0x000eee0000004200 */
[----:B------:R-:W-:Y:S01]  /*5f90*/  HMMA.16816.F32 R32, R36, R138, R32 ;  /* 0x0000008a2420723c */ /* 0x000fe20000001820 */
[----:B------:R-:W3:Y:S05]  /*5fa0*/  LDSM.16.MT88.4 R36, [R142+0x2880] ;  /* 0x002880008e24783b */ /* 0x000eea0000004200 */
[----:B------:R-:W-:Y:S02]  /*5fb0*/  LDSM.16.M88.4 R136, [R143+0x26880] ;  /* 0x026880008f88783b */ /* 0x000fe40000000200 */
[-C--:B------:R-:W-:Y:S08]  /*5fc0*/  HMMA.16816.F32 R4, R40, R52.reuse, R4 ;  /* 0x000000342804723c */ /* 0x080ff00000001804 */
[C---:B-1----:R-:W-:Y:S08]  /*5fd0*/  HMMA.16816.F32 R8, R60.reuse, R52, R8 ;  /* 0x000000343c08723c */ /* 0x042ff00000001808 */
[-C--:B------:R-:W-:Y:S08]  /*5fe0*/  HMMA.16816.F32 R12, R60, R54.reuse, R12 ;  /* 0x000000363c0c723c */ /* 0x080ff0000000180c */
[C---:B------:R-:W-:Y:S01]  /*5ff0*/  HMMA.16816.F32 R16, R40.reuse, R54, R16 ;  /* 0x000000362810723c */ /* 0x040fe20000001810 */
[----:B------:R-:W1:Y:S07]  /*6000*/  LDSM.16.M88.4 R52, [R143+0x24880] ;  /* 0x024880008f34783b */ /* 0x000e6e0000000200 */
[-C--:B--2---:R-:W-:Y:S08]  /*6010*/  HMMA.16816.F32 R20, R40, R56.reuse, R20 ;  /* 0x000000382814723c */ /* 0x084ff00000001814 */
[C---:B------:R-:W-:Y:S08]  /*6020*/  HMMA.16816.F32 R24, R60.reuse, R56, R24 ;  /* 0x000000383c18723c */ /* 0x040ff00000001818 */
[-C--:B------:R-:W-:Y:S07]  /*6030*/  HMMA.16816.F32 R28, R60, R58.reuse, R28 ;  /* 0x0000003a3c1c723c */ /* 0x080fee000000181c */
[----:B------:R-:W-:Y:S01]  /*6040*/  IMAD.IADD R60, R205, 0x1, R143 ;  /* 0x00000001cd3c7824 */ /* 0x000fe200078e028f */
[----:B------:R-:W-:Y:S01]  /*6050*/  HMMA.16816.F32 R32, R40, R58, R32 ;  /* 0x0000003a2820723c */ /* 0x000fe20000001820 */
[----:B------:R-:W2:Y:S05]  /*6060*/  LDSM.16.MT88.4 R40, [R142+0x3080] ;  /* 0x003080008e28783b */ /* 0x000eaa0000004200 */
[----:B------:R4:W-:Y:S02]  /*6070*/  LDSM.16.MT88.4 R56, [R0+0x3880] ;  /* 0x003880000038783b */ /* 0x0009e40000004200 */
[-C--:B---3--:R-:W-:Y:S03]  /*6080*/  HMMA.16816.F32 R4, R44, R48.reuse, R4 ;  /* 0x000000302c04723c */ /* 0x088fe60000001804 */
[----:B------:R-:W-:Y:S05]  /*6090*/  LDSM.16.M88.4 R60, [R60+0x26880] ;  /* 0x026880003c3c783b */ /* 0x000fea0000000200 */
[C---:B------:R-:W-:Y:S07]  /*60a0*/  HMMA.16816.F32 R8, R64.reuse, R48, R8 ;  /* 0x000000304008723c */ /* 0x040fee0000001808 */
[----:B------:R-:W-:Y:S01]  /*60b0*/  IADD3 R48, R172, R140, RZ ;  /* 0x0000008cac307210 */ /* 0x000fe20007ffe0ff */
[-C--:B------:R-:W-:Y:S04]  /*60c0*/  HMMA.16816.F32 R12, R64, R50.reuse, R12 ;  /* 0x00000032400c723c */ /* 0x080fe8000000180c */
[----:B----4-:R-:W-:Y:S01]  /*60d0*/  IADD3 R0, P0, R145, UR6, RZ ;  /* 0x0000000691007c10 */ /* 0x010fe2000ff1e0ff */
[----:B------:R-:W-:Y:S03]  /*60e0*/  UIADD3 UR6, UR11, 0x1, URZ ;  /* 0x000000010b067890 */ /* 0x000fe6000fffe03f */
[C---:B------:R-:W-:Y:S01]  /*60f0*/  HMMA.16816.F32 R16, R44.reuse, R50, R16 ;  /* 0x000000322c10723c */ /* 0x040fe20000001810 */
[----:B------:R-:W3:Y:S01]  /*6100*/  LDSM.16.M88.4 R48, [R48+0x24880] ;  /* 0x024880003030783b */ /* 0x000ee20000000200 */
[----:B------:R-:W-:Y:S02]  /*6110*/  USEL UR11, UR6, URZ, !UP1 ;  /* 0x0000003f060b7287 */ /* 0x000fe4000c800000 */
[----:B-----5:R-:W-:Y:S02]  /*6120*/  LEA.HI.X.SX32 R3, R3, R144, 0x1, P0 ;  /* 0x0000009003037211 */ /* 0x020fe400000f0eff */
[C---:B------:R-:W-:Y:S02]  /*6130*/  LEA R2, P0, R0.reuse, c[0x0][0x220], 0x2 ;  /* 0x0000880000027a11 */ /* 0x040fe400078010ff */
[-C--:B------:R-:W-:Y:S04]  /*6140*/  HMMA.16816.F32 R20, R44, R36.reuse, R20 ;  /* 0x000000242c14723c */ /* 0x080fe80000001814 */
[----:B------:R-:W-:Y:S02]  /*6150*/  LEA.HI.X R3, R0, c[0x0][0x224], R3, 0x2, P0 ;  /* 0x0000890000037a11 */ /* 0x000fe400000f1403 */
[----:B------:R-:W-:Y:S01]  /*6160*/  MOV R0, UR4 ;  /* 0x0000000400007c02 */ /* 0x000fe20008000f00 */
[----:B------:R-:W-:Y:S01]  /*6170*/  USEL UR4, UR18, URZ, !UP3 ;  /* 0x0000003f12047287 */ /* 0x000fe2000d800000 */
[C---:B------:R-:W-:Y:S01]  /*6180*/  HMMA.16816.F32 R24, R64.reuse, R36, R24 ;  /* 0x000000244018723c */ /* 0x040fe20000001818 */
[----:B------:R-:W-:Y:S03]  /*6190*/  PLOP3.LUT P0, PT, PT, PT, UP0, 0x80, 0x0 ;  /* 0x000000000000781c */ /* 0x000fe60003f0f008 */
[----:B------:R-:W-:Y:S04]  /*61a0*/  IMAD R0, R0, 0x2000, R209 ;  /* 0x0000200000007824 */ /* 0x000fe800078e02d1 */
[-C--:B------:R-:W-:Y:S04]  /*61b0*/  HMMA.16816.F32 R28, R64, R38.reuse, R28 ;  /* 0x00000026401c723c */ /* 0x080fe8000000181c */
[----:B------:R-:W-:Y:S04]  /*61c0*/  SHF.L.U32 R0, R0, 0x1, RZ ;  /* 0x0000000100007819 */ /* 0x000fe800000006ff */
[----:B------:R-:W-:Y:S01]  /*61d0*/  HMMA.16816.F32 R32, R44, R38, R32 ;  /* 0x000000262c20723c */ /* 0x000fe20000001820 */
[----:B------:R-:W4:Y:S07]  /*61e0*/  LDSM.16.MT88.4 R36, [R142+0x3880] ;  /* 0x003880008e24783b */ /* 0x000f2e0000004200 */
        /* <DEDUP_REMOVED lines=10> */
[-C--:B------:R-:W-:Y:S07]  /*6290*/  HMMA.16816.F32 R12, R60, R58.reuse, R12 ;  /* 0x0000003a3c0c723c */ /* 0x080fee000000180c */
[----:B------:R-:W-:Y:S01]  /*62a0*/  RED.E.ADD.F32.FTZ.RN.STRONG.GPU [R2.64], R4 ;  /* 0x000000040200798e */ /* 0x000fe2000c10e78e */
[C---:B------:R-:W-:Y:S04]  /*62b0*/  HMMA.16816.F32 R16, R48.reuse, R58, R16 ;  /* 0x0000003a3010723c */ /* 0x040fe80000001810 */
[----:B------:R-:W-:Y:S04]  /*62c0*/  RED.E.ADD.F32.FTZ.RN.STRONG.GPU [R2.64+0x400], R5 ;  /* 0x000400050200798e */ /* 0x000fe8000c10e78e */
[-C--:B----4-:R-:W-:Y:S01]  /*62d0*/  HMMA.16816.F32 R20, R48, R36.reuse, R20 ;  /* 0x000000243014723c */ /* 0x090fe20000001814 */
[----:B------:R-:W-:Y:S05]  /*62e0*/  RED.E.ADD.F32.FTZ.RN.STRONG.GPU [R2.64+0x800], R6 ;  /* 0x000800060200798e */ /* 0x000fea000c10e78e */
[----:B------:R-:W-:Y:S02]  /*62f0*/  RED.E.ADD.F32.FTZ.RN.STRONG.GPU [R2.64+0xc00], R7 ;  /* 0x000c00070200798e */ /* 0x000fe4000c10e78e */
[C---:B------:R-:W-:Y:S03]  /*6300*/  HMMA.16816.F32 R24, R60.reuse, R36, R24 ;  /* 0x000000243c18723c */ /* 0x040fe60000001818 */
[----:B------:R-:W-:Y:S05]  /*6310*/  RED.E.ADD.F32.FTZ.RN.STRONG.GPU [R2.64+0x1000], R8 ;  /* 0x001000080200798e */ /* 0x000fea000c10e78e */
[-C--:B------:R-:W-:Y:S01]  /*6320*/  HMMA.16816.F32 R28, R60, R38.reuse, R28 ;  /* 0x000000263c1c723c */ /* 0x080fe2000000181c */
[----:B------:R-:W-:Y:S05]  /*6330*/  RED.E.ADD.F32.FTZ.RN.STRONG.GPU [R2.64+0x1400], R9 ;  /* 0x001400090200798e */ /* 0x000fea000c10e78e */
[----:B------:R-:W-:Y:S02]  /*6340*/  RED.E.ADD.F32.FTZ.RN.STRONG.GPU [R2.64+0x1800], R10 ;  /* 0x0018000a0200798e */ /* 0x000fe4000c10e78e */
[----:B------:R-:W-:Y:S03]  /*6350*/  HMMA.16816.F32 R32, R48, R38, R32 ;  /* 0x000000263020723c */ /* 0x000fe60000001820 */
        /* <DEDUP_REMOVED lines=155> */
.L_x_974:
[----:B------:R-:W-:Y:S01]  /*6d10*/  ULDC.64 UR4, c[0x0][0x118] ;  /* 0x0000460000047ab9 */ /* 0x000fe20000000a00 */
[----:B------:R-:W-:Y:S05]  /*6d20*/  @P1 BRA `(.L_x_980) ;  /* 0x0000120000001947 */ /* 0x000fea0003800000 */
[----:B------:R-:W2:Y:S01]  /*6d30*/  LDL R52, [R1+0x44] ;  /* 0x0000440001347983 */ /* 0x000ea20000100800 */
[----:B------:R-:W-:-:S02]  /*6d40*/  F2FP.PACK_AB R68, R69, R68 ;  /* 0x000000444544723e */ /* 0x000fc400000000ff */
[----:B------:R-:W-:Y:S01]  /*6d50*/  F2FP.PACK_AB R70, R71, R70 ;  /* 0x000000464746723e */ /* 0x000fe200000000ff */
[----:B------:R-:W3:Y:S01]  /*6d60*/  S2R R22, SR_TID.X ;  /* 0x0000000000167919 */ /* 0x000ee20000002100 */
        /* <DEDUP_REMOVED lines=12> */
[----:B---3--:R-:W-:Y:S02]  /*6e30*/  SHF.R.S32.HI R21, RZ, 0x1f, R22 ;  /* 0x0000001fff157819 */ /* 0x008fe40000011416 */
[----:B------:R-:W-:Y:S02]  /*6e40*/  F2FP.PACK_AB R92, R93, R92 ;  /* 0x0000005c5d5c723e */ /* 0x000fe400000000ff */
[CC--:B------:R-:W-:Y:S02]  /*6e50*/  LEA.HI R5, R21.reuse, R22.reuse, RZ, 0x2 ;  /* 0x0000001615057211 */ /* 0x0c0fe400078f10ff */
[----:B-1----:R-:W-:Y:S02]  /*6e60*/  LEA.HI R3, R21, R22, RZ, 0x5 ;  /* 0x0000001615037211 */ /* 0x002fe400078f28ff */
[----:B------:R-:W-:-:S02]  /*6e70*/  SHF.R.S32.HI R7, RZ, 0x2, R5 ;  /* 0x00000002ff077819 */ /* 0x000fc40000011405 */
[----:B------:R-:W-:Y:S02]  /*6e80*/  SHF.R.S32.HI R0, RZ, 0x1f, R5 ;  /* 0x0000001fff007819 */ /* 0x000fe40000011405 */
[--C-:B------:R-:W-:Y:S02]  /*6e90*/  SHF.R.S32.HI R4, RZ, 0x5, R3.reuse ;  /* 0x00000005ff047819 */ /* 0x100fe40000011403 */
[----:B------:R-:W-:Y:S02]  /*6ea0*/  LEA.HI R0, R0, R7, RZ, 0x3 ;  /* 0x0000000700007211 */ /* 0x000fe400078f18ff */
[----:B------:R-:W-:Y:S02]  /*6eb0*/  LEA.HI R6, R21, R22, RZ, 0x7 ;  /* 0x0000001615067211 */ /* 0x000fe400078f38ff */
[----:B------:R-:W-:Y:S02]  /*6ec0*/  LOP3.LUT R2, R0, 0xfffffff8, RZ, 0xc0, !PT ;  /* 0xfffffff800027812 */ /* 0x000fe400078ec0ff */
[----:B------:R-:W-:-:S02]  /*6ed0*/  SHF.R.S32.HI R0, RZ, 0x1f, R3 ;  /* 0x0000001fff007819 */ /* 0x000fc40000011403 */
[----:B------:R-:W-:Y:S01]  /*6ee0*/  SHF.R.U32.HI R6, RZ, 0x4, R6 ;  /* 0x00000004ff067819 */ /* 0x000fe20000011606 */
[----:B------:R-:W-:Y:S01]  /*6ef0*/  IMAD.IADD R7, R7, 0x1, -R2 ;  /* 0x0000000107077824 */ /* 0x000fe200078e0a02 */
[----:B------:R-:W-:Y:S02]  /*6f00*/  LEA.HI R0, R0, R4, RZ, 0x2 ;  /* 0x0000000400007211 */ /* 0x000fe400078f10ff */
[----:B------:R-:W-:Y:S01]  /*6f10*/  LOP3.LUT R5, R5, 0x3ffffffc, RZ, 0xc0, !PT ;  /* 0x3ffffffc05057812 */ /* 0x000fe200078ec0ff */
[C---:B------:R-:W-:Y:S01]  /*6f20*/  IMAD.SHL.U32 R2, R7.reuse, 0x40, RZ ;  /* 0x0000004007027824 */ /* 0x040fe200078e00ff */
[----:B------:R-:W-:Y:S02]  /*6f30*/  LOP3.LUT R3, R0, 0x1ffffc, RZ, 0xc0, !PT ;  /* 0x001ffffc00037812 */ /* 0x000fe400078ec0ff */
[----:B------:R-:W-:Y:S02]  /*6f40*/  R2P PR, R7, 0x6 ;  /* 0x0000000607007804 */ /* 0x000fe40000000000 */
[----:B------:R-:W-:Y:S01]  /*6f50*/  LOP3.LUT R0, R2, 0x1c0, RZ, 0xc0, !PT ;  /* 0x000001c002007812 */ /* 0x000fe200078ec0ff */
[----:B------:R-:W-:Y:S01]  /*6f60*/  IMAD.IADD R3, R4, 0x1, -R3 ;  /* 0x0000000104037824 */ /* 0x000fe200078e0a03 */
[----:B------:R-:W-:Y:S01]  /*6f70*/  F2FP.PACK_AB R94, R95, R94 ;  /* 0x0000005e5f5e723e */ /* 0x000fe200000000ff */
[----:B------:R-:W-:Y:S01]  /*6f80*/  IMAD.IADD R2, R22, 0x1, -R5 ;  /* 0x0000000116027824 */ /* 0x000fe200078e0a05 */
[----:B------:R-:W-:-:S02]  /*6f90*/  LOP3.LUT R4, R0, 0x8, R6, 0xf8, !PT ;  /* 0x0000000800047812 */ /* 0x000fc400078ef806 */
[----:B------:R-:W-:Y:S01]  /*6fa0*/  SHF.R.U32.HI R0, RZ, 0x3, R0 ;  /* 0x00000003ff007819 */ /* 0x000fe20000011600 */
[----:B------:R-:W-:Y:S01]  /*6fb0*/  IMAD R2, R3, 0x200, R2 ;  /* 0x0000020003027824 */ /* 0x000fe200078e0202 */
[----:B------:R-:W-:Y:S01]  /*6fc0*/  F2FP.PACK_AB R20, R20, R100 ;  /* 0x000000641414723e */ /* 0x000fe200000000ff */
[----:B------:R-:W-:Y:S01]  /*6fd0*/  IMAD.MOV.U32 R3, RZ, RZ, 0x20 ;  /* 0x00000020ff037424 */ /* 0x000fe200078e00ff */
[----:B------:R-:W-:Y:S02]  /*6fe0*/  LOP3.LUT R0, R4, R0, RZ, 0x3c, !PT ;  /* 0x0000000004007212 */ /* 0x000fe400078e3cff */
[----:B------:R-:W-:Y:S02]  /*6ff0*/  F2FP.PACK_AB R19, R19, R102 ;  /* 0x000000661313723e */ /* 0x000fe400000000ff */
[----:B------:R-:W-:Y:S01]  /*7000*/  SEL R3, R3, 0xffffffe0, !P1 ;  /* 0xffffffe003037807 */ /* 0x000fe20004800000 */
[----:B------:R-:W-:Y:S01]  /*7010*/  IMAD.U32 R0, R2, 0x2, R0 ;  /* 0x0000000202007824 */ /* 0x000fe200078e0000 */
[----:B------:R-:W-:-:S02]  /*7020*/  F2FP.PACK_AB R16, R16, R112 ;  /* 0x000000701010723e */ /* 0x000fc400000000ff */
[----:B------:R-:W-:Y:S01]  /*7030*/  F2FP.PACK_AB R15, R15, R114 ;  /* 0x000000720f0f723e */ /* 0x000fe200000000ff */
[----:B------:R-:W-:Y:S01]  /*7040*/  IMAD.SHL.U32 R0, R0, 0x2, RZ ;  /* 0x0000000200007824 */ /* 0x000fe200078e00ff */
[----:B------:R-:W-:Y:S01]  /*7050*/  BAR.SYNC.DEFER_BLOCKING 0x1, 0x100 ;  /* 0x0044000000007b1d */ /* 0x000fe20000010000 */
[----:B------:R-:W-:Y:S02]  /*7060*/  F2FP.PACK_AB R18, R18, R104 ;  /* 0x000000681212723e */ /* 0x000fe400000000ff */
[C---:B------:R-:W-:Y:S01]  /*7070*/  IMAD.IADD R4, R0.reuse, 0x1, R3 ;  /* 0x0000000100047824 */ /* 0x040fe200078e0203 */
[C---:B------:R-:W-:Y:S02]  /*7080*/  IADD3 R2, R0.reuse, 0x40, RZ ;  /* 0x0000004000027810 */ /* 0x040fe40007ffe0ff */
[----:B------:R-:W-:Y:S02]  /*7090*/  @P2 IADD3 R2, R0, -0x40, RZ ;  /* 0xffffffc000022810 */ /* 0x000fe40007ffe0ff */
[----:B------:R-:W-:-:S02]  /*70a0*/  F2FP.PACK_AB R17, R17, R106 ;  /* 0x0000006a1111723e */ /* 0x000fc400000000ff */
[----:B------:R-:W-:Y:S01]  /*70b0*/  F2FP.PACK_AB R14, R14, R108 ;  /* 0x0000006c0e0e723e */ /* 0x000fe200000000ff */
[----:B------:R-:W-:Y:S01]  /*70c0*/  IMAD.IADD R3, R3, 0x1, R2 ;  /* 0x0000000103037824 */ /* 0x000fe200078e0202 */
[----:B------:R-:W-:Y:S02]  /*70d0*/  F2FP.PACK_AB R13, R13, R110 ;  /* 0x0000006e0d0d723e */ /* 0x000fe400000000ff */
[----:B-----5:R-:W-:Y:S02]  /*70e0*/  F2FP.PACK_AB R12, R117, R116 ;  /* 0x00000074750c723e */ /* 0x020fe400000000ff */
[----:B------:R-:W-:Y:S02]  /*70f0*/  F2FP.PACK_AB R11, R119, R118 ;  /* 0x00000076770b723e */ /* 0x000fe400000000ff */
[----:B------:R-:W-:Y:S02]  /*7100*/  F2FP.PACK_AB R6, R129, R128 ;  /* 0x000000808106723e */ /* 0x000fe400000000ff */
[----:B------:R-:W-:-:S02]  /*7110*/  F2FP.PACK_AB R5, R131, R130 ;  /* 0x000000828305723e */ /* 0x000fc400000000ff */
[----:B------:R-:W-:Y:S01]  /*7120*/  F2FP.PACK_AB R10, R121, R120 ;  /* 0x00000078790a723e */ /* 0x000fe200000000ff */
[----:B------:R-:W-:Y:S01]  /*7130*/  STS [R0+0x4080], R68 ;  /* 0x0040804400007388 */ /* 0x000fe20000000800 */
[----:B------:R-:W-:Y:S02]  /*7140*/  F2FP.PACK_AB R9, R9, R122 ;  /* 0x0000007a0909723e */ /* 0x000fe400000000ff */
[----:B------:R-:W-:Y:S01]  /*7150*/  F2FP.PACK_AB R8, R8, R124 ;  /* 0x0000007c0808723e */ /* 0x000fe200000000ff */
[----:B------:R-:W-:Y:S01]  /*7160*/  STS [R0+0x4480], R70 ;  /* 0x0044804600007388 */ /* 0x000fe20000000800 */
[----:B------:R-:W-:Y:S02]  /*7170*/  F2FP.PACK_AB R7, R127, R126 ;  /* 0x0000007e7f07723e */ /* 0x000fe400000000ff */
[----:B------:R-:W-:Y:S01]  /*7180*/  ISETP.NE.U32.AND P0, PT, RZ, c[0x0][0x360], PT ;  /* 0x0000d800ff007a0c */ /* 0x000fe20003f05070 */
[----:B------:R-:W-:Y:S01]  /*7190*/  STS [R4+0x4080], R80 ;  /* 0x0040805004007388 */ /* 0x000fe20000000800 */
[----:B------:R-:W-:-:S02]  /*71a0*/  ISETP.NE.U32.AND P1, PT, RZ, c[0x0][0x358], PT ;  /* 0x0000d600ff007a0c */ /* 0x000fc40003f25070 */
        /* <DEDUP_REMOVED lines=29> */
[----:B------:R3:W-:Y:S04]  /*7380*/  STS [R3+0x2080], R8 ;  /* 0x0020800803007388 */ /* 0x0007e80000000800 */
[----:B------:R4:W-:Y:S01]  /*7390*/  STS [R3+0x2480], R7 ;  /* 0x0024800703007388 */ /* 0x0009e20000000800 */
[----:B-1----:R-:W-:-:S02]  /*73a0*/  IMAD.MOV.U32 R11, RZ, RZ, 0x4 ;  /* 0x00000004ff0b7424 */ /* 0x002fc400078e00ff */
[----:B---3--:R-:W-:Y:S02]  /*73b0*/  IMAD.MOV.U32 R8, RZ, RZ, c[0x0][0x2f0] ;  /* 0x0000bc00ff087624 */ /* 0x008fe400078e00ff */
[CC--:B--2---:R-:W-:Y:S01]  /*73c0*/  IMAD.WIDE R4, R52.reuse, R11.reuse, c[0x0][0x358] ;  /* 0x0000d60034047625 */ /* 0x0c4fe200078e020b */
[----:B------:R-:W-:Y:S03]  /*73d0*/  BAR.SYNC.DEFER_BLOCKING 0x1, 0x100 ;  /* 0x0044000000007b1d */ /* 0x000fe60000010000 */
[----:B----4-:R-:W-:-:S03]  /*73e0*/  @P0 IMAD.WIDE R2, R52, R11, c[0x0][0x360] ;  /* 0x0000d80034020625 */ /* 0x010fc600078e020b */
[----:B------:R-:W2:Y:S04]  /*73f0*/  @P1 LDG.E R0, [R4.64] ;  /* 0x0000000404001981 */ /* 0x000ea8000c1e1900 */
[----:B------:R1:W5:Y:S01]  /*7400*/  @P0 LDG.E R8, [R2.64] ;  /* 0x0000000402080981 */ /* 0x000362000c1e1900 */
[----:B------:R-:W-:Y:S02]  /*7410*/  CS2R R6, SRZ ;  /* 0x0000000000067805 */ /* 0x000fe4000001ff00 */
[--C-:B--2---:R-:W-:Y:S01]  /*7420*/  @P1 SHF.R.S32.HI R7, RZ, 0x1f, R0.reuse ;  /* 0x0000001fff071819 */ /* 0x104fe20000011400 */
[----:B------:R-:W-:Y:S01]  /*7430*/  @P1 IMAD.MOV.U32 R6, RZ, RZ, R0 ;  /* 0x000000ffff061224 */ /* 0x000fe200078e0000 */
[----:B------:R-:W-:Y:S05]  /*7440*/  @P0 BRA `(.L_x_981) ;  /* 0x0000004000000947 */ /* 0x000fea0003800000 */
[----:B-1----:R-:W-:Y:S05]  /*7450*/  @!P1 BRA `(.L_x_981) ;  /* 0x0000003000009947 */ /* 0x002fea0003800000 */
[----:B------:R-:W2:Y:S04]  /*7460*/  LDG.E R2, [R4.64] ;  /* 0x0000000404027981 */ /* 0x000ea8000c1e1900 */
[----:B------:R-:W2:Y:S02]  /*7470*/  LDG.E R0, [R4.64+0x4] ;  /* 0x0000040404007981 */ /* 0x000ea4000c1e1900 */
[----:B--2--5:R-:W-:-:S02]  /*7480*/  IADD3 R8, -R2, R0, RZ ;  /* 0x0000000002087210 */ /* 0x024fc40007ffe1ff */
.L_x_981:
[----:B-1----:R-:W-:Y:S01]  /*7490*/  LEA.HI R2, R21, R22, RZ, 0x3 ;  /* 0x0000001615027211 */ /* 0x002fe200078f18ff */
[----:B------:R-:W1:Y:S01]  /*74a0*/  S2R R9, SR_CTAID.X ;  /* 0x0000000000097919 */ /* 0x000e620000002500 */
[----:B------:R-:W-:Y:S01]  /*74b0*/  SHF.R.S32.HI R4, RZ, 0x1f, R52 ;  /* 0x0000001fff047819 */ /* 0x000fe20000011434 */
[----:B------:R-:W-:Y:S01]  /*74c0*/  BSSY B0, `(.L_x_982) ;  /* 0x0000033000007945 */ /* 0x000fe20003800000 */
[----:B------:R-:W-:-:S02]  /*74d0*/  LOP3.LUT R0, R2, 0x1ffffff8, RZ, 0xc0, !PT ;  /* 0x1ffffff802007812 */ /* 0x000fc400078ec0ff */
[----:B------:R-:W-:Y:S02]  /*74e0*/  SHF.R.S32.HI R14, RZ, 0x3, R2 ;  /* 0x00000003ff0e7819 */ /* 0x000fe40000011402 */
[----:B------:R-:W-:Y:S01]  /*74f0*/  SEL R20, R52, RZ, !P1 ;  /* 0x000000ff34147207 */ /* 0x000fe20004800000 */
[----:B------:R-:W-:Y:S02]  /*7500*/  IMAD.IADD R0, R22, 0x1, -R0 ;  /* 0x0000000116007824 */ /* 0x000fe400078e0a00 */
[----:B------:R-:W-:Y:S02]  /*7510*/  IMAD.SHL.U32 R2, R14, 0x40, RZ ;  /* 0x000000400e027824 */ /* 0x000fe400078e00ff */
[----:B------:R-:W-:-:S03]  /*7520*/  IMAD.SHL.U32 R12, R0, 0x8, RZ ;  /* 0x00000008000c7824 */ /* 0x000fc600078e00ff */
[----:B------:R-:W-:Y:S02]  /*7530*/  LOP3.LUT R0, R2, 0x1c0, RZ, 0xc0, !PT ;  /* 0x000001c002007812 */ /* 0x000fe400078ec0ff */
[----:B------:R-:W-:Y:S02]  /*7540*/  LEA.HI R2, R21, R22, RZ, 0x6 ;  /* 0x0000001615027211 */ /* 0x000fe400078f30ff */
[----:B------:R-:W-:Y:S01]  /*7550*/  LOP3.LUT R3, R0, 0x38, R12, 0xf8, !PT ;  /* 0x0000003800037812 */ /* 0x000fe200078ef80c */
[----:B------:R-:W2:Y:S01]  /*7560*/  S2R R22, SR_CTAID.Y ;  /* 0x0000000000167919 */ /* 0x000ea20000002600 */
[----:B------:R-:W-:Y:S01]  /*7570*/  SHF.R.U32.HI R0, RZ, 0x3, R0 ;  /* 0x00000003ff007819 */ /* 0x000fe20000011600 */
[----:B------:R-:W-:Y:S01]  /*7580*/  IMAD.SHL.U32 R2, R2, 0x8, RZ ;  /* 0x0000000802027824 */ /* 0x000fe200078e00ff */
[----:B------:R-:W-:Y:S01]  /*7590*/  SEL R21, R4, RZ, !P1 ;  /* 0x000000ff04157207 */ /* 0x000fe20004800000 */
[----:B-1---5:R-:W-:Y:S01]  /*75a0*/  IMAD R5, R9, -0x80, R8 ;  /* 0xffffff8009057824 */ /* 0x022fe200078e0208 */
[----:B------:R-:W-:-:S02]  /*75b0*/  LOP3.LUT R0, R3, R0, RZ, 0x3c, !PT ;  /* 0x0000000003007212 */ /* 0x000fc400078e3cff */
[----:B------:R-:W-:Y:S01]  /*75c0*/  IADD3 R4, P0, R14, R6, RZ ;  /* 0x000000060e047210 */ /* 0x000fe20007f1e0ff */
[----:B------:R-:W-:Y:S01]  /*75d0*/  IMAD R6, R21, c[0x0][0x340], RZ ;  /* 0x0000d00015067a24 */ /* 0x000fe200078e02ff */
[----:B------:R-:W-:Y:S02]  /*75e0*/  LOP3.LUT R0, R0, 0x7ffffe00, R2, 0xf8, !PT ;  /* 0x7ffffe0000007812 */ /* 0x000fe400078ef802 */
[----:B------:R-:W-:Y:S01]  /*75f0*/  IMNMX R15, R5, 0x80, PT ;  /* 0x00000080050f7817 */ /* 0x000fe20003800200 */
[----:B------:R-:W-:Y:S01]  /*7600*/  IMAD R6, R20, c[0x0][0x344], R6 ;  /* 0x0000d10014067a24 */ /* 0x000fe200078e0206 */
[----:B------:R-:W-:Y:S01]  /*7610*/  SHF.R.S32.HI R13, RZ, 0x1f, R12 ;  /* 0x0000001fff0d7819 */ /* 0x000fe2000001140c */
[----:B------:R-:W-:Y:S01]  /*7620*/  IMAD.SHL.U32 R0, R0, 0x2, RZ ;  /* 0x0000000200007824 */ /* 0x000fe200078e00ff */
[C---:B------:R-:W-:Y:S02]  /*7630*/  ISETP.GE.AND P3, PT, R14.reuse, R15, PT ;  /* 0x0000000f0e00720c */ /* 0x040fe40003f66270 */
[----:B------:R-:W-:-:S02]  /*7640*/  LEA.HI.X.SX32 R5, R14, R7, 0x1, P0 ;  /* 0x000000070e057211 */ /* 0x000fc400000f0eff */
[----:B------:R1:W3:Y:S01]  /*7650*/  LDS.128 R24, [R0+0x5080] ;  /* 0x0050800000187984 */ /* 0x0002e20000000c00 */
[----:B------:R-:W-:-:S03]  /*7660*/  ISETP.GE.OR P0, PT, R12, c[0x0][0x324], P3 ;  /* 0x0000c9000c007a0c */ /* 0x000fc60001f06670 */
[----:B------:R1:W4:Y:S01]  /*7670*/  LDS.128 R28, [R0+0x6080] ;  /* 0x00608000001c7984 */ /* 0x0003220000000c00 */
[----:B--2---:R-:W-:-:S03]  /*7680*/  SHF.R.S32.HI R23, RZ, 0x1f, R22 ;  /* 0x0000001fff177819 */ /* 0x004fc60000011416 */
[----:B------:R1:W2:Y:S02]  /*7690*/  LDS.128 R32, [R0+0x7080] ;  /* 0x0070800000207984 */ /* 0x0002a40000000c00 */
[----:B------:R-:W-:Y:S02]  /*76a0*/  IMAD R2, R23, c[0x0][0x338], RZ ;  /* 0x0000ce0017027a24 */ /* 0x000fe400078e02ff */
[----:B------:R1:W1:Y:S02]  /*76b0*/  LDS.128 R36, [R0+0x80] ;  /* 0x0000800000247984 */ /* 0x0002640000000c00 */
[C---:B------:R-:W-:Y:S02]  /*76c0*/  IMAD R8, R22.reuse, c[0x0][0x33c], R2 ;  /* 0x0000cf0016087a24 */ /* 0x040fe400078e0202 */
[----:B------:R1:W1:Y:S01]  /*76d0*/  LDS.128 R40, [R0+0x1080] ;  /* 0x0010800000287984 */ /* 0x0002620000000c00 */
[----:B------:R-:W-:-:S03]  /*76e0*/  IMAD.WIDE.U32 R2, R22, c[0x0][0x338], R12 ;  /* 0x0000ce0016027a25 */ /* 0x000fc600078e000c */
[----:B------:R1:W1:Y:S01]  /*76f0*/  LDS.128 R44, [R0+0x2080] ;  /* 0x00208000002c7984 */ /* 0x0002620000000c00 */
[----:B------:R-:W-:-:S03]  /*7700*/  IMAD.IADD R3, R3, 0x1, R8 ;  /* 0x0000000103037824 */ /* 0x000fc600078e0208 */
[----:B------:R1:W1:Y:S01]  /*7710*/  LDS.128 R48, [R0+0x3080] ;  /* 0x0030800000307984 */ /* 0x0002620000000c00 */
[----:B------:R-:W-:-:S04]  /*7720*/  IMAD.WIDE.U32 R10, R20, c[0x0][0x340], R2 ;  /* 0x0000d000140a7a25 */ /* 0x000fc800078e0002 */
[----:B------:R-:W-:-:S04]  /*7730*/  IMAD.WIDE R2, R9, 0x80, R4 ;  /* 0x0000008009027825 */ /* 0x000fc800078e0204 */
[----:B------:R-:W-:Y:S01]  /*7740*/  IMAD.IADD R9, R11, 0x1, R6 ;  /* 0x000000010b097824 */ /* 0x000fe200078e0206 */
[----:B------:R-:W-:Y:S05]  /*7750*/  @P0 BRA `(.L_x_983) ;  /* 0x0000009000000947 */ /* 0x000fea0003800000 */
[----:B------:R5:W4:Y:S01]  /*7760*/  LDS.128 R16, [R0+0x4080] ;  /* 0x0040800000107984 */ /* 0x000b220000000c00 */
[----:B------:R-:W-:-:S05]  /*7770*/  MOV R8, R10 ;  /* 0x0000000a00087202 */ /* 0x000fca0000000f00 */
[----:B------:R-:W-:-:S05]  /*7780*/  IMAD.WIDE.U32 R4, R2, c[0x0][0x330], R8 ;  /* 0x0000cc0002047a25 */ /* 0x000fca00078e0008 */
[----:B------:R-:W-:Y:S01]  /*7790*/  LEA R6, P0, R4, c[0x0][0x318], 0x1 ;  /* 0x0000c60004067a11 */ /* 0x000fe200078008ff */
[----:B-1---5:R-:W-:-:S04]  /*77a0*/  IMAD R0, R3, c[0x0][0x330], RZ ;  /* 0x0000cc0003007a24 */ /* 0x022fc800078e02ff */
[----:B------:R-:W-:-:S05]  /*77b0*/  IMAD R0, R2, c[0x0][0x334], R0 ;  /* 0x0000cd0002007a24 */ /* 0x000fca00078e0200 */
[----:B------:R-:W-:-:S04]  /*77c0*/  IADD3 R0, R5, R0, RZ ;  /* 0x0000000005007210 */ /* 0x000fc80007ffe0ff */
[----:B------:R-:W-:-:S05]  /*77d0*/  LEA.HI.X R7, R4, c[0x0][0x31c], R0, 0x1, P0 ;  /* 0x0000c70004077a11 */ /* 0x000fca00000f0c00 */
[----:B----4-:R1:W-:Y:S02]  /*77e0*/  STG.E.128 [R6.64], R16 ;  /* 0x0000001006007986 */ /* 0x0103e4000c101d04 */
.L_x_983:
[----:B------:R-:W-:Y:S05]  /*77f0*/  BSYNC B0 ;  /* 0x0000000000007941 */ /* 0x000fea0003800000 */
.L_x_982:
[----:B-1----:R-:W-:Y:S01]  /*7800*/  IADD3 R0, R14, 0x20, RZ ;  /* 0x000000200e007810 */ /* 0x002fe20007ffe0ff */
[----:B------:R-:W-:Y:S03]  /*7810*/  BSSY B0, `(.L_x_984) ;  /* 0x000000f000007945 */ /* 0x000fe60003800000 */
[----:B------:R-:W-:-:S04]  /*7820*/  ISETP.GE.AND P2, PT, R0, R15, PT ;  /* 0x0000000f0000720c */ /* 0x000fc80003f46270 */
[----:B------:R-:W-:-:S13]  /*7830*/  ISETP.GE.OR P0, PT, R12, c[0x0][0x324], P2 ;  /* 0x0000c9000c007a0c */ /* 0x000fda0001706670 */
[----:B------:R-:W-:Y:S05]  /*7840*/  @P0 BRA `(.L_x_985) ;  /* 0x000000b000000947 */ /* 0x000fea0003800000 */
[----:B------:R-:W-:Y:S02]  /*7850*/  IADD3 R0, P0, R2, 0x20, RZ ;  /* 0x0000002002007810 */ /* 0x000fe40007f1e0ff */
[----:B------:R-:W-:-:S03]  /*7860*/  MOV R5, R9 ;  /* 0x0000000900057202 */ /* 0x000fc60000000f00 */
[----:B------:R-:W-:-:S04]  /*7870*/  IMAD.X R4, RZ, RZ, R3, P0 ;  /* 0x000000ffff047224 */ /* 0x000fc800000e0603 */
[----:B------:R-:W-:Y:S02]  /*7880*/  IMAD R6, R4, c[0x0][0x330], RZ ;  /* 0x0000cc0004067a24 */ /* 0x000fe400078e02ff */
[----:B------:R-:W-:-:S04]  /*7890*/  IMAD.MOV.U32 R4, RZ, RZ, R10 ;  /* 0x000000ffff047224 */ /* 0x000fc800078e000a */
[----:B------:R-:W-:-:S04]  /*78a0*/  IMAD.WIDE.U32 R4, R0, c[0x0][0x330], R4 ;  /* 0x0000cc0000047a25 */ /* 0x000fc800078e0004 */
[----:B------:R-:W-:Y:S01]  /*78b0*/  IMAD R0, R0, c[0x0][0x334], R6 ;  /* 0x0000cd0000007a24 */ /* 0x000fe200078e0206 */
[----:B------:R-:W-:-:S04]  /*78c0*/  LEA R6, P0, R4, c[0x0][0x318], 0x1 ;  /* 0x0000c60004067a11 */ /* 0x000fc800078008ff */
[----:B------:R-:W-:-:S04]  /*78d0*/  IADD3 R0, R5, R0, RZ ;  /* 0x0000000005007210 */ /* 0x000fc80007ffe0ff */
[----:B------:R-:W-:-:S05]  /*78e0*/  LEA.HI.X R7, R4, c[0x0][0x31c], R0, 0x1, P0 ;  /* 0x0000c70004077a11 */ /* 0x000fca00000f0c00 */
[----:B---3--:R1:W-:Y:S02]  /*78f0*/  STG.E.128 [R6.64], R24 ;  /* 0x0000001806007986 */ /* 0x0083e4000c101d04 */
.L_x_985:
[----:B------:R-:W-:Y:S05]  /*7900*/  BSYNC B0 ;  /* 0x0000000000007941 */ /* 0x000fea0003800000 */
.L_x_984:
[----:B------:R-:W-:Y:S01]  /*7910*/  IADD3 R0, R14, 0x40, RZ ;  /* 0x000000400e007810 */ /* 0x000fe20007ffe0ff */
[----:B------:R-:W-:Y:S03]  /*7920*/  BSSY B0, `(.L_x_986) ;  /* 0x000000f000007945 */ /* 0x000fe60003800000 */
[----:B------:R-:W-:-:S04]  /*7930*/  ISETP.GE.AND P1, PT, R0, R15, PT ;  /* 0x0000000f0000720c */ /* 0x000fc80003f26270 */
[----:B------:R-:W-:-:S13]  /*7940*/  ISETP.GE.OR P0, PT, R12, c[0x0][0x324], P1 ;  /* 0x0000c9000c007a0c */ /* 0x000fda0000f06670 */
[----:B------:R-:W-:Y:S05]  /*7950*/  @P0 BRA `(.L_x_987) ;  /* 0x000000b000000947 */ /* 0x000fea0003800000 */
[----:B------:R-:W-:Y:S02]  /*7960*/  IADD3 R0, P0, R2, 0x40, RZ ;  /* 0x0000004002007810 */ /* 0x000fe40007f1e0ff */
[----:B------:R-:W-:-:S03]  /*7970*/  MOV R5, R9 ;  /* 0x0000000900057202 */ /* 0x000fc60000000f00 */
[----:B------:R-:W-:-:S04]  /*7980*/  IMAD.X R4, RZ, RZ, R3, P0 ;  /* 0x000000ffff047224 */ /* 0x000fc800000e0603 */
[----:B-1----:R-:W-:Y:S02]  /*7990*/  IMAD R6, R4, c[0x0][0x330], RZ ;  /* 0x0000cc0004067a24 */ /* 0x002fe400078e02ff */
[----:B------:R-:W-:-:S04]  /*79a0*/  IMAD.MOV.U32 R4, RZ, RZ, R10 ;  /* 0x000000ffff047224 */ /* 0x000fc800078e000a */
[----:B------:R-:W-:-:S04]  /*79b0*/  IMAD.WIDE.U32 R4, R0, c[0x0][0x330], R4 ;  /* 0x0000cc0000047a25 */ /* 0x000fc800078e0004 */
[----:B------:R-:W-:Y:S01]  /*79c0*/  IMAD R0, R0, c[0x0][0x334], R6 ;  /* 0x0000cd0000007a24 */ /* 0x000fe200078e0206 */
[----:B------:R-:W-:-:S04]  /*79d0*/  LEA R6, P0, R4, c[0x0][0x318], 0x1 ;  /* 0x0000c60004067a11 */ /* 0x000fc800078008ff */
[----:B------:R-:W-:-:S04]  /*79e0*/  IADD3 R0, R5, R0, RZ ;  /* 0x0000000005007210 */ /* 0x000fc80007ffe0ff */
[----:B------:R-:W-:-:S05]  /*79f0*/  LEA.HI.X R7, R4, c[0x0][0x31c], R0, 0x1, P0 ;  /* 0x0000c70004077a11 */ /* 0x000fca00000f0c00 */
[----:B----4-:R1:W-:Y:S02]  /*7a00*/  STG.E.128 [R6.64], R28 ;  /* 0x0000001c06007986 */ /* 0x0103e4000c101d04 */
.L_x_987:
[----:B------:R-:W-:Y:S05]  /*7a10*/  BSYNC B0 ;  /* 0x0000000000007941 */ /* 0x000fea0003800000 */
.L_x_986:
        /* <DEDUP_REMOVED lines=10> */
[----:B-1----:R-:W-:-:S04]  /*7ac0*/  IMAD.WIDE.U32 R6, R0, c[0x0][0x330], R4 ;  /* 0x0000cc0000067a25 */ /* 0x002fc800078e0004 */
[----:B------:R-:W-:Y:S01]  /*7ad0*/  IMAD R0, R0, c[0x0][0x334], R8 ;  /* 0x0000cd0000007a24 */ /* 0x000fe200078e0208 */
[----:B------:R-:W-:-:S04]  /*7ae0*/  LEA R4, P4, R6, c[0x0][0x318], 0x1 ;  /* 0x0000c60006047a11 */ /* 0x000fc800078808ff */
[----:B------:R-:W-:-:S04]  /*7af0*/  IADD3 R0, R7, R0, RZ ;  /* 0x0000000007007210 */ /* 0x000fc80007ffe0ff */
[----:B------:R-:W-:-:S05]  /*7b00*/  LEA.HI.X R5, R6, c[0x0][0x31c], R0, 0x1, P4 ;  /* 0x0000c70006057a11 */ /* 0x000fca00020f0c00 */
[----:B--2---:R1:W-:Y:S02]  /*7b10*/  STG.E.128 [R4.64], R32 ;  /* 0x0000002004007986 */ /* 0x0043e4000c101d04 */
.L_x_989:
[----:B------:R-:W-:Y:S05]  /*7b20*/  BSYNC B0 ;  /* 0x0000000000007941 */ /* 0x000fea0003800000 */
.L_x_988:
        /* <DEDUP_REMOVED lines=19> */
.L_x_991:
[----:B------:R-:W-:Y:S05]  /*7c60*/  BSYNC B0 ;  /* 0x0000000000007941 */ /* 0x000fea0003800000 */
.L_x_990:
[----:B------:R-:W-:Y:S01]  /*7c70*/  ISETP.GE.OR P2, PT, R12, c[0x0][0x2f4], P2 ;  /* 0x0000bd000c007a0c */ /* 0x000fe20001746670 */
[----:B------:R-:W-:-:S12]  /*7c80*/  BSSY B0, `(.L_x_992) ;  /* 0x000000d000007945 */ /* 0x000fd80003800000 */
        /* <DEDUP_REMOVED lines=11> */
[----:B------:R1:W-:Y:S02]  /*7d40*/  STG.E.128 [R10.64], R40 ;  /* 0x000000280a007986 */ /* 0x0003e4000c101d04 */
.L_x_993:
[----:B------:R-:W-:Y:S05]  /*7d50*/  BSYNC B0 ;  /* 0x0000000000007941 */ /* 0x000fea0003800000 */
.L_x_992:
        /* <DEDUP_REMOVED lines=14> */
.L_x_995:
[----:B------:R-:W-:Y:S05]  /*7e40*/  BSYNC B0 ;  /* 0x0000000000007941 */ /* 0x000fea0003800000 */
.L_x_994:
[----:B------:R-:W-:-:S13]  /*7e50*/  ISETP.GE.OR P0, PT, R12, c[0x0][0x2f4], P0 ;  /* 0x0000bd000c007a0c */ /* 0x000fda0000706670 */
[----:B------:R-:W-:Y:S05]  /*7e60*/  @P0 EXIT ;  /* 0x000000000000094d */ /* 0x000fea0003800000 */
[----:B------:R-:W-:-:S05]  /*7e70*/  IADD3 R0, P0, R2, 0x60, RZ ;  /* 0x0000006002007810 */ /* 0x000fca0007f1e0ff */
[----:B------:R-:W-:Y:S01]  /*7e80*/  IMAD.X R2, RZ, RZ, R3, P0 ;  /* 0x000000ffff027224 */ /* 0x000fe200000e0603 */
[----:B------:R-:W-:-:S03]  /*7e90*/  MOV R3, R5 ;  /* 0x0000000500037202 */ /* 0x000fc60000000f00 */
[----:B------:R-:W-:Y:S02]  /*7ea0*/  IMAD R7, R2, c[0x0][0x300], RZ ;  /* 0x0000c00002077a24 */ /* 0x000fe400078e02ff */
[----:B------:R-:W-:-:S04]  /*7eb0*/  IMAD.MOV.U32 R2, RZ, RZ, R6 ;  /* 0x000000ffff027224 */ /* 0x000fc800078e0006 */
[----:B------:R-:W-:-:S04]  /*7ec0*/  IMAD.WIDE.U32 R4, R0, c[0x0][0x300], R2 ;  /* 0x0000c00000047a25 */ /* 0x000fc800078e0002 */
[----:B------:R-:W-:Y:S01]  /*7ed0*/  IMAD R0, R0, c[0x0][0x304], R7 ;  /* 0x0000c10000007a24 */ /* 0x000fe200078e0207 */
[----:B------:R-:W-:-:S04]  /*7ee0*/  LEA R2, P0, R4, c[0x0][0x2e8], 0x1 ;  /* 0x0000ba0004027a11 */ /* 0x000fc800078008ff */
[----:B------:R-:W-:-:S04]  /*7ef0*/  IADD3 R0, R5, R0, RZ ;  /* 0x0000000005007210 */ /* 0x000fc80007ffe0ff */
[----:B------:R-:W-:-:S05]  /*7f00*/  LEA.HI.X R3, R4, c[0x0][0x2ec], R0, 0x1, P0 ;  /* 0x0000bb0004037a11 */ /* 0x000fca00000f0c00 */
[----:B------:R-:W-:Y:S01]  /*7f10*/  STG.E.128 [R2.64], R48 ;  /* 0x0000003002007986 */ /* 0x000fe2000c101d04 */
[----:B------:R-:W-:Y:S05]  /*7f20*/  EXIT ;  /* 0x000000000000794d */ /* 0x000fea0003800000 */
.L_x_980:
[----:B-----5:R-:W2:Y:S01]  /*7f30*/  LDL R12, [R1+0x44] ;  /* 0x00004400010c7983 */ /* 0x020ea20000100800 */
[----:B------:R-:W-:Y:S01]  /*7f40*/  ISETP.NE.U32.AND P1, PT, RZ, c[0x0][0x358], PT ;  /* 0x0000d600ff007a0c */ /* 0x000fe20003f25070 */
[----:B-1----:R-:W-:Y:S01]  /*7f50*/  IMAD.MOV.U32 R2, RZ, RZ, 0x4 ;  /* 0x00000004ff027424 */ /* 0x002fe200078e00ff */
[----:B------:R-:W-:Y:S02]  /*7f60*/  ISETP.NE.U32.AND P0, PT, RZ, c[0x0][0x360], PT ;  /* 0x0000d800ff007a0c */ /* 0x000fe40003f05070 */
[----:B------:R-:W-:Y:S02]  /*7f70*/  ISETP.NE.AND.EX P1, PT, RZ, c[0x0][0x35c], PT, P1 ;  /* 0x0000d700ff007a0c */ /* 0x000fe40003f25310 */
[----:B------:R-:W-:Y:S01]  /*7f80*/  ISETP.NE.AND.EX P0, PT, RZ, c[0x0][0x364], PT, P0 ;  /* 0x0000d900ff007a0c */ /* 0x000fe20003f05300 */
[----:B--2---:R-:W-:-:S10]  /*7f90*/  IMAD.WIDE R4, R12, R2, c[0x0][0x358] ;  /* 0x0000d6000c047625 */ /* 0x004fd400078e0202 */
[----:B------:R-:W2:Y:S01]  /*7fa0*/  @P1 LDG.E R0, [R4.64] ;  /* 0x0000000404001981 */ /* 0x000ea2000c1e1900 */
[----:B------:R-:W-:Y:S02]  /*7fb0*/  IMAD.MOV.U32 R8, RZ, RZ, c[0x0][0x2f0] ;  /* 0x0000bc00ff087624 */ /* 0x000fe400078e00ff */
[----:B------:R-:W-:-:S05]  /*7fc0*/  @P0 IMAD.WIDE R2, R12, R2, c[0x0][0x360] ;  /* 0x0000d8000c020625 */ /* 0x000fca00078e0202 */
[----:B------:R1:W5:Y:S02]  /*7fd0*/  @P0 LDG.E R8, [R2.64] ;  /* 0x0000000402080981 */ /* 0x000364000c1e1900 */
[----:B-1----:R-:W-:Y:S02]  /*7fe0*/  CS2R R2, SRZ ;  /* 0x0000000000027805 */ /* 0x002fe4000001ff00 */
[--C-:B--2---:R-:W-:Y:S01]  /*7ff0*/  @P1 SHF.R.S32.HI R3, RZ, 0x1f, R0.reuse ;  /* 0x0000001fff031819 */ /* 0x104fe20000011400 */
[----:B------:R-:W-:Y:S01]  /*8000*/  @P1 IMAD.MOV.U32 R2, RZ, RZ, R0 ;  /* 0x000000ffff021224 */ /* 0x000fe200078e0000 */
[----:B------:R-:W-:Y:S05]  /*8010*/  @P0 BRA `(.L_x_996) ;  /* 0x0000004000000947 */ /* 0x000fea0003800000 */
[----:B------:R-:W-:Y:S05]  /*8020*/  @!P1 BRA `(.L_x_996) ;  /* 0x0000003000009947 */ /* 0x000fea0003800000 */
[----:B------:R1:W2:Y:S04]  /*8030*/  LDG.E R0, [R4.64] ;  /* 0x0000000404007981 */ /* 0x0002a8000c1e1900 */
[----:B-1----:R-:W2:Y:S02]  /*8040*/  LDG.E R4, [R4.64+0x4] ;  /* 0x0000040404047981 */ /* 0x002ea4000c1e1900 */
[----:B--2--5:R-:W-:-:S02]  /*8050*/  IADD3 R8, -R0, R4, RZ ;  /* 0x0000000400087210 */ /* 0x024fc40007ffe1ff */
.L_x_996:
[----:B------:R-:W1:Y:S01]  /*8060*/  S2R R4, SR_TID.X ;  /* 0x0000000000047919 */ /* 0x000e620000002100 */
[----:B------:R-:W-:Y:S01]  /*8070*/  SEL R16, R12, RZ, !P1 ;  /* 0x000000ff0c107207 */ /* 0x000fe20004800000 */
[----:B------:R-:W-:Y:S02]  /*8080*/  BSSY B0, `(.L_x_997) ;  /* 0x0000024000007945 */ /* 0x000fe40003800000 */
[----:B------:R-:W2:Y:S04]  /*8090*/  S2R R9, SR_CTAID.X ;  /* 0x0000000000097919 */ /* 0x000ea80000002500 */
        /* <DEDUP_REMOVED lines=9> */
[----:B------:R-:W-:Y:S01]  /*8130*/  ISETP.GE.AND P3, PT, R14, R15, PT ;  /* 0x0000000f0e00720c */ /* 0x000fe20003f66270 */
[----:B------:R-:W-:Y:S01]  /*8140*/  IMAD.SHL.U32 R10, R10, 0x8, RZ ;  /* 0x000000080a0a7824 */ /* 0x000fe200078e00ff */
[----:B------:R-:W-:Y:S01]  /*8150*/  SHF.R.S32.HI R4, RZ, 0x1f, R12 ;  /* 0x0000001fff047819 */ /* 0x000fe2000001140c */
[----:B------:R-:W-:Y:S01]  /*8160*/  IMAD R5, R19, c[0x0][0x308], RZ ;  /* 0x0000c20013057a24 */ /* 0x000fe200078e02ff */
[----:B------:R-:W-:-:S02]  /*8170*/  LEA.HI.X.SX32 R3, R14, R3, 0x1, P0 ;  /* 0x000000030e037211 */ /* 0x000fc400000f0eff */
[----:B------:R-:W-:Y:S01]  /*8180*/  SHF.R.S32.HI R11, RZ, 0x1f, R10 ;  /* 0x0000001fff0b7819 */ /* 0x000fe2000001140a */
[----:B------:R-:W-:Y:S01]  /*8190*/  IMAD R0, R18, c[0x0][0x30c], R5 ;  /* 0x0000c30012007a24 */ /* 0x000fe200078e0205 */
[----:B------:R-:W-:Y:S01]  /*81a0*/  ISETP.GE.OR P0, PT, R10, c[0x0][0x2f4], P3 ;  /* 0x0000bd000a007a0c */ /* 0x000fe20001f06670 */
[----:B------:R-:W-:Y:S01]  /*81b0*/  IMAD.WIDE R2, R9, 0x80, R2 ;  /* 0x0000008009027825 */ /* 0x000fe200078e0202 */
[----:B------:R-:W-:-:S03]  /*81c0*/  SEL R17, R4, RZ, !P1 ;  /* 0x000000ff04117207 */ /* 0x000fc60004800000 */
        /* <DEDUP_REMOVED lines=15> */
.L_x_998:
[----:B------:R-:W-:Y:S05]  /*82c0*/  BSYNC B0 ;  /* 0x0000000000007941 */ /* 0x000fea0003800000 */
.L_x_997:
        /* <DEDUP_REMOVED lines=15> */
[----:B------:R1:W-:Y:S02]  /*83c0*/  STG.E.128 [R12.64], RZ ;  /* 0x000000ff0c007986 */ /* 0x0003e4000c101d04 */
.L_x_1000:
[----:B------:R-:W-:Y:S05]  /*83d0*/  BSYNC B0 ;  /* 0x0000000000007941 */ /* 0x000fea0003800000 */
.L_x_999:
        /* <DEDUP_REMOVED lines=16> */
.L_x_1002:
[----:B------:R-:W-:Y:S05]  /*84e0*/  BSYNC B0 ;  /* 0x0000000000007941 */ /* 0x000fea0003800000 */
.L_x_1001:
[----:B------:R-:W-:Y:S01]  /*84f0*/  IADD3 R14, R14, 0x60, RZ ;  /* 0x000000600e0e7810 */ /* 0x000fe20007ffe0ff */
[----:B------:R-:W-:Y:S03]  /*8500*/  BSSY B0, `(.L_x_1003) ;  /* 0x000000e000007945 */ /* 0x000fe60003800000 */
[----:B------:R-:W-:-:S04]  /*8510*/  ISETP.GE.AND P0, PT, R14, R15, PT ;  /* 0x0000000f0e00720c */ /* 0x000fc80003f06270 */
[----:B------:R-:W-:-:S13]  /*8520*/  ISETP.GE.OR P4, PT, R10, c[0x0][0x2f4], P0 ;  /* 0x0000bd000a007a0c */ /* 0x000fda0000786670 */
[----:B------:R-:W-:Y:S05]  /*8530*/  @P4 BRA `(.L_x_1004) ;  /* 0x000000a000004947 */ /* 0x000fea0003800000 */
[----:B------:R-:W-:-:S04]  /*8540*/  IADD3 R0, P4, R2, 0x60, RZ ;  /* 0x0000006002007810 */ /* 0x000fc80007f9e0ff */
[----:B------:R-:W-:-:S05]  /*8550*/  IADD3.X R4, RZ, R3, RZ, P4, !PT ;  /* 0x00000003ff047210 */ /* 0x000fca00027fe4ff */
[----:B------:R-:W-:Y:S01]  /*8560*/  IMAD R8, R4, c[0x0][0x300], RZ ;  /* 0x0000c00004087a24 */ /* 0x000fe200078e02ff */
[----:B------:R-:W-:-:S05]  /*8570*/  MOV R4, R6 ;  /* 0x0000000600047202 */ /* 0x000fca0000000f00 */
[----:B------:R-:W-:-:S04]  /*8580*/  IMAD.WIDE.U32 R6, R0, c[0x0][0x300], R4 ;  /* 0x0000c00000067a25 */ /* 0x000fc800078e0004 */
[----:B------:R-:W-:Y:S01]  /*8590*/  IMAD R0, R0, c[0x0][0x304], R8 ;  /* 0x0000c10000007a24 */ /* 0x000fe200078e0208 */
[----:B------:R-:W-:-:S04]  /*85a0*/  LEA R4, P4, R6, c[0x0][0x2e8], 0x1 ;  /* 0x0000ba0006047a11 */ /* 0x000fc800078808ff */
[----:B------:R-:W-:-:S04]  /*85b0*/  IADD3 R0, R7, R0, RZ ;  /* 0x0000000007007210 */ /* 0x000fc80007ffe0ff */
[----:B------:R-:W-:-:S05]  /*85c0*/  LEA.HI.X R5, R6, c[0x0][0x2ec], R0, 0x1, P4 ;  /* 0x0000bb0006057a11 */ /* 0x000fca00020f0c00 */
[----:B------:R2:W-:Y:S02]  /*85d0*/  STG.E.128 [R4.64], RZ ;  /* 0x000000ff04007986 */ /* 0x0005e4000c101d04 */
.L_x_1004:
[----:B------:R-:W-:Y:S05]  /*85e0*/  BSYNC B0 ;  /* 0x0000000000007941 */ /* 0x000fea0003800000 */
.L_x_1003:
[----:B------:R-:W-:Y:S01]  /*85f0*/  IMAD R0, R19, c[0x0][0x338], RZ ;  /* 0x0000ce0013007a24 */ /* 0x000fe200078e02ff */
[----:B------:R-:W-:Y:S01]  /*8600*/  ISETP.GE.OR P3, PT, R10, c[0x0][0x324], P3 ;  /* 0x0000c9000a007a0c */ /* 0x000fe20001f66670 */
[C---:B------:R-:W-:Y:S01]  /*8610*/  IMAD.WIDE.U32 R6, R18.reuse, c[0x0][0x338], R10 ;  /* 0x0000ce0012067a25 */ /* 0x040fe200078e000a */
[----:B------:R-:W-:Y:S03]  /*8620*/  BSSY B0, `(.L_x_1005) ;  /* 0x0000010000007945 */ /* 0x000fe60003800000 */
[----:B------:R-:W-:Y:S02]  /*8630*/  IMAD R0, R18, c[0x0][0x33c], R0 ;  /* 0x0000cf0012007a24 */ /* 0x000fe400078e0200 */
[----:B--2---:R-:W-:-:S03]  /*8640*/  IMAD R4, R17, c[0x0][0x340], RZ ;  /* 0x0000d00011047a24 */ /* 0x004fc600078e02ff */
        /* <DEDUP_REMOVED lines=9> */
[----:B-1----:R-:W-:-:S04]  /*86e0*/  LEA R12, P3, R8, c[0x0][0x318], 0x1 ;  /* 0x0000c600080c7a11 */ /* 0x002fc800078608ff */
[----:B------:R-:W-:-:S04]  /*86f0*/  IADD3 R0, R9, R0, RZ ;  /* 0x0000000009007210 */ /* 0x000fc80007ffe0ff */
[----:B------:R-:W-:-:S05]  /*8700*/  LEA.HI.X R13, R8, c[0x0][0x31c], R0, 0x1, P3 ;  /* 0x0000c700080d7a11 */ /* 0x000fca00018f0c00 */
[----:B------:R1:W-:Y:S02]  /*8710*/  STG.E.128 [R12.64], RZ ;  /* 0x000000ff0c007986 */ /* 0x0003e4000c101d04 */
.L_x_1006:
[----:B------:R-:W-:Y:S05]  /*8720*/  BSYNC B0 ;  /* 0x0000000000007941 */ /* 0x000fea0003800000 */
.L_x_1005:
        /* <DEDUP_REMOVED lines=14> */
.L_x_1008:
[----:B------:R-:W-:Y:S05]  /*8810*/  BSYNC B0 ;  /* 0x0000000000007941 */ /* 0x000fea0003800000 */
.L_x_1007:
        /* <DEDUP_REMOVED lines=14> */
.L_x_1010:
[----:B------:R-:W-:Y:S05]  /*8900*/  BSYNC B0 ;  /* 0x0000000000007941 */ /* 0x000fea0003800000 */
.L_x_1009:
[----:B------:R-:W-:-:S13]  /*8910*/  ISETP.GE.OR P0, PT, R10, c[0x0][0x324], P0 ;  /* 0x0000c9000a007a0c */ /* 0x000fda0000706670 */
[----:B------:R-:W-:Y:S05]  /*8920*/  @P0 EXIT ;  /* 0x000000000000094d */ /* 0x000fea0003800000 */
[----:B------:R-:W-:Y:S02]  /*8930*/  IADD3 R0, P0, R2, 0x60, RZ ;  /* 0x0000006002007810 */ /* 0x000fe40007f1e0ff */
[----:B------:R-:W-:Y:S02]  /*8940*/  MOV R4, R6 ;  /* 0x0000000600047202 */ /* 0x000fe40000000f00 */
[----:B------:R-:W-:-:S03]  /*8950*/  IADD3.X R2, RZ, R3, RZ, P0, !PT ;  /* 0x00000003ff027210 */ /* 0x000fc600007fe4ff */
[----:B------:R-:W-:-:S04]  /*8960*/  IMAD.WIDE.U32 R4, R0, c[0x0][0x330], R4 ;  /* 0x0000cc0000047a25 */ /* 0x000fc800078e0004 */
[----:B------:R-:W-:-:S04]  /*8970*/  IMAD R2, R2, c[0x0][0x330], RZ ;  /* 0x0000cc0002027a24 */ /* 0x000fc800078e02ff */
[----:B------:R-:W-:Y:S01]  /*8980*/  IMAD R0, R0, c[0x0][0x334], R2 ;  /* 0x0000cd0000007a24 */ /* 0x000fe200078e0202 */
[----:B------:R-:W-:-:S04]  /*8990*/  LEA R2, P0, R4, c[0x0][0x318], 0x1 ;  /* 0x0000c60004027a11 */ /* 0x000fc800078008ff */
[----:B------:R-:W-:-:S04]  /*89a0*/  IADD3 R0, R5, R0, RZ ;  /* 0x0000000005007210 */ /* 0x000fc80007ffe0ff */
[----:B------:R-:W-:-:S05]  /*89b0*/  LEA.HI.X R3, R4, c[0x0][0x31c], R0, 0x1, P0 ;  /* 0x0000c70004037a11 */ /* 0x000fca00000f0c00 */
[----:B------:R-:W-:Y:S01]  /*89c0*/  STG.E.128 [R2.64], RZ ;  /* 0x000000ff02007986 */ /* 0x000fe2000c101d04 */
[----:B------:R-:W-:Y:S05]  /*89d0*/  EXIT ;  /* 0x000000000000794d */ /* 0x000fea0003800000 */
.L_x_1011:
        /* <DEDUP_REMOVED lines=10> */
.L_x_1830:


//--------------------- .text._ZN7cutlass13device_kernelIN5flash19enable_sm80_to_sm89INS1_16FlashAttnBwdSm80INS1_25CollectiveMainloopBwdSm80ILi2ELi2EN4cute5tupleIJNS5_1CILi128EEES8_NS7_ILi64EEEEEENS_6half_tEfNS_4arch4Sm80ELb0ELb0ELb0ELb1ELb1ELb0ELb0ELb0ELi2ELi4ELi4ELi4ELb0EEENS1_21CollectiveEpilogueBwdISA_SB_SD_Li256ELb1ELb0ELi2EEENS1_19SingleTileSchedulerILb1ELb0ELb0ELi128EEEEEEEEEvNT_6ParamsE --------------------------
	.section	.text._ZN7cutlass13device_kernelIN5flash19enable_sm80_to_sm89INS1_16FlashAttnBwdSm80INS1_25CollectiveMainloopBwdSm80ILi2ELi2EN4cute5tupleIJNS5_1CILi128EEES8_NS7_ILi64EEEEEENS_6half_tEfNS_4arch4Sm80ELb0ELb0ELb0ELb1ELb1ELb0ELb0ELb0ELi2ELi4ELi4ELi4ELb0EEENS1_21CollectiveEpilogueBwdISA_SB_SD_Li256ELb1ELb0ELi2EEENS1_19SingleTileSchedulerILb1ELb0ELb0ELi128EEEEEEEEEvNT_6ParamsE,"ax",@progbits
	.sectioninfo	@"SHI_REGISTERS=255"
	.align	128
.text._ZN7cutlass13device_kernelIN5flash19enable_sm80_to_sm89INS1_16FlashAttnBwdSm80INS1_25CollectiveMainloopBwdSm80ILi2ELi2EN4cute5tupleIJNS5_1CILi128EEES8_NS7_ILi64EEEEEENS_6half_tEfNS_4arch4Sm80ELb0ELb0ELb0ELb1ELb1ELb0ELb0ELb0ELi2ELi4ELi4ELi4ELb0EEENS1_21CollectiveEpilogueBwdISA_SB_SD_Li256ELb1ELb0ELi2EEENS1_19SingleTileSchedulerILb1ELb0ELb0ELi128EEEEEEEEEvNT_6ParamsE:
        .type           _ZN7cutlass13device_kernelIN5flash19enable_sm80_to_sm89INS1_16FlashAttnBwdSm80INS1_25CollectiveMainloopBwdSm80ILi2ELi2EN4cute5tupleIJNS5_1CILi128EEES8_NS7_ILi64EEEEEENS_6half_tEfNS_4arch4Sm80ELb0ELb0ELb0ELb1ELb1ELb0ELb0ELb0ELi2ELi4ELi4ELi4ELb0EEENS1_21CollectiveEpilogueBwdISA_SB_SD_Li256ELb1ELb0ELi2EEENS1_19SingleTileSchedulerILb1ELb0ELb0ELi128EEEEEEEEEvNT_6ParamsE,@function
        .size           _ZN7cutlass13device_kernelIN5flash19enable_sm80_to_sm89INS1_16FlashAttnBwdSm80INS1_25CollectiveMainloopBwdSm80ILi2ELi2EN4cute5tupleIJNS5_1CILi128EEES8_NS7_ILi64EEEEEENS_6half_tEfNS_4arch4Sm80ELb0ELb0ELb0ELb1ELb1ELb0ELb0ELb0ELi2ELi4ELi4ELi4ELb0EEENS1_21CollectiveEpilogueBwdISA_SB_SD_Li256ELb1ELb0ELi2EEENS1_19SingleTileSchedulerILb1ELb0ELb0ELi128EEEEEEEEEvNT_6ParamsE,(.L_x_1831 - _ZN7cutlass13device_kernelIN5flash19enable_sm80_to_sm89INS1_16FlashAttnBwdSm80INS1_25CollectiveMainloopBwdSm80ILi2ELi2EN4cute5tupleIJNS5_1CILi128EEES8_NS7_ILi64EEEEEENS_6half_tEfNS_4arch4Sm80ELb0ELb0ELb0ELb1ELb1ELb0ELb0ELb0ELi2ELi4ELi4ELi4ELb0EEENS1_21CollectiveEpilogueBwdISA_SB_SD_Li256ELb1ELb0ELi2EEENS1_19SingleTileSchedulerILb1ELb0ELb0ELi128EEEEEEEEEvNT_6ParamsE)
        .other          _ZN7cutlass13device_kernelIN5flash19enable_sm80_to_sm89INS1_16FlashAttnBwdSm80INS1_25CollectiveMainloopBwdSm80ILi2ELi2EN4cute5tupleIJNS5_1CILi128EEES8_NS7_ILi64EEEEEENS_6half_tEfNS_4arch4Sm80ELb0ELb0ELb0ELb1ELb1ELb0ELb0ELb0ELi2ELi4ELi4ELi4ELb0EEENS1_21CollectiveEpilogueBwdISA_SB_SD_Li256ELb1ELb0ELi2EEENS1_19SingleTileSchedulerILb1ELb0ELb0ELi128EEEEEEEEEvNT_6ParamsE,@"STO_CUDA_ENTRY STV_DEFAULT"
_ZN7cutlass13device_kernelIN5flash19enable_sm80_to_sm89INS1_16FlashAttnBwdSm80INS1_25CollectiveMainloopBwdSm80ILi2ELi2EN4cute5tupleIJNS5_1CILi128EEES8_NS7_ILi64EEEEEENS_6half_tEfNS_4arch4Sm80ELb0ELb0ELb0ELb1ELb1ELb0ELb0ELb0ELi2ELi4ELi4ELi4ELb0EEENS1_21CollectiveEpilogueBwdISA_SB_SD_Li256ELb1ELb0ELi2EEENS1_19SingleTileSchedulerILb1ELb0ELb0ELi128EEEEEEEEEvNT_6ParamsE:
        /* <DEDUP_REMOVED lines=18> */
.L_x_1013:
        /* <DEDUP_REMOVED lines=8> */
.L_x_1015:
[----:B------:R-:W-:Y:S02]  /*01a0*/  MOV R0, c[0x0][0x3a4] ;  /* 0x0000e90000007a02 */ /* 0x000fe40000000f00 */
.L_x_1014:
[----:B-1----:R-:W-:-:S05]  /*01b0*/  IMAD.SHL.U32 R2, R24, 0x80, RZ ;  /* 0x0000008018027824 */ /* 0x002fca00078e00ff */
[----:B-----5:R-:W-:-:S04]  /*01c0*/  ISETP.GE.AND P0, PT, R2, R0, PT ;  /* 0x000000000200720c */ /* 0x020fc80003f06270 */
[----:B------:R-:W-:-:S05]  /*01d0*/  SEL R0, R5, 0xffffffff, !P0 ;  /* 0xffffffff05007807 */ /* 0x000fca0004000000 */
[----:B------:R1:W-:Y:S01]  /*01e0*/  STL [R1+0x44], R0 ;  /* 0x0000440001007387 */ /* 0x0003e20000100800 */
[----:B------:R-:W-:Y:S05]  /*01f0*/  BRA `(.L_x_1016) ;  /* 0x0000012000007947 */ /* 0x000fea0003800000 */
.L_x_1012:
[----:B---34-:R-:W-:-:S04]  /*0200*/  ISETP.NE.U32.AND P0, PT, RZ, c[0x0][0x3c0], PT ;  /* 0x0000f000ff007a0c */ /* 0x018fc80003f05070 */
[----:B------:R-:W-:-:S13]  /*0210*/  ISETP.NE.AND.EX P0, PT, RZ, c[0x0][0x3c4], PT, P0 ;  /* 0x0000f100ff007a0c */ /* 0x000fda0003f05300 */
[----:B------:R-:W-:Y:S05]  /*0220*/  @!P0 BRA `(.L_x_1017) ;  /* 0x0000002000008947 */ /* 0x000fea0003800000 */
[----:B------:R1:W5:Y:S01]  /*0230*/  LDG.E R0, [R2.64] ;  /* 0x0000000602007981 */ /* 0x000362000c1e1900 */
[----:B------:R-:W-:Y:S05]  /*0240*/  BRA `(.L_x_1018) ;  /* 0x0000009000007947 */ /* 0x000fea0003800000 */
.L_x_1017:
        /* <DEDUP_REMOVED lines=8> */
.L_x_1019:
[----:B------:R-:W-:Y:S02]  /*02d0*/  MOV R0, c[0x0][0x3a4] ;  /* 0x0000e90000007a02 */ /* 0x000fe40000000f00 */
.L_x_1018:
[----:B-1----:R-:W-:-:S05]  /*02e0*/  IMAD.SHL.U32 R2, R24, 0x80, RZ ;  /* 0x0000008018027824 */ /* 0x002fca00078e00ff */
[----:B-----5:R-:W-:-:S04]  /*02f0*/  ISETP.GE.AND P0, PT, R2, R0, PT ;  /* 0x000000000200720c */ /* 0x020fc80003f06270 */
[----:B------:R-:W-:-:S05]  /*0300*/  SEL R0, R5, 0xffffffff, !P0 ;  /* 0xffffffff05007807 */ /* 0x000fca0004000000 */
[----:B------:R1:W-:Y:S04]  /*0310*/  STL [R1+0x44], R0 ;  /* 0x0000440001007387 */ /* 0x0003e80000100800 */
.L_x_1016:
        /* <DEDUP_REMOVED lines=33> */
.L_x_1020:
[----:B-1-3--:R-:W-:-:S04]  /*0530*/  ISETP.NE.U32.AND P0, PT, RZ, c[0x0][0x2e0], PT ;  /* 0x0000b800ff007a0c */ /* 0x00afc80003f05070 */
[----:B------:R-:W-:-:S13]  /*0540*/  ISETP.NE.AND.EX P0, PT, RZ, c[0x0][0x2e4], PT, P0 ;  /* 0x0000b900ff007a0c */ /* 0x000fda0003f05300 */
[----:B------:R-:W-:Y:S05]  /*0550*/  @!P0 BRA `(.L_x_1021) ;  /* 0x0000003000008947 */ /* 0x000fea0003800000 */
[----:B------:R-:W-:-:S05]  /*0560*/  IMAD.WIDE R2, R40, R8, c[0x0][0x2e0] ;  /* 0x0000b80028027625 */ /* 0x000fca00078e0208 */
[----:B------:R1:W5:Y:S01]  /*0570*/  LDG.E R10, [R2.64] ;  /* 0x00000006020a7981 */ /* 0x000362000c1e1900 */
[----:B------:R-:W-:Y:S05]  /*0580*/  BRA `(.L_x_1022) ;  /* 0x0000004000007947 */ /* 0x000fea0003800000 */
.L_x_1021:
[----:B------:R-:W-:Y:S05]  /*0590*/  @!P2 BRA `(.L_x_1022) ;  /* 0x000000300000a947 */ /* 0x000fea0003800000 */
[----:B------:R-:W2:Y:S04]  /*05a0*/  LDG.E R0, [R4.64] ;  /* 0x0000000604007981 */ /* 0x000ea8000c1e1900 */
[----:B------:R-:W2:Y:S02]  /*05b0*/  LDG.E R2, [R4.64+0x4] ;  /* 0x0000040604027981 */ /* 0x000ea4000c1e1900 */
[----:B--2---:R-:W-:Y:S02]  /*05c0*/  IADD3 R10, -R0, R2, RZ ;  /* 0x00000002000a7210 */ /* 0x004fe40007ffe1ff */
.L_x_1022:
        /* <DEDUP_REMOVED lines=348> */
.L_x_1025:
[----:B------:R-:W-:Y:S05]  /*1b90*/  BSYNC B0 ;  /* 0x0000000000007941 */ /* 0x000fea0003800000 */
.L_x_1024:
        /* <DEDUP_REMOVED lines=109> */
.L_x_1028:
        /* <DEDUP_REMOVED lines=167> */
.L_x_1026:
        /* <DEDUP_REMOVED lines=747> */
.L_x_1027:
        /* <DEDUP_REMOVED lines=280> */
.L_x_1023:
        /* <DEDUP_REMOVED lines=120> */
.L_x_1030:
        /* <DEDUP_REMOVED lines=54> */
.L_x_1032:
[----:B------:R-:W-:Y:S05]  /*77f0*/  BSYNC B0 ;  /* 0x0000000000007941 */ /* 0x000fea0003800000 */
.L_x_1031:
        /* <DEDUP_REMOVED lines=16> */
.L_x_1034:
[----:B------:R-:W-:Y:S05]  /*7900*/  BSYNC B0 ;  /* 0x0000000000007941 */ /* 0x000fea0003800000 */
.L_x_1033:
        /* <DEDUP_REMOVED lines=16> */
.L_x_1036:
[----:B------:R-:W-:Y:S05]  /*7a10*/  BSYNC B0 ;  /* 0x0000000000007941 */ /* 0x000fea0003800000 */
.L_x_1035:
        /* <DEDUP_REMOVED lines=16> */
.L_x_1038:
[----:B------:R-:W-:Y:S05]  /*7b20*/  BSYNC B0 ;  /* 0x0000000000007941 */ /* 0x000fea0003800000 */
.L_x_1037:
        /* <DEDUP_REMOVED lines=19> */
.L_x_1040:
[----:B------:R-:W-:Y:S05]  /*7c60*/  BSYNC B0 ;  /* 0x0000000000007941 */ /* 0x000fea0003800000 */
.L_x_1039:
        /* <DEDUP_REMOVED lines=14> */
.L_x_1042:
[----:B------:R-:W-:Y:S05]  /*7d50*/  BSYNC B0 ;  /* 0x0000000000007941 */ /* 0x000fea0003800000 */
.L_x_1041:
        /* <DEDUP_REMOVED lines=14> */
.L_x_1044:
[----:B------:R-:W-:Y:S05]  /*7e40*/  BSYNC B0 ;  /* 0x0000000000007941 */ /* 0x000fea0003800000 */
.L_x_1043:
        /* <DEDUP_REMOVED lines=14> */
.L_x_1029:
        /* <DEDUP_REMOVED lines=19> */
.L_x_1045:
        /* <DEDUP_REMOVED lines=38> */
.L_x_1047:
[----:B------:R-:W-:Y:S05]  /*82c0*/  BSYNC B0 ;  /* 0x0000000000007941 */ /* 0x000fea0003800000 */
.L_x_1046:
        /* <DEDUP_REMOVED lines=16> */
.L_x_1049:
[----:B------:R-:W-:Y:S05]  /*83d0*/  BSYNC B0 ;  /* 0x0000000000007941 */ /* 0x000fea0003800000 */
.L_x_1048:
        /* <DEDUP_REMOVED lines=16> */
.L_x_1051:
[----:B------:R-:W-:Y:S05]  /*84e0*/  BSYNC B0 ;  /* 0x0000000000007941 */ /* 0x000fea0003800000 */
.L_x_1050:
        /* <DEDUP_REMOVED lines=15> */
.L_x_1053:
[----:B------:R-:W-:Y:S05]  /*85e0*/  BSYNC B0 ;  /* 0x0000000000007941 */ /* 0x000fea0003800000 */
.L_x_1052:
        /* <DEDUP_REMOVED lines=19> */
.L_x_1055:
[----:B------:R-:W-:Y:S05]  /*8720*/  BSYNC B0 ;  /* 0x0000000000007941 */ /* 0x000fea0003800000 */
.L_x_1054:
        /* <DEDUP_REMOVED lines=14> */
.L_x_1057:
[----:B------:R-:W-:Y:S05]  /*8810*/  BSYNC B0 ;  /* 0x0000000000007941 */ /* 0x000fea0003800000 */
.L_x_1056:
        /* <DEDUP_REMOVED lines=14> */
.L_x_1059:
[----:B------:R-:W-:Y:S05]  /*8900*/  BSYNC B0 ;  /* 0x0000000000007941 */ /* 0x000fea0003800000 */
.L_x_1058:
        /* <DEDUP_REMOVED lines=13> */
.L_x_1060:
        /* <DEDUP_REMOVED lines=10> */
.L_x_1831:


//--------------------- .text._ZN7cutlass13device_kernelIN5flash19enable_sm80_to_sm89INS1_16FlashAttnBwdSm80INS1_25CollectiveMainloopBwdSm80ILi2ELi2EN4cute5tupleIJNS5_1CILi128EEES8_NS7_ILi64EEEEEENS_6half_tEfNS_4arch4Sm80ELb0ELb0ELb0ELb1ELb0ELb0ELb0ELb0ELi2ELi4ELi4ELi4ELb0EEENS1_24CollectiveEpilogueBwdGQAISA_fSD_Li256ELb1ELb0EEENS1_19SingleTileSchedulerILb1ELb0ELb0ELi128EEEEEEEEEvNT_6ParamsE --------------------------
	.section	.text._ZN7cutlass13device_kernelIN5flash19enable_sm80_to_sm89INS1_16FlashAttnBwdSm80INS1_25CollectiveMainloopBwdSm80ILi2ELi2EN4cute5tupleIJNS5_1CILi128EEES8_NS7_ILi64EEEEEENS_6half_tEfNS_4arch4Sm80ELb0ELb0ELb0ELb1ELb0ELb0ELb0ELb0ELi2ELi4ELi4ELi4ELb0EEENS1_24CollectiveEpilogueBwdGQAISA_fSD_Li256ELb1ELb0EEENS1_19SingleTileSchedulerILb1ELb0ELb0ELi128EEEEEEEEEvNT_6ParamsE,"ax",@progbits
	.sectioninfo	@"SHI_REGISTERS=255"
	.align	128
.text._ZN7cutlass13device_kernelIN5flash19enable_sm80_to_sm89INS1_16FlashAttnBwdSm80INS1_25CollectiveMainloopBwdSm80ILi2ELi2EN4cute5tupleIJNS5_1CILi128EEES8_NS7_ILi64EEEEEENS_6half_tEfNS_4arch4Sm80ELb0ELb0ELb0ELb1ELb0ELb0ELb0ELb0ELi2ELi4ELi4ELi4ELb0EEENS1_24CollectiveEpilogueBwdGQAISA_fSD_Li256ELb1ELb0EEENS1_19SingleTileSchedulerILb1ELb0ELb0ELi128EEEEEEEEEvNT_6ParamsE:
        .type           _ZN7cutlass13device_kernelIN5flash19enable_sm80_to_sm89INS1_16FlashAttnBwdSm80INS1_25CollectiveMainloopBwdSm80ILi2ELi2EN4cute5tupleIJNS5_1CILi128EEES8_NS7_ILi64EEEEEENS_6half_tEfNS_4arch4Sm80ELb0ELb0ELb0ELb1ELb0ELb0ELb0ELb0ELi2ELi4ELi4ELi4ELb0EEENS1_24CollectiveEpilogueBwdGQAISA_fSD_Li256ELb1ELb0EEENS1_19SingleTileSchedulerILb1ELb0ELb0ELi128EEEEEEEEEvNT_6ParamsE,@function
        .size           _ZN7cutlass13device_kernelIN5flash19enable_sm80_to_sm89INS1_16FlashAttnBwdSm80INS1_25CollectiveMainloopBwdSm80ILi2ELi2EN4cute5tupleIJNS5_1CILi128EEES8_NS7_ILi64EEEEEENS_6half_tEfNS_4arch4Sm80ELb0ELb0ELb0ELb1ELb0ELb0ELb0ELb0ELi2ELi4ELi4ELi4ELb0EEENS1_24CollectiveEpilogueBwdGQAISA_fSD_Li256ELb1ELb0EEENS1_19SingleTileSchedulerILb1ELb0ELb0ELi128EEEEEEEEEvNT_6ParamsE,(.L_x_1832 - _ZN7cutlass13device_kernelIN5flash19enable_sm80_to_sm89INS1_16FlashAttnBwdSm80INS1_25CollectiveMainloopBwdSm80ILi2ELi2EN4cute5tupleIJNS5_1CILi128EEES8_NS7_ILi64EEEEEENS_6half_tEfNS_4arch4Sm80ELb0ELb0ELb0ELb1ELb0ELb0ELb0ELb0ELi2ELi4ELi4ELi4ELb0EEENS1_24CollectiveEpilogueBwdGQAISA_fSD_Li256ELb1ELb0EEENS1_19SingleTileSchedulerILb1ELb0ELb0ELi128EEEEEEEEEvNT_6ParamsE)
        .other          _ZN7cutlass13device_kernelIN5flash19enable_sm80_to_sm89INS1_16FlashAttnBwdSm80INS1_25CollectiveMainloopBwdSm80ILi2ELi2EN4cute5tupleIJNS5_1CILi128EEES8_NS7_ILi64EEEEEENS_6half_tEfNS_4arch4Sm80ELb0ELb0ELb0ELb1ELb0ELb0ELb0ELb0ELi2ELi4ELi4ELi4ELb0EEENS1_24CollectiveEpilogueBwdGQAISA_fSD_Li256ELb1ELb0EEENS1_19SingleTileSchedulerILb1ELb0ELb0ELi128EEEEEEEEEvNT_6ParamsE,@"STO_CUDA_ENTRY STV_DEFAULT"
_ZN7cutlass13device_kernelIN5flash19enable_sm80_to_sm89INS1_16FlashAttnBwdSm80INS1_25CollectiveMainloopBwdSm80ILi2ELi2EN4cute5tupleIJNS5_1CILi128EEES8_NS7_ILi64EEEEEENS_6half_tEfNS_4arch4Sm80ELb0ELb0ELb0ELb1ELb0ELb0ELb0ELb0ELi2ELi4ELi4ELi4ELb0EEENS1_24CollectiveEpilogueBwdGQAISA_fSD_Li256ELb1ELb0EEENS1_19SingleTileSchedulerILb1ELb0ELb0ELi128EEEEEEEEEvNT_6ParamsE:
        /* <DEDUP_REMOVED lines=18> */
.L_x_1062:
        /* <DEDUP_REMOVED lines=8> */
.L_x_1064:
[----:B------:R-:W-:Y:S02]  /*01a0*/  MOV R0, c[0x0][0x3ac] ;  /* 0x0000eb0000007a02 */ /* 0x000fe40000000f00 */
.L_x_1063:
[----:B-1----:R-:W-:-:S05]  /*01b0*/  IMAD.SHL.U32 R2, R16, 0x80, RZ ;  /* 0x0000008010027824 */ /* 0x002fca00078e00ff */
[----:B-----5:R-:W-:-:S04]  /*01c0*/  ISETP.GE.AND P0, PT, R2, R0, PT ;  /* 0x000000000200720c */ /* 0x020fc80003f06270 */
[----:B------:R-:W-:-:S05]  /*01d0*/  SEL R0, R5, 0xffffffff, !P0 ;  /* 0xffffffff05007807 */ /* 0x000fca0004000000 */
[----:B------:R1:W-:Y:S01]  /*01e0*/  STL [R1+0x44], R0 ;  /* 0x0000440001007387 */ /* 0x0003e20000100800 */
[----:B------:R-:W-:Y:S05]  /*01f0*/  BRA `(.L_x_1065) ;  /* 0x0000012000007947 */ /* 0x000fea0003800000 */
.L_x_1061:
[----:B---34-:R-:W-:-:S04]  /*0200*/  ISETP.NE.U32.AND P0, PT, RZ, c[0x0][0x3c8], PT ;  /* 0x0000f200ff007a0c */ /* 0x018fc80003f05070 */
[----:B------:R-:W-:-:S13]  /*0210*/  ISETP.NE.AND.EX P0, PT, RZ, c[0x0][0x3cc], PT, P0 ;  /* 0x0000f300ff007a0c */ /* 0x000fda0003f05300 */
[----:B------:R-:W-:Y:S05]  /*0220*/  @!P0 BRA `(.L_x_1066) ;  /* 0x0000002000008947 */ /* 0x000fea0003800000 */
[----:B------:R1:W5:Y:S01]  /*0230*/  LDG.E R0, [R2.64] ;  /* 0x0000000e02007981 */ /* 0x000362000c1e1900 */
[----:B------:R-:W-:Y:S05]  /*0240*/  BRA `(.L_x_1067) ;  /* 0x0000009000007947 */ /* 0x000fea0003800000 */
.L_x_1066:
        /* <DEDUP_REMOVED lines=8> */
.L_x_1068:
[----:B------:R-:W-:Y:S02]  /*02d0*/  MOV R0, c[0x0][0x3ac] ;  /* 0x0000eb0000007a02 */ /* 0x000fe40000000f00 */
.L_x_1067:
[----:B-1----:R-:W-:-:S05]  /*02e0*/  IMAD.SHL.U32 R2, R16, 0x80, RZ ;  /* 0x0000008010027824 */ /* 0x002fca00078e00ff */
[----:B-----5:R-:W-:-:S04]  /*02f0*/  ISETP.GE.AND P0, PT, R2, R0, PT ;  /* 0x000000000200720c */ /* 0x020fc80003f06270 */
[----:B------:R-:W-:-:S05]  /*0300*/  SEL R0, R5, 0xffffffff, !P0 ;  /* 0xffffffff05007807 */ /* 0x000fca0004000000 */
[----:B------:R1:W-:Y:S04]  /*0310*/  STL [R1+0x44], R0 ;  /* 0x0000440001007387 */ /* 0x0003e80000100800 */
.L_x_1065:
        /* <DEDUP_REMOVED lines=10> */
[CC--:B------:R-:W-:Y:S02]  /*03c0*/  @P0 IMAD.WIDE R2, R40.reuse, R13.reuse, c[0x0][0x2d8] ;  /* 0x0000b60028020625 */ /* 0x0c0fe400078e020d */
[----:B-1----:R-:W2:Y:S04]  /*03d0*/  @P3 LDG.E R0, [R4.64] ;  /* 0x0000000e04003981 */ /* 0x002ea8000c1e1900 */
[----:B------:R1:W3:Y:S04]  /*03e0*/  @P0 LDG.E R8, [R2.64] ;  /* 0x0000000e02080981 */ /* 0x0002e8000c1e1900 */
[----:B------:R-:W4:Y:S01]  /*03f0*/  @P3 LDG.E R7, [R4.64] ;  /* 0x0000000e04073981 */ /* 0x000f22000c1e1900 */
[----:B-1----:R-:W-:-:S05]  /*0400*/  IMAD.WIDE R2, R40, R13, c[0x0][0x2d0] ;  /* 0x0000b40028027625 */ /* 0x002fca00078e020d */
[----:B------:R-:W5:Y:S01]  /*0410*/  @P2 LDG.E R6, [R2.64] ;  /* 0x0000000e02062981 */ /* 0x000f62000c1e1900 */
[----:B------:R-:W-:Y:S01]  /*0420*/  ULDC UR13, c[0x0][0x168] ;  /* 0x00005a00000d7ab9 */ /* 0x000fe20000000800 */
[----:B------:R-:W-:Y:S01]  /*0430*/  CS2R R10, SRZ ;  /* 0x00000000000a7805 */ /* 0x000fe2000001ff00 */
[----:B------:R-:W-:Y:S02]  /*0440*/  IMAD.MOV.U32 R35, RZ, RZ, RZ ;  /* 0x000000ffff237224 */ /* 0x000fe400078e00ff */
[----:B------:R-:W-:Y:S02]  /*0450*/  IMAD.MOV.U32 R12, RZ, RZ, c[0x0][0x198] ;  /* 0x00006600ff0c7624 */ /* 0x000fe400078e00ff */
[----:B--2---:R-:W-:Y:S01]  /*0460*/  @P3 IMAD R0, R40, 0x80, R0 ;  /* 0x0000008028003824 */ /* 0x004fe200078e0200 */
[----:B---3--:R1:W2:Y:S04]  /*0470*/  @P0 R2UR UR13, R8 ;  /* 0x00000000080d03c2 */ /* 0x0082a800000e0000 */
[----:B-1----:R-:W-:-:S04]  /*0480*/  @P3 SHF.R.S32.HI R8, RZ, 0x1f, R0 ;  /* 0x0000001fff083819 */ /* 0x002fc80000011400 */
[----:B------:R-:W-:Y:S02]  /*0490*/  @P3 LEA.HI R0, R8, R0, RZ, 0x7 ;  /* 0x0000000008003211 */ /* 0x000fe400078f38ff */
[----:B------:R-:W-:Y:S01]  /*04a0*/  CS2R R8, SRZ ;  /* 0x0000000000087805 */ /* 0x000fe2000001ff00 */
[--C-:B-----5:R-:W-:Y:S01]  /*04b0*/  @P2 SHF.R.S32.HI R11, RZ, 0x1f, R6.reuse ;  /* 0x0000001fff0b2819 */ /* 0x120fe20000011406 */
[--C-:B----4-:R-:W-:Y:S01]  /*04c0*/  @P3 IMAD.MOV.U32 R8, RZ, RZ, R7.reuse ;  /* 0x000000ffff083224 */ /* 0x110fe200078e0007 */
[----:B------:R-:W-:Y:S01]  /*04d0*/  @P3 SHF.R.S32.HI R9, RZ, 0x1f, R7 ;  /* 0x0000001fff093819 */ /* 0x000fe20000011407 */
[----:B------:R-:W-:Y:S01]  /*04e0*/  @P2 IMAD.MOV.U32 R10, RZ, RZ, R6 ;  /* 0x000000ffff0a2224 */ /* 0x000fe200078e0006 */
[----:B------:R-:W-:Y:S01]  /*04f0*/  @P3 LOP3.LUT R35, R0, 0xffffff80, RZ, 0xc0, !PT ;  /* 0xffffff8000233812 */ /* 0x000fe200078ec0ff */
[----:B------:R-:W-:Y:S05]  /*0500*/  @P0 BRA `(.L_x_1069) ;  /* 0x0000006000000947 */ /* 0x000fea0003800000 */
[----:B--2---:R-:W-:Y:S05]  /*0510*/  @!P3 BRA `(.L_x_1069) ;  /* 0x000000500000b947 */ /* 0x004fea0003800000 */
[----:B------:R1:W2:Y:S04]  /*0520*/  LDG.E R0, [R4.64] ;  /* 0x0000000e04007981 */ /* 0x0002a8000c1e1900 */
[----:B-1----:R-:W3:Y:S01]  /*0530*/  LDG.E R4, [R4.64+0x4] ;  /* 0x0000040e04047981 */ /* 0x002ee2000c1e1900 */
[----:B--2---:R-:W1:Y:S08]  /*0540*/  R2UR UR13, R0 ;  /* 0x00000000000d73c2 */ /* 0x004e7000000e0000 */
[----:B---3--:R-:W1:Y:S02]  /*0550*/  R2UR UR4, R4 ;  /* 0x00000000040473c2 */ /* 0x008e6400000e0000 */
[----:B-1----:R-:W-:-:S06]  /*0560*/  UIADD3 UR13, -UR13, UR4, URZ ;  /* 0x000000040d0d7290 */ /* 0x002fcc000fffe13f */
.L_x_1069:
[----:B--2---:R-:W-:-:S04]  /*0570*/  ISETP.NE.U32.AND P0, PT, RZ, c[0x0][0x2e0], PT ;  /* 0x0000b800ff007a0c */ /* 0x004fc80003f05070 */
[----:B------:R-:W-:-:S13]  /*0580*/  ISETP.NE.AND.EX P0, PT, RZ, c[0x0][0x2e4], PT, P0 ;  /* 0x0000b900ff007a0c */ /* 0x000fda0003f05300 */
[----:B------:R-:W-:Y:S05]  /*0590*/  @!P0 BRA `(.L_x_1070) ;  /* 0x0000003000008947 */ /* 0x000fea0003800000 */
[----:B------:R-:W-:-:S05]  /*05a0*/  IMAD.WIDE R2, R40, R13, c[0x0][0x2e0] ;  /* 0x0000b80028027625 */ /* 0x000fca00078e020d */
[----:B------:R1:W5:Y:S01]  /*05b0*/  LDG.E R12, [R2.64] ;  /* 0x0000000e020c7981 */ /* 0x000362000c1e1900 */
[----:B------:R-:W-:Y:S05]  /*05c0*/  BRA `(.L_x_1071) ;  /* 0x0000004000007947 */ /* 0x000fea0003800000 */
.L_x_1070:
[----:B------:R-:W-:Y:S05]  /*05d0*/  @!P2 BRA `(.L_x_1071) ;  /* 0x000000300000a947 */ /* 0x000fea0003800000 */
[----:B------:R1:W2:Y:S04]  /*05e0*/  LDG.E R0, [R2.64] ;  /* 0x0000000e02007981 */ /* 0x0002a8000c1e1900 */
[----:B-1----:R-:W2:Y:S02]  /*05f0*/  LDG.E R2, [R2.64+0x4] ;  /* 0x0000040e02027981 */ /* 0x002ea4000c1e1900 */
[----:B--2---:R-:W-:Y:S02]  /*0600*/  IADD3 R12, -R0, R2, RZ ;  /* 0x00000002000c7210 */ /* 0x004fe40007ffe1ff */
.L_x_1071:
[----:B------:R-:W-:Y:S01]  /*0610*/  UISETP.GE.AND UP0, UPT, UR13, 0x1, UPT ;  /* 0x000000010d00788c */ /* 0x000fe2000bf06270 */
[----:B------:R-:W-:Y:S01]  /*0620*/  PLOP3.LUT P1, PT, PT, PT, PT, 0x80, 0x0 ;  /* 0x000000000000781c */ /* 0x000fe20003f2f070 */
        /* <DEDUP_REMOVED lines=40> */
[----:B-----5:R-:W-:Y:S01]  /*08b0*/  IMAD R212, R16, -0x80, R12 ;  /* 0xffffff8010d47824 */ /* 0x020fe200078e020c */
[----:B-1----:R-:W-:Y:S01]  /*08c0*/  LEA.HI R2, R32, R22, RZ, 0x3 ;  /* 0x0000001620027211 */ /* 0x002fe200078f18ff */
[C---:B------:R-:W-:Y:S01]  /*08d0*/  IMAD R5, R13.reuse, c[0x0][0x270], RZ ;  /* 0x00009c000d057a24 */ /* 0x040fe200078e02ff */
[----:B------:R-:W-:Y:S01]  /*08e0*/  SHF.R.S32.HI R23, RZ, 0x1f, R22 ;  /* 0x0000001fff177819 */ /* 0x000fe20000011416 */
[----:B------:R-:W-:Y:S01]  /*08f0*/  IMAD R18, R13, c[0x0][0x288], RZ ;  /* 0x0000a2000d127a24 */ /* 0x000fe200078e02ff */
[----:B------:R-:W-:Y:S01]  /*0900*/  SHF.R.S32.HI R39, RZ, 0x3, R2 ;  /* 0x00000003ff277819 */ /* 0x000fe20000011402 */
[C---:B------:R-:W-:Y:S01]  /*0910*/  IMAD R5, R15.reuse, c[0x0][0x274], R5 ;  /* 0x00009d000f057a24 */ /* 0x040fe200078e0205 */
[----:B------:R-:W-:Y:S01]  /*0920*/  LOP3.LUT R4, R2, 0xfffffff8, RZ, 0xc0, !PT ;  /* 0xfffffff802047812 */ /* 0x000fe200078ec0ff */
[----:B------:R-:W-:Y:S01]  /*0930*/  IMAD.WIDE.U32 R2, R15, c[0x0][0x238], R22 ;  /* 0x00008e000f027a25 */ /* 0x000fe200078e0016 */
[----:B------:R-:W-:Y:S01]  /*0940*/  IADD3 R30, P1, R39, R8, RZ ;  /* 0x00000008271e7210 */ /* 0x000fe20007f3e0ff */
[----:B------:R-:W-:Y:S01]  /*0950*/  STL [R1], R39 ;  /* 0x0000002701007387 */ /* 0x000fe20000100800 */
[----:B------:R-:W-:Y:S01]  /*0960*/  SHF.R.S32.HI R21, RZ, 0x1f, R20 ;  /* 0x0000001fff157819 */ /* 0x000fe20000011414 */
[----:B------:R-:W-:Y:S01]  /*0970*/  @P0 IMAD.HI.U32 R0, R15, c[0x0][0x24c], RZ ;  /* 0x000093000f000a27 */ /* 0x000fe200078e00ff */
[----:B------:R-:W-:Y:S01]  /*0980*/  SEL R33, R40, RZ, !P3 ;  /* 0x000000ff28217207 */ /* 0x000fe20005800000 */
[----:B------:R-:W-:Y:S01]  /*0990*/  ULDC.64 UR4, c[0x0][0x1d8] ;  /* 0x0000760000047ab9 */ /* 0x000fe20000000a00 */
[----:B------:R-:W-:Y:S01]  /*09a0*/  SHF.R.S32.HI R24, RZ, 0x1f, R40 ;  /* 0x0000001fff187819 */ /* 0x000fe20000011428 */
[----:B------:R-:W-:Y:S01]  /*09b0*/  IMAD.IADD R36, R22, 0x1, -R4 ;  /* 0x0000000116247824 */ /* 0x000fe200078e0a04 */
[----:B------:R-:W-:Y:S01]  /*09c0*/  @P0 SHF.R.U32.HI R14, RZ, c[0x0][0x250], R0 ;  /* 0x00009400ff0e0a19 */ /* 0x000fe20000011600 */
[----:B------:R-:W-:Y:S01]  /*09d0*/  IMAD.SHL.U32 R4, R39, 0x40, RZ ;  /* 0x0000004027047824 */ /* 0x000fe200078e00ff */
[----:B------:R-:W-:Y:S01]  /*09e0*/  SHF.R.S32.HI R0, RZ, 0x1f, R39 ;  /* 0x0000001fff007819 */ /* 0x000fe20000011427 */
[----:B------:R-:W-:Y:S01]  /*09f0*/  IMAD.WIDE.U32 R6, R15, c[0x0][0x270], R20 ;  /* 0x00009c000f067a25 */ /* 0x000fe200078e0014 */
[----:B------:R-:W-:Y:S01]  /*0a00*/  IADD3 R10, P0, R39, R10, RZ ;  /* 0x0000000a270a7210 */ /* 0x000fe20007f1e0ff */
[----:B------:R1:W-:Y:S01]  /*0a10*/  STL.64 [R1+0x18], R20 ;  /* 0x0000181401007387 */ /* 0x0003e20000100a00 */
[----:B------:R-:W-:Y:S01]  /*0a20*/  SEL R25, R24, RZ, !P3 ;  /* 0x000000ff18197207 */ /* 0x000fe20005800000 */
[C---:B------:R-:W-:Y:S01]  /*0a30*/  IMAD.X R34, R0.reuse, 0x1, R9, P1 ;  /* 0x0000000100227824 */ /* 0x040fe200008e0609 */
[----:B------:R-:W-:Y:S01]  /*0a40*/  SHF.R.S32.HI R31, RZ, 0x1f, R35 ;  /* 0x0000001fff1f7819 */ /* 0x000fe20000011423 */
[----:B------:R-:W-:Y:S01]  /*0a50*/  IMAD.X R11, R0, 0x1, R11, P0 ;  /* 0x00000001000b7824 */ /* 0x000fe200000e060b */
[----:B------:R-:W-:Y:S01]  /*0a60*/  USHF.L.U32 UR6, UR4, 0x6, URZ ;  /* 0x0000000604067899 */ /* 0x000fe2000800063f */
[----:B------:R-:W-:Y:S01]  /*0a70*/  IMAD R0, R13, c[0x0][0x238], RZ ;  /* 0x00008e000d007a24 */ /* 0x000fe200078e02ff */
[----:B------:R-:W-:Y:S01]  /*0a80*/  UMOV UR10, 0x6 ;  /* 0x00000006000a7882 */ /* 0x000fe20000000000 */
[----:B------:R-:W-:Y:S01]  /*0a90*/  IMAD.WIDE R16, R16, 0x80, R10 ;  /* 0x0000008010107825 */ /* 0x000fe200078e020a */
[----:B------:R-:W-:-:S02]  /*0aa0*/  USHF.L.U64.HI UR7, UR4, UR10, UR5 ;  /* 0x0000000a04077299 */ /* 0x000fc40008010205 */
[----:B------:R-:W-:Y:S01]  /*0ab0*/  ULDC.64 UR8, c[0x0][0x178] ;  /* 0x00005e0000087ab9 */ /* 0x000fe20000000a00 */
[C---:B------:R-:W-:Y:S01]  /*0ac0*/  IMAD R0, R15.reuse, c[0x0][0x23c], R0 ;  /* 0x00008f000f007a24 */ /* 0x040fe200078e0200 */
[----:B------:R-:W-:Y:S01]  /*0ad0*/  ULDC.64 UR4, c[0x0][0x1a8] ;  /* 0x00006a0000047ab9 */ /* 0x000fe20000000a00 */
[----:B------:R-:W-:Y:S01]  /*0ae0*/  IMAD R18, R15, c[0x0][0x28c], R18 ;  /* 0x0000a3000f127a24 */ /* 0x000fe200078e0212 */
[----:B------:R-:W-:Y:S01]  /*0af0*/  USHF.L.U64.HI UR5, UR4, UR10, UR5 ;  /* 0x0000000a04057299 */ /* 0x000fe20008010205 */
[----:B------:R-:W-:Y:S01]  /*0b00*/  IMAD.IADD R29, R3, 0x1, R0 ;  /* 0x00000001031d7824 */ /* 0x000fe200078e0200 */
[----:B------:R-:W-:Y:S01]  /*0b10*/  LOP3.LUT R0, R4, 0x1c0, RZ, 0xc0, !PT ;  /* 0x000001c004007812 */ /* 0x000fe200078ec0ff */
[----:B------:R-:W-:Y:S01]  /*0b20*/  IMAD.SHL.U32 R4, R36, 0x8, RZ ;  /* 0x0000000824047824 */ /* 0x000fe200078e00ff */
[----:B------:R-:W-:Y:S01]  /*0b30*/  USHF.L.U64.HI UR9, UR8, UR10, UR9 ;  /* 0x0000000a08097299 */ /* 0x000fe20008010209 */
[----:B------:R-:W-:Y:S01]  /*0b40*/  IMAD.IADD R3, R7, 0x1, R5 ;  /* 0x0000000107037824 */ /* 0x000fe200078e0205 */
[----:B------:R-:W-:Y:S01]  /*0b50*/  UISETP.GE.AND UP0, UPT, UR13, 0x81, UPT ;  /* 0x000000810d00788c */ /* 0x000fe2000bf06270 */
[----:B------:R-:W-:Y:S01]  /*0b60*/  IMAD.WIDE.U32 R8, R15, c[0x0][0x288], R20 ;  /* 0x0000a2000f087a25 */ /* 0x000fe200078e0014 */
[----:B------:R-:W-:-:S02]  /*0b70*/  LOP3.LUT R5, R0, 0x38, R4, 0xf8, !PT ;  /* 0x0000003800057812 */ /* 0x000fc400078ef804 */
[----:B------:R-:W-:Y:S01]  /*0b80*/  SHF.R.U32.HI R0, RZ, 0x3, R0 ;  /* 0x00000003ff007819 */ /* 0x000fe20000011600 */
[----:B------:R-:W-:Y:S02]  /*0b90*/  IMAD.IADD R19, R9, 0x1, R18 ;  /* 0x0000000109137824 */ /* 0x000fe400078e0212 */
[----:B------:R-:W-:Y:S01]  /*0ba0*/  IMAD.MOV.U32 R28, RZ, RZ, R2 ;  /* 0x000000ffff1c7224 */ /* 0x000fe200078e0002 */
[----:B------:R-:W-:Y:S01]  /*0bb0*/  LOP3.LUT R11, R5, R0, RZ, 0x3c, !PT ;  /* 0x00000000050b7212 */ /* 0x000fe200078e3cff */
[----:B------:R-:W-:Y:S01]  /*0bc0*/  IMAD.MOV.U32 R2, RZ, RZ, R6 ;  /* 0x000000ffff027224 */ /* 0x000fe200078e0006 */
[----:B------:R-:W-:Y:S01]  /*0bd0*/  LEA.HI R5, R32, R22, RZ, 0x6 ;  /* 0x0000001620057211 */ /* 0x000fe200078f30ff */
[C---:B------:R-:W-:Y:S01]  /*0be0*/  IMAD R26, R13.reuse, c[0x0][0x180], RZ ;  /* 0x000060000d1a7a24 */ /* 0x040fe200078e02ff */
[----:B------:R-:W-:Y:S01]  /*0bf0*/  SHF.R.S32.HI R0, RZ, 0x1f, R14 ;  /* 0x0000001fff007819 */ /* 0x000fe2000001140e */
[----:B------:R-:W-:Y:S02]  /*0c00*/  IMAD R27, R13, c[0x0][0x210], RZ ;  /* 0x000084000d1b7a24 */ /* 0x000fe400078e02ff */
[----:B------:R-:W-:Y:S01]  /*0c10*/  IMAD.SHL.U32 R9, R5, 0x8, RZ ;  /* 0x0000000805097824 */ /* 0x000fe200078e00ff */
[----:B------:R-:W-:Y:S01]  /*0c20*/  SHF.R.S32.HI R5, RZ, 0x1f, R4 ;  /* 0x0000001fff057819 */ /* 0x000fe20000011404 */
[----:B------:R-:W-:-:S02]  /*0c30*/  IMAD R6, R0, c[0x0][0x1e0], RZ ;  /* 0x0000780000067a24 */ /* 0x000fc400078e02ff */
[----:B------:R-:W-:Y:S01]  /*0c40*/  IMAD R0, R0, c[0x0][0x1b0], RZ ;  /* 0x00006c0000007a24 */ /* 0x000fe200078e02ff */
[----:B------:R-:W-:Y:S01]  /*0c50*/  LOP3.LUT R38, R11, 0xfffffe00, R9, 0xf8, !PT ;  /* 0xfffffe000b267812 */ /* 0x000fe200078ef809 */
[----:B-1----:R-:W-:-:S04]  /*0c60*/  IMAD.WIDE.U32 R20, R33, c[0x0][0x278], R2 ;  /* 0x00009e0021147a25 */ /* 0x002fc800078e0002 */
[C---:B------:R-:W-:Y:S01]  /*0c70*/  IMAD R10, R14.reuse, c[0x0][0x1e4], R6 ;  /* 0x000079000e0a7a24 */ /* 0x040fe200078e0206 */
[----:B------:R-:W-:Y:S01]  /*0c80*/  IADD3 R37, P0, R35, R20, RZ ;  /* 0x0000001423257210 */ /* 0x000fe20007f1e0ff */
[C---:B------:R-:W-:Y:S02]  /*0c90*/  IMAD R26, R15.reuse, c[0x0][0x184], R26 ;  /* 0x000061000f1a7a24 */ /* 0x040fe400078e021a */
[C---:B------:R-:W-:Y:S02]  /*0ca0*/  IMAD R27, R15.reuse, c[0x0][0x214], R27 ;  /* 0x000085000f1b7a24 */ /* 0x040fe400078e021b */
[----:B------:R-:W-:Y:S02]  /*0cb0*/  IMAD R0, R14, c[0x0][0x1b4], R0 ;  /* 0x00006d000e007a24 */ /* 0x000fe400078e0200 */
[----:B------:R-:W-:-:S04]  /*0cc0*/  IMAD.WIDE.U32 R6, R15, c[0x0][0x180], R4 ;  /* 0x000060000f067a25 */ /* 0x000fc800078e0004 */
[----:B------:R-:W-:-:S04]  /*0cd0*/  IMAD.WIDE.U32 R2, R15, c[0x0][0x210], R4 ;  /* 0x000084000f027a25 */ /* 0x000fc800078e0004 */
[----:B------:R-:W-:-:S04]  /*0ce0*/  IMAD.WIDE.U32 R12, R14, c[0x0][0x1e0], R4 ;  /* 0x000078000e0c7a25 */ /* 0x000fc800078e0004 */
[----:B------:R-:W-:Y:S01]  /*0cf0*/  IMAD.WIDE.U32 R14, R14, c[0x0][0x1b0], R4 ;  /* 0x00006c000e0e7a25 */ /* 0x000fe200078e0004 */
[----:B------:R-:W-:-:S03]  /*0d00*/  SEL R5, R40, RZ, !P2 ;  /* 0x000000ff28057207 */ /* 0x000fc60005000000 */
[----:B------:R-:W-:Y:S02]  /*0d10*/  IMAD.MOV.U32 R18, RZ, RZ, R8 ;  /* 0x000000ffff127224 */ /* 0x000fe400078e0008 */
[----:B------:R-:W-:Y:S02]  /*0d20*/  IMAD R8, R25, c[0x0][0x278], RZ ;  /* 0x00009e0019087a24 */ /* 0x000fe400078e02ff */
[----:B------:R-:W-:Y:S02]  /*0d30*/  IMAD.IADD R9, R3, 0x1, R27 ;  /* 0x0000000103097824 */ /* 0x000fe400078e021b */
[----:B------:R-:W-:Y:S01]  /*0d40*/  IMAD.IADD R3, R15, 0x1, R0 ;  /* 0x000000010f037824 */ /* 0x000fe200078e0200 */
[----:B------:R-:W-:Y:S01]  /*0d50*/  SEL R0, R24, RZ, !P2 ;  /* 0x000000ff18007207 */ /* 0x000fe20005000000 */
[----:B------:R-:W-:Y:S02]  /*0d60*/  IMAD.IADD R11, R7, 0x1, R26 ;  /* 0x00000001070b7824 */ /* 0x000fe400078e021a */
[----:B------:R-:W-:-:S02]  /*0d70*/  IMAD R8, R33, c[0x0][0x27c], R8 ;  /* 0x00009f0021087a24 */ /* 0x000fc400078e0208 */
[----:B------:R-:W-:Y:S02]  /*0d80*/  IMAD.IADD R7, R13, 0x1, R10 ;  /* 0x000000010d077824 */ /* 0x000fe400078e020a */
[----:B------:R-:W-:Y:S01]  /*0d90*/  IMAD.MOV.U32 R10, RZ, RZ, R6 ;  /* 0x000000ffff0a7224 */ /* 0x000fe200078e0006 */
[----:B------:R-:W-:Y:S01]  /*0da0*/  IADD3.X R26, R31, R21, R8, P0, !PT ;  /* 0x000000151f1a7210 */ /* 0x000fe200007fe408 */
[----:B------:R-:W-:Y:S02]  /*0db0*/  IMAD.MOV.U32 R6, RZ, RZ, R12 ;  /* 0x000000ffff067224 */ /* 0x000fe400078e000c */
[C---:B------:R-:W-:Y:S02]  /*0dc0*/  IMAD R12, R0.reuse, c[0x0][0x1e8], RZ ;  /* 0x00007a00000c7a24 */ /* 0x040fe400078e02ff */
[----:B------:R-:W-:Y:S02]  /*0dd0*/  IMAD R0, R0, c[0x0][0x1b8], RZ ;  /* 0x00006e0000007a24 */ /* 0x000fe400078e02ff */
[----:B------:R-:W-:-:S02]  /*0de0*/  IMAD R15, R25, c[0x0][0x290], RZ ;  /* 0x0000a400190f7a24 */ /* 0x000fc400078e02ff */
[----:B------:R-:W-:-:S04]  /*0df0*/  IMAD.WIDE.U32 R18, R33, c[0x0][0x290], R18 ;  /* 0x0000a40021127a25 */ /* 0x000fc800078e0012 */
[----:B------:R-:W-:Y:S01]  /*0e00*/  IMAD.MOV.U32 R8, RZ, RZ, R2 ;  /* 0x000000ffff087224 */ /* 0x000fe200078e0002 */
[----:B------:R-:W-:Y:S01]  /*0e10*/  IADD3 R24, P0, R35, R18, RZ ;  /* 0x0000001223187210 */ /* 0x000fe20007f1e0ff */
[----:B------:R-:W-:Y:S02]  /*0e20*/  IMAD.MOV.U32 R2, RZ, RZ, R14 ;  /* 0x000000ffff027224 */ /* 0x000fe400078e000e */
[C---:B------:R-:W-:Y:S02]  /*0e30*/  IMAD R13, R25.reuse, c[0x0][0x218], RZ ;  /* 0x00008600190d7a24 */ /* 0x040fe400078e02ff */
[----:B------:R-:W-:Y:S02]  /*0e40*/  IMAD R14, R25, c[0x0][0x188], RZ ;  /* 0x00006200190e7a24 */ /* 0x000fe400078e02ff */
[C---:B------:R-:W-:Y:S02]  /*0e50*/  IMAD R12, R5.reuse, c[0x0][0x1ec], R12 ;  /* 0x00007b00050c7a24 */ /* 0x040fe400078e020c */
[----:B------:R-:W-:-:S02]  /*0e60*/  IMAD R21, R5, c[0x0][0x1bc], R0 ;  /* 0x00006f0005157a24 */ /* 0x000fc400078e0200 */
[----:B------:R-:W-:-:S04]  /*0e70*/  IMAD.WIDE.U32 R6, R5, c[0x0][0x1e8], R6 ;  /* 0x00007a0005067a25 */ /* 0x000fc800078e0006 */
[----:B------:R-:W-:-:S04]  /*0e80*/  IMAD.WIDE.U32 R10, R33, c[0x0][0x188], R10 ;  /* 0x00006200210a7a25 */ /* 0x000fc800078e000a */
[C---:B------:R-:W-:Y:S02]  /*0e90*/  IMAD R0, R33.reuse, c[0x0][0x294], R15 ;  /* 0x0000a50021007a24 */ /* 0x040fe400078e020f */
[C---:B------:R-:W-:Y:S02]  /*0ea0*/  IMAD R20, R33.reuse, c[0x0][0x21c], R13 ;  /* 0x0000870021147a24 */ /* 0x040fe400078e020d */
[----:B------:R-:W-:Y:S01]  /*0eb0*/  IMAD.WIDE.U32 R8, R33, c[0x0][0x218], R8 ;  /* 0x0000860021087a25 */ /* 0x000fe200078e0008 */
[----:B------:R-:W-:-:S03]  /*0ec0*/  IADD3.X R19, R31, R19, R0, P0, !PT ;  /* 0x000000131f137210 */ /* 0x000fc600007fe400 */
[----:B------:R-:W-:Y:S02]  /*0ed0*/  IMAD R14, R33, c[0x0][0x18c], R14 ;  /* 0x00006300210e7a24 */ /* 0x000fe400078e020e */
[----:B------:R-:W-:Y:S02]  /*0ee0*/  IMAD.IADD R7, R7, 0x1, R12 ;  /* 0x0000000107077824 */ /* 0x000fe400078e020c */
[----:B------:R-:W-:Y:S02]  /*0ef0*/  IMAD.MOV.U32 R12, RZ, RZ, R10 ;  /* 0x000000ffff0c7224 */ /* 0x000fe400078e000a */
[----:B------:R-:W-:-:S04]  /*0f00*/  IMAD.WIDE.U32 R2, R5, c[0x0][0x1b8], R2 ;  /* 0x00006e0005027a25 */ /* 0x000fc800078e0002 */
[----:B------:R-:W-:Y:S02]  /*0f10*/  IMAD R10, R17, c[0x0][0x1d8], RZ ;  /* 0x00007600110a7a24 */ /* 0x000fe400078e02ff */
[----:B------:R-:W-:Y:S02]  /*0f20*/  IMAD.IADD R9, R9, 0x1, R20 ;  /* 0x0000000109097824 */ /* 0x000fe400078e0214 */
[----:B------:R-:W-:Y:S02]  /*0f30*/  IMAD R0, R34, c[0x0][0x208], RZ ;  /* 0x0000820022007a24 */ /* 0x000fe400078e02ff */
[----:B------:R-:W-:Y:S02]  /*0f40*/  IMAD.IADD R13, R11, 0x1, R14 ;  /* 0x000000010b0d7824 */ /* 0x000fe400078e020e */
[----:B------:R-:W-:Y:S02]  /*0f50*/  IMAD R14, R17, c[0x0][0x1a8], RZ ;  /* 0x00006a00110e7a24 */ /* 0x000fe400078e02ff */
[----:B------:R-:W-:-:S02]  /*0f60*/  IMAD.IADD R3, R3, 0x1, R21 ;  /* 0x0000000103037824 */ /* 0x000fc400078e0215 */
        /* <DEDUP_REMOVED lines=8> */
[----:B------:R-:W-:Y:S02]  /*0ff0*/  IMAD.IADD R2, R11, 0x1, R0 ;  /* 0x000000010b027824 */ /* 0x000fe400078e0200 */
[----:B------:R-:W-:Y:S02]  /*1000*/  IMAD.IADD R0, R212, 0x1, -R39 ;  /* 0x00000001d4007824 */ /* 0x000fe400078e0a27 */
[----:B------:R-:W-:Y:S01]  /*1010*/  IMAD R5, R34, c[0x0][0x178], RZ ;  /* 0x00005e0022057a24 */ /* 0x000fe200078e02ff */
[----:B------:R-:W-:Y:S01]  /*1020*/  LEA.HI.X R41, R10, c[0x0][0x1f4], R2, 0x1, P0 ;  /* 0x00007d000a297a11 */ /* 0x000fe200000f0c02 */
[----:B------:R-:W-:Y:S01]  /*1030*/  IMAD.IADD R2, R9, 0x1, R15 ;  /* 0x0000000109027824 */ /* 0x000fe200078e020f */
[----:B------:R-:W-:Y:S01]  /*1040*/  ISETP.GE.AND P0, PT, R0, 0x1, PT ;  /* 0x000000010000780c */ /* 0x000fe20003f06270 */
[----:B------:R-:W-:Y:S01]  /*1050*/  IMAD.SHL.U32 R14, R38, 0x2, RZ ;  /* 0x00000002260e7824 */ /* 0x000fe200078e00ff */
[----:B------:R-:W-:Y:S01]  /*1060*/  ISETP.GE.AND P4, PT, R0, 0x21, PT ;  /* 0x000000210000780c */ /* 0x000fe20003f86270 */
[----:B------:R-:W-:Y:S01]  /*1070*/  IMAD R5, R30, c[0x0][0x17c], R5 ;  /* 0x00005f001e057a24 */ /* 0x000fe200078e0205 */
[----:B------:R-:W-:Y:S01]  /*1080*/  ISETP.GE.OR P6, PT, R4, c[0x0][0x1cc], !P0 ;  /* 0x0000730004007a0c */ /* 0x000fe200047c6670 */
[----:B------:R-:W-:Y:S01]  /*1090*/  IMAD.WIDE.U32 R12, R30, c[0x0][0x178], R12 ;  /* 0x00005e001e0c7a25 */ /* 0x000fe200078e000c */
[----:B------:R-:W-:Y:S01]  /*10a0*/  ISETP.GE.OR P5, PT, R4, c[0x0][0x1cc], !P4 ;  /* 0x0000730004007a0c */ /* 0x000fe200067a6670 */
[----:B------:R-:W-:Y:S01]  /*10b0*/  STL.64 [R1+0x8], R40 ;  /* 0x0000082801007387 */ /* 0x000fe20000100a00 */
[----:B------:R-:W-:Y:S01]  /*10c0*/  LEA.HI.X R7, R8, c[0x0][0x1c4], R2, 0x1, P1 ;  /* 0x0000710008077a11 */ /* 0x000fe200008f0c02 */
[----:B------:R-:W-:Y:S01]  /*10d0*/  IMAD.IADD R5, R13, 0x1, R5 ;  /* 0x000000010d057824 */ /* 0x000fe200078e0205 */
[----:B------:R-:W-:Y:S01]  /*10e0*/  IADD3 R2, P2, R6, UR6, RZ ;  /* 0x0000000606027c10 */ /* 0x000fe2000ff5e0ff */
[----:B------:R-:W-:Y:S01]  /*10f0*/  IMAD.WIDE.U32 R10, R33, c[0x0][0x240], R28 ;  /* 0x00009000210a7a25 */ /* 0x000fe200078e001c */
[----:B------:R-:W-:-:S02]  /*1100*/  LEA R42, P1, R12, c[0x0][0x160], 0x1 ;  /* 0x000058000c2a7a11 */ /* 0x000fc400078208ff */
[----:B------:R-:W-:Y:S02]  /*1110*/  IADD3.X R3, R7, UR7, RZ, P2, !PT ;  /* 0x0000000707037c10 */ /* 0x000fe400097fe4ff */
[C---:B------:R-:W-:Y:S01]  /*1120*/  ISETP.GE.AND P3, PT, R0.reuse, 0x41, PT ;  /* 0x000000410000780c */ /* 0x040fe20003f66270 */
[----:B------:R-:W-:Y:S01]  /*1130*/  @!PT LDS RZ, [RZ] ;  /* 0x00000000fffff984 */ /* 0x000fe20000000800 */
[----:B------:R-:W-:Y:S01]  /*1140*/  @!PT LDS RZ, [RZ] ;  /* 0x00000000fffff984 */ /* 0x000fe20000000800 */
[----:B------:R-:W-:Y:S01]  /*1150*/  @!PT LDS RZ, [RZ] ;  /* 0x00000000fffff984 */ /* 0x000fe20000000800 */
[----:B------:R1:W-:Y:S01]  /*1160*/  LDGSTS.E.BYPASS.LTC128B.128 [R14+0x4080], [R6.64], !P6 ;  /* 0x04080000060e7fae */ /* 0x0003e2000f101d4e */
[----:B------:R-:W-:Y:S01]  /*1170*/  ISETP.GE.AND P2, PT, R0, 0x61, PT ;  /* 0x000000610000780c */ /* 0x000fe20003f46270 */
[----:B------:R-:W-:Y:S01]  /*1180*/  IMAD.IADD R0, R17, 0x1, R18 ;  /* 0x0000000111007824 */ /* 0x000fe200078e0212 */
[----:B------:R-:W-:Y:S01]  /*1190*/  LEA.HI.X R43, R12, c[0x0][0x164], R5, 0x1, P1 ;  /* 0x000059000c2b7a11 */ /* 0x000fe200008f0c05 */
[----:B------:R2:W-:Y:S01]  /*11a0*/  LDGSTS.E.BYPASS.LTC128B.128 [R14+0x5080], [R2.64], !P5 ;  /* 0x05080000020e7fae */ /* 0x0005e2000e901d4e */
[----:B------:R-:W-:Y:S02]  /*11b0*/  LEA R8, P1, R16, c[0x0][0x190], 0x1 ;  /* 0x0000640010087a11 */ /* 0x000fe400078208ff */
[----:B------:R-:W-:Y:S01]  /*11c0*/  ISETP.GE.OR P6, PT, R4, c[0x0][0x1cc], !P3 ;  /* 0x0000730004007a0c */ /* 0x000fe20005fc6670 */
[----:B------:R-:W-:Y:S01]  /*11d0*/  STL.64 [R1+0x10], R42 ;  /* 0x0000102a01007387 */ /* 0x000fe20000100a00 */
[----:B------:R-:W-:Y:S01]  /*11e0*/  LEA.HI.X R9, R16, c[0x0][0x194], R0, 0x1, P1 ;  /* 0x0000650010097a11 */ /* 0x000fe200008f0c00 */
[----:B------:R-:W-:Y:S01]  /*11f0*/  IMAD R0, R25, c[0x0][0x240], RZ ;  /* 0x0000900019007a24 */ /* 0x000fe200078e02ff */
[----:B------:R-:W-:-:S02]  /*1200*/  ISETP.GE.OR P0, PT, R4, c[0x0][0x19c], !P0 ;  /* 0x0000670004007a0c */ /* 0x000fc40004706670 */
[C---:B------:R-:W-:Y:S01]  /*1210*/  ISETP.GE.OR P4, PT, R4.reuse, c[0x0][0x19c], !P4 ;  /* 0x0000670004007a0c */ /* 0x040fe20006786670 */
[----:B------:R-:W-:Y:S01]  /*1220*/  IMAD R16, R33, c[0x0][0x244], R0 ;  /* 0x0000910021107a24 */ /* 0x000fe200078e0200 */
[----:B------:R-:W-:Y:S02]  /*1230*/  ISETP.GE.OR P3, PT, R4, c[0x0][0x19c], !P3 ;  /* 0x0000670004007a0c */ /* 0x000fe40005f66670 */
[----:B------:R-:W-:Y:S02]  /*1240*/  LEA.HI R12, R32, R22, RZ, 0x5 ;  /* 0x00000016200c7211 */ /* 0x000fe400078f28ff */
[----:B--2---:R-:W-:-:S04]  /*1250*/  IADD3 R2, P5, R2, UR6, RZ ;  /* 0x0000000602027c10 */ /* 0x004fc8000ffbe0ff */
[----:B------:R-:W-:Y:S02]  /*1260*/  IADD3.X R3, R3, UR7, RZ, P5, !PT ;  /* 0x0000000703037c10 */ /* 0x000fe4000affe4ff */
[----:B------:R-:W-:Y:S02]  /*1270*/  ISETP.GE.OR P5, PT, R4, c[0x0][0x1cc], !P2 ;  /* 0x0000730004007a0c */ /* 0x000fe400057a6670 */
[----:B-1----:R-:W-:Y:S01]  /*1280*/  IADD3 R6, P1, R2, UR6, RZ ;  /* 0x0000000602067c10 */ /* 0x002fe2000ff3e0ff */
[----:B------:R-:W-:Y:S01]  /*1290*/  USHF.L.U32 UR6, UR4, 0x6, URZ ;  /* 0x0000000604067899 */ /* 0x000fe2000800063f */
[----:B------:R1:W-:Y:S01]  /*12a0*/  LDGSTS.E.BYPASS.LTC128B.128 [R14+0x6080], [R2.64], !P6 ;  /* 0x06080000020e7fae */ /* 0x0003e2000f101d4e */
[C---:B------:R-:W-:Y:S01]  /*12b0*/  ISETP.GE.OR P2, PT, R4.reuse, c[0x0][0x19c], !P2 ;  /* 0x0000670004007a0c */ /* 0x040fe20005746670 */
[----:B------:R-:W-:Y:S01]  /*12c0*/  USHF.L.U32 UR4, UR8, 0x6, URZ ;  /* 0x0000000608047899 */ /* 0x000fe2000800063f */
[----:B------:R-:W-:Y:S02]  /*12d0*/  IADD3.X R7, R3, UR7, RZ, P1, !PT ;  /* 0x0000000703077c10 */ /* 0x000fe40008ffe4ff */
[----:B------:R-:W-:-:S04]  /*12e0*/  ISETP.GE.AND P6, PT, R4, c[0x0][0x16c], PT ;  /* 0x00005b0004007a0c */ /* 0x000fc80003fc6270 */
[----:B------:R2:W-:Y:S01]  /*12f0*/  LDGSTS.E.BYPASS.LTC128B.128 [R14+0x7080], [R6.64], !P5 ;  /* 0x07080000060e7fae */ /* 0x0005e2000e901d4e */
[----:B------:R-:W-:-:S03]  /*1300*/  ISETP.GE.AND P5, PT, R4, c[0x0][0x1fc], PT ;  /* 0x00007f0004007a0c */ /* 0x000fc60003fa6270 */
[----:B------:R3:W-:Y:S01]  /*1310*/  LDGSTS.E.BYPASS.LTC128B.128 [R14+0x80], [R8.64], !P0 ;  /* 0x00080000080e7fae */ /* 0x0007e2000c101d4e */
[----:B--2---:R-:W-:-:S04]  /*1320*/  IADD3 R6, P1, R8, UR6, RZ ;  /* 0x0000000608067c10 */ /* 0x004fc8000ff3e0ff */
[----:B------:R-:W-:Y:S02]  /*1330*/  IADD3.X R7, R9, UR5, RZ, P1, !PT ;  /* 0x0000000509077c10 */ /* 0x000fe40008ffe4ff */
[----:B-1----:R-:W-:Y:S02]  /*1340*/  IADD3 R2, P0, R6, UR6, RZ ;  /* 0x0000000606027c10 */ /* 0x002fe4000ff1e0ff */
[----:B---3--:R-:W-:Y:S01]  /*1350*/  IADD3 R8, -R39, UR13, RZ ;  /* 0x0000000d27087c10 */ /* 0x008fe2000fffe1ff */
[----:B------:R1:W-:Y:S01]  /*1360*/  LDGSTS.E.BYPASS.LTC128B.128 [R14+0x1080], [R6.64], !P4 ;  /* 0x01080000060e7fae */ /* 0x0003e2000e101d4e */
[----:B------:R-:W-:Y:S02]  /*1370*/  IADD3.X R3, R7, UR5, RZ, P0, !PT ;  /* 0x0000000507037c10 */ /* 0x000fe400087fe4ff */
[----:B------:R-:W-:Y:S02]  /*1380*/  IADD3 R4, P0, R2, UR6, RZ ;  /* 0x0000000602047c10 */ /* 0x000fe4000ff1e0ff */
[----:B------:R-:W-:Y:S01]  /*1390*/  ISETP.LT.OR P1, PT, R8, 0x1, P6 ;  /* 0x000000010800780c */ /* 0x000fe20003721670 */
[----:B------:R2:W-:Y:S01]  /*13a0*/  LDGSTS.E.BYPASS.LTC128B.128 [R14+0x2080], [R2.64], !P3 ;  /* 0x02080000020e7fae */ /* 0x0005e2000d901d4e */
[----:B------:R-:W-:-:S02]  /*13b0*/  IADD3.X R5, R3, UR5, RZ, P0, !PT ;  /* 0x0000000503057c10 */ /* 0x000fc400087fe4ff */
[----:B------:R-:W-:Y:S02]  /*13c0*/  ISETP.LT.OR P3, PT, R8, 0x21, P6 ;  /* 0x000000210800780c */ /* 0x000fe40003761670 */
[----:B------:R-:W-:Y:S01]  /*13d0*/  ISETP.GT.AND P4, PT, R22, 0x1f, PT ;  /* 0x0000001f1600780c */ /* 0x000fe20003f84270 */
[----:B------:R3:W-:Y:S01]  /*13e0*/  LDGSTS.E.BYPASS.LTC128B.128 [R14+0x3080], [R4.64], !P2 ;  /* 0x03080000040e7fae */ /* 0x0007e2000d101d4e */
[----:B------:R-:W-:-:S03]  /*13f0*/  ISETP.LT.OR P2, PT, R8, 0x61, P6 ;  /* 0x000000610800780c */ /* 0x000fc60003741670 */
[----:B------:R-:W0:Y:S04]  /*1400*/  LDGDEPBAR ;  /* 0x00000000000079af */ /* 0x000e280000000000 */
[----:B------:R4:W-:Y:S01]  /*1410*/  LDGSTS.E.BYPASS.LTC128B.128 [R14+0x8080], [R42.64], !P1 ;  /* 0x080800002a0e7fae */ /* 0x0009e2000c901d4e */
[----:B------:R-:W-:-:S04]  /*1420*/  LEA R20, P1, R37, c[0x0][0x258], 0x2 ;  /* 0x0000960025147a11 */ /* 0x000fc800078210ff */
[----:B------:R-:W-:Y:S02]  /*1430*/  LEA.HI.X R21, R37, c[0x0][0x25c], R26, 0x2, P1 ;  /* 0x0000970025157a11 */ /* 0x000fe400008f141a */
[----:B-1----:R-:W-:Y:S02]  /*1440*/  LEA.HI R6, R32, R22, RZ, 0x4 ;  /* 0x0000001620067211 */ /* 0x002fe400078f20ff */
[----:B------:R-:W-:Y:S01]  /*1450*/  SHF.R.S32.HI R7, RZ, 0x5, R12 ;  /* 0x00000005ff077819 */ /* 0x000fe2000001140c */
[----:B------:R1:W-:Y:S01]  /*1460*/  STL.64 [R1+0x28], R20 ;  /* 0x0000281401007387 */ /* 0x0003e20000100a00 */
[----:B------:R-:W-:Y:S02]  /*1470*/  ISETP.LT.OR P1, PT, R8, 0x21, P5 ;  /* 0x000000210800780c */ /* 0x000fe40002f21670 */
[----:B--2---:R-:W-:-:S04]  /*1480*/  IADD3 R2, P0, R42, UR4, RZ ;  /* 0x000000042a027c10 */ /* 0x004fc8000ff1e0ff */
[----:B------:R-:W-:Y:S02]  /*1490*/  IADD3.X R3, R43, UR9, RZ, P0, !PT ;  /* 0x000000092b037c10 */ /* 0x000fe400087fe4ff */
[----:B---3--:R-:W-:Y:S02]  /*14a0*/  SHF.R.S32.HI R4, RZ, 0x4, R6 ;  /* 0x00000004ff047819 */ /* 0x008fe40000011406 */
[----:B------:R-:W-:Y:S01]  /*14b0*/  SHF.R.S32.HI R5, RZ, 0x1f, R12 ;  /* 0x0000001fff057819 */ /* 0x000fe2000001140c */
[----:B------:R2:W-:Y:S01]  /*14c0*/  LDGSTS.E.BYPASS.LTC128B.128 [R14+0x9080], [R2.64], !P3 ;  /* 0x09080000020e7fae */ /* 0x0005e2000d901d4e */
[----:B------:R-:W-:Y:S02]  /*14d0*/  LEA.HI R0, R6, R4, RZ, 0x1 ;  /* 0x0000000406007211 */ /* 0x000fe400078f08ff */
[----:B------:R-:W-:Y:S02]  /*14e0*/  LEA.HI R5, R5, R7, RZ, 0x2 ;  /* 0x0000000705057211 */ /* 0x000fe400078f10ff */
[----:B------:R-:W-:-:S02]  /*14f0*/  LOP3.LUT R0, R0, 0xfffffffe, RZ, 0xc0, !PT ;  /* 0xfffffffe00007812 */ /* 0x000fc400078ec0ff */
[----:B------:R-:W-:Y:S02]  /*1500*/  ISETP.LT.OR P3, PT, R8, 0x41, P6 ;  /* 0x000000410800780c */ /* 0x000fe40003761670 */
[----:B------:R-:W-:Y:S01]  /*1510*/  LOP3.LUT R5, R5, 0xfffffffc, RZ, 0xc0, !PT ;  /* 0xfffffffc05057812 */ /* 0x000fe200078ec0ff */
[----:B------:R-:W-:Y:S01]  /*1520*/  IMAD.IADD R200, R4, 0x1, -R0 ;  /* 0x0000000104c87824 */ /* 0x000fe200078e0a00 */
[----:B------:R-:W-:-:S03]  /*1530*/  LOP3.LUT R0, R6, 0xfffffff0, RZ, 0xc0, !PT ;  /* 0xfffffff006007812 */ /* 0x000fc600078ec0ff */
[----:B------:R-:W-:Y:S02]  /*1540*/  IMAD.IADD R13, R7, 0x1, -R5 ;  /* 0x00000001070d7824 */ /* 0x000fe400078e0a05 */
[----:B------:R-:W-:-:S05]  /*1550*/  IMAD.IADD R6, R22, 0x1, -R0 ;  /* 0x0000000116067824 */ /* 0x000fca00078e0a00 */
[----:B------:R-:W-:-:S04]  /*1560*/  SHF.R.S32.HI R0, RZ, 0x1f, R6 ;  /* 0x0000001fff007819 */ /* 0x000fc80000011406 */
[----:B------:R-:W-:Y:S02]  /*1570*/  LEA.HI R7, R0, R6, RZ, 0x3 ;  /* 0x0000000600077211 */ /* 0x000fe400078f18ff */
[----:B--2---:R-:W-:Y:S02]  /*1580*/  IADD3 R2, P0, R2, UR4, RZ ;  /* 0x0000000402027c10 */ /* 0x004fe4000ff1e0ff */
[----:B------:R-:W-:Y:S02]  /*1590*/  LOP3.LUT R0, R7, 0xfffffff8, RZ, 0xc0, !PT ;  /* 0xfffffff807007812 */ /* 0x000fe400078ec0ff */
[----:B------:R-:W-:Y:S02]  /*15a0*/  IADD3.X R3, R3, UR9, RZ, P0, !PT ;  /* 0x0000000903037c10 */ /* 0x000fe400087fe4ff */
[----:B------:R-:W-:Y:S01]  /*15b0*/  IADD3 R4, P0, R2, UR4, RZ ;  /* 0x0000000402047c10 */ /* 0x000fe2000ff1e0ff */
[----:B------:R-:W-:Y:S01]  /*15c0*/  ULDC.64 UR4, c[0x0][0x208] ;  /* 0x0000820000047ab9 */ /* 0x000fe20000000a00 */
[----:B------:R-:W-:Y:S01]  /*15d0*/  IMAD.IADD R9, R6, 0x1, -R0 ;  /* 0x0000000106097824 */ /* 0x000fe200078e0a00 */
[----:B------:R2:W-:Y:S01]  /*15e0*/  LDGSTS.E.BYPASS.LTC128B.128 [R14+0xa080], [R2.64], !P3 ;  /* 0x0a080000020e7fae */ /* 0x0005e2000d901d4e */
[----:B------:R-:W-:Y:S01]  /*15f0*/  IADD3.X R5, R3, UR9, RZ, P0, !PT ;  /* 0x0000000903057c10 */ /* 0x000fe200087fe4ff */
[----:B------:R-:W-:Y:S01]  /*1600*/  USHF.L.U32 UR6, UR4, 0x6, URZ ;  /* 0x0000000604067899 */ /* 0x000fe2000800063f */
[C---:B------:R-:W-:Y:S01]  /*1610*/  ISETP.LT.OR P0, PT, R8.reuse, 0x1, P5 ;  /* 0x000000010800780c */ /* 0x040fe20002f01670 */
[----:B------:R-:W-:Y:S01]  /*1620*/  USHF.L.U64.HI UR10, UR4, UR10, UR5 ;  /* 0x0000000a040a7299 */ /* 0x000fe20008010205 */
[----:B------:R-:W-:Y:S01]  /*1630*/  ISETP.LT.OR P3, PT, R8, 0x41, P5 ;  /* 0x000000410800780c */ /* 0x000fe20002f61670 */
[----:B------:R3:W-:Y:S01]  /*1640*/  LDGSTS.E.BYPASS.LTC128B.128 [R14+0xb080], [R4.64], !P2 ;  /* 0x0b080000040e7fae */ /* 0x0007e2000d101d4e */
[----:B------:R-:W-:Y:S01]  /*1650*/  LEA.HI R0, R32, R22, RZ, 0x7 ;  /* 0x0000001620007211 */ /* 0x000fe200078f38ff */
[----:B------:R-:W-:-:S03]  /*1660*/  IMAD.SHL.U32 R6, R35, 0x40, RZ ;  /* 0x0000004023067824 */ /* 0x000fc600078e00ff */
[----:B------:R-:W-:-:S05]  /*1670*/  SHF.R.S32.HI R201, RZ, 0x7, R0 ;  /* 0x00000007ffc97819 */ /* 0x000fca0000011400 */
[----:B------:R-:W-:-:S05]  /*1680*/  IMAD.SHL.U32 R0, R201, 0x8, RZ ;  /* 0x00000008c9007824 */ /* 0x000fca00078e00ff */
[----:B------:R-:W-:Y:S01]  /*1690*/  LOP3.LUT R15, R0, 0x8, RZ, 0xc0, !PT ;  /* 0x00000008000f7812 */ /* 0x000fe200078ec0ff */
[----:B------:R-:W-:Y:S02]  /*16a0*/  IMAD.SHL.U32 R0, R200, 0x10, RZ ;  /* 0x00000010c8007824 */ /* 0x000fe400078e00ff */
[----:B--2---:R-:W-:-:S03]  /*16b0*/  @!P4 IMAD.SHL.U32 R2, R22, 0x10, RZ ;  /* 0x000000101602c824 */ /* 0x004fc600078e00ff */
[----:B------:R-:W-:Y:S02]  /*16c0*/  LOP3.LUT R0, R15, 0x10, R0, 0xf8, !PT ;  /* 0x000000100f007812 */ /* 0x000fe400078ef800 */
[----:B------:R2:W-:Y:S04]  /*16d0*/  @!P4 LDGSTS.E.BYPASS.LTC128B.128 [R2+0x18080], [R20.64] ;  /* 0x180800001402cfae */ /* 0x0005e8000b901d4e */
[----:B------:R-:W0:Y:S04]  /*16e0*/  LDGDEPBAR ;  /* 0x00000000000079af */ /* 0x000e280000000000 */
[----:B------:R4:W-:Y:S01]  /*16f0*/  LDGSTS.E.BYPASS.LTC128B.128 [R14+0x10080], [R40.64], !P0 ;  /* 0x10080000280e7fae */ /* 0x0009e2000c101d4e */
[----:B--2---:R-:W-:-:S04]  /*1700*/  IADD3 R2, P2, R40, UR6, RZ ;  /* 0x0000000628027c10 */ /* 0x004fc8000ff5e0ff */
[----:B------:R-:W-:Y:S02]  /*1710*/  IADD3.X R3, R41, UR10, RZ, P2, !PT ;  /* 0x0000000a29037c10 */ /* 0x000fe400097fe4ff */
[----:B---3--:R-:W-:Y:S02]  /*1720*/  IADD3 R4, P0, R2, UR6, RZ ;  /* 0x0000000602047c10 */ /* 0x008fe4000ff1e0ff */
[----:B------:R-:W-:Y:S01]  /*1730*/  ISETP.LT.OR P2, PT, R8, 0x61, P5 ;  /* 0x000000610800780c */ /* 0x000fe20002f41670 */
[----:B------:R2:W-:Y:S01]  /*1740*/  LDGSTS.E.BYPASS.LTC128B.128 [R14+0x11080], [R2.64], !P1 ;  /* 0x11080000020e7fae */ /* 0x0005e2000c901d4e */
[----:B------:R-:W-:Y:S01]  /*1750*/  IADD3.X R5, R3, UR10, RZ, P0, !PT ;  /* 0x0000000a03057c10 */ /* 0x000fe200087fe4ff */
[----:B------:R-:W-:Y:S01]  /*1760*/  IMAD.IADD R8, R11, 0x1, R16 ;  /* 0x000000010b087824 */ /* 0x000fe200078e0210 */
[----:B-1----:R-:W-:-:S03]  /*1770*/  LEA R20, P1, R24, c[0x0][0x280], 0x2 ;  /* 0x0000a00018147a11 */ /* 0x002fc600078210ff */
[----:B------:R1:W-:Y:S01]  /*1780*/  LDGSTS.E.BYPASS.LTC128B.128 [R14+0x12080], [R4.64], !P3 ;  /* 0x12080000040e7fae */ /* 0x0003e2000d901d4e */
[----:B------:R-:W-:-:S05]  /*1790*/  LEA.HI.X R21, R24, c[0x0][0x284], R19, 0x2, P1 ;  /* 0x0000a10018157a11 */ /* 0x000fca00008f1413 */
[----:B------:R-:W-:Y:S01]  /*17a0*/  STL.64 [R1+0x20], R20 ;  /* 0x0000201401007387 */ /* 0x000fe20000100a00 */
[----:B--2---:R-:W-:-:S04]  /*17b0*/  IADD3 R2, P0, R4, UR6, RZ ;  /* 0x0000000604027c10 */ /* 0x004fc8000ff1e0ff */
[----:B------:R-:W-:Y:S01]  /*17c0*/  IADD3.X R3, R5, UR10, RZ, P0, !PT ;  /* 0x0000000a05037c10 */ /* 0x000fe200087fe4ff */
[----:B-1----:R-:W-:Y:S01]  /*17d0*/  @!P4 IMAD.SHL.U32 R4, R22, 0x10, RZ ;  /* 0x000000101604c824 */ /* 0x002fe200078e00ff */
[----:B------:R-:W-:-:S03]  /*17e0*/  IADD3 R5, P1, R6, R10, RZ ;  /* 0x0000000a06057210 */ /* 0x000fc60007f3e0ff */
[----:B------:R1:W-:Y:S01]  /*17f0*/  LDGSTS.E.BYPASS.LTC128B.128 [R14+0x13080], [R2.64], !P2 ;  /* 0x13080000020e7fae */ /* 0x0003e2000d101d4e */
[----:B------:R-:W-:-:S03]  /*1800*/  PLOP3.LUT P0, PT, PT, PT, UP0, 0x80, 0x0 ;  /* 0x000000000000781c */ /* 0x000fc60003f0f008 */
[----:B------:R2:W-:Y:S04]  /*1810*/  @!P4 LDGSTS.E.BYPASS.LTC128B.128 [R4+0x18480], [R20.64] ;  /* 0x184800001404cfae */ /* 0x0005e8000b901d4e */
[----:B------:R3:W-:Y:S04]  /*1820*/  STL [R1+0x40], R5 ;  /* 0x0000400501007387 */ /* 0x0007e80000100800 */
[----:B------:R-:W0:Y:S04]  /*1830*/  LDGDEPBAR ;  /* 0x00000000000079af */ /* 0x000e280000000000 */
[----:B------:R-:W0:Y:S01]  /*1840*/  LDGDEPBAR ;  /* 0x00000000000079af */ /* 0x000e220000000000 */
[----:B-1----:R-:W-:-:S02]  /*1850*/  IMAD.SHL.U32 R3, R9, 0x40, RZ ;  /* 0x0000004009037824 */ /* 0x002fc400078e00ff */
[----:B------:R-:W-:-:S03]  /*1860*/  IMAD.SHL.U32 R2, R200, 0x8, RZ ;  /* 0x00000008c8027824 */ /* 0x000fc600078e00ff */
[----:B------:R-:W-:Y:S01]  /*1870*/  LOP3.LUT R3, R3, 0x1c0, RZ, 0xc0, !PT ;  /* 0x000001c003037812 */ /* 0x000fe200078ec0ff */
[----:B---3--:R-:W-:-:S03]  /*1880*/  IMAD.SHL.U32 R5, R7, 0x40, RZ ;  /* 0x0000004007057824 */ /* 0x008fc600078e00ff */
[--C-:B--2---:R-:W-:Y:S02]  /*1890*/  SHF.R.U32.HI R4, RZ, 0x3, R3.reuse ;  /* 0x00000003ff047819 */ /* 0x104fe40000011603 */
[----:B------:R-:W-:Y:S02]  /*18a0*/  LOP3.LUT R2, R3, 0x8, R2, 0xf8, !PT ;  /* 0x0000000803027812 */ /* 0x000fe400078ef802 */
[----:B------:R-:W-:Y:S01]  /*18b0*/  LOP3.LUT R3, R4, R0, R3, 0x1e, !PT ;  /* 0x0000000004037212 */ /* 0x000fe200078e1e03 */
[----:B------:R-:W-:Y:S01]  /*18c0*/  IMAD.SHL.U32 R0, R13, 0x400, RZ ;  /* 0x000004000d007824 */ /* 0x000fe200078e00ff */
[----:B------:R-:W-:Y:S02]  /*18d0*/  LOP3.LUT R4, R2, R4, RZ, 0x3c, !PT ;  /* 0x0000000402047212 */ /* 0x000fe400078e3cff */
[----:B------:R-:W-:Y:S02]  /*18e0*/  LOP3.LUT R2, R5, 0xfffffe00, RZ, 0xc0, !PT ;  /* 0xfffffe0005027812 */ /* 0x000fe400078ec0ff */
[----:B------:R-:W-:-:S02]  /*18f0*/  LEA.HI.X.SX32 R5, R6, R8, 0x1, P1 ;  /* 0x0000000806057211 */ /* 0x000fc400008f0eff */
        /* <DEDUP_REMOVED lines=9> */
[----:B----4-:R-:W-:Y:S01]  /*1990*/  IMAD.U32 R2, RZ, RZ, UR13 ;  /* 0x0000000dff027e24 */ /* 0x010fe2000f8e00ff */
        /* <DEDUP_REMOVED lines=30> */
.L_x_1074:
[----:B------:R-:W-:Y:S05]  /*1b80*/  BSYNC B0 ;  /* 0x0000000000007941 */ /* 0x000fea0003800000 */
.L_x_1073:
[----:B-12-4-:R-:W-:Y:S01]  /*1b90*/  LEA.HI R2, R32, R22, RZ, 0x2 ;  /* 0x0000001620027211 */ /* 0x016fe200078f10ff */
[----:B------:R-:W-:Y:S01]  /*1ba0*/  IMAD.SHL.U32 R8, R13, 0x10, RZ ;  /* 0x000000100d087824 */ /* 0x000fe200078e00ff */
[----:B------:R-:W-:Y:S01]  /*1bb0*/  LOP3.LUT R4, R12, 0xffffffe0, RZ, 0xc0, !PT ;  /* 0xffffffe00c047812 */ /* 0x000fe200078ec0ff */
[----:B------:R-:W-:Y:S01]  /*1bc0*/  IMAD.MOV.U32 R220, RZ, RZ, 0x40 ;  /* 0x00000040ffdc7424 */ /* 0x000fe200078e00ff */
[----:B------:R-:W-:Y:S01]  /*1bd0*/  LOP3.LUT R3, R2, 0x3ffffffc, RZ, 0xc0, !PT ;  /* 0x3ffffffc02037812 */ /* 0x000fe200078ec0ff */
[----:B------:R-:W-:Y:S01]  /*1be0*/  IMAD.MOV.U32 R205, RZ, RZ, 0x20 ;  /* 0x00000020ffcd7424 */ /* 0x000fe200078e00ff */
[----:B------:R-:W-:Y:S01]  /*1bf0*/  SHF.R.S32.HI R6, RZ, 0x2, R2 ;  /* 0x00000002ff067819 */ /* 0x000fe20000011402 */
[----:B------:R-:W-:Y:S01]  /*1c00*/  IMAD.IADD R11, R22, 0x1, -R4 ;  /* 0x00000001160b7824 */ /* 0x000fe200078e0a04 */
[----:B------:R-:W-:Y:S01]  /*1c10*/  SHF.R.S32.HI R5, RZ, 0x1f, R2 ;  /* 0x0000001fff057819 */ /* 0x000fe20000011402 */
[----:B------:R-:W-:Y:S01]  /*1c20*/  IMAD.SHL.U32 R4, R36, 0x40, RZ ;  /* 0x0000004024047824 */ /* 0x000fe200078e00ff */
[C---:B------:R-:W-:Y:S01]  /*1c30*/  LOP3.LUT P3, RZ, R9.reuse, 0x4, RZ, 0xc0, !PT ;  /* 0x0000000409ff7812 */ /* 0x040fe2000786c0ff */
[----:B------:R-:W-:Y:S01]  /*1c40*/  IMAD.IADD R22, R22, 0x1, -R3 ;  /* 0x0000000116167824 */ /* 0x000fe200078e0a03 */
[----:B------:R-:W-:Y:S01]  /*1c50*/  LOP3.LUT P0, RZ, R9, 0x2, RZ, 0xc0, !PT ;  /* 0x0000000209ff7812 */ /* 0x000fe2000780c0ff */
[----:B------:R-:W-:Y:S01]  /*1c60*/  IMAD.SHL.U32 R3, R39, 0x8, RZ ;  /* 0x0000000827037824 */ /* 0x000fe200078e00ff */
[----:B------:R-:W-:Y:S01]  /*1c70*/  LOP3.LUT R10, R4, 0x1c0, RZ, 0xc0, !PT ;  /* 0x000001c0040a7812 */ /* 0x000fe200078ec0ff */
[----:B------:R-:W-:Y:S01]  /*1c80*/  IMAD R22, R22, 0x2, R0 ;  /* 0x0000000216167824 */ /* 0x000fe200078e0200 */
[----:B------:R-:W-:Y:S01]  /*1c90*/  LEA.HI R7, R201, R201, RZ, 0x1 ;  /* 0x000000c9c9077211 */ /* 0x000fe200078f08ff */
[----:B------:R-:W0:Y:S01]  /*1ca0*/  LDGDEPBAR ;  /* 0x00000000000079af */ /* 0x000e220000000000 */
[----:B------:R-:W-:Y:S01]  /*1cb0*/  LOP3.LUT R3, R3, 0x8, RZ, 0xc0, !PT ;  /* 0x0000000803037812 */ /* 0x000fe200078ec0ff */
[----:B------:R-:W-:Y:S01]  /*1cc0*/  UIADD3 UR6, UR13, 0x7f, URZ ;  /* 0x0000007f0d067890 */ /* 0x000fe2000fffe03f */
[----:B------:R-:W-:Y:S01]  /*1cd0*/  SHF.R.U32.HI R9, RZ, 0x3, R10 ;  /* 0x00000003ff097819 */ /* 0x000fe2000001160a */
[----:B------:R-:W-:Y:S01]  /*1ce0*/  CS2R R126, SRZ ;  /* 0x00000000007e7805 */ /* 0x000fe2000001ff00 */
[----:B------:R-:W-:Y:S01]  /*1cf0*/  LOP3.LUT R4, R10, 0x30, R8, 0xf8, !PT ;  /* 0x000000300a047812 */ /* 0x000fe200078ef808 */
[----:B------:R-:W-:Y:S01]  /*1d00*/  USHF.R.S32.HI UR4, URZ, 0x1f, UR6 ;  /* 0x0000001f3f047899 */ /* 0x000fe20008011406 */
[----:B------:R-:W-:Y:S01]  /*1d10*/  LEA.HI R5, R5, R6, RZ, 0x3 ;  /* 0x0000000605057211 */ /* 0x000fe200078f18ff */
[----:B------:R-:W-:Y:S01]  /*1d20*/  CS2R R124, SRZ ;  /* 0x00000000007c7805 */ /* 0x000fe2000001ff00 */
[----:B------:R-:W-:Y:S01]  /*1d30*/  LOP3.LUT R2, R7, 0xfffffffe, RZ, 0xc0, !PT ;  /* 0xfffffffe07027812 */ /* 0x000fe200078ec0ff */
[----:B------:R-:W-:Y:S01]  /*1d40*/  ULEA.HI UR4, UR4, UR6, URZ, 0x7 ;  /* 0x0000000604047291 */ /* 0x000fe2000f8f383f */
[C---:B------:R-:W-:Y:S01]  /*1d50*/  LOP3.LUT R7, R9.reuse, R3, R10, 0x1e, !PT ;  /* 0x0000000309077212 */ /* 0x040fe200078e1e0a */
[----:B------:R-:W-:Y:S01]  /*1d60*/  CS2R R130, SRZ ;  /* 0x0000000000827805 */ /* 0x000fe2000001ff00 */
[----:B------:R-:W-:Y:S01]  /*1d70*/  LOP3.LUT R4, R9, R4, R3, 0x1e, !PT ;  /* 0x0000000409047212 */ /* 0x000fe200078e1e03 */
[----:B------:R-:W-:Y:S01]  /*1d80*/  IMAD.IADD R2, R201, 0x1, -R2 ;  /* 0x00000001c9027824 */ /* 0x000fe200078e0a02 */
[----:B------:R-:W-:Y:S01]  /*1d90*/  LOP3.LUT R3, R5, 0xfffffff8, RZ, 0xc0, !PT ;  /* 0xfffffff805037812 */ /* 0x000fe200078ec0ff */
[----:B------:R-:W-:Y:S01]  /*1da0*/  IMAD R201, R200, 0x2, R201 ;  /* 0x00000002c8c97824 */ /* 0x000fe200078e02c9 */
[----:B------:R-:W-:Y:S01]  /*1db0*/  SHF.R.S32.HI R0, RZ, 0x1f, R11 ;  /* 0x0000001fff007819 */ /* 0x000fe2000001140b */
[----:B------:R-:W-:Y:S01]  /*1dc0*/  IMAD R212, R2, -0x8, R212 ;  /* 0xfffffff802d47824 */ /* 0x000fe200078e02d4 */
[----:B------:R-:W-:Y:S01]  /*1dd0*/  LOP3.LUT P2, RZ, R36, 0x2, RZ, 0xc0, !PT ;  /* 0x0000000224ff7812 */ /* 0x000fe2000784c0ff */
[----:B------:R-:W-:Y:S01]  /*1de0*/  IMAD.IADD R6, R6, 0x1, -R3 ;  /* 0x0000000106067824 */ /* 0x000fe200078e0a03 */
[----:B------:R-:W-:Y:S01]  /*1df0*/  LEA.HI R0, R0, R11, RZ, 0x2 ;  /* 0x0000000b00007211 */ /* 0x000fe200078f10ff */
[----:B------:R-:W-:Y:S01]  /*1e00*/  IMAD R200, R200, 0x200, R4 ;  /* 0x00000200c8c87824 */ /* 0x000fe200078e0204 */
[----:B------:R-:W-:Y:S01]  /*1e10*/  LOP3.LUT P1, RZ, R36, 0x4, RZ, 0xc0, !PT ;  /* 0x0000000424ff7812 */ /* 0x000fe2000782c0ff */
[----:B------:R-:W-:Y:S01]  /*1e20*/  IMAD.SHL.U32 R2, R6, 0x40, RZ ;  /* 0x0000004006027824 */ /* 0x000fe200078e00ff */
[C---:B------:R-:W-:Y:S01]  /*1e30*/  LEA.HI.SX32 R4, R0.reuse, R8, 0x1e ;  /* 0x0000000800047211 */ /* 0x040fe200078ff2ff */
[----:B------:R-:W-:Y:S01]  /*1e40*/  IMAD.U32 R201, R201, 0x200, R7 ;  /* 0x00000200c9c97824 */ /* 0x000fe200078e0007 */
[----:B------:R-:W-:Y:S01]  /*1e50*/  LOP3.LUT R3, R0, 0xfffffffc, RZ, 0xc0, !PT ;  /* 0xfffffffc00037812 */ /* 0x000fe200078ec0ff */
[----:B------:R-:W-:Y:S01]  /*1e60*/  CS2R R128, SRZ ;  /* 0x0000000000807805 */ /* 0x000fe2000001ff00 */
[----:B------:R-:W-:Y:S01]  /*1e70*/  LOP3.LUT R0, R2, 0x1c0, RZ, 0xc0, !PT ;  /* 0x000001c002007812 */ /* 0x000fe200078ec0ff */
[----:B------:R1:W-:Y:S01]  /*1e80*/  STL [R1+0x4], R4 ;  /* 0x0000040401007387 */ /* 0x0003e20000100800 */
[----:B------:R-:W-:Y:S01]  /*1e90*/  SEL R202, R220, 0xffffffc0, !P1 ;  /* 0xffffffc0dcca7807 */ /* 0x000fe20004800000 */
[----:B------:R-:W-:Y:S01]  /*1ea0*/  IMAD.SHL.U32 R201, R201, 0x2, RZ ;  /* 0x00000002c9c97824 */ /* 0x000fe200078e00ff */
[----:B------:R-:W-:Y:S01]  /*1eb0*/  SHF.R.U32.HI R2, RZ, 0x3, R0 ;  /* 0x00000003ff027819 */ /* 0x000fe20000011600 */
[----:B------:R-:W-:Y:S01]  /*1ec0*/  IMAD.IADD R3, R11, 0x1, -R3 ;  /* 0x000000010b037824 */ /* 0x000fe200078e0a03 */
[----:B------:R-:W-:Y:S01]  /*1ed0*/  SEL R203, R205, 0xffffffe0, !P2 ;  /* 0xffffffe0cdcb7807 */ /* 0x000fe20005000000 */
[C---:B------:R-:W-:Y:S01]  /*1ee0*/  IMAD.IADD R202, R201.reuse, 0x1, R202 ;  /* 0x00000001c9ca7824 */ /* 0x040fe200078e02ca */
[----:B------:R-:W-:Y:S01]  /*1ef0*/  LOP3.LUT R0, R2, R0, R15, 0x1e, !PT ;  /* 0x0000000002007212 */ /* 0x000fe200078e1e0f */
[----:B------:R-:W-:Y:S01]  /*1f00*/  IMAD.MOV.U32 R2, RZ, RZ, 0x40 ;  /* 0x00000040ff027424 */ /* 0x000fe200078e00ff */
[----:B------:R-:W-:Y:S01]  /*1f10*/  R2P PR, R6, 0x6 ;  /* 0x0000000606007804 */ /* 0x000fe20000000000 */
[----:B------:R-:W-:Y:S01]  /*1f20*/  IMAD.IADD R204, R201, 0x1, R203 ;  /* 0x00000001c9cc7824 */ /* 0x000fe200078e02cb */
[----:B------:R-:W-:Y:S01]  /*1f30*/  SEL R172, R220, 0xffffffc0, !P3 ;  /* 0xffffffc0dcac7807 */ /* 0x000fe20005800000 */
[----:B------:R-:W-:Y:S01]  /*1f40*/  IMAD.IADD R0, R0, 0x1, R22 ;  /* 0x0000000100007824 */ /* 0x000fe200078e0216 */
[----:B------:R-:W-:Y:S01]  /*1f50*/  SEL R2, R2, 0xffffffc0, !P3 ;  /* 0xffffffc002027807 */ /* 0x000fe20005800000 */
[----:B------:R-:W-:Y:S01]  /*1f60*/  IMAD R212, R3, -0x2, R212 ;  /* 0xfffffffe03d47824 */ /* 0x000fe200078e02d4 */
[----:B------:R-:W-:Y:S01]  /*1f70*/  SEL R220, R220, 0xffffffc0, !P2 ;  /* 0xffffffc0dcdc7807 */ /* 0x000fe20005000000 */
[----:B------:R-:W-:Y:S01]  /*1f80*/  CS2R R122, SRZ ;  /* 0x00000000007a7805 */ /* 0x000fe2000001ff00 */
[----:B------:R-:W-:Y:S01]  /*1f90*/  LEA R218, R0, 0x18880, 0x1 ;  /* 0x0001888000da7811 */ /* 0x000fe200078e08ff */
[----:B------:R1:W-:Y:S01]  /*1fa0*/  STL [R1+0x30], R2 ;  /* 0x0000300201007387 */ /* 0x0003e20000100800 */
[C---:B------:R-:W-:Y:S01]  /*1fb0*/  SEL R208, R205.reuse, 0xffffffe0, !P3 ;  /* 0xffffffe0cdd07807 */ /* 0x040fe20005800000 */
[----:B------:R-:W-:Y:S01]  /*1fc0*/  CS2R R120, SRZ ;  /* 0x0000000000787805 */ /* 0x000fe2000001ff00 */
[C---:B------:R-:W-:Y:S01]  /*1fd0*/  IADD3 R219, R218.reuse, 0x20, RZ ;  /* 0x00000020dadb7810 */ /* 0x040fe20007ffe0ff */
[C---:B------:R-:W-:Y:S01]  /*1fe0*/  IMAD.IADD R221, R218.reuse, 0x1, R220 ;  /* 0x00000001dadd7824 */ /* 0x040fe200078e02dc */
[----:B------:R-:W-:Y:S01]  /*1ff0*/  @P1 IADD3 R219, R218, -0x20, RZ ;  /* 0xffffffe0dadb1810 */ /* 0x000fe20007ffe0ff */
        /* <DEDUP_REMOVED lines=28> */
[----:B------:R-:W-:Y:S01]  /*21c0*/  USHF.R.S32.HI UR8, URZ, 0x7, UR4 ;  /* 0x000000073f087899 */ /* 0x000fe20008011404 */
[----:B------:R-:W-:Y:S01]  /*21d0*/  IMAD.IADD R203, R203, 0x1, R202 ;  /* 0x00000001cbcb7824 */ /* 0x000fe200078e02ca */
[----:B------:R-:W-:Y:S01]  /*21e0*/  UMOV UR5, URZ ;  /* 0x0000003f00057c82 */ /* 0x000fe20008000000 */
[----:B------:R-:W-:Y:S01]  /*21f0*/  IMAD.IADD R220, R220, 0x1, R219 ;  /* 0x00000001dcdc7824 */ /* 0x000fe200078e02db */
[----:B------:R-:W-:Y:S01]  /*2200*/  UMOV UR12, 0x1 ;  /* 0x00000001000c7882 */ /* 0x000fe20000000000 */
[----:B------:R-:W-:Y:S01]  /*2210*/  IMAD.IADD R209, R206, 0x1, R208 ;  /* 0x00000001ced17824 */ /* 0x000fe200078e02d0 */
[----:B------:R-:W-:-:S02]  /*2220*/  UMOV UR11, URZ ;  /* 0x0000003f000b7c82 */ /* 0x000fc40008000000 */
[----:B-1----:R-:W-:Y:S02]  /*2230*/  UMOV UR4, URZ ;  /* 0x0000003f00047c82 */ /* 0x002fe40008000000 */
.L_x_1077:
        /* <DEDUP_REMOVED lines=167> */
.L_x_1075:
        /* <DEDUP_REMOVED lines=747> */
.L_x_1076:
        /* <DEDUP_REMOVED lines=280> */
.L_x_1072:
[----:B------:R-:W-:Y:S05]  /*6ce0*/  @P1 EXIT ;  /* 0x000000000000194d */ /* 0x000fea0003800000 */
[----:B------:R-:W2:Y:S01]  /*6cf0*/  LDL.LU R9, [R1+0x44] ;  /* 0x0000440001097983 */ /* 0x000ea20000300800 */
[----:B------:R-:W-:-:S04]  /*6d00*/  ISETP.NE.U32.AND P2, PT, RZ, c[0x0][0x360], PT ;  /* 0x0000d800ff007a0c */ /* 0x000fc80003f45070 */
[----:B------:R-:W-:-:S13]  /*6d10*/  ISETP.NE.AND.EX P2, PT, RZ, c[0x0][0x364], PT, P2 ;  /* 0x0000d900ff007a0c */ /* 0x000fda0003f45320 */
[----:B-1----:R-:W-:-:S04]  /*6d20*/  @P2 IMAD.MOV.U32 R2, RZ, RZ, 0x4 ;  /* 0x00000004ff022424 */ /* 0x002fc800078e00ff */
[----:B--2---:R-:W-:-:S05]  /*6d30*/  @P2 IMAD.WIDE R2, R9, R2, c[0x0][0x360] ;  /* 0x0000d80009022625 */ /* 0x004fca00078e0202 */
[----:B------:R1:W2:Y:S01]  /*6d40*/  @P2 LDG.E R0, [R2.64] ;  /* 0x0000000e02002981 */ /* 0x0002a2000c1e1900 */
[----:B------:R-:W3:Y:S03]  /*6d50*/  S2UR UR5, SR_CTAID.X ;  /* 0x00000000000579c3 */ /* 0x000ee60000002500 */
[----:B------:R-:W4:Y:S04]  /*6d60*/  S2R R5, SR_TID.X ;  /* 0x0000000000057919 */ /* 0x000f280000002100 */
[----:B-1----:R-:W1:Y:S01]  /*6d70*/  S2R R3, SR_CTAID.Y ;  /* 0x0000000000037919 */ /* 0x002e620000002600 */
[----:B------:R-:W-:Y:S01]  /*6d80*/  IMAD.MOV.U32 R2, RZ, RZ, 0x1 ;  /* 0x00000001ff027424 */ /* 0x000fe200078e00ff */
[----:B---3--:R-:W-:Y:S01]  /*6d90*/  USHF.L.U32 UR5, UR5, 0xd, URZ ;  /* 0x0000000d05057899 */ /* 0x008fe2000800063f */
[----:B----4-:R-:W-:Y:S01]  /*6da0*/  SHF.R.S32.HI R6, RZ, 0x1f, R5 ;  /* 0x0000001fff067819 */ /* 0x010fe20000011405 */
[----:B------:R-:W-:Y:S02]  /*6db0*/  BAR.SYNC.DEFER_BLOCKING 0x1, 0x100 ;  /* 0x0044000000007b1d */ /* 0x000fe40000010000 */
[----:B------:R-:W-:Y:S01]  /*6dc0*/  ISETP.NE.AND P0, PT, R2, c[0x0][0x338], PT ;  /* 0x0000ce0002007a0c */ /* 0x000fe20003f05270 */
[----:B------:R-:W-:-:S12]  /*6dd0*/  USHF.R.S32.HI UR4, URZ, 0x1f, UR5 ;  /* 0x0000001f3f047899 */ /* 0x000fd80008011405 */
[----:B-1----:R-:W-:-:S04]  /*6de0*/  @P0 IMAD.HI.U32 R4, R3, c[0x0][0x33c], RZ ;  /* 0x0000cf0003040a27 */ /* 0x002fc800078e00ff */
[----:B--2---:R-:W-:-:S05]  /*6df0*/  @P2 IMAD R0, R9, 0x80, R0 ;  /* 0x0000008009002824 */ /* 0x004fca00078e0200 */
[----:B------:R-:W-:-:S04]  /*6e00*/  @P2 SHF.R.S32.HI R2, RZ, 0x1f, R0 ;  /* 0x0000001fff022819 */ /* 0x000fc80000011400 */
[----:B------:R-:W-:Y:S01]  /*6e10*/  @P2 LEA.HI R2, R2, R0, RZ, 0x7 ;  /* 0x0000000002022211 */ /* 0x000fe200078f38ff */
[----:B------:R-:W-:Y:S01]  /*6e20*/  IMAD.MOV.U32 R0, RZ, RZ, R3 ;  /* 0x000000ffff007224 */ /* 0x000fe200078e0003 */
[----:B------:R-:W-:Y:S02]  /*6e30*/  @P0 SHF.R.U32.HI R0, RZ, c[0x0][0x340], R4 ;  /* 0x0000d000ff000a19 */ /* 0x000fe40000011604 */
[----:B------:R-:W-:Y:S02]  /*6e40*/  @P2 SHF.L.U32 R2, R2, 0x6, RZ ;  /* 0x0000000602022819 */ /* 0x000fe400000006ff */
[----:B------:R-:W-:Y:S02]  /*6e50*/  SHF.R.S32.HI R4, RZ, 0x1f, R0 ;  /* 0x0000001fff047819 */ /* 0x000fe40000011400 */
[----:B------:R-:W-:-:S04]  /*6e60*/  @P2 LOP3.LUT R2, R2, 0xffffe000, RZ, 0xc0, !PT ;  /* 0xffffe00002022812 */ /* 0x000fc800078ec0ff */
[----:B------:R-:W-:Y:S02]  /*6e70*/  @P2 SHF.R.S32.HI R3, RZ, 0x1f, R2 ;  /* 0x0000001fff032819 */ /* 0x000fe40000011402 */
[----:B------:R-:W-:-:S06]  /*6e80*/  @!P2 CS2R R2, SRZ ;  /* 0x000000000002a805 */ /* 0x000fcc000001ff00 */
[----:B------:R-:W-:Y:S01]  /*6e90*/  IADD3 R2, P1, P0, R2, UR5, R5 ;  /* 0x0000000502027c10 */ /* 0x000fe2000f83e005 */
[C---:B------:R-:W-:Y:S02]  /*6ea0*/  IMAD R5, R4.reuse, c[0x0][0x328], RZ ;  /* 0x0000ca0004057a24 */ /* 0x040fe400078e02ff */
[----:B------:R-:W-:Y:S01]  /*6eb0*/  IMAD R4, R4, c[0x0][0x300], RZ ;  /* 0x0000c00004047a24 */ /* 0x000fe200078e02ff */
[----:B------:R-:W-:Y:S01]  /*6ec0*/  IADD3.X R3, R3, UR4, R6, P1, P0 ;  /* 0x0000000403037c10 */ /* 0x000fe20008fe0406 */
[C---:B------:R-:W-:Y:S01]  /*6ed0*/  IMAD R7, R0.reuse, c[0x0][0x32c], R5 ;  /* 0x0000cb0000077a24 */ /* 0x040fe200078e0205 */
[----:B------:R-:W-:Y:S01]  /*6ee0*/  SHF.R.S32.HI R6, RZ, 0x1f, R9 ;  /* 0x0000001fff067819 */ /* 0x000fe20000011409 */
[C---:B------:R-:W-:Y:S02]  /*6ef0*/  IMAD R8, R0.reuse, c[0x0][0x304], R4 ;  /* 0x0000c10000087a24 */ /* 0x040fe400078e0204 */
[----:B------:R-:W-:-:S04]  /*6f00*/  IMAD.WIDE.U32 R4, R0, c[0x0][0x328], R2 ;  /* 0x0000ca0000047a25 */ /* 0x000fc800078e0002 */
[----:B------:R-:W-:Y:S01]  /*6f10*/  IMAD.WIDE.U32 R2, R0, c[0x0][0x300], R2 ;  /* 0x0000c00000027a25 */ /* 0x000fe200078e0002 */
[----:B------:R-:W-:Y:S02]  /*6f20*/  SEL R0, R6, RZ, !P2 ;  /* 0x000000ff06007207 */ /* 0x000fe40005000000 */
[----:B------:R-:W-:Y:S01]  /*6f30*/  SEL R6, R9, RZ, !P2 ;  /* 0x000000ff09067207 */ /* 0x000fe20005000000 */
[----:B------:R-:W-:Y:S01]  /*6f40*/  IMAD.IADD R5, R5, 0x1, R7 ;  /* 0x0000000105057824 */ /* 0x000fe200078e0207 */
[----:B------:R-:W-:Y:S01]  /*6f50*/  IADD3 R3, R3, R8, RZ ;  /* 0x0000000803037210 */ /* 0x000fe20007ffe0ff */
[C---:B------:R-:W-:Y:S02]  /*6f60*/  IMAD R10, R0.reuse, c[0x0][0x330], RZ ;  /* 0x0000cc00000a7a24 */ /* 0x040fe400078e02ff */
[----:B------:R-:W-:Y:S02]  /*6f70*/  IMAD R0, R0, c[0x0][0x308], RZ ;  /* 0x0000c20000007a24 */ /* 0x000fe400078e02ff */
[----:B------:R-:W-:-:S02]  /*6f80*/  IMAD R10, R6, c[0x0][0x334], R10 ;  /* 0x0000cd00060a7a24 */ /* 0x000fc400078e020a */
[----:B------:R-:W-:-:S04]  /*6f90*/  IMAD.WIDE.U32 R8, R6, c[0x0][0x330], R4 ;  /* 0x0000cc0006087a25 */ /* 0x000fc800078e0004 */
[----:B------:R-:W-:Y:S01]  /*6fa0*/  IMAD R0, R6, c[0x0][0x30c], R0 ;  /* 0x0000c30006007a24 */ /* 0x000fe200078e0200 */
        /* <DEDUP_REMOVED lines=72> */
.L_x_1078:
        /* <DEDUP_REMOVED lines=13> */
.L_x_1832:


//--------------------- .text._ZN7cutlass13device_kernelIN5flash19enable_sm80_to_sm89INS1_16FlashAttnBwdSm80INS1_25CollectiveMainloopBwdSm80ILi2ELi2EN4cute5tupleIJNS5_1CILi128EEES8_NS7_ILi64EEEEEENS_6half_tEfNS_4arch4Sm80ELb0ELb0ELb0ELb1ELb1ELb0ELb0ELb0ELi2ELi4ELi4ELi4ELb0EEENS1_24CollectiveEpilogueBwdGQAISA_fSD_Li256ELb1ELb1EEENS1_19SingleTileSchedulerILb1ELb0ELb0ELi128EEEEEEEEEvNT_6ParamsE --------------------------
	.section	.text._ZN7cutlass13device_kernelIN5flash19enable_sm80_to_sm89INS1_16FlashAttnBwdSm80INS1_25CollectiveMainloopBwdSm80ILi2ELi2EN4cute5tupleIJNS5_1CILi128EEES8_NS7_ILi64EEEEEENS_6half_tEfNS_4arch4Sm80ELb0ELb0ELb0ELb1ELb1ELb0ELb0ELb0ELi2ELi4ELi4ELi4ELb0EEENS1_24CollectiveEpilogueBwdGQAISA_fSD_Li256ELb1ELb1EEENS1_19SingleTileSchedulerILb1ELb0ELb0ELi128EEEEEEEEEvNT_6ParamsE,"ax",@progbits
	.sectioninfo	@"SHI_REGISTERS=255"
	.align	128
.text._ZN7cutlass13device_kernelIN5flash19enable_sm80_to_sm89INS1_16FlashAttnBwdSm80INS1_25CollectiveMainloopBwdSm80ILi2ELi2EN4cute5tupleIJNS5_1CILi128EEES8_NS7_ILi64EEEEEENS_6half_tEfNS_4arch4Sm80ELb0ELb0ELb0ELb1ELb1ELb0ELb0ELb0ELi2ELi4ELi4ELi4ELb0EEENS1_24CollectiveEpilogueBwdGQAISA_fSD_Li256ELb1ELb1EEENS1_19SingleTileSchedulerILb1ELb0ELb0ELi128EEEEEEEEEvNT_6ParamsE:
        .type           _ZN7cutlass13device_kernelIN5flash19enable_sm80_to_sm89INS1_16FlashAttnBwdSm80INS1_25CollectiveMainloopBwdSm80ILi2ELi2EN4cute5tupleIJNS5_1CILi128EEES8_NS7_ILi64EEEEEENS_6half_tEfNS_4arch4Sm80ELb0ELb0ELb0ELb1ELb1ELb0ELb0ELb0ELi2ELi4ELi4ELi4ELb0EEENS1_24CollectiveEpilogueBwdGQAISA_fSD_Li256ELb1ELb1EEENS1_19SingleTileSchedulerILb1ELb0ELb0ELi128EEEEEEEEEvNT_6ParamsE,@function
        .size           _ZN7cutlass13device_kernelIN5flash19enable_sm80_to_sm89INS1_16FlashAttnBwdSm80INS1_25CollectiveMainloopBwdSm80ILi2ELi2EN4cute5tupleIJNS5_1CILi128EEES8_NS7_ILi64EEEEEENS_6half_tEfNS_4arch4Sm80ELb0ELb0ELb0ELb1ELb1ELb0ELb0ELb0ELi2ELi4ELi4ELi4ELb0EEENS1_24CollectiveEpilogueBwdGQAISA_fSD_Li256ELb1ELb1EEENS1_19SingleTileSchedulerILb1ELb0ELb0ELi128EEEEEEEEEvNT_6ParamsE,(.L_x_1833 - _ZN7cutlass13device_kernelIN5flash19enable_sm80_to_sm89INS1_16FlashAttnBwdSm80INS1_25CollectiveMainloopBwdSm80ILi2ELi2EN4cute5tupleIJNS5_1CILi128EEES8_NS7_ILi64EEEEEENS_6half_tEfNS_4arch4Sm80ELb0ELb0ELb0ELb1ELb1ELb0ELb0ELb0ELi2ELi4ELi4ELi4ELb0EEENS1_24CollectiveEpilogueBwdGQAISA_fSD_Li256ELb1ELb1EEENS1_19SingleTileSchedulerILb1ELb0ELb0ELi128EEEEEEEEEvNT_6ParamsE)
        .other          _ZN7cutlass13device_kernelIN5flash19enable_sm80_to_sm89INS1_16FlashAttnBwdSm80INS1_25CollectiveMainloopBwdSm80ILi2ELi2EN4cute5tupleIJNS5_1CILi128EEES8_NS7_ILi64EEEEEENS_6half_tEfNS_4arch4Sm80ELb0ELb0ELb0ELb1ELb1ELb0ELb0ELb0ELi2ELi4ELi4ELi4ELb0EEENS1_24CollectiveEpilogueBwdGQAISA_fSD_Li256ELb1ELb1EEENS1_19SingleTileSchedulerILb1ELb0ELb0ELi128EEEEEEEEEvNT_6ParamsE,@"STO_CUDA_ENTRY STV_DEFAULT"
_ZN7cutlass13device_kernelIN5flash19enable_sm80_to_sm89INS1_16FlashAttnBwdSm80INS1_25CollectiveMainloopBwdSm80ILi2ELi2EN4cute5tupleIJNS5_1CILi128EEES8_NS7_ILi64EEEEEENS_6half_tEfNS_4arch4Sm80ELb0ELb0ELb0ELb1ELb1ELb0ELb0ELb0ELi2ELi4ELi4ELi4ELb0EEENS1_24CollectiveEpilogueBwdGQAISA_fSD_Li256ELb1ELb1EEENS1_19SingleTileSchedulerILb1ELb0ELb0ELi128EEEEEEEEEvNT_6ParamsE:
        /* <DEDUP_REMOVED lines=18> */
.L_x_1080:
        /* <DEDUP_REMOVED lines=8> */
.L_x_1082:
[----:B------:R-:W-:Y:S02]  /*01a0*/  MOV R0, c[0x0][0x3ac] ;  /* 0x0000eb0000007a02 */ /* 0x000fe40000000f00 */
.L_x_1081:
[----:B-1----:R-:W-:-:S05]  /*01b0*/  IMAD.SHL.U32 R2, R16, 0x80, RZ ;  /* 0x0000008010027824 */ /* 0x002fca00078e00ff */
[----:B-----5:R-:W-:-:S04]  /*01c0*/  ISETP.GE.AND P0, PT, R2, R0, PT ;  /* 0x000000000200720c */ /* 0x020fc80003f06270 */
[----:B------:R-:W-:-:S05]  /*01d0*/  SEL R0, R5, 0xffffffff, !P0 ;  /* 0xffffffff05007807 */ /* 0x000fca0004000000 */
[----:B------:R1:W-:Y:S01]  /*01e0*/  STL [R1+0x44], R0 ;  /* 0x0000440001007387 */ /* 0x0003e20000100800 */
[----:B------:R-:W-:Y:S05]  /*01f0*/  BRA `(.L_x_1083) ;  /* 0x0000012000007947 */ /* 0x000fea0003800000 */
.L_x_1079:
[----:B---34-:R-:W-:-:S04]  /*0200*/  ISETP.NE.U32.AND P0, PT, RZ, c[0x0][0x3c8], PT ;  /* 0x0000f200ff007a0c */ /* 0x018fc80003f05070 */
[----:B------:R-:W-:-:S13]  /*0210*/  ISETP.NE.AND.EX P0, PT, RZ, c[0x0][0x3cc], PT, P0 ;  /* 0x0000f300ff007a0c */ /* 0x000fda0003f05300 */
[----:B------:R-:W-:Y:S05]  /*0220*/  @!P0 BRA `(.L_x_1084) ;  /* 0x0000002000008947 */ /* 0x000fea0003800000 */
[----:B------:R1:W5:Y:S01]  /*0230*/  LDG.E R0, [R2.64] ;  /* 0x0000001602007981 */ /* 0x000362000c1e1900 */
[----:B------:R-:W-:Y:S05]  /*0240*/  BRA `(.L_x_1085) ;  /* 0x0000009000007947 */ /* 0x000fea0003800000 */
.L_x_1084:
        /* <DEDUP_REMOVED lines=8> */
.L_x_1086:
[----:B------:R-:W-:Y:S02]  /*02d0*/  MOV R0, c[0x0][0x3ac] ;  /* 0x0000eb0000007a02 */ /* 0x000fe40000000f00 */
.L_x_1085:
[----:B-1----:R-:W-:-:S05]  /*02e0*/  IMAD.SHL.U32 R2, R16, 0x80, RZ ;  /* 0x0000008010027824 */ /* 0x002fca00078e00ff */
[----:B-----5:R-:W-:-:S04]  /*02f0*/  ISETP.GE.AND P0, PT, R2, R0, PT ;  /* 0x000000000200720c */ /* 0x020fc80003f06270 */
[----:B------:R-:W-:-:S05]  /*0300*/  SEL R0, R5, 0xffffffff, !P0 ;  /* 0xffffffff05007807 */ /* 0x000fca0004000000 */
[----:B------:R1:W-:Y:S04]  /*0310*/  STL [R1+0x44], R0 ;  /* 0x0000440001007387 */ /* 0x0003e80000100800 */
.L_x_1083:
        /* <DEDUP_REMOVED lines=37> */
.L_x_1087:
[----:B--2---:R-:W-:-:S04]  /*0570*/  ISETP.NE.U32.AND P0, PT, RZ, c[0x0][0x2e0], PT ;  /* 0x0000b800ff007a0c */ /* 0x004fc80003f05070 */
[----:B------:R-:W-:-:S13]  /*0580*/  ISETP.NE.AND.EX P0, PT, RZ, c[0x0][0x2e4], PT, P0 ;  /* 0x0000b900ff007a0c */ /* 0x000fda0003f05300 */
[----:B------:R-:W-:Y:S05]  /*0590*/  @!P0 BRA `(.L_x_1088) ;  /* 0x0000003000008947 */ /* 0x000fea0003800000 */
[----:B------:R-:W-:-:S05]  /*05a0*/  IMAD.WIDE R2, R40, R13, c[0x0][0x2e0] ;  /* 0x0000b80028027625 */ /* 0x000fca00078e020d */
[----:B------:R1:W5:Y:S01]  /*05b0*/  LDG.E R12, [R2.64] ;  /* 0x00000016020c7981 */ /* 0x000362000c1e1900 */
[----:B------:R-:W-:Y:S05]  /*05c0*/  BRA `(.L_x_1089) ;  /* 0x0000004000007947 */ /* 0x000fea0003800000 */
.L_x_1088:
[----:B------:R-:W-:Y:S05]  /*05d0*/  @!P2 BRA `(.L_x_1089) ;  /* 0x000000300000a947 */ /* 0x000fea0003800000 */
[----:B------:R1:W2:Y:S04]  /*05e0*/  LDG.E R0, [R2.64] ;  /* 0x0000001602007981 */ /* 0x0002a8000c1e1900 */
[----:B-1----:R-:W2:Y:S02]  /*05f0*/  LDG.E R2, [R2.64+0x4] ;  /* 0x0000041602027981 */ /* 0x002ea4000c1e1900 */
[----:B--2---:R-:W-:Y:S02]  /*0600*/  IADD3 R12, -R0, R2, RZ ;  /* 0x00000002000c7210 */ /* 0x004fe40007ffe1ff */
.L_x_1089:
        /* <DEDUP_REMOVED lines=117> */
[----:B------:R-:W-:Y:S02]  /*0d60*/  IMAD R8, R33, c[0x0][0x27c], R8 ;  /* 0x00009f0021087a24 */ /* 0x000fe400078e0208 */
[----:B------:R-:W-:-:S02]  /*0d70*/  IMAD.IADD R11, R7, 0x1, R26 ;  /* 0x00000001070b7824 */ /* 0x000fc400078e021a */
[----:B------:R-:W-:Y:S01]  /*0d80*/  IMAD.IADD R7, R13, 0x1, R10 ;  /* 0x000000010d077824 */ /* 0x000fe200078e020a */
[----:B------:R-:W-:Y:S01]  /*0d90*/  IADD3.X R26, R31, R21, R8, P0, !PT ;  /* 0x000000151f1a7210 */ /* 0x000fe200007fe408 */
[----:B------:R-:W-:Y:S02]  /*0da0*/  IMAD.MOV.U32 R10, RZ, RZ, R6 ;  /* 0x000000ffff0a7224 */ /* 0x000fe400078e0006 */
[----:B------:R-:W-:Y:S02]  /*0db0*/  IMAD.MOV.U32 R6, RZ, RZ, R12 ;  /* 0x000000ffff067224 */ /* 0x000fe400078e000c */
[C---:B------:R-:W-:Y:S02]  /*0dc0*/  IMAD R12, R0.reuse, c[0x0][0x1e8], RZ ;  /* 0x00007a00000c7a24 */ /* 0x040fe400078e02ff */
[----:B------:R-:W-:Y:S02]  /*0dd0*/  IMAD R0, R0, c[0x0][0x1b8], RZ ;  /* 0x00006e0000007a24 */ /* 0x000fe400078e02ff */
[----:B------:R-:W-:-:S02]  /*0de0*/  IMAD.MOV.U32 R8, RZ, RZ, R4 ;  /* 0x000000ffff087224 */ /* 0x000fc400078e0004 */
        /* <DEDUP_REMOVED lines=217> */
.L_x_1092:
[----:B------:R-:W-:Y:S05]  /*1b80*/  BSYNC B0 ;  /* 0x0000000000007941 */ /* 0x000fea0003800000 */
.L_x_1091:
        /* <DEDUP_REMOVED lines=109> */
.L_x_1095:
        /* <DEDUP_REMOVED lines=167> */
.L_x_1093:
        /* <DEDUP_REMOVED lines=747> */
.L_x_1094:
        /* <DEDUP_REMOVED lines=280> */
.L_x_1090:
[----:B------:R-:W-:Y:S05]  /*6d00*/  @P1 EXIT ;  /* 0x000000000000194d */ /* 0x000fea0003800000 */
[----:B------:R-:W2:Y:S01]  /*6d10*/  LDL.LU R8, [R1+0x44] ;  /* 0x0000440001087983 */ /* 0x000ea20000300800 */
[----:B------:R-:W-:Y:S01]  /*6d20*/  ISETP.NE.U32.AND P1, PT, RZ, c[0x0][0x360], PT ;  /* 0x0000d800ff007a0c */ /* 0x000fe20003f25070 */
[----:B------:R-:W-:-:S03]  /*6d30*/  ULDC.64 UR8, c[0x0][0x118] ;  /* 0x0000460000087ab9 */ /* 0x000fc60000000a00 */
[----:B------:R-:W-:-:S13]  /*6d40*/  ISETP.NE.AND.EX P1, PT, RZ, c[0x0][0x364], PT, P1 ;  /* 0x0000d900ff007a0c */ /* 0x000fda0003f25310 */
[----:B-1----:R-:W-:Y:S01]  /*6d50*/  @P1 IMAD.MOV.U32 R2, RZ, RZ, 0x4 ;  /* 0x00000004ff021424 */ /* 0x002fe200078e00ff */
[----:B------:R-:W1:Y:S01]  /*6d60*/  S2UR UR6, SR_CTAID.X ;  /* 0x00000000000679c3 */ /* 0x000e620000002500 */
[----:B------:R-:W3:Y:S02]  /*6d70*/  S2R R5, SR_CTAID.Y ;  /* 0x0000000000057919 */ /* 0x000ee40000002600 */
[----:B--2---:R-:W-:-:S06]  /*6d80*/  @P1 IMAD.WIDE R2, R8, R2, c[0x0][0x360] ;  /* 0x0000d80008021625 */ /* 0x004fcc00078e0202 */
[----:B------:R2:W4:Y:S01]  /*6d90*/  @P1 LDG.E R2, [R2.64] ;  /* 0x0000000802021981 */ /* 0x000522000c1e1900 */
[----:B------:R-:W-:Y:S01]  /*6da0*/  IMAD.MOV.U32 R0, RZ, RZ, 0x1 ;  /* 0x00000001ff007424 */ /* 0x000fe200078e00ff */
[----:B------:R-:W-:Y:S01]  /*6db0*/  ULDC UR5, c[0x0][0x358] ;  /* 0x0000d60000057ab9 */ /* 0x000fe20000000800 */
[----:B---3--:R-:W-:Y:S01]  /*6dc0*/  IMAD.MOV.U32 R7, RZ, RZ, R5 ;  /* 0x000000ffff077224 */ /* 0x008fe200078e0005 */
[----:B------:R-:W3:Y:S01]  /*6dd0*/  S2R R10, SR_TID.X ;  /* 0x00000000000a7919 */ /* 0x000ee20000002100 */
[----:B-1----:R-:W-:-:S03]  /*6de0*/  UIMAD UR5, UR6, UR5, URZ ;  /* 0x00000005060572a4 */ /* 0x002fc6000f8e023f */
[----:B------:R-:W-:Y:S01]  /*6df0*/  BAR.SYNC.DEFER_BLOCKING 0x1, 0x100 ;  /* 0x0044000000007b1d */ /* 0x000fe20000010000 */
[----:B------:R-:W-:Y:S01]  /*6e00*/  ISETP.NE.AND P0, PT, R0, c[0x0][0x338], PT ;  /* 0x0000ce0000007a0c */ /* 0x000fe20003f05270 */
[C---:B------:R-:W-:Y:S01]  /*6e10*/  IMAD R0, R8.reuse, c[0x0][0x2f4], RZ ;  /* 0x0000bd0008007a24 */ /* 0x040fe200078e02ff */
[----:B------:R-:W-:Y:S02]  /*6e20*/  SHF.R.S32.HI R16, RZ, 0x1f, R8 ;  /* 0x0000001fff107819 */ /* 0x000fe40000011408 */
[----:B-----5:R-:W-:Y:S01]  /*6e30*/  SEL R12, R8, RZ, !P1 ;  /* 0x000000ff080c7207 */ /* 0x020fe20004800000 */
[----:B------:R-:W-:Y:S01]  /*6e40*/  ULDC UR4, c[0x0][0x2f4] ;  /* 0x0000bd0000047ab9 */ /* 0x000fe20000000800 */
[----:B------:R-:W-:Y:S01]  /*6e50*/  SHF.R.S32.HI R4, RZ, 0x1f, R0 ;  /* 0x0000001fff047819 */ /* 0x000fe20000011400 */
[----:B------:R-:W-:Y:S01]  /*6e60*/  UIMAD UR5, UR5, UR4, URZ ;  /* 0x00000004050572a4 */ /* 0x000fe2000f8e023f */
[----:B------:R-:W-:Y:S01]  /*6e70*/  BSSY B0, `(.L_x_1096) ;  /* 0x000001c000007945 */ /* 0x000fe20003800000 */
[----:B------:R-:W-:-:S02]  /*6e80*/  SEL R16, R16, RZ, !P1 ;  /* 0x000000ff10107207 */ /* 0x000fc40004800000 */
[----:B------:R-:W-:Y:S02]  /*6e90*/  USHF.R.S32.HI UR4, URZ, 0x1f, UR5 ;  /* 0x0000001f3f047899 */ /* 0x000fe40008011405 */
[----:B--2---:R-:W-:-:S05]  /*6ea0*/  @P0 IMAD.HI.U32 R3, R5, c[0x0][0x33c], RZ ;  /* 0x0000cf0005030a27 */ /* 0x004fca00078e00ff */
[----:B------:R-:W-:-:S04]  /*6eb0*/  @P0 SHF.R.U32.HI R7, RZ, c[0x0][0x340], R3 ;  /* 0x0000d000ff070a19 */ /* 0x000fc80000011603 */
[--C-:B------:R-:W-:Y:S01]  /*6ec0*/  IADD3 R0, P2, P0, R0, UR5, R7.reuse ;  /* 0x0000000500007c10 */ /* 0x100fe2000f85e007 */
[--C-:B------:R-:W-:Y:S01]  /*6ed0*/  IMAD.MOV R6, RZ, RZ, -R7.reuse ;  /* 0x000000ffff067224 */ /* 0x100fe200078e0a07 */
[----:B------:R-:W-:-:S03]  /*6ee0*/  SHF.R.S32.HI R13, RZ, 0x1f, R7 ;  /* 0x0000001fff0d7819 */ /* 0x000fc60000011407 */
[----:B------:R-:W-:Y:S02]  /*6ef0*/  IMAD.SHL.U32 R14, R0, 0x4, RZ ;  /* 0x00000004000e7824 */ /* 0x000fe400078e00ff */
[----:B------:R-:W-:Y:S02]  /*6f00*/  IMAD R6, R6, c[0x0][0x338], R5 ;  /* 0x0000ce0006067a24 */ /* 0x000fe400078e0205 */
[----:B----4-:R-:W-:-:S05]  /*6f10*/  @P1 IMAD R2, R8, 0x80, R2 ;  /* 0x0000008008021824 */ /* 0x010fca00078e0202 */
[----:B------:R-:W-:-:S04]  /*6f20*/  @P1 SHF.R.S32.HI R3, RZ, 0x1f, R2 ;  /* 0x0000001fff031819 */ /* 0x000fc80000011402 */
[----:B------:R-:W-:Y:S02]  /*6f30*/  @P1 LEA.HI R3, R3, R2, RZ, 0x7 ;  /* 0x0000000203031211 */ /* 0x000fe400078f38ff */
[----:B------:R-:W-:Y:S02]  /*6f40*/  IADD3.X R2, R4, UR4, R13, P2, P0 ;  /* 0x0000000404027c10 */ /* 0x000fe400097e040d */
[----:B---3--:R-:W-:Y:S01]  /*6f50*/  ISETP.NE.AND P2, PT, R10, RZ, PT ;  /* 0x000000ff0a00720c */ /* 0x008fe20003f45270 */
[----:B------:R-:W-:Y:S01]  /*6f60*/  @P1 IMAD.SHL.U32 R3, R3, 0x40, RZ ;  /* 0x0000004003031824 */ /* 0x000fe200078e00ff */
[----:B------:R-:W-:Y:S02]  /*6f70*/  SHF.L.U64.HI R15, R0, 0x2, R2 ;  /* 0x00000002000f7819 */ /* 0x000fe40000010202 */
[----:B------:R-:W-:Y:S02]  /*6f80*/  IADD3 R4, P0, R14, c[0x0][0x350], RZ ;  /* 0x0000d4000e047a10 */ /* 0x000fe40007f1e0ff */
[----:B------:R-:W-:-:S02]  /*6f90*/  @P1 LOP3.LUT R2, R3, 0xffffe000, RZ, 0xc0, !PT ;  /* 0xffffe00003021812 */ /* 0x000fc400078ec0ff */
[----:B------:R-:W-:Y:S02]  /*6fa0*/  IADD3.X R5, R15, c[0x0][0x354], RZ, P0, !PT ;  /* 0x0000d5000f057a10 */ /* 0x000fe400007fe4ff */
[----:B------:R-:W-:Y:S02]  /*6fb0*/  @P1 SHF.R.S32.HI R3, RZ, 0x1f, R2 ;  /* 0x0000001fff031819 */ /* 0x000fe40000011402 */
[----:B------:R-:W-:Y:S01]  /*6fc0*/  @!P1 CS2R R2, SRZ ;  /* 0x0000000000029805 */ /* 0x000fe2000001ff00 */
[----:B------:R-:W-:Y:S05]  /*6fd0*/  @P2 BRA `(.L_x_1097) ;  /* 0x0000005000002947 */ /* 0x000fea0003800000 */
.L_x_1098:
[----:B------:R-:W2:Y:S01]  /*6fe0*/  LDG.E.STRONG.GPU R0, [R4.64] ;  /* 0x0000000804007981 */ /* 0x000ea2000c1ef900 */
[----:B------:R-:W-:Y:S01]  /*6ff0*/  YIELD ;  /* 0x0000000000007946 */ /* 0x000fe20003800000 */
[----:B--2---:R-:W-:Y:S01]  /*7000*/  ISETP.NE.AND P0, PT, R0, R6, PT ;  /* 0x000000060000720c */ /* 0x004fe20003f05270 */
[----:B------:R-:W-:-:S12]  /*7010*/  CCTL.IVALL ;  /* 0x00000000ff00798f */ /* 0x000fd80002000000 */
[----:B------:R-:W-:Y:S05]  /*7020*/  @P0 BRA `(.L_x_1098) ;  /* 0xffffffb000000947 */ /* 0x000fea000383ffff */
.L_x_1097:
[----:B------:R-:W-:Y:S05]  /*7030*/  BSYNC B0 ;  /* 0x0000000000007941 */ /* 0x000fea0003800000 */
.L_x_1096:
[----:B------:R-:W-:Y:S01]  /*7040*/  MOV R17, 0xffffffff ;  /* 0xffffffff00117802 */ /* 0x000fe20000000f00 */
[----:B------:R-:W-:Y:S05]  /*7050*/  BRA.CONV ~URZ, `(.L_x_1099) ;  /* 0x000000237f007947 */ /* 0x000fea000b800000 */
[----:B------:R-:W-:Y:S02]  /*7060*/  MOV R8, 0x7080 ;  /* 0x0000708000087802 */ /* 0x000fe40000000f00 */
[----:B------:R-:W-:Y:S05]  /*7070*/  CALL.REL.NOINC `($__internal_7_$__cuda_sm70_warpsync) ;  /* 0x0000089000007944 */ /* 0x000fea0003c00000 */
.L_x_1099:
[----:B------:R-:W-:Y:S01]  /*7080*/  USHF.L.U32 UR5, UR6, 0xd, URZ ;  /* 0x0000000d06057899 */ /* 0x000fe2000800063f */
[----:B------:R-:W-:Y:S01]  /*7090*/  SHF.R.S32.HI R8, RZ, 0x1f, R10 ;  /* 0x0000001fff087819 */ /* 0x000fe2000001140a */
[----:B------:R-:W-:Y:S01]  /*70a0*/  IMAD R0, R13, c[0x0][0x328], RZ ;  /* 0x0000ca000d007a24 */ /* 0x000fe200078e02ff */
[----:B------:R-:W-:-:S06]  /*70b0*/  NOP ;  /* 0x0000000000007918 */ /* 0x000fcc0000000000 */
[----:B------:R-:W-:Y:S01]  /*70c0*/  USHF.R.S32.HI UR4, URZ, 0x1f, UR5 ;  /* 0x0000001f3f047899 */ /* 0x000fe20008011405 */
[----:B------:R-:W-:Y:S01]  /*70d0*/  IADD3 R10, P1, P0, R2, UR5, R10 ;  /* 0x00000005020a7c10 */ /* 0x000fe2000f83e00a */
[----:B------:R-:W-:-:S04]  /*70e0*/  IMAD R0, R7, c[0x0][0x32c], R0 ;  /* 0x0000cb0007007a24 */ /* 0x000fc800078e0200 */
[----:B------:R-:W-:Y:S01]  /*70f0*/  IADD3.X R11, R3, UR4, R8, P1, P0 ;  /* 0x00000004030b7c10 */ /* 0x000fe20008fe0408 */
[----:B------:R-:W-:-:S04]  /*7100*/  IMAD R8, R16, c[0x0][0x330], RZ ;  /* 0x0000cc0010087a24 */ /* 0x000fc800078e02ff */
        /* <DEDUP_REMOVED lines=41> */
[----:B-1----:R-:W-:Y:S05]  /*73a0*/  CALL.REL.NOINC `($__internal_7_$__cuda_sm70_warpsync) ;  /* 0x0000056000007944 */ /* 0x002fea0003c00000 */
.L_x_1100:
        /* <DEDUP_REMOVED lines=12> */
.L_x_1102:
[----:B------:R-:W-:Y:S05]  /*7470*/  BSYNC B0 ;  /* 0x0000000000007941 */ /* 0x000fea0003800000 */
.L_x_1101:
[----:B--2---:R-:W-:Y:S01]  /*7480*/  IADD3 R4, P0, R14, c[0x0][0x348], RZ ;  /* 0x0000d2000e047a10 */ /* 0x004fe20007f1e0ff */
[----:B------:R-:W-:Y:S03]  /*7490*/  BSSY B0, `(.L_x_1103) ;  /* 0x0000008000007945 */ /* 0x000fe60003800000 */
[----:B------:R-:W-:Y:S01]  /*74a0*/  IADD3.X R5, R15, c[0x0][0x34c], RZ, P0, !PT ;  /* 0x0000d3000f057a10 */ /* 0x000fe200007fe4ff */
[----:B------:R-:W-:Y:S05]  /*74b0*/  @P2 BRA `(.L_x_1104) ;  /* 0x0000005000002947 */ /* 0x000fea0003800000 */
.L_x_1105:
[----:B------:R-:W2:Y:S01]  /*74c0*/  LDG.E.STRONG.GPU R0, [R4.64] ;  /* 0x0000000804007981 */ /* 0x000ea2000c1ef900 */
[----:B------:R-:W-:Y:S01]  /*74d0*/  YIELD ;  /* 0x0000000000007946 */ /* 0x000fe20003800000 */
[----:B--2---:R-:W-:Y:S01]  /*74e0*/  ISETP.NE.AND P0, PT, R0, R6, PT ;  /* 0x000000060000720c */ /* 0x004fe20003f05270 */
[----:B------:R-:W-:-:S12]  /*74f0*/  CCTL.IVALL ;  /* 0x00000000ff00798f */ /* 0x000fd80002000000 */
[----:B------:R-:W-:Y:S05]  /*7500*/  @P0 BRA `(.L_x_1105) ;  /* 0xffffffb000000947 */ /* 0x000fea000383ffff */
.L_x_1104:
[----:B------:R-:W-:Y:S05]  /*7510*/  BSYNC B0 ;  /* 0x0000000000007941 */ /* 0x000fea0003800000 */
.L_x_1103:
[----:B------:R-:W-:Y:S05]  /*7520*/  BRA.CONV ~URZ, `(.L_x_1106) ;  /* 0x000000237f007947 */ /* 0x000fea000b800000 */
[----:B------:R-:W-:Y:S02]  /*7530*/  MOV R8, 0x7550 ;  /* 0x0000755000087802 */ /* 0x000fe40000000f00 */
[----:B-1----:R-:W-:Y:S05]  /*7540*/  CALL.REL.NOINC `($__internal_7_$__cuda_sm70_warpsync) ;  /* 0x000003c000007944 */ /* 0x002fea0003c00000 */
.L_x_1106:
[----:B-1----:R-:W-:Y:S01]  /*7550*/  MOV R2, R10 ;  /* 0x0000000a00027202 */ /* 0x002fe20000000f00 */
[----:B------:R-:W-:Y:S01]  /*7560*/  IMAD R0, R13, c[0x0][0x300], RZ ;  /* 0x0000c0000d007a24 */ /* 0x000fe200078e02ff */
        /* <DEDUP_REMOVED lines=46> */
.L_x_1107:
        /* <DEDUP_REMOVED lines=12> */
        .weak           $__internal_7_$__cuda_sm70_warpsync
        .type           $__internal_7_$__cuda_sm70_warpsync,@function
        .size           $__internal_7_$__cuda_sm70_warpsync,(.L_x_1833 - $__internal_7_$__cuda_sm70_warpsync)
$__internal_7_$__cuda_sm70_warpsync:
[----:B------:R-:W-:Y:S01]  /*7910*/  MOV R9, 0x0 ;  /* 0x0000000000097802 */ /* 0x000fe20000000f00 */
[----:B------:R-:W-:Y:S04]  /*7920*/  WARPSYNC R17 ;  /* 0x0000001100007348 */ /* 0x000fe80003800000 */
[----:B------:R-:W-:Y:S05]  /*7930*/  RET.REL.NODEC R8 `(_ZN7cutlass13device_kernelIN5flash19enable_sm80_to_sm89INS1_16FlashAttnBwdSm80INS1_25CollectiveMainloopBwdSm80ILi2ELi2EN4cute5tupleIJNS5_1CILi128EEES8_NS7_ILi64EEEEEENS_6half_tEfNS_4arch4Sm80ELb0ELb0ELb0ELb1ELb1ELb0ELb0ELb0ELi2ELi4ELi4ELi4ELb0EEENS1_24CollectiveEpilogueBwdGQAISA_fSD_Li256ELb1ELb1EEENS1_19SingleTileSchedulerILb1ELb0ELb0ELi128EEEEEEEEEvNT_6ParamsE) ;  /* 0xffff86c008007950 */ /* 0x000fea0003c3ffff */
.L_x_1108:
        /* <DEDUP_REMOVED lines=12> */
.L_x_1833:


//--------------------- .text._ZN7cutlass13device_kernelIN5flash19enable_sm80_to_sm89INS1_16FlashAttnBwdSm80INS1_25CollectiveMainloopBwdSm80ILi2ELi2EN4cute5tupleIJNS5_1CILi128EEES8_NS7_ILi64EEEEEENS_6half_tEfNS_4arch4Sm80ELb0ELb1ELb0ELb0ELb0ELb0ELb0ELb0ELi2ELi4ELi4ELi4ELb0EEENS1_21CollectiveEpilogueBwdISA_SB_SD_Li256ELb0ELb0ELi2EEENS1_19SingleTileSchedulerILb0ELb0ELb0ELi128EEEEEEEEEvNT_6ParamsE --------------------------
	.section	.text._ZN7cutlass13device_kernelIN5flash19enable_sm80_to_sm89INS1_16FlashAttnBwdSm80INS1_25CollectiveMainloopBwdSm80ILi2ELi2EN4cute5tupleIJNS5_1CILi128EEES8_NS7_ILi64EEEEEENS_6half_tEfNS_4arch4Sm80ELb0ELb1ELb0ELb0ELb0ELb0ELb0ELb0ELi2ELi4ELi4ELi4ELb0EEENS1_21CollectiveEpilogueBwdISA_SB_SD_Li256ELb0ELb0ELi2EEENS1_19SingleTileSchedulerILb0ELb0ELb0ELi128EEEEEEEEEvNT_6ParamsE,"ax",@progbits
	.sectioninfo	@"SHI_REGISTERS=255"
	.align	128
.text._ZN7cutlass13device_kernelIN5flash19enable_sm80_to_sm89INS1_16FlashAttnBwdSm80INS1_25CollectiveMainloopBwdSm80ILi2ELi2EN4cute5tupleIJNS5_1CILi128EEES8_NS7_ILi64EEEEEENS_6half_tEfNS_4arch4Sm80ELb0ELb1ELb0ELb0ELb0ELb0ELb0ELb0ELi2ELi4ELi4ELi4ELb0EEENS1_21CollectiveEpilogueBwdISA_SB_SD_Li256ELb0ELb0ELi2EEENS1_19SingleTileSchedulerILb0ELb0ELb0ELi128EEEEEEEEEvNT_6ParamsE:
        .type           _ZN7cutlass13device_kernelIN5flash19enable_sm80_to_sm89INS1_16FlashAttnBwdSm80INS1_25CollectiveMainloopBwdSm80ILi2ELi2EN4cute5tupleIJNS5_1CILi128EEES8_NS7_ILi64EEEEEENS_6half_tEfNS_4arch4Sm80ELb0ELb1ELb0ELb0ELb0ELb0ELb0ELb0ELi2ELi4ELi4ELi4ELb0EEENS1_21CollectiveEpilogueBwdISA_SB_SD_Li256ELb0ELb0ELi2EEENS1_19SingleTileSchedulerILb0ELb0ELb0ELi128EEEEEEEEEvNT_6ParamsE,@function
        .size           _ZN7cutlass13device_kernelIN5flash19enable_sm80_to_sm89INS1_16FlashAttnBwdSm80INS1_25CollectiveMainloopBwdSm80ILi2ELi2EN4cute5tupleIJNS5_1CILi128EEES8_NS7_ILi64EEEEEENS_6half_tEfNS_4arch4Sm80ELb0ELb1ELb0ELb0ELb0ELb0ELb0ELb0ELi2ELi4ELi4ELi4ELb0EEENS1_21CollectiveEpilogueBwdISA_SB_SD_Li256ELb0ELb0ELi2EEENS1_19SingleTileSchedulerILb0ELb0ELb0ELi128EEEEEEEEEvNT_6ParamsE,(.L_x_1835 - _ZN7cutlass13device_kernelIN5flash19enable_sm80_to_sm89INS1_16FlashAttnBwdSm80INS1_25CollectiveMainloopBwdSm80ILi2ELi2EN4cute5tupleIJNS5_1CILi128EEES8_NS7_ILi64EEEEEENS_6half_tEfNS_4arch4Sm80ELb0ELb1ELb0ELb0ELb0ELb0ELb0ELb0ELi2ELi4ELi4ELi4ELb0EEENS1_21CollectiveEpilogueBwdISA_SB_SD_Li256ELb0ELb0ELi2EEENS1_19SingleTileSchedulerILb0ELb0ELb0ELi128EEEEEEEEEvNT_6ParamsE)
        .other          _ZN7cutlass13device_kernelIN5flash19enable_sm80_to_sm89INS1_16FlashAttnBwdSm80INS1_25CollectiveMainloopBwdSm80ILi2ELi2EN4cute5tupleIJNS5_1CILi128EEES8_NS7_ILi64EEEEEENS_6half_tEfNS_4arch4Sm80ELb0ELb1ELb0ELb0ELb0ELb0ELb0ELb0ELi2ELi4ELi4ELi4ELb0EEENS1_21CollectiveEpilogueBwdISA_SB_SD_Li256ELb0ELb0ELi2EEENS1_19SingleTileSchedulerILb0ELb0ELb0ELi128EEEEEEEEEvNT_6ParamsE,@"STO_CUDA_ENTRY STV_DEFAULT"
_ZN7cutlass13device_kernelIN5flash19enable_sm80_to_sm89INS1_16FlashAttnBwdSm80INS1_25CollectiveMainloopBwdSm80ILi2ELi2EN4cute5tupleIJNS5_1CILi128EEES8_NS7_ILi64EEEEEENS_6half_tEfNS_4arch4Sm80ELb0ELb1ELb0ELb0ELb0ELb0ELb0ELb0ELi2ELi4ELi4ELi4ELb0EEENS1_21CollectiveEpilogueBwdISA_SB_SD_Li256ELb0ELb0ELi2EEENS1_19SingleTileSchedulerILb0ELb0ELb0ELi128EEEEEEEEEvNT_6ParamsE:
[----:B------:R-:W-:-:S03]  /*0000*/  MOV R1, c[0x0][0x28] ;  /* 0x00000a0000017a02 */ /* 0x000fc60000000f00 */
[----:B------:R-:W1:Y:S01]  /*0010*/  S2UR UR23, SR_CTAID.Z ;  /* 0x00000000001779c3 */ /* 0x000e620000002700 */
[----:B------:R-:W-:Y:S02]  /*0020*/  IADD3 R1, R1, -0x10, RZ ;  /* 0xfffffff001017810 */ /* 0x000fe40007ffe0ff */
[----:B-1----:R-:W-:-:S13]  /*0030*/  ISETP.LE.AND P0, PT, RZ, UR23, PT ;  /* 0x00000017ff007c0c */ /* 0x002fda000bf03270 */
[----:B------:R-:W-:Y:S05]  /*0040*/  @!P0 EXIT ;  /* 0x000000000000894d */ /* 0x000fea0003800000 */
[----:B------:R-:W1:Y:S01]  /*0050*/  S2UR UR22, SR_CTAID.X ;  /* 0x00000000001679c3 */ /* 0x000e620000002500 */
[----:B------:R-:W2:Y:S01]  /*0060*/  S2R R190, SR_TID.X ;  /* 0x0000000000be7919 */ /* 0x000ea20000002100 */
[----:B------:R-:W-:Y:S02]  /*0070*/  ULDC UR5, c[0x0][0x168] ;  /* 0x00005a0000057ab9 */ /* 0x000fe40000000800 */
[----:B------:R-:W-:-:S04]  /*0080*/  UIADD3 UR7, UR5, 0x7f, URZ ;  /* 0x0000007f05077890 */ /* 0x000fc8000fffe03f */
[----:B------:R-:W3:Y:S01]  /*0090*/  S2UR UR4, SR_CTAID.Y ;  /* 0x00000000000479c3 */ /* 0x000ee20000002600 */
[----:B------:R-:W-:-:S04]  /*00a0*/  USHF.R.S32.HI UR6, URZ, 0x1f, UR7 ;  /* 0x0000001f3f067899 */ /* 0x000fc80008011407 */
[----:B------:R-:W-:-:S04]  /*00b0*/  ULEA.HI UR6, UR6, UR7, URZ, 0x7 ;  /* 0x0000000706067291 */ /* 0x000fc8000f8f383f */
[----:B------:R-:W-:Y:S01]  /*00c0*/  USHF.R.S32.HI UR27, URZ, 0x7, UR6 ;  /* 0x000000073f1b7899 */ /* 0x000fe20008011406 */
[----:B-1----:R-:W-:Y:S02]  /*00d0*/  ISETP.LE.AND P0, PT, RZ, UR22, PT ;  /* 0x00000016ff007c0c */ /* 0x002fe4000bf03270 */
[----:B---3--:R-:W-:-:S11]  /*00e0*/  MOV R132, UR4 ;  /* 0x0000000400847c02 */ /* 0x008fd60008000f00 */
[----:B------:R-:W-:Y:S05]  /*00f0*/  @!P0 BRA `(.L_x_1109) ;  /* 0x000000b000008947 */ /* 0x000fea0003800000 */
[----:B--2---:R-:W-:Y:S02]  /*0100*/  UIADD3 UR5, UR5, 0xff, URZ ;  /* 0x000000ff05057890 */ /* 0x004fe4000fffe03f */
        /* <DEDUP_REMOVED lines=10> */
.L_x_1109:
[----:B--2---:R-:W-:Y:S01]  /*01b0*/  USHF.L.U32 UR9, UR22, 0x7, URZ ;  /* 0x0000000716097899 */ /* 0x004fe2000800063f */
[----:B------:R-:W-:Y:S01]  /*01c0*/  PLOP3.LUT P1, PT, PT, PT, PT, 0x80, 0x0 ;  /* 0x000000000000781c */ /* 0x000fe20003f2f070 */
[----:B------:R-:W-:Y:S01]  /*01d0*/  ULDC UR5, c[0x0][0x198] ;  /* 0x0000660000057ab9 */ /* 0x000fe20000000800 */
[----:B------:R-:W-:Y:S01]  /*01e0*/  CS2R R126, SRZ ;  /* 0x00000000007e7805 */ /* 0x000fe2000001ff00 */
[----:B------:R-:W-:Y:S01]  /*01f0*/  ULDC UR4, c[0x0][0x168] ;  /* 0x00005a0000047ab9 */ /* 0x000fe20000000800 */
[----:B------:R-:W-:Y:S01]  /*0200*/  CS2R R124, SRZ ;  /* 0x00000000007c7805 */ /* 0x000fe2000001ff00 */
[----:B------:R-:W-:Y:S01]  /*0210*/  UIADD3 UR4, UR9, UR4, -UR5 ;  /* 0x0000000409047290 */ /* 0x000fe2000fffe805 */
[----:B------:R-:W-:Y:S01]  /*0220*/  CS2R R130, SRZ ;  /* 0x0000000000827805 */ /* 0x000fe2000001ff00 */
[----:B------:R-:W-:Y:S01]  /*0230*/  ULDC.64 UR32, c[0x0][0x118] ;  /* 0x0000460000207ab9 */ /* 0x000fe20000000a00 */
[----:B------:R-:W-:Y:S01]  /*0240*/  CS2R R128, SRZ ;  /* 0x0000000000807805 */ /* 0x000fe2000001ff00 */
[----:B------:R-:W-:Y:S01]  /*0250*/  CS2R R122, SRZ ;  /* 0x00000000007a7805 */ /* 0x000fe2000001ff00 */
[----:B------:R-:W-:Y:S01]  /*0260*/  CS2R R120, SRZ ;  /* 0x0000000000787805 */ /* 0x000fe2000001ff00 */
[----:B------:R-:W-:Y:S01]  /*0270*/  IMAD.U32 R2, RZ, RZ, UR4 ;  /* 0x00000004ff027e24 */ /* 0x000fe2000f8e00ff */
[----:B------:R-:W-:Y:S01]  /*0280*/  CS2R R118, SRZ ;  /* 0x0000000000767805 */ /* 0x000fe2000001ff00 */
[----:B------:R-:W-:Y:S01]  /*0290*/  CS2R R116, SRZ ;  /* 0x0000000000747805 */ /* 0x000fe2000001ff00 */
[----:B------:R-:W-:Y:S01]  /*02a0*/  CS2R R110, SRZ ;  /* 0x00000000006e7805 */ /* 0x000fe2000001ff00 */
[----:B------:R-:W-:Y:S01]  /*02b0*/  CS2R R108, SRZ ;  /* 0x00000000006c7805 */ /* 0x000fe2000001ff00 */
[----:B------:R-:W-:Y:S01]  /*02c0*/  IADD3 R2, R2, -c[0x0][0x2a4], RZ ;  /* 0x8000a90002027a10 */ /* 0x000fe20007ffe0ff */
        /* <DEDUP_REMOVED lines=11> */
[----:B------:R-:W1:Y:S01]  /*0380*/  R2UR UR13, R0 ;  /* 0x00000000000d73c2 */ /* 0x000e6200000e0000 */
        /* <DEDUP_REMOVED lines=13> */
[----:B-1----:R-:W-:-:S04]  /*0460*/  USHF.R.S32.HI UR13, URZ, 0x7, UR13 ;  /* 0x000000073f0d7899 */ /* 0x002fc8000801140d */
[----:B------:R-:W-:-:S04]  /*0470*/  UISETP.LT.AND UP0, UPT, URZ, UR13, UPT ;  /* 0x0000000d3f00728c */ /* 0x000fc8000bf01270 */
[----:B------:R-:W-:-:S04]  /*0480*/  USEL UR13, URZ, UR13, !UP0 ;  /* 0x0000000d3f0d7287 */ /* 0x000fc8000c000000 */
[----:B------:R-:W-:-:S06]  /*0490*/  UISETP.GT.AND UP0, UPT, UR27, UR13, UPT ;  /* 0x0000000d1b00728c */ /* 0x000fcc000bf04270 */
[----:B------:R-:W-:-:S13]  /*04a0*/  PLOP3.LUT P0, PT, PT, PT, UP0, 0x80, 0x0 ;  /* 0x000000000000781c */ /* 0x000fda0003f0f008 */
[----:B------:R-:W-:Y:S05]  /*04b0*/  @!P0 BRA `(.L_x_1110) ;  /* 0x0000785000008947 */ /* 0x000fea0003800000 */
[----:B------:R-:W-:Y:S01]  /*04c0*/  IMAD.MOV.U32 R0, RZ, RZ, c[0x0][0x248] ;  /* 0x00009200ff007624 */ /* 0x000fe200078e00ff */
[----:B------:R-:W-:Y:S01]  /*04d0*/  SHF.R.S32.HI R9, RZ, 0x1f, R190 ;  /* 0x0000001fff097819 */ /* 0x000fe200000114be */
[----:B------:R-:W-:Y:S01]  /*04e0*/  IMAD.SHL.U32 R194, R190, 0x4, RZ ;  /* 0x00000004bec27824 */ /* 0x000fe200078e00ff */
[----:B------:R-:W-:Y:S01]  /*04f0*/  SHF.R.S32.HI R2, RZ, 0x1f, R132 ;  /* 0x0000001fff027819 */ /* 0x000fe20000011484 */
[----:B------:R-:W-:Y:S01]  /*0500*/  USHF.L.U32 UR10, UR13, 0x7, URZ ;  /* 0x000000070d0a7899 */ /* 0x000fe2000800063f */
[----:B------:R-:W-:Y:S01]  /*0510*/  ISETP.NE.AND P0, PT, R0, 0x1, PT ;  /* 0x000000010000780c */ /* 0x000fe20003f05270 */
[----:B------:R-:W-:Y:S01]  /*0520*/  ULDC.64 UR4, c[0x0][0x278] ;  /* 0x00009e0000047ab9 */ /* 0x000fe20000000a00 */
[----:B------:R-:W-:Y:S01]  /*0530*/  LEA.HI R192, R9, R190, RZ, 0x3 ;  /* 0x000000be09c07211 */ /* 0x000fe200078f18ff */
[----:B------:R-:W-:Y:S01]  /*0540*/  IMAD R7, R2, c[0x0][0x270], RZ ;  /* 0x00009c0002077a24 */ /* 0x000fe200078e02ff */
[----:B------:R-:W-:Y:S01]  /*0550*/  ISETP.GT.AND P4, PT, R190, 0x1f, PT ;  /* 0x0000001fbe00780c */ /* 0x000fe20003f84270 */
[----:B------:R-:W-:Y:S01]  /*0560*/  UIMAD.WIDE.U32 UR28, UR23, UR4, URZ ;  /* 0x00000004171c72a5 */ /* 0x000fe2000f8e003f */
[----:B------:R-:W-:Y:S01]  /*0570*/  LOP3.LUT R8, R192, 0xfffffff8, RZ, 0xc0, !PT ;  /* 0xfffffff8c0087812 */ /* 0x000fe200078ec0ff */
[----:B------:R-:W-:Y:S01]  /*0580*/  IMAD R7, R132, c[0x0][0x274], R7 ;  /* 0x00009d0084077a24 */ /* 0x000fe200078e0207 */
[----:B------:R-:W-:Y:S01]  /*0590*/  SHF.R.S32.HI R192, RZ, 0x3, R192 ;  /* 0x00000003ffc07819 */ /* 0x000fe200000114c0 */
[----:B------:R-:W-:Y:S01]  /*05a0*/  IMAD.U32 R3, RZ, RZ, UR10 ;  /* 0x0000000aff037e24 */ /* 0x000fe2000f8e00ff */
[----:B------:R-:W-:Y:S01]  /*05b0*/  SHF.R.S32.HI R195, RZ, 0x1f, R194 ;  /* 0x0000001fffc37819 */ /* 0x000fe200000114c2 */
[----:B------:R-:W-:Y:S01]  /*05c0*/  IMAD.IADD R8, R190, 0x1, -R8 ;  /* 0x00000001be087824 */ /* 0x000fe200078e0a08 */
[----:B------:R-:W-:Y:S01]  /*05d0*/  USHF.R.S32.HI UR15, URZ, 0x1f, UR23 ;  /* 0x0000001f3f0f7899 */ /* 0x000fe20008011417 */
[----:B------:R-:W-:Y:S01]  /*05e0*/  IMAD.SHL.U32 R6, R192, 0x40, RZ ;  /* 0x00000040c0067824 */ /* 0x000fe200078e00ff */
[----:B------:R-:W-:Y:S01]  /*05f0*/  USHF.R.S32.HI UR8, URZ, 0x1f, UR10 ;  /* 0x0000001f3f087899 */ /* 0x000fe2000801140a */
[C---:B------:R-:W-:Y:S01]  /*0600*/  @P0 IMAD.HI.U32 R0, R132.reuse, c[0x0][0x24c], RZ ;  /* 0x0000930084000a27 */ /* 0x040fe200078e00ff */
[----:B------:R-:W-:Y:S01]  /*0610*/  UIMAD UR6, UR15, UR4, URZ ;  /* 0x000000040f0672a4 */ /* 0x000fe2000f8e023f */
[----:B------:R-:W-:Y:S01]  /*0620*/  SHF.R.S32.HI R193, RZ, 0x1f, R192 ;  /* 0x0000001fffc17819 */ /* 0x000fe200000114c0 */
[----:B------:R-:W-:Y:S01]  /*0630*/  ULDC UR12, c[0x0][0x198] ;  /* 0x00006600000c7ab9 */ /* 0x000fe20000000800 */
[----:B------:R-:W-:Y:S01]  /*0640*/  IMAD.WIDE.U32 R4, R132, c[0x0][0x270], R194 ;  /* 0x00009c0084047a25 */ /* 0x000fe200078e00c2 */
[----:B------:R-:W-:Y:S01]  /*0650*/  LOP3.LUT R6, R6, 0x1c0, RZ, 0xc0, !PT ;  /* 0x000001c006067812 */ /* 0x000fe200078ec0ff */
[----:B------:R-:W-:-:S02]  /*0660*/  UIMAD UR5, UR23, UR5, UR6 ;  /* 0x00000005170572a4 */ /* 0x000fc4000f8e0206 */
[----:B------:R-:W-:Y:S01]  /*0670*/  IMAD.SHL.U32 R198, R8, 0x8, RZ ;  /* 0x0000000808c67824 */ /* 0x000fe200078e00ff */
[----:B------:R-:W-:Y:S01]  /*0680*/  ULDC.64 UR6, c[0x0][0x1e8] ;  /* 0x00007a0000067ab9 */ /* 0x000fe20000000a00 */
[----:B------:R-:W-:Y:S01]  /*0690*/  IMAD.MOV.U32 R12, RZ, RZ, R132 ;  /* 0x000000ffff0c7224 */ /* 0x000fe200078e0084 */
[----:B------:R-:W-:Y:S01]  /*06a0*/  @P0 SHF.R.U32.HI R12, RZ, c[0x0][0x250], R0 ;  /* 0x00009400ff0c0a19 */ /* 0x000fe20000011600 */
[----:B------:R-:W-:Y:S01]  /*06b0*/  IMAD.IADD R7, R5, 0x1, R7 ;  /* 0x0000000105077824 */ /* 0x000fe200078e0207 */
[----:B------:R-:W-:Y:S01]  /*06c0*/  @!P4 IADD3 R3, P1, P0, R3, UR28, R4 ;  /* 0x0000001c0303cc10 */ /* 0x000fe2000f83e004 */
[----:B------:R-:W-:Y:S01]  /*06d0*/  UIADD3 UR16, UR29, UR5, URZ ;  /* 0x000000051d107290 */ /* 0x000fe2000fffe03f */
[----:B------:R-:W-:Y:S01]  /*06e0*/  LOP3.LUT R5, R6, 0x38, R198, 0xf8, !PT ;  /* 0x0000003806057812 */ /* 0x000fe200078ef8c6 */
[----:B------:R-:W-:Y:S01]  /*06f0*/  UIMAD UR6, UR15, UR6, URZ ;  /* 0x000000060f0672a4 */ /* 0x000fe2000f8e023f */
[----:B------:R-:W-:Y:S01]  /*0700*/  SHF.R.S32.HI R4, RZ, 0x1f, R12 ;  /* 0x0000001fff047819 */ /* 0x000fe2000001140c */
[----:B------:R-:W-:Y:S01]  /*0710*/  ULDC.64 UR4, c[0x0][0x1b8] ;  /* 0x00006e0000047ab9 */ /* 0x000fe20000000a00 */
[----:B------:R-:W-:Y:S01]  /*0720*/  SHF.R.U32.HI R6, RZ, 0x3, R6 ;  /* 0x00000003ff067819 */ /* 0x000fe20000011606 */
[----:B------:R-:W-:Y:S01]  /*0730*/  UIMAD UR4, UR15, UR4, URZ ;  /* 0x000000040f0472a4 */ /* 0x000fe2000f8e023f */
[--C-:B------:R-:W-:Y:S01]  /*0740*/  SHF.R.S32.HI R199, RZ, 0x1f, R198.reuse ;  /* 0x0000001fffc77819 */ /* 0x100fe200000114c6 */
[----:B------:R-:W-:Y:S01]  /*0750*/  IMAD.U32 R16, RZ, RZ, UR23 ;  /* 0x00000017ff107e24 */ /* 0x000fe2000f8e00ff */
[----:B------:R-:W-:Y:S01]  /*0760*/  LOP3.LUT R6, R5, R6, RZ, 0x3c, !PT ;  /* 0x0000000605067212 */ /* 0x000fe200078e3cff */
[C---:B------:R-:W-:Y:S01]  /*0770*/  IMAD R5, R4.reuse, c[0x0][0x1e0], RZ ;  /* 0x0000780004057a24 */ /* 0x040fe200078e02ff */
[----:B------:R-:W-:Y:S01]  /*0780*/  UIMAD UR7, UR23, UR7, UR6 ;  /* 0x00000007170772a4 */ /* 0x000fe2000f8e0206 */
[----:B------:R-:W-:Y:S01]  /*0790*/  IMAD R4, R4, c[0x0][0x1b0], RZ ;  /* 0x00006c0004047a24 */ /* 0x000fe200078e02ff */
[----:B------:R-:W-:Y:S01]  /*07a0*/  UIMAD UR6, UR23, UR5, UR4 ;  /* 0x00000005170672a4 */ /* 0x000fe2000f8e0204 */
[C---:B------:R-:W-:Y:S01]  /*07b0*/  IMAD R5, R12.reuse, c[0x0][0x1e4], R5 ;  /* 0x000079000c057a24 */ /* 0x040fe200078e0205 */
[----:B------:R-:W-:Y:S01]  /*07c0*/  UIADD3 UR12, -UR9, UR12, URZ ;  /* 0x0000000c090c7290 */ /* 0x000fe2000fffe13f */
[----:B------:R-:W-:Y:S01]  /*07d0*/  IMAD.WIDE.U32 R14, R12, c[0x0][0x1e0], R198 ;  /* 0x000078000c0e7a25 */ /* 0x000fe200078e00c6 */
[----:B------:R-:W-:-:S02]  /*07e0*/  ULDC.64 UR4, c[0x0][0x188] ;  /* 0x0000620000047ab9 */ /* 0x000fc40000000a00 */
[----:B------:R-:W-:Y:S01]  /*07f0*/  UIMAD.WIDE.U32 UR30, UR23, UR4, URZ ;  /* 0x00000004171e72a5 */ /* 0x000fe2000f8e003f */
[C---:B------:R-:W-:Y:S01]  /*0800*/  IMAD R4, R12.reuse, c[0x0][0x1b4], R4 ;  /* 0x00006d000c047a24 */ /* 0x040fe200078e0204 */
[----:B------:R-:W-:Y:S01]  /*0810*/  UIMAD UR14, UR15, UR4, URZ ;  /* 0x000000040f0e72a4 */ /* 0x000fe2000f8e023f */
[----:B------:R-:W-:Y:S01]  /*0820*/  IMAD.WIDE.U32 R12, R12, c[0x0][0x1b0], R198 ;  /* 0x00006c000c0c7a25 */ /* 0x000fe200078e00c6 */
[----:B------:R-:W-:Y:S02]  /*0830*/  USHF.R.S32.HI UR24, URZ, 0x1f, UR13 ;  /* 0x0000001f3f187899 */ /* 0x000fe4000801140d */
[----:B------:R-:W-:Y:S01]  /*0840*/  UIMAD UR14, UR23, UR5, UR14 ;  /* 0x00000005170e72a4 */ /* 0x000fe2000f8e020e */
[----:B------:R-:W-:Y:S01]  /*0850*/  IMAD.IADD R19, R13, 0x1, R4 ;  /* 0x000000010d137824 */ /* 0x000fe200078e0204 */
[----:B------:R-:W-:Y:S01]  /*0860*/  UMOV UR11, 0x6 ;  /* 0x00000006000b7882 */ /* 0x000fe20000000000 */
[----:B------:R-:W-:Y:S01]  /*0870*/  IMAD.IADD R15, R15, 0x1, R5 ;  /* 0x000000010f0f7824 */ /* 0x000fe200078e0205 */
[----:B------:R-:W-:Y:S01]  /*0880*/  ULDC.64 UR4, c[0x0][0x178] ;  /* 0x00005e0000047ab9 */ /* 0x000fe20000000a00 */
[----:B------:R-:W-:Y:S01]  /*0890*/  IMAD.MOV.U32 R18, RZ, RZ, R12 ;  /* 0x000000ffff127224 */ /* 0x000fe200078e000c */
[----:B------:R-:W-:Y:S01]  /*08a0*/  UIADD3 UR14, UR31, UR14, URZ ;  /* 0x0000000e1f0e7290 */ /* 0x000fe2000fffe03f */
[----:B------:R-:W-:Y:S01]  /*08b0*/  IMAD.U32 R4, RZ, RZ, UR23 ;  /* 0x00000017ff047e24 */ /* 0x000fe2000f8e00ff */
[----:B------:R-:W-:Y:S01]  /*08c0*/  UIMAD.WIDE.U32 UR20, UR13, UR4, URZ ;  /* 0x000000040d1472a5 */ /* 0x000fe2000f8e003f */
[----:B------:R-:W-:-:S02]  /*08d0*/  IMAD.U32 R0, RZ, RZ, UR8 ;  /* 0x00000008ff007e24 */ /* 0x000fc4000f8e00ff */
[----:B------:R-:W-:Y:S02]  /*08e0*/  IMAD.U32 R10, RZ, RZ, UR22 ;  /* 0x00000016ff0a7e24 */ /* 0x000fe4000f8e00ff */
[----:B------:R-:W-:Y:S01]  /*08f0*/  IMAD.WIDE.U32 R16, R16, c[0x0][0x1e8], R14 ;  /* 0x00007a0010107a25 */ /* 0x000fe200078e000e */
[----:B------:R-:W-:Y:S02]  /*0900*/  @!P4 IADD3.X R0, R0, UR16, R7, P1, P0 ;  /* 0x000000100000cc10 */ /* 0x000fe40008fe0407 */
[----:B------:R-:W-:Y:S01]  /*0910*/  LEA.HI R7, R9, R190, RZ, 0x6 ;  /* 0x000000be09077211 */ /* 0x000fe200078f30ff */
[----:B------:R-:W-:Y:S01]  /*0920*/  IMAD.WIDE.U32 R4, R4, c[0x0][0x1b8], R18 ;  /* 0x00006e0004047a25 */ /* 0x000fe200078e0012 */
[----:B------:R-:W-:-:S03]  /*0930*/  IADD3 R17, R17, UR7, RZ ;  /* 0x0000000711117c10 */ /* 0x000fc6000fffe0ff */
[----:B------:R-:W-:Y:S01]  /*0940*/  IMAD.WIDE R10, R10, 0x80, R192 ;  /* 0x000000800a0a7825 */ /* 0x000fe200078e02c0 */
[----:B------:R-:W-:Y:S01]  /*0950*/  IADD3 R19, R5, UR6, RZ ;  /* 0x0000000605137c10 */ /* 0x000fe2000fffe0ff */
[----:B------:R-:W-:Y:S02]  /*0960*/  ULDC.64 UR6, c[0x0][0x1d8] ;  /* 0x0000760000067ab9 */ /* 0x000fe40000000a00 */
[----:B------:R-:W-:Y:S01]  /*0970*/  IMAD R5, R11, c[0x0][0x1d8], RZ ;  /* 0x000076000b057a24 */ /* 0x000fe200078e02ff */
[----:B------:R-:W-:Y:S01]  /*0980*/  USHF.L.U64.HI UR18, UR6, UR11, UR7 ;  /* 0x0000000b06127299 */ /* 0x000fe20008010207 */
[----:B------:R-:W-:Y:S01]  /*0990*/  IMAD.SHL.U32 R7, R7, 0x8, RZ ;  /* 0x0000000807077824 */ /* 0x000fe200078e00ff */
[----:B------:R-:W-:Y:S01]  /*09a0*/  UIMAD UR7, UR24, UR4, URZ ;  /* 0x00000004180772a4 */ /* 0x000fe2000f8e023f */
[----:B------:R-:W-:Y:S01]  /*09b0*/  IMAD.WIDE.U32 R14, R132, c[0x0][0x180], R198 ;  /* 0x00006000840e7a25 */ /* 0x000fe200078e00c6 */
[----:B------:R-:W-:Y:S02]  /*09c0*/  USHF.L.U32 UR19, UR6, 0x6, URZ ;  /* 0x0000000606137899 */ /* 0x000fe4000800063f */
[----:B------:R-:W-:Y:S01]  /*09d0*/  LOP3.LUT R7, R6, 0xfffffe00, R7, 0xf8, !PT ;  /* 0xfffffe0006077812 */ /* 0x000fe200078ef807 */
[----:B------:R-:W-:Y:S01]  /*09e0*/  IMAD.WIDE.U32 R202, R192, c[0x0][0x178], RZ ;  /* 0x00005e00c0ca7a25 */ /* 0x000fe200078e00ff */
[----:B------:R-:W-:-:S03]  /*09f0*/  UIMAD UR7, UR13, UR5, UR7 ;  /* 0x000000050d0772a4 */ /* 0x000fc6000f8e0207 */
[----:B------:R-:W-:Y:S01]  /*0a00*/  IMAD R12, R2, c[0x0][0x180], RZ ;  /* 0x00006000020c7a24 */ /* 0x000fe200078e02ff */
[----:B------:R-:W-:Y:S01]  /*0a10*/  IADD3 R6, P1, P0, R202, UR30, R14 ;  /* 0x0000001eca067c10 */ /* 0x000fe2000f83e00e */
[C---:B------:R-:W-:Y:S01]  /*0a20*/  IMAD R5, R10.reuse, c[0x0][0x1dc], R5 ;  /* 0x000077000a057a24 */ /* 0x040fe200078e0205 */
[----:B------:R-:W-:Y:S01]  /*0a30*/  UIADD3 UR7, UR21, UR7, URZ ;  /* 0x0000000715077290 */ /* 0x000fe2000fffe03f */
[----:B------:R-:W-:-:S04]  /*0a40*/  IMAD.WIDE.U32 R16, R10, c[0x0][0x1d8], R16 ;  /* 0x000076000a107a25 */ /* 0x000fc800078e0010 */
[----:B------:R-:W-:Y:S01]  /*0a50*/  IMAD R12, R132, c[0x0][0x184], R12 ;  /* 0x00006100840c7a24 */ /* 0x000fe200078e020c */
[----:B------:R-:W-:Y:S01]  /*0a60*/  LEA R14, P3, R16, c[0x0][0x1c0], 0x1 ;  /* 0x00007000100e7a11 */ /* 0x000fe200078608ff */
[----:B------:R-:W-:Y:S02]  /*0a70*/  IMAD.IADD R5, R17, 0x1, R5 ;  /* 0x0000000111057824 */ /* 0x000fe400078e0205 */
[----:B------:R-:W-:Y:S01]  /*0a80*/  IMAD.MOV.U32 R18, RZ, RZ, R4 ;  /* 0x000000ffff127224 */ /* 0x000fe200078e0004 */
[----:B------:R-:W-:Y:S01]  /*0a90*/  IADD3 R4, -R192, UR12, RZ ;  /* 0x0000000cc0047c10 */ /* 0x000fe2000fffe1ff */
[----:B------:R-:W-:Y:S01]  /*0aa0*/  IMAD.IADD R12, R15, 0x1, R12 ;  /* 0x000000010f0c7824 */ /* 0x000fe200078e020c */
[----:B------:R-:W-:Y:S01]  /*0ab0*/  LEA.HI.X R15, R16, c[0x0][0x1c4], R5, 0x1, P3 ;  /* 0x00007100100f7a11 */ /* 0x000fe200018f0c05 */
[----:B------:R-:W-:Y:S01]  /*0ac0*/  IMAD R11, R11, c[0x0][0x1a8], RZ ;  /* 0x00006a000b0b7a24 */ /* 0x000fe200078e02ff */
[C---:B------:R-:W-:Y:S01]  /*0ad0*/  ISETP.GE.AND P6, PT, R4.reuse, 0x1, PT ;  /* 0x000000010400780c */ /* 0x040fe20003fc6270 */
[----:B------:R-:W-:Y:S01]  /*0ae0*/  IMAD R5, R193, c[0x0][0x178], RZ ;  /* 0x00005e00c1057a24 */ /* 0x000fe200078e02ff */
[----:B------:R-:W-:Y:S01]  /*0af0*/  ISETP.GE.AND P3, PT, R4, 0x41, PT ;  /* 0x000000410400780c */ /* 0x000fe20003f66270 */
[----:B------:R-:W-:Y:S01]  /*0b00*/  IMAD R11, R10, c[0x0][0x1ac], R11 ;  /* 0x00006b000a0b7a24 */ /* 0x000fe200078e020b */
[----:B------:R-:W-:Y:S01]  /*0b10*/  ISETP.GE.OR P5, PT, R198, c[0x0][0x1cc], !P6 ;  /* 0x00007300c6007a0c */ /* 0x000fe200077a6670 */
[----:B------:R-:W-:Y:S01]  /*0b20*/  IMAD.WIDE.U32 R18, R10, c[0x0][0x1a8], R18 ;  /* 0x00006a000a127a25 */ /* 0x000fe200078e0012 */
[----:B------:R-:W-:-:S03]  /*0b30*/  ISETP.GE.OR P6, PT, R198, c[0x0][0x19c], !P6 ;  /* 0x00006700c6007a0c */ /* 0x000fc600077c6670 */
[----:B------:R-:W-:Y:S01]  /*0b40*/  IMAD R5, R192, c[0x0][0x17c], R5 ;  /* 0x00005f00c0057a24 */ /* 0x000fe200078e0205 */
[C---:B------:R-:W-:Y:S01]  /*0b50*/  LEA R10, P2, R18.reuse, c[0x0][0x190], 0x1 ;  /* 0x00006400120a7a11 */ /* 0x040fe200078408ff */
[----:B------:R-:W-:Y:S02]  /*0b60*/  IMAD.IADD R11, R19, 0x1, R11 ;  /* 0x00000001130b7824 */ /* 0x000fe400078e020b */
[----:B------:R-:W-:Y:S02]  /*0b70*/  IMAD.IADD R188, R203, 0x1, R5 ;  /* 0x00000001cbbc7824 */ /* 0x000fe400078e0205 */
[----:B------:R-:W-:Y:S01]  /*0b80*/  IMAD.SHL.U32 R7, R7, 0x2, RZ ;  /* 0x0000000207077824 */ /* 0x000fe200078e00ff */
[----:B------:R-:W-:Y:S01]  /*0b90*/  LEA.HI.X R11, R18, c[0x0][0x194], R11, 0x1, P2 ;  /* 0x00006500120b7a11 */ /* 0x000fe200010f0c0b */
[----:B------:R-:W-:Y:S01]  /*0ba0*/  IMAD.U32 R16, RZ, RZ, UR20 ;  /* 0x00000014ff107e24 */ /* 0x000fe2000f8e00ff */
[----:B------:R-:W-:Y:S01]  /*0bb0*/  IADD3.X R12, R188, UR14, R12, P1, P0 ;  /* 0x0000000ebc0c7c10 */ /* 0x000fe20008fe040c */
[----:B------:R-:W-:Y:S01]  /*0bc0*/  IMAD.U32 R5, RZ, RZ, UR7 ;  /* 0x00000007ff057e24 */ /* 0x000fe2000f8e00ff */
[----:B------:R-:W-:Y:S01]  /*0bd0*/  IADD3 R18, P1, R14, UR19, RZ ;  /* 0x000000130e127c10 */ /* 0x000fe2000ff3e0ff */
[----:B------:R-:W-:Y:S01]  /*0be0*/  @!PT LDS RZ, [RZ] ;  /* 0x00000000fffff984 */ /* 0x000fe20000000800 */
[----:B------:R-:W-:Y:S01]  /*0bf0*/  @!PT LDS RZ, [RZ] ;  /* 0x00000000fffff984 */ /* 0x000fe20000000800 */
[----:B------:R-:W-:Y:S01]  /*0c00*/  @!PT LDS RZ, [RZ] ;  /* 0x00000000fffff984 */ /* 0x000fe20000000800 */
[----:B------:R1:W-:Y:S01]  /*0c10*/  LDGSTS.E.BYPASS.LTC128B.128 [R7+0x4080], [R14.64], !P5 ;  /* 0x040800000e077fae */ /* 0x0003e2000e901d60 */
[----:B------:R-:W-:Y:S01]  /*0c20*/  ISETP.GE.AND P5, PT, R4, 0x21, PT ;  /* 0x000000210400780c */ /* 0x000fe20003fa6270 */
[----:B------:R-:W-:Y:S01]  /*0c30*/  ULDC.64 UR6, c[0x0][0x290] ;  /* 0x0000a40000067ab9 */ /* 0x000fe20000000a00 */
[----:B------:R-:W-:Y:S01]  /*0c40*/  IADD3.X R19, R15, UR18, RZ, P1, !PT ;  /* 0x000000120f137c10 */ /* 0x000fe20008ffe4ff */
[----:B------:R-:W-:Y:S01]  /*0c50*/  UIMAD UR17, UR15, UR6, URZ ;  /* 0x000000060f1172a4 */ /* 0x000fe2000f8e023f */
[----:B------:R-:W-:Y:S01]  /*0c60*/  ISETP.GE.OR P2, PT, R198, c[0x0][0x1cc], !P5 ;  /* 0x00007300c6007a0c */ /* 0x000fe20006f46670 */
[----:B------:R-:W-:Y:S01]  /*0c70*/  IMAD.U32 R17, RZ, RZ, UR21 ;  /* 0x00000015ff117e24 */ /* 0x000fe2000f8e00ff */
[----:B------:R-:W-:Y:S01]  /*0c80*/  LEA R6, P0, R16, R6, 0x7 ;  /* 0x0000000610067211 */ /* 0x000fe200078038ff */
[----:B------:R-:W-:Y:S01]  /*0c90*/  UIMAD.WIDE.U32 UR20, UR23, UR6, URZ ;  /* 0x00000006171472a5 */ /* 0x000fe2000f8e003f */
[----:B------:R-:W-:Y:S01]  /*0ca0*/  ISETP.GE.OR P5, PT, R198, c[0x0][0x19c], !P5 ;  /* 0x00006700c6007a0c */ /* 0x000fe20006fa6670 */
[----:B------:R-:W-:Y:S01]  /*0cb0*/  UIMAD UR17, UR23, UR7, UR17 ;  /* 0x00000007171172a4 */ /* 0x000fe2000f8e0211 */
[----:B------:R-:W-:Y:S01]  /*0cc0*/  LEA.HI.X R5, R16, R12, R5, 0x7, P0 ;  /* 0x0000000c10057211 */ /* 0x000fe200000f3c05 */
[----:B------:R-:W-:Y:S01]  /*0cd0*/  IMAD.WIDE.U32 R12, R132, c[0x0][0x288], R194 ;  /* 0x0000a200840c7a25 */ /* 0x000fe200078e00c2 */
[C---:B------:R-:W-:Y:S01]  /*0ce0*/  LEA R16, P0, R6.reuse, c[0x0][0x160], 0x1 ;  /* 0x0000580006107a11 */ /* 0x040fe200078008ff */
[----:B------:R-:W-:Y:S01]  /*0cf0*/  UIADD3 UR17, UR21, UR17, URZ ;  /* 0x0000001115117290 */ /* 0x000fe2000fffe03f */
[C---:B------:R-:W-:Y:S01]  /*0d00*/  IADD3 R197, R7.reuse, 0x8080, RZ ;  /* 0x0000808007c57810 */ /* 0x040fe20007ffe0ff */
[----:B------:R-:W-:Y:S01]  /*0d10*/  ULDC.64 UR6, c[0x0][0x1a8] ;  /* 0x00006a0000067ab9 */ /* 0x000fe20000000a00 */
[----:B------:R-:W-:Y:S01]  /*0d20*/  LEA.HI.X R17, R6, c[0x0][0x164], R5, 0x1, P0 ;  /* 0x0000590006117a11 */ /* 0x000fe200000f0c05 */
[----:B------:R-:W-:Y:S01]  /*0d30*/  IMAD R5, R2, c[0x0][0x288], RZ ;  /* 0x0000a20002057a24 */ /* 0x000fe200078e02ff */
[----:B------:R2:W-:Y:S01]  /*0d40*/  LDGSTS.E.BYPASS.LTC128B.128 [R7+0x5080], [R18.64], !P2 ;  /* 0x0508000012077fae */ /* 0x0005e2000d101d60 */
[----:B------:R-:W-:Y:S01]  /*0d50*/  ISETP.GE.AND P2, PT, R4, 0x61, PT ;  /* 0x000000610400780c */ /* 0x000fe20003f46270 */
[----:B------:R-:W-:Y:S01]  /*0d60*/  USHF.L.U64.HI UR7, UR6, UR11, UR7 ;  /* 0x0000000b06077299 */ /* 0x000fe20008010207 */
[----:B------:R-:W-:Y:S01]  /*0d70*/  IMAD R5, R132, c[0x0][0x28c], R5 ;  /* 0x0000a30084057a24 */ /* 0x000fe200078e0205 */
[----:B------:R-:W-:Y:S01]  /*0d80*/  IADD3 R196, R7, 0x10080, RZ ;  /* 0x0001008007c47810 */ /* 0x000fe20007ffe0ff */
[----:B------:R-:W-:-:S02]  /*0d90*/  IMAD R2, R2, c[0x0][0x210], RZ ;  /* 0x0000840002027a24 */ /* 0x000fc400078e02ff */
[----:B------:R-:W-:Y:S01]  /*0da0*/  IMAD R189, R193, c[0x0][0x208], RZ ;  /* 0x00008200c1bd7a24 */ /* 0x000fe200078e02ff */
[----:B-1----:R-:W-:Y:S01]  /*0db0*/  IADD3 R14, P1, R18, UR19, RZ ;  /* 0x00000013120e7c10 */ /* 0x002fe2000ff3e0ff */
[C---:B------:R-:W-:Y:S02]  /*0dc0*/  IMAD R2, R132.reuse, c[0x0][0x214], R2 ;  /* 0x0000850084027a24 */ /* 0x040fe400078e0202 */
[----:B------:R-:W-:Y:S01]  /*0dd0*/  IMAD.WIDE.U32 R132, R132, c[0x0][0x210], R198 ;  /* 0x0000840084847a25 */ /* 0x000fe200078e00c6 */
[----:B------:R-:W-:Y:S02]  /*0de0*/  IADD3.X R15, R19, UR18, RZ, P1, !PT ;  /* 0x00000012130f7c10 */ /* 0x000fe40008ffe4ff */
[----:B------:R-:W-:Y:S01]  /*0df0*/  ISETP.GE.OR P1, PT, R198, c[0x0][0x1cc], !P3 ;  /* 0x00007300c6007a0c */ /* 0x000fe20005f26670 */
[----:B------:R-:W-:Y:S01]  /*0e00*/  IMAD R189, R192, c[0x0][0x20c], R189 ;  /* 0x00008300c0bd7a24 */ /* 0x000fe200078e02bd */
[----:B------:R-:W-:Y:S01]  /*0e10*/  ISETP.GE.OR P3, PT, R198, c[0x0][0x19c], !P3 ;  /* 0x00006700c6007a0c */ /* 0x000fe20005f66670 */
[----:B------:R-:W-:-:S10]  /*0e20*/  IMAD.IADD R2, R133, 0x1, R2 ;  /* 0x0000000185027824 */ /* 0x000fd400078e0202 */
[----:B------:R1:W-:Y:S01]  /*0e30*/  LDGSTS.E.BYPASS.LTC128B.128 [R7+0x6080], [R14.64], !P1 ;  /* 0x060800000e077fae */ /* 0x0003e2000c901d60 */
[----:B------:R-:W-:Y:S01]  /*0e40*/  IADD3 R6, P1, R12, UR20, RZ ;  /* 0x000000140c067c10 */ /* 0x000fe2000ff3e0ff */
[----:B------:R-:W-:-:S03]  /*0e50*/  USHF.L.U32 UR20, UR6, 0x6, URZ ;  /* 0x0000000606147899 */ /* 0x000fc6000800063f */
[----:B------:R-:W-:Y:S02]  /*0e60*/  IADD3.X R5, R13, UR17, R5, P1, !PT ;  /* 0x000000110d057c10 */ /* 0x000fe40008ffe405 */
[----:B------:R-:W-:Y:S02]  /*0e70*/  ISETP.GE.OR P1, PT, R198, c[0x0][0x1cc], !P2 ;  /* 0x00007300c6007a0c */ /* 0x000fe40005726670 */
[----:B-1----:R-:W-:Y:S01]  /*0e80*/  IADD3 R14, P0, R14, UR19, RZ ;  /* 0x000000130e0e7c10 */ /* 0x002fe2000ff1e0ff */
[----:B------:R-:W-:-:S03]  /*0e90*/  USHF.L.U32 UR19, UR4, 0x6, URZ ;  /* 0x0000000604137899 */ /* 0x000fc6000800063f */
[----:B------:R-:W-:Y:S01]  /*0ea0*/  IADD3.X R15, R15, UR18, RZ, P0, !PT ;  /* 0x000000120f0f7c10 */ /* 0x000fe200087fe4ff */
[----:B------:R-:W-:Y:S01]  /*0eb0*/  USHF.L.U64.HI UR18, UR4, UR11, UR5 ;  /* 0x0000000b04127299 */ /* 0x000fe20008010205 */
[----:B------:R-:W-:Y:S02]  /*0ec0*/  @!P4 LEA R12, P0, R3, c[0x0][0x258], 0x2 ;  /* 0x00009600030cca11 */ /* 0x000fe400078010ff */
[----:B------:R-:W-:-:S03]  /*0ed0*/  ULDC.64 UR4, c[0x0][0x218] ;  /* 0x0000860000047ab9 */ /* 0x000fc60000000a00 */
[----:B------:R1:W-:Y:S01]  /*0ee0*/  LDGSTS.E.BYPASS.LTC128B.128 [R7+0x7080], [R14.64], !P1 ;  /* 0x070800000e077fae */ /* 0x0003e2000c901d60 */
[----:B------:R-:W-:Y:S01]  /*0ef0*/  @!P4 LEA.HI.X R13, R3, c[0x0][0x25c], R0, 0x2, P0 ;  /* 0x00009700030dca11 */ /* 0x000fe200000f1400 */
[----:B------:R-:W-:Y:S01]  /*0f00*/  IMAD.U32 R0, RZ, RZ, UR10 ;  /* 0x0000000aff007e24 */ /* 0x000fe2000f8e00ff */
[----:B--2---:R-:W-:Y:S01]  /*0f10*/  IADD3 R18, P0, R10, UR20, RZ ;  /* 0x000000140a127c10 */ /* 0x004fe2000ff1e0ff */
[----:B------:R2:W-:Y:S01]  /*0f20*/  LDGSTS.E.BYPASS.LTC128B.128 [R7+0x80], [R10.64], !P6 ;  /* 0x000800000a077fae */ /* 0x0005e2000f101d60 */
[----:B------:R-:W-:Y:S01]  /*0f30*/  ISETP.GE.AND P6, PT, R198, c[0x0][0x16c], PT ;  /* 0x00005b00c6007a0c */ /* 0x000fe20003fc6270 */
[----:B------:R-:W-:Y:S01]  /*0f40*/  UIMAD UR15, UR15, UR4, URZ ;  /* 0x000000040f0f72a4 */ /* 0x000fe2000f8e023f */
[----:B------:R-:W-:Y:S01]  /*0f50*/  IADD3.X R19, R11, UR7, RZ, P0, !PT ;  /* 0x000000070b137c10 */ /* 0x000fe200087fe4ff */
[----:B------:R-:W-:Y:S01]  /*0f60*/  UIMAD.WIDE.U32 UR34, UR23, UR4, URZ ;  /* 0x00000004172272a5 */ /* 0x000fe2000f8e003f */
[----:B------:R-:W-:Y:S01]  /*0f70*/  IADD3 R0, -R192, c[0x0][0x168], -R0 ;  /* 0x00005a00c0007a10 */ /* 0x000fe20007ffe900 */
[----:B------:R-:W-:-:S02]  /*0f80*/  UIMAD UR15, UR23, UR5, UR15 ;  /* 0x00000005170f72a4 */ /* 0x000fc4000f8e020f */
[----:B------:R3:W-:Y:S01]  /*0f90*/  LDGSTS.E.BYPASS.LTC128B.128 [R7+0x1080], [R18.64], !P5 ;  /* 0x0108000012077fae */ /* 0x0007e2000e901d60 */
[----:B------:R-:W-:Y:S01]  /*0fa0*/  UMOV UR4, 0x7 ;  /* 0x0000000700047882 */ /* 0x000fe20000000000 */
[----:B------:R-:W-:Y:S01]  /*0fb0*/  ISETP.GE.AND P5, PT, R198, c[0x0][0x1fc], PT ;  /* 0x00007f00c6007a0c */ /* 0x000fe20003fa6270 */
[----:B------:R-:W-:Y:S01]  /*0fc0*/  UIADD3 UR15, UR35, UR15, URZ ;  /* 0x0000000f230f7290 */ /* 0x000fe2000fffe03f */
[----:B-1----:R-:W-:-:S04]  /*0fd0*/  IADD3 R14, P0, R18, UR20, RZ ;  /* 0x00000014120e7c10 */ /* 0x002fc8000ff1e0ff */
[----:B------:R-:W-:Y:S02]  /*0fe0*/  IADD3.X R15, R19, UR7, RZ, P0, !PT ;  /* 0x00000007130f7c10 */ /* 0x000fe400087fe4ff */
[----:B--2---:R-:W-:Y:S01]  /*0ff0*/  IADD3 R10, P1, R14, UR20, RZ ;  /* 0x000000140e0a7c10 */ /* 0x004fe2000ff3e0ff */
[----:B------:R-:W-:Y:S01]  /*1000*/  ULDC.64 UR20, c[0x0][0x208] ;  /* 0x0000820000147ab9 */ /* 0x000fe20000000a00 */
[----:B------:R-:W-:Y:S01]  /*1010*/  ISETP.LT.OR P0, PT, R0, 0x1, P6 ;  /* 0x000000010000780c */ /* 0x000fe20003701670 */
[----:B------:R1:W-:Y:S01]  /*1020*/  LDGSTS.E.BYPASS.LTC128B.128 [R7+0x2080], [R14.64], !P3 ;  /* 0x020800000e077fae */ /* 0x0003e2000d901d60 */
[----:B------:R-:W-:Y:S01]  /*1030*/  ISETP.GE.OR P3, PT, R198, c[0x0][0x19c], !P2 ;  /* 0x00006700c6007a0c */ /* 0x000fe20005766670 */
[----:B------:R-:W-:Y:S01]  /*1040*/  USHF.L.U32 UR5, UR20, 0x7, URZ ;  /* 0x0000000714057899 */ /* 0x000fe2000800063f */
[----:B------:R-:W-:Y:S01]  /*1050*/  IADD3.X R11, R15, UR7, RZ, P1, !PT ;  /* 0x000000070f0b7c10 */ /* 0x000fe20008ffe4ff */
[----:B---3--:R-:W-:Y:S01]  /*1060*/  IMAD.WIDE.U32 R18, R192, c[0x0][0x208], RZ ;  /* 0x00008200c0127a25 */ /* 0x008fe200078e00ff */
[----:B------:R-:W-:-:S02]  /*1070*/  USHF.L.U64.HI UR4, UR20, UR4, UR21 ;  /* 0x0000000414047299 */ /* 0x000fc40008010215 */
[----:B------:R-:W-:Y:S01]  /*1080*/  USHF.L.U32 UR21, UR20, 0x6, URZ ;  /* 0x0000000614157899 */ /* 0x000fe2000800063f */
[----:B------:R-:W-:Y:S01]  /*1090*/  IMAD.IADD R189, R19, 0x1, R189 ;  /* 0x0000000113bd7824 */ /* 0x000fe200078e02bd */
[----:B------:R-:W-:-:S04]  /*10a0*/  UIMAD UR6, UR4, UR13, URZ ;  /* 0x0000000d040672a4 */ /* 0x000fc8000f8e023f */
[----:B------:R-:W-:Y:S01]  /*10b0*/  UIMAD UR6, UR24, UR5, UR6 ;  /* 0x00000005180672a4 */ /* 0x000fe2000f8e0206 */
[----:B------:R2:W-:Y:S01]  /*10c0*/  LDGSTS.E.BYPASS.LTC128B.128 [R7+0x3080], [R10.64], !P3 ;  /* 0x030800000a077fae */ /* 0x0005e2000d901d60 */
[----:B------:R-:W-:-:S03]  /*10d0*/  ISETP.LT.OR P3, PT, R0, 0x21, P6 ;  /* 0x000000210000780c */ /* 0x000fc60003761670 */
[----:B------:R-:W0:Y:S04]  /*10e0*/  LDGDEPBAR ;  /* 0x00000000000079af */ /* 0x000e280000000000 */
[----:B------:R3:W-:Y:S01]  /*10f0*/  LDGSTS.E.BYPASS.LTC128B.128 [R7+0x8080], [R16.64], !P0 ;  /* 0x0808000010077fae */ /* 0x0007e2000c101d60 */
[----:B-1----:R-:W-:-:S04]  /*1100*/  IADD3 R14, P2, P1, R18, UR34, R132 ;  /* 0x00000022120e7c10 */ /* 0x002fc8000f95e084 */
[----:B------:R-:W-:Y:S02]  /*1110*/  IADD3.X R15, R189, UR15, R2, P2, P1 ;  /* 0x0000000fbd0f7c10 */ /* 0x000fe400097e2402 */
[----:B------:R-:W-:Y:S01]  /*1120*/  ISETP.LT.OR P2, PT, R0, 0x61, P6 ;  /* 0x000000610000780c */ /* 0x000fe20003741670 */
[----:B--2---:R-:W-:Y:S01]  /*1130*/  IMAD.U32 R10, RZ, RZ, UR5 ;  /* 0x00000005ff0a7e24 */ /* 0x004fe2000f8e00ff */
[----:B------:R-:W-:-:S03]  /*1140*/  LEA.HI R11, R9, R190, RZ, 0x4 ;  /* 0x000000be090b7211 */ /* 0x000fc600078f20ff */
[----:B------:R-:W-:Y:S01]  /*1150*/  IMAD.WIDE.U32 R18, R10, UR13, R14 ;  /* 0x0000000d0a127c25 */ /* 0x000fe2000f8e000e */
[----:B------:R-:W-:Y:S02]  /*1160*/  SHF.R.S32.HI R3, RZ, 0x4, R11 ;  /* 0x00000004ff037819 */ /* 0x000fe4000001140b */
[----:B---3--:R-:W-:Y:S02]  /*1170*/  IADD3 R16, P0, R16, UR19, RZ ;  /* 0x0000001310107c10 */ /* 0x008fe4000ff1e0ff */
[----:B------:R-:W-:Y:S02]  /*1180*/  LEA.HI R184, R11, R3, RZ, 0x1 ;  /* 0x000000030bb87211 */ /* 0x000fe400078f08ff */
[----:B------:R-:W-:Y:S02]  /*1190*/  IADD3.X R17, R17, UR18, RZ, P0, !PT ;  /* 0x0000001211117c10 */ /* 0x000fe400087fe4ff */
[----:B------:R-:W-:Y:S02]  /*11a0*/  IADD3 R22, P1, R16, UR19, RZ ;  /* 0x0000001310167c10 */ /* 0x000fe4000ff3e0ff */
[----:B------:R-:W-:Y:S01]  /*11b0*/  IADD3 R2, R19, UR6, RZ ;  /* 0x0000000613027c10 */ /* 0x000fe2000fffe0ff */
[----:B------:R1:W-:Y:S01]  /*11c0*/  LDGSTS.E.BYPASS.LTC128B.128 [R7+0x9080], [R16.64], !P3 ;  /* 0x0908000010077fae */ /* 0x0003e2000d901d60 */
[----:B------:R-:W-:Y:S01]  /*11d0*/  IADD3.X R23, R17, UR18, RZ, P1, !PT ;  /* 0x0000001211177c10 */ /* 0x000fe20008ffe4ff */
[----:B------:R-:W-:Y:S01]  /*11e0*/  ULDC UR6, c[0x0][0x20c] ;  /* 0x0000830000067ab9 */ /* 0x000fe20000000800 */
[----:B------:R-:W-:Y:S01]  /*11f0*/  IADD3 R20, P1, R22, UR19, RZ ;  /* 0x0000001316147c10 */ /* 0x000fe2000ff3e0ff */
[----:B------:R-:W-:Y:S01]  /*1200*/  USHF.L.U64.HI UR20, UR20, UR11, UR6 ;  /* 0x0000000b14147299 */ /* 0x000fe20008010206 */
[----:B------:R-:W-:Y:S01]  /*1210*/  ISETP.LT.OR P3, PT, R0, 0x41, P6 ;  /* 0x000000410000780c */ /* 0x000fe20003761670 */
[----:B------:R-:W-:Y:S01]  /*1220*/  UIADD3 UR6, UR13, 0x1, URZ ;  /* 0x000000010d067890 */ /* 0x000fe2000fffe03f */
[----:B------:R-:W-:-:S02]  /*1230*/  IADD3.X R21, R23, UR18, RZ, P1, !PT ;  /* 0x0000001217157c10 */ /* 0x000fc40008ffe4ff */
[----:B------:R-:W-:Y:S01]  /*1240*/  ISETP.LT.OR P1, PT, R0, 0x1, P5 ;  /* 0x000000010000780c */ /* 0x000fe20002f21670 */
[----:B------:R-:W-:Y:S01]  /*1250*/  UISETP.GE.AND UP0, UPT, UR6, UR27, UPT ;  /* 0x0000001b0600728c */ /* 0x000fe2000bf06270 */
[----:B------:R-:W-:Y:S02]  /*1260*/  LOP3.LUT R184, R184, 0xfffffffe, RZ, 0xc0, !PT ;  /* 0xfffffffeb8b87812 */ /* 0x000fe400078ec0ff */
[----:B------:R-:W-:-:S03]  /*1270*/  LOP3.LUT R11, R11, 0xfffffff0, RZ, 0xc0, !PT ;  /* 0xfffffff00b0b7812 */ /* 0x000fc600078ec0ff */
[----:B------:R-:W-:Y:S01]  /*1280*/  IMAD.IADD R184, R3, 0x1, -R184 ;  /* 0x0000000103b87824 */ /* 0x000fe200078e0ab8 */
[----:B------:R-:W-:Y:S01]  /*1290*/  LEA.HI R3, R9, R190, RZ, 0x5 ;  /* 0x000000be09037211 */ /* 0x000fe200078f28ff */
[----:B------:R2:W-:Y:S01]  /*12a0*/  LDGSTS.E.BYPASS.LTC128B.128 [R7+0xa080], [R22.64], !P3 ;  /* 0x0a08000016077fae */ /* 0x0005e2000d901d60 */
[----:B------:R-:W-:Y:S01]  /*12b0*/  IMAD.IADD R11, R190, 0x1, -R11 ;  /* 0x00000001be0b7824 */ /* 0x000fe200078e0a0b */
[----:B------:R-:W-:Y:S01]  /*12c0*/  ISETP.LT.OR P3, PT, R0, 0x41, P5 ;  /* 0x000000410000780c */ /* 0x000fe20002f61670 */
[----:B------:R-:W-:Y:S01]  /*12d0*/  IMAD.SHL.U32 R186, R184, 0x10, RZ ;  /* 0x00000010b8ba7824 */ /* 0x000fe200078e00ff */
[----:B------:R3:W-:Y:S01]  /*12e0*/  LDGSTS.E.BYPASS.LTC128B.128 [R7+0xb080], [R20.64], !P2 ;  /* 0x0b08000014077fae */ /* 0x0007e2000d101d60 */
[----:B------:R-:W-:Y:S02]  /*12f0*/  ISETP.LT.OR P2, PT, R0, 0x61, P5 ;  /* 0x000000610000780c */ /* 0x000fe40002f41670 */
[----:B-1----:R-:W-:-:S04]  /*1300*/  LEA R16, P0, R18, c[0x0][0x1f0], 0x1 ;  /* 0x00007c0012107a11 */ /* 0x002fc800078008ff */
[----:B------:R-:W-:Y:S01]  /*1310*/  LEA.HI.X R17, R18, c[0x0][0x1f4], R2, 0x1, P0 ;  /* 0x00007d0012117a11 */ /* 0x000fe200000f0c02 */
[----:B------:R-:W-:Y:S01]  /*1320*/  @!P4 IMAD.SHL.U32 R2, R190, 0x10, RZ ;  /* 0x00000010be02c824 */ /* 0x000fe200078e00ff */
[----:B------:R-:W-:-:S04]  /*1330*/  ISETP.LT.OR P0, PT, R0, 0x21, P5 ;  /* 0x000000210000780c */ /* 0x000fc80002f01670 */
[----:B------:R1:W-:Y:S04]  /*1340*/  @!P4 LDGSTS.E.BYPASS.LTC128B.128 [R2+0x18080], [R12.64] ;  /* 0x180800000c02cfae */ /* 0x0003e8000b901d60 */
[----:B------:R-:W0:Y:S04]  /*1350*/  LDGDEPBAR ;  /* 0x00000000000079af */ /* 0x000e280000000000 */
[----:B------:R4:W-:Y:S01]  /*1360*/  LDGSTS.E.BYPASS.LTC128B.128 [R7+0x10080], [R16.64], !P1 ;  /* 0x1008000010077fae */ /* 0x0009e2000c901d60 */
[----:B------:R-:W-:-:S04]  /*1370*/  IADD3 R18, P1, R16, UR21, RZ ;  /* 0x0000001510127c10 */ /* 0x000fc8000ff3e0ff */
[----:B------:R-:W-:Y:S02]  /*1380*/  IADD3.X R19, R17, UR20, RZ, P1, !PT ;  /* 0x0000001411137c10 */ /* 0x000fe40008ffe4ff */
[----:B---3--:R-:W-:-:S03]  /*1390*/  IADD3 R20, P1, R18, UR21, RZ ;  /* 0x0000001512147c10 */ /* 0x008fc6000ff3e0ff */
[----:B------:R3:W-:Y:S01]  /*13a0*/  LDGSTS.E.BYPASS.LTC128B.128 [R7+0x11080], [R18.64], !P0 ;  /* 0x1108000012077fae */ /* 0x0007e2000c101d60 */
[----:B------:R-:W-:Y:S02]  /*13b0*/  IADD3 R4, P0, R6, UR10, RZ ;  /* 0x0000000a06047c10 */ /* 0x000fe4000ff1e0ff */
[----:B------:R-:W-:Y:S02]  /*13c0*/  IADD3.X R21, R19, UR20, RZ, P1, !PT ;  /* 0x0000001413157c10 */ /* 0x000fe40008ffe4ff */
[----:B------:R-:W-:-:S03]  /*13d0*/  IADD3.X R0, R5, UR8, RZ, P0, !PT ;  /* 0x0000000805007c10 */ /* 0x000fc600087fe4ff */
[----:B------:R2:W-:Y:S01]  /*13e0*/  LDGSTS.E.BYPASS.LTC128B.128 [R7+0x12080], [R20.64], !P3 ;  /* 0x1208000014077fae */ /* 0x0005e2000d901d60 */
[----:B-1----:R-:W-:Y:S02]  /*13f0*/  SHF.R.S32.HI R13, RZ, 0x1f, R3 ;  /* 0x0000001fff0d7819 */ /* 0x002fe40000011403 */
[----:B------:R-:W-:-:S04]  /*1400*/  SHF.R.S32.HI R2, RZ, 0x1f, R11 ;  /* 0x0000001fff027819 */ /* 0x000fc8000001140b */
[----:B------:R-:W-:Y:S02]  /*1410*/  LEA.HI R2, R2, R11, RZ, 0x3 ;  /* 0x0000000b02027211 */ /* 0x000fe400078f18ff */
[----:B----4-:R-:W-:Y:S02]  /*1420*/  SHF.R.S32.HI R16, RZ, 0x5, R3 ;  /* 0x00000005ff107819 */ /* 0x010fe40000011403 */
[C---:B------:R-:W-:Y:S01]  /*1430*/  LOP3.LUT R12, R2.reuse, 0xfffffff8, RZ, 0xc0, !PT ;  /* 0xfffffff8020c7812 */ /* 0x040fe200078ec0ff */
[----:B------:R-:W-:Y:S01]  /*1440*/  IMAD.SHL.U32 R2, R2, 0x40, RZ ;  /* 0x0000004002027824 */ /* 0x000fe200078e00ff */
[----:B------:R-:W-:-:S03]  /*1450*/  LEA.HI R13, R13, R16, RZ, 0x2 ;  /* 0x000000100d0d7211 */ /* 0x000fc600078f10ff */
[----:B------:R-:W-:Y:S01]  /*1460*/  IMAD.IADD R12, R11, 0x1, -R12 ;  /* 0x000000010b0c7824 */ /* 0x000fe200078e0a0c */
[----:B------:R-:W-:Y:S02]  /*1470*/  LOP3.LUT R13, R13, 0xfffffffc, RZ, 0xc0, !PT ;  /* 0xfffffffc0d0d7812 */ /* 0x000fe400078ec0ff */
[----:B------:R-:W-:Y:S02]  /*1480*/  LEA.HI R11, R9, R190, RZ, 0x7 ;  /* 0x000000be090b7211 */ /* 0x000fe400078f38ff */
[----:B---3--:R-:W-:Y:S01]  /*1490*/  LEA R18, P0, R4, c[0x0][0x280], 0x2 ;  /* 0x0000a00004127a11 */ /* 0x008fe200078010ff */
[----:B------:R-:W-:Y:S01]  /*14a0*/  IMAD.IADD R13, R16, 0x1, -R13 ;  /* 0x00000001100d7824 */ /* 0x000fe200078e0a0d */
[----:B------:R-:W-:Y:S02]  /*14b0*/  IADD3 R16, P1, R20, UR21, RZ ;  /* 0x0000001514107c10 */ /* 0x000fe4000ff3e0ff */
[----:B------:R-:W-:Y:S02]  /*14c0*/  SHF.R.S32.HI R11, RZ, 0x7, R11 ;  /* 0x00000007ff0b7819 */ /* 0x000fe4000001140b */
[----:B------:R-:W-:-:S02]  /*14d0*/  IADD3.X R17, R21, UR20, RZ, P1, !PT ;  /* 0x0000001415117c10 */ /* 0x000fc40008ffe4ff */
[----:B------:R-:W-:Y:S01]  /*14e0*/  LEA.HI.X R19, R4, c[0x0][0x284], R0, 0x2, P0 ;  /* 0x0000a10004137a11 */ /* 0x000fe200000f1400 */
[----:B------:R-:W-:Y:S01]  /*14f0*/  @!P4 IMAD.SHL.U32 R0, R190, 0x10, RZ ;  /* 0x00000010be00c824 */ /* 0x000fe200078e00ff */
[----:B------:R-:W-:Y:S01]  /*1500*/  PLOP3.LUT P0, PT, PT, PT, UP0, 0x80, 0x0 ;  /* 0x000000000000781c */ /* 0x000fe20003f0f008 */
[----:B------:R1:W-:Y:S01]  /*1510*/  LDGSTS.E.BYPASS.LTC128B.128 [R7+0x13080], [R16.64], !P2 ;  /* 0x1308000010077fae */ /* 0x0003e2000d101d60 */
[----:B------:R-:W-:Y:S01]  /*1520*/  IMAD.SHL.U32 R4, R11, 0x8, RZ ;  /* 0x000000080b047824 */ /* 0x000fe200078e00ff */
[----:B------:R-:W-:Y:S02]  /*1530*/  LOP3.LUT R2, R2, 0xfffffe00, RZ, 0xc0, !PT ;  /* 0xfffffe0002027812 */ /* 0x000fe400078ec0ff */
[----:B------:R3:W-:Y:S02]  /*1540*/  @!P4 LDGSTS.E.BYPASS.LTC128B.128 [R0+0x18480], [R18.64] ;  /* 0x184800001200cfae */ /* 0x0007e4000b901d60 */
[----:B------:R-:W-:Y:S02]  /*1550*/  LOP3.LUT R4, R4, 0x8, RZ, 0xc0, !PT ;  /* 0x0000000804047812 */ /* 0x000fe400078ec0ff */
[----:B------:R-:W0:Y:S02]  /*1560*/  LDGDEPBAR ;  /* 0x00000000000079af */ /* 0x000e240000000000 */
[----:B------:R-:W-:-:S02]  /*1570*/  LOP3.LUT R186, R4, 0x10, R186, 0xf8, !PT ;  /* 0x0000001004ba7812 */ /* 0x000fc400078ef8ba */
[----:B------:R-:W0:Y:S01]  /*1580*/  LDGDEPBAR ;  /* 0x00000000000079af */ /* 0x000e220000000000 */
[----:B-1----:R-:W-:Y:S02]  /*1590*/  IMAD.SHL.U32 R16, R12, 0x40, RZ ;  /* 0x000000400c107824 */ /* 0x002fe400078e00ff */
[----:B---3--:R-:W-:-:S03]  /*15a0*/  IMAD.SHL.U32 R0, R184, 0x8, RZ ;  /* 0x00000008b8007824 */ /* 0x008fc600078e00ff */
[----:B------:R-:W-:-:S04]  /*15b0*/  LOP3.LUT R16, R16, 0x1c0, RZ, 0xc0, !PT ;  /* 0x000001c010107812 */ /* 0x000fc800078ec0ff */
[----:B------:R-:W-:Y:S02]  /*15c0*/  SHF.R.U32.HI R187, RZ, 0x3, R16 ;  /* 0x00000003ffbb7819 */ /* 0x000fe40000011610 */
[----:B------:R-:W-:Y:S02]  /*15d0*/  LOP3.LUT R0, R16, 0x8, R0, 0xf8, !PT ;  /* 0x0000000810007812 */ /* 0x000fe400078ef800 */
[----:B------:R-:W-:Y:S02]  /*15e0*/  LOP3.LUT R186, R187, R186, R16, 0x1e, !PT ;  /* 0x000000babbba7212 */ /* 0x000fe400078e1e10 */
[----:B------:R-:W-:Y:S01]  /*15f0*/  LOP3.LUT R187, R0, R187, RZ, 0x3c, !PT ;  /* 0x000000bb00bb7212 */ /* 0x000fe200078e3cff */
[----:B------:R-:W-:Y:S01]  /*1600*/  IMAD.SHL.U32 R0, R13, 0x400, RZ ;  /* 0x000004000d007824 */ /* 0x000fe200078e00ff */
[----:B------:R-:W-:-:S04]  /*1610*/  LOP3.LUT R186, R186, R2, RZ, 0xfc, !PT ;  /* 0x00000002baba7212 */ /* 0x000fc800078efcff */
[----:B------:R-:W-:Y:S01]  /*1620*/  IADD3 R187, R187, R2, R0 ;  /* 0x00000002bbbb7210 */ /* 0x000fe20007ffe000 */
[----:B------:R-:W-:Y:S05]  /*1630*/  @P0 BRA `(.L_x_1111) ;  /* 0x0000021000000947 */ /* 0x000fea0003800000 */
[----:B--2---:R-:W-:Y:S01]  /*1640*/  USHF.L.U32 UR8, UR6, 0x7, URZ ;  /* 0x0000000706087899 */ /* 0x004fe2000800063f */
[----:B------:R-:W-:Y:S01]  /*1650*/  IMAD.WIDE.U32 R18, R10, UR6, R14 ;  /* 0x000000060a127c25 */ /* 0x000fe2000f8e000e */
[----:B------:R-:W-:Y:S01]  /*1660*/  USHF.R.S32.HI UR7, URZ, 0x1f, UR6 ;  /* 0x0000001f3f077899 */ /* 0x000fe20008011406 */
[----:B------:R-:W-:Y:S01]  /*1670*/  BSSY B0, `(.L_x_1111) ;  /* 0x000001d000007945 */ /* 0x000fe20003800000 */
[----:B------:R-:W-:Y:S02]  /*1680*/  UIMAD UR4, UR4, UR6, URZ ;  /* 0x00000006040472a4 */ /* 0x000fe4000f8e023f */
[----:B------:R-:W-:Y:S01]  /*1690*/  IMAD.U32 R2, RZ, RZ, UR8 ;  /* 0x00000008ff027e24 */ /* 0x000fe2000f8e00ff */
[----:B------:R-:W-:Y:S01]  /*16a0*/  LEA R16, P1, R18, c[0x0][0x1f0], 0x1 ;  /* 0x00007c0012107a11 */ /* 0x000fe200078208ff */
[----:B------:R-:W-:-:S03]  /*16b0*/  UIMAD UR4, UR7, UR5, UR4 ;  /* 0x00000005070472a4 */ /* 0x000fc6000f8e0204 */
[----:B------:R-:W-:-:S03]  /*16c0*/  IADD3 R14, -R192, c[0x0][0x168], -R2 ;  /* 0x00005a00c00e7a10 */ /* 0x000fc60007ffe902 */
[----:B------:R-:W-:Y:S02]  /*16d0*/  IADD3 R10, R19, UR4, RZ ;  /* 0x00000004130a7c10 */ /* 0x000fe4000fffe0ff */
[----:B------:R-:W-:Y:S02]  /*16e0*/  ISETP.LT.OR P0, PT, R14, 0x1, P5 ;  /* 0x000000010e00780c */ /* 0x000fe40002f01670 */
[----:B------:R-:W-:Y:S02]  /*16f0*/  LEA.HI.X R17, R18, c[0x0][0x1f4], R10, 0x1, P1 ;  /* 0x00007d0012117a11 */ /* 0x000fe400008f0c0a */
[----:B------:R-:W-:Y:S02]  /*1700*/  IADD3 R18, P1, R16, UR21, RZ ;  /* 0x0000001510127c10 */ /* 0x000fe4000ff3e0ff */
[C---:B------:R-:W-:Y:S02]  /*1710*/  ISETP.LT.OR P3, PT, R14.reuse, 0x21, P5 ;  /* 0x000000210e00780c */ /* 0x040fe40002f61670 */
[----:B------:R-:W-:-:S02]  /*1720*/  ISETP.LT.OR P2, PT, R14, 0x41, P5 ;  /* 0x000000410e00780c */ /* 0x000fc40002f41670 */
[----:B------:R-:W-:Y:S02]  /*1730*/  IADD3.X R19, R17, UR20, RZ, P1, !PT ;  /* 0x0000001411137c10 */ /* 0x000fe40008ffe4ff */
[----:B------:R-:W-:Y:S01]  /*1740*/  ISETP.LT.OR P1, PT, R14, 0x61, P5 ;  /* 0x000000610e00780c */ /* 0x000fe20002f21670 */
[----:B------:R1:W-:Y:S06]  /*1750*/  LDGSTS.E.BYPASS.LTC128B.128 [R7+0x14080], [R16.64], !P0 ;  /* 0x1408000010077fae */ /* 0x0003ec000c101d60 */
[----:B------:R2:W-:Y:S01]  /*1760*/  LDGSTS.E.BYPASS.LTC128B.128 [R7+0x15080], [R18.64], !P3 ;  /* 0x1508000012077fae */ /* 0x0005e2000d901d60 */
[----:B-1----:R-:W-:-:S04]  /*1770*/  IADD3 R16, P0, R18, UR21, RZ ;  /* 0x0000001512107c10 */ /* 0x002fc8000ff1e0ff */
[----:B------:R-:W-:Y:S02]  /*1780*/  IADD3.X R17, R19, UR20, RZ, P0, !PT ;  /* 0x0000001413117c10 */ /* 0x000fe400087fe4ff */
[----:B------:R-:W-:-:S03]  /*1790*/  IADD3 R14, P0, R16, UR21, RZ ;  /* 0x00000015100e7c10 */ /* 0x000fc6000ff1e0ff */
[----:B------:R2:W-:Y:S01]  /*17a0*/  LDGSTS.E.BYPASS.LTC128B.128 [R7+0x16080], [R16.64], !P2 ;  /* 0x1608000010077fae */ /* 0x0005e2000d101d60 */
[----:B------:R-:W-:-:S05]  /*17b0*/  IADD3.X R15, R17, UR20, RZ, P0, !PT ;  /* 0x00000014110f7c10 */ /* 0x000fca00087fe4ff */
[----:B------:R1:W-:Y:S01]  /*17c0*/  LDGSTS.E.BYPASS.LTC128B.128 [R7+0x17080], [R14.64], !P1 ;  /* 0x170800000e077fae */ /* 0x0003e2000c901d60 */
[----:B------:R-:W-:-:S04]  /*17d0*/  IADD3 R6, P1, R6, UR8, RZ ;  /* 0x0000000806067c10 */ /* 0x000fc8000ff3e0ff */
[----:B------:R-:W-:Y:S02]  /*17e0*/  LEA.HI.X.SX32 R2, R2, R5, 0x1, P1 ;  /* 0x0000000502027211 */ /* 0x000fe400008f0eff */
[----:B-1----:R-:W-:-:S04]  /*17f0*/  LEA R14, P0, R6, c[0x0][0x280], 0x2 ;  /* 0x0000a000060e7a11 */ /* 0x002fc800078010ff */
[----:B------:R-:W-:Y:S01]  /*1800*/  LEA.HI.X R15, R6, c[0x0][0x284], R2, 0x2, P0 ;  /* 0x0000a100060f7a11 */ /* 0x000fe200000f1402 */
[----:B------:R-:W-:Y:S05]  /*1810*/  @P4 BRA `(.L_x_1112) ;  /* 0x0000002000004947 */ /* 0x000fea0003800000 */
[----:B--2---:R-:W-:-:S05]  /*1820*/  SHF.L.U32 R2, R190, 0x4, RZ ;  /* 0x00000004be027819 */ /* 0x004fca00000006ff */
[----:B------:R1:W-:Y:S02]  /*1830*/  LDGSTS.E.BYPASS.LTC128B.128 [R2+0x18680], [R14.64] ;  /* 0x186800000e027fae */ /* 0x0003e4000b901d60 */
.L_x_1112:
[----:B--2---:R-:W-:Y:S05]  /*1840*/  BSYNC B0 ;  /* 0x0000000000007941 */ /* 0x004fea0003800000 */
.L_x_1111:
[C---:B--2---:R-:W-:Y:S01]  /*1850*/  IMAD.SHL.U32 R10, R8.reuse, 0x40, RZ ;  /* 0x00000040080a7824 */ /* 0x044fe200078e00ff */
[C---:B------:R-:W-:Y:S01]  /*1860*/  LOP3.LUT P2, RZ, R8.reuse, 0x2, RZ, 0xc0, !PT ;  /* 0x0000000208ff7812 */ /* 0x040fe2000784c0ff */
[----:B------:R-:W-:Y:S01]  /*1870*/  IMAD.SHL.U32 R13, R13, 0x10, RZ ;  /* 0x000000100d0d7824 */ /* 0x000fe200078e00ff */
[----:B------:R-:W-:Y:S01]  /*1880*/  LOP3.LUT P1, RZ, R8, 0x4, RZ, 0xc0, !PT ;  /* 0x0000000408ff7812 */ /* 0x000fe2000782c0ff */
[----:B------:R-:W-:Y:S01]  /*1890*/  IMAD.SHL.U32 R8, R192, 0x8, RZ ;  /* 0x00000008c0087824 */ /* 0x000fe200078e00ff */
[----:B------:R-:W-:Y:S01]  /*18a0*/  LEA.HI R9, R9, R190, RZ, 0x2 ;  /* 0x000000be09097211 */ /* 0x000fe200078f10ff */
[----:B------:R-:W-:Y:S01]  /*18b0*/  IMAD R180, R184, 0x2, R11 ;  /* 0x00000002b8b47824 */ /* 0x000fe200078e020b */
[----:B------:R-:W-:Y:S01]  /*18c0*/  LOP3.LUT R10, R10, 0x1c0, RZ, 0xc0, !PT ;  /* 0x000001c00a0a7812 */ /* 0x000fe200078ec0ff */
[----:B------:R-:W-:Y:S01]  /*18d0*/  IMAD.MOV.U32 R181, RZ, RZ, 0x20 ;  /* 0x00000020ffb57424 */ /* 0x000fe200078e00ff */
[----:B-1----:R-:W-:Y:S01]  /*18e0*/  SHF.R.S32.HI R2, RZ, 0x2, R9 ;  /* 0x00000002ff027819 */ /* 0x002fe20000011409 */
[----:B------:R-:W0:Y:S01]  /*18f0*/  LDGDEPBAR ;  /* 0x00000000000079af */ /* 0x000e220000000000 */
[----:B------:R-:W-:Y:S01]  /*1900*/  LOP3.LUT R5, R9, 0x3ffffffc, RZ, 0xc0, !PT ;  /* 0x3ffffffc09057812 */ /* 0x000fe200078ec0ff */
[----:B------:R-:W-:Y:S01]  /*1910*/  UMOV UR34, 0x1 ;  /* 0x0000000100227882 */ /* 0x000fe20000000000 */
[----:B------:R-:W-:Y:S01]  /*1920*/  LOP3.LUT R8, R8, 0x8, RZ, 0xc0, !PT ;  /* 0x0000000808087812 */ /* 0x000fe200078ec0ff */
[----:B------:R-:W-:Y:S01]  /*1930*/  ULDC UR7, c[0x0][0x198] ;  /* 0x0000660000077ab9 */ /* 0x000fe20000000800 */
[----:B------:R-:W-:Y:S01]  /*1940*/  SHF.R.U32.HI R7, RZ, 0x3, R10 ;  /* 0x00000003ff077819 */ /* 0x000fe2000001160a */
[----:B------:R-:W-:Y:S01]  /*1950*/  IMAD.IADD R5, R190, 0x1, -R5 ;  /* 0x00000001be057824 */ /* 0x000fe200078e0a05 */
[----:B------:R-:W-:Y:S01]  /*1960*/  LOP3.LUT R6, R10, 0x30, R13, 0xf8, !PT ;  /* 0x000000300a067812 */ /* 0x000fe200078ef80d */
[----:B------:R-:W-:Y:S01]  /*1970*/  UIADD3 UR7, -UR9, UR7, UR34 ;  /* 0x0000000709077290 */ /* 0x000fe2000fffe122 */
[----:B------:R-:W-:Y:S01]  /*1980*/  SHF.R.S32.HI R9, RZ, 0x1f, R9 ;  /* 0x0000001fff097819 */ /* 0x000fe20000011409 */
[----:B------:R-:W-:Y:S01]  /*1990*/  IMAD R204, R5, 0x2, R0 ;  /* 0x0000000205cc7824 */ /* 0x000fe200078e0200 */
[----:B------:R-:W-:Y:S01]  /*19a0*/  LOP3.LUT R6, R7, R6, R8, 0x1e, !PT ;  /* 0x0000000607067212 */ /* 0x000fe200078e1e08 */
[----:B------:R-:W-:Y:S01]  /*19b0*/  IMAD.MOV.U32 R0, RZ, RZ, 0x40 ;  /* 0x00000040ff007424 */ /* 0x000fe200078e00ff */
[----:B------:R-:W-:Y:S01]  /*19c0*/  LEA.HI R9, R9, R2, RZ, 0x3 ;  /* 0x0000000209097211 */ /* 0x000fe200078f18ff */
[----:B------:R-:W-:Y:S01]  /*19d0*/  ULDC UR6, c[0x0][0x2a0] ;  /* 0x0000a80000067ab9 */ /* 0x000fe20000000800 */
[----:B------:R-:W-:Y:S01]  /*19e0*/  LOP3.LUT R10, R7, R8, R10, 0x1e, !PT ;  /* 0x00000008070a7212 */ /* 0x000fe200078e1e0a */
[----:B------:R-:W-:Y:S01]  /*19f0*/  IMAD R184, R184, 0x200, R6 ;  /* 0x00000200b8b87824 */ /* 0x000fe200078e0206 */
[----:B------:R-:W-:Y:S01]  /*1a00*/  LOP3.LUT R8, R9, 0xfffffff8, RZ, 0xc0, !PT ;  /* 0xfffffff809087812 */ /* 0x000fe200078ec0ff */
[----:B------:R-:W-:Y:S01]  /*1a10*/  ULOP3.LUT UR6, URZ, UR6, URZ, 0x33, !UPT ;  /* 0x000000063f067292 */ /* 0x000fe2000f8e333f */
[----:B------:R-:W-:Y:S01]  /*1a20*/  LOP3.LUT R6, R3, 0xffffffe0, RZ, 0xc0, !PT ;  /* 0xffffffe003067812 */ /* 0x000fe200078ec0ff */
[----:B------:R-:W-:Y:S01]  /*1a30*/  IMAD.U32 R180, R180, 0x200, R10 ;  /* 0x00000200b4b47824 */ /* 0x000fe200078e000a */
[----:B------:R-:W-:Y:S01]  /*1a40*/  LOP3.LUT P3, RZ, R12, 0x4, RZ, 0xc0, !PT ;  /* 0x000000040cff7812 */ /* 0x000fe2000786c0ff */
[----:B------:R-:W-:Y:S01]  /*1a50*/  IMAD.IADD R8, R2, 0x1, -R8 ;  /* 0x0000000102087824 */ /* 0x000fe200078e0a08 */
[----:B------:R-:W-:Y:S01]  /*1a60*/  LOP3.LUT P0, RZ, R12, 0x2, RZ, 0xc0, !PT ;  /* 0x000000020cff7812 */ /* 0x000fe2000780c0ff */
[----:B------:R-:W-:Y:S01]  /*1a70*/  IMAD.IADD R6, R190, 0x1, -R6 ;  /* 0x00000001be067824 */ /* 0x000fe200078e0a06 */
[----:B------:R-:W-:Y:S01]  /*1a80*/  SEL R3, R0, 0xffffffc0, !P1 ;  /* 0xffffffc000037807 */ /* 0x000fe20004800000 */
[----:B------:R-:W-:Y:S01]  /*1a90*/  IMAD.SHL.U32 R5, R8, 0x40, RZ ;  /* 0x0000004008057824 */ /* 0x000fe200078e00ff */
[----:B------:R-:W-:Y:S01]  /*1aa0*/  SEL R2, R181, 0xffffffe0, !P2 ;  /* 0xffffffe0b5027807 */ /* 0x000fe20005000000 */
[C---:B------:R-:W-:Y:S01]  /*1ab0*/  IMAD.SHL.U32 R185, R180.reuse, 0x2, RZ ;  /* 0x00000002b4b97824 */ /* 0x040fe200078e00ff */
[----:B------:R-:W-:Y:S01]  /*1ac0*/  SHF.R.S32.HI R7, RZ, 0x1f, R6 ;  /* 0x0000001fff077819 */ /* 0x000fe20000011406 */
[C---:B------:R-:W-:Y:S01]  /*1ad0*/  IMAD R3, R180.reuse, 0x2, R3 ;  /* 0x00000002b4037824 */ /* 0x040fe200078e0203 */
[----:B------:R-:W-:Y:S01]  /*1ae0*/  LOP3.LUT R5, R5, 0x1c0, RZ, 0xc0, !PT ;  /* 0x000001c005057812 */ /* 0x000fe200078ec0ff */
[----:B------:R-:W-:Y:S01]  /*1af0*/  IMAD R180, R180, 0x2, R2 ;  /* 0x00000002b4b47824 */ /* 0x000fe200078e0202 */
[----:B------:R-:W-:Y:S01]  /*1b00*/  LEA.HI R7, R7, R6, RZ, 0x2 ;  /* 0x0000000607077211 */ /* 0x000fe200078f10ff */
[----:B------:R-:W-:Y:S01]  /*1b10*/  IMAD.SHL.U32 R183, R186, 0x2, RZ ;  /* 0x00000002bab77824 */ /* 0x000fe200078e00ff */
[----:B------:R-:W-:Y:S01]  /*1b20*/  LEA.HI R201, R11, R11, RZ, 0x1 ;  /* 0x0000000b0bc97211 */ /* 0x000fe200078f08ff */
[----:B------:R-:W-:Y:S01]  /*1b30*/  CS2R R126, SRZ ;  /* 0x00000000007e7805 */ /* 0x000fe2000001ff00 */
[----:B------:R-:W-:Y:S01]  /*1b40*/  R2P PR, R8, 0x6 ;  /* 0x0000000608007804 */ /* 0x000fe20000000000 */
[----:B------:R-:W-:Y:S01]  /*1b50*/  CS2R R124, SRZ ;  /* 0x00000000007c7805 */ /* 0x000fe2000001ff00 */
[----:B------:R-:W-:Y:S01]  /*1b60*/  SHF.R.U32.HI R8, RZ, 0x3, R5 ;  /* 0x00000003ff087819 */ /* 0x000fe20000011605 */
[----:B------:R-:W-:Y:S01]  /*1b70*/  CS2R R130, SRZ ;  /* 0x0000000000827805 */ /* 0x000fe2000001ff00 */
[----:B------:R-:W-:Y:S01]  /*1b80*/  LEA.HI.SX32 R200, R7, R13, 0x1e ;  /* 0x0000000d07c87211 */ /* 0x000fe200078ff2ff */
[----:B------:R-:W-:Y:S01]  /*1b90*/  CS2R R128, SRZ ;  /* 0x0000000000807805 */ /* 0x000fe2000001ff00 */
[----:B------:R-:W-:Y:S01]  /*1ba0*/  LOP3.LUT R201, R201, 0x1ffffffe, RZ, 0xc0, !PT ;  /* 0x1ffffffec9c97812 */ /* 0x000fe200078ec0ff */
[----:B------:R-:W-:Y:S01]  /*1bb0*/  CS2R R122, SRZ ;  /* 0x00000000007a7805 */ /* 0x000fe2000001ff00 */
[----:B------:R-:W-:Y:S01]  /*1bc0*/  LOP3.LUT R7, R7, 0x7ffffffc, RZ, 0xc0, !PT ;  /* 0x7ffffffc07077812 */ /* 0x000fe200078ec0ff */
[----:B------:R-:W-:Y:S01]  /*1bd0*/  CS2R R120, SRZ ;  /* 0x0000000000787805 */ /* 0x000fe2000001ff00 */
[----:B------:R-:W-:Y:S01]  /*1be0*/  LOP3.LUT R8, R8, R5, R4, 0x1e, !PT ;  /* 0x0000000508087212 */ /* 0x000fe200078e1e04 */
[----:B------:R-:W-:Y:S01]  /*1bf0*/  IMAD.IADD R201, R11, 0x1, -R201 ;  /* 0x000000010bc97824 */ /* 0x000fe200078e0ac9 */
[----:B------:R-:W-:Y:S01]  /*1c00*/  SEL R168, R0, 0xffffffc0, !P3 ;  /* 0xffffffc000a87807 */ /* 0x000fe20005800000 */
[----:B------:R-:W-:Y:S01]  /*1c10*/  IMAD.IADD R7, R6, 0x1, -R7 ;  /* 0x0000000106077824 */ /* 0x000fe200078e0a07 */
[----:B------:R-:W-:Y:S01]  /*1c20*/  SEL R0, R0, 0xffffffc0, !P2 ;  /* 0xffffffc000007807 */ /* 0x000fe20005000000 */
[----:B------:R-:W-:Y:S01]  /*1c30*/  IMAD.IADD R204, R8, 0x1, R204 ;  /* 0x0000000108cc7824 */ /* 0x000fe200078e02cc */
[----:B------:R-:W-:Y:S01]  /*1c40*/  SEL R182, R181, 0xffffffe0, !P3 ;  /* 0xffffffe0b5b67807 */ /* 0x000fe20005800000 */
[----:B------:R-:W-:Y:S01]  /*1c50*/  IMAD R201, R201, 0x4, R7 ;  /* 0x00000004c9c97824 */ /* 0x000fe200078e0207 */
[----:B------:R-:W-:Y:S01]  /*1c60*/  CS2R R118, SRZ ;  /* 0x0000000000767805 */ /* 0x000fe2000001ff00 */
[----:B------:R-:W-:Y:S01]  /*1c70*/  IMAD.U32 R4, RZ, RZ, UR7 ;  /* 0x00000007ff047e24 */ /* 0x000fe2000f8e00ff */
[----:B------:R-:W-:Y:S01]  /*1c80*/  LEA R204, R204, 0x18880, 0x1 ;  /* 0x00018880cccc7811 */ /* 0x000fe200078e08ff */
[----:B------:R-:W-:Y:S01]  /*1c90*/  IMAD.SHL.U32 R201, R201, 0x2, RZ ;  /* 0x00000002c9c97824 */ /* 0x000fe200078e00ff */
[----:B------:R-:W-:Y:S01]  /*1ca0*/  CS2R R116, SRZ ;  /* 0x0000000000747805 */ /* 0x000fe2000001ff00 */
[----:B------:R-:W-:Y:S01]  /*1cb0*/  CS2R R110, SRZ ;  /* 0x00000000006e7805 */ /* 0x000fe2000001ff00 */
[C---:B------:R-:W-:Y:S01]  /*1cc0*/  IADD3 R211, R204.reuse, 0x20, RZ ;  /* 0x00000020ccd37810 */ /* 0x040fe20007ffe0ff */
[C---:B------:R-:W-:Y:S01]  /*1cd0*/  IMAD.IADD R210, R204.reuse, 0x1, R0 ;  /* 0x00000001ccd27824 */ /* 0x040fe200078e0200 */
[----:B------:R-:W-:Y:S01]  /*1ce0*/  @P1 IADD3 R211, R204, -0x20, RZ ;  /* 0xffffffe0ccd31810 */ /* 0x000fe20007ffe0ff */
[----:B------:R-:W-:Y:S01]  /*1cf0*/  CS2R R108, SRZ ;  /* 0x00000000006c7805 */ /* 0x000fe2000001ff00 */
[----:B------:R-:W-:Y:S01]  /*1d00*/  IADD3 R4, R4, -c[0x0][0x168], -R201 ;  /* 0x80005a0004047a10 */ /* 0x000fe20007ffe8c9 */
[----:B------:R-:W-:Y:S01]  /*1d10*/  CS2R R114, SRZ ;  /* 0x0000000000727805 */ /* 0x000fe2000001ff00 */
        /* <DEDUP_REMOVED lines=24> */
[----:B------:R-:W-:Y:S01]  /*1ea0*/  IADD3 R208, R4, c[0x0][0x2a4], RZ ;  /* 0x0000a90004d07a10 */ /* 0x000fe20007ffe0ff */
[----:B------:R-:W-:Y:S01]  /*1eb0*/  IMAD.IADD R2, R2, 0x1, R3 ;  /* 0x0000000102027824 */ /* 0x000fe200078e0203 */
[----:B------:R-:W-:Y:S01]  /*1ec0*/  IADD3 R207, R4, UR6, RZ ;  /* 0x0000000604cf7c10 */ /* 0x000fe2000fffe0ff */
[----:B------:R-:W-:Y:S01]  /*1ed0*/  IMAD.IADD R0, R186, 0x1, R182 ;  /* 0x00000001ba007824 */ /* 0x000fe200078e02b6 */
[----:B------:R-:W-:Y:S01]  /*1ee0*/  SHF.R.S32.HI R191, RZ, 0x1f, R190 ;  /* 0x0000001fffbf7819 */ /* 0x000fe200000114be */
[----:B------:R-:W-:Y:S01]  /*1ef0*/  IMAD.MOV.U32 R205, RZ, RZ, 0x40 ;  /* 0x00000040ffcd7424 */ /* 0x000fe200078e00ff */
[----:B------:R-:W-:Y:S01]  /*1f00*/  ULDC UR24, c[0x0][0x2a8] ;  /* 0x0000aa0000187ab9 */ /* 0x000fe20000000800 */
[----:B------:R-:W-:Y:S01]  /*1f10*/  IADD3 R209, -R201, UR12, RZ ;  /* 0x0000000cc9d17c10 */ /* 0x000fe2000fffe1ff */
[----:B------:R-:W-:-:S02]  /*1f20*/  ULDC UR10, c[0x0][0x218] ;  /* 0x00008600000a7ab9 */ /* 0x000fc40000000800 */
[----:B------:R-:W-:Y:S02]  /*1f30*/  ULDC UR4, c[0x0][0x290] ;  /* 0x0000a40000047ab9 */ /* 0x000fe40000000800 */
[----:B------:R-:W-:Y:S02]  /*1f40*/  UMOV UR26, URZ ;  /* 0x0000003f001a7c82 */ /* 0x000fe40008000000 */
[----:B------:R-:W-:Y:S02]  /*1f50*/  UMOV UR25, 0x1 ;  /* 0x0000000100197882 */ /* 0x000fe40000000000 */
[----:B------:R-:W-:Y:S02]  /*1f60*/  UMOV UR5, URZ ;  /* 0x0000003f00057c82 */ /* 0x000fe40008000000 */
[----:B------:R-:W-:Y:S02]  /*1f70*/  USHF.L.U32 UR11, UR22, 0x7, URZ ;  /* 0x00000007160b7899 */ /* 0x000fe4000800063f */
[----:B------:R-:W-:-:S02]  /*1f80*/  UISETP.GT.AND UP5, UPT, UR22, -0x1, UPT ;  /* 0xffffffff1600788c */ /* 0x000fc4000bfa4270 */
[----:B------:R-:W-:Y:S02]  /*1f90*/  USHF.R.S32.HI UR8, URZ, 0x1f, UR23 ;  /* 0x0000001f3f087899 */ /* 0x000fe40008011417 */
[----:B------:R-:W-:Y:S02]  /*1fa0*/  UISETP.LE.AND UP4, UPT, UR34, UR24, UPT ;  /* 0x000000182200728c */ /* 0x000fe4000bf83270 */
[----:B------:R-:W-:Y:S02]  /*1fb0*/  UIMAD UR10, UR23, UR10, URZ ;  /* 0x0000000a170a72a4 */ /* 0x000fe4000f8e023f */
[----:B------:R-:W-:Y:S02]  /*1fc0*/  UIMAD UR9, UR23, UR4, URZ ;  /* 0x00000004170972a4 */ /* 0x000fe4000f8e023f */
[----:B------:R-:W-:Y:S02]  /*1fd0*/  ULDC UR12, c[0x0][0x168] ;  /* 0x00005a00000c7ab9 */ /* 0x000fe40000000800 */
.L_x_1131:
[----:B------:R-:W-:Y:S04]  /*1fe0*/  DEPBAR.LE SB0, 0x1 ;  /* 0x000080400000791a */ /* 0x000fe80000000000 */
[----:B------:R-:W-:Y:S01]  /*1ff0*/  BAR.SYNC.DEFER_BLOCKING 0x0 ;  /* 0x0000000000007b1d */ /* 0x000fe20000010000 */
[----:B------:R-:W-:Y:S01]  /*2000*/  USHF.L.U32 UR4, UR5, 0xd, URZ ;  /* 0x0000000d05047899 */ /* 0x000fe2000800063f */
[----:B------:R-:W-:Y:S02]  /*2010*/  MOV R223, UR5 ;  /* 0x0000000500df7c02 */ /* 0x000fe40008000f00 */
[----:B------:R-:W-:Y:S03]  /*2020*/  PLOP3.LUT P0, PT, PT, PT, UP4, 0x80, 0x0 ;  /* 0x000000000000781c */ /* 0x000fe60003f0f048 */
[----:B------:R-:W-:Y:S01]  /*2030*/  IADD3 R177, R187, UR4, RZ ;  /* 0x00000004bbb17c10 */ /* 0x000fe2000fffe0ff */
[----:B------:R-:W-:Y:S04]  /*2040*/  IMAD R223, R223, 0x80, R200 ;  /* 0x00000080dfdf7824 */ /* 0x000fe800078e02c8 */
[----:B------:R-:W-:Y:S04]  /*2050*/  IMAD.SHL.U32 R177, R177, 0x2, RZ ;  /* 0x00000002b1b17824 */ /* 0x000fe800078e00ff */
[C---:B------:R-:W-:Y:S01]  /*2060*/  IMAD.IADD R176, R177.reuse, 0x1, R181 ;  /* 0x00000001b1b07824 */ /* 0x040fe200078e02b5 */
[----:B------:R-:W-:Y:S03]  /*2070*/  IADD3 R160, R177, R168, RZ ;  /* 0x000000a8b1a07210 */ /* 0x000fe60007ffe0ff */
[----:B------:R-:W-:Y:S01]  /*2080*/  IMAD.IADD R172, R168, 0x1, R176 ;  /* 0x00000001a8ac7824 */ /* 0x000fe200078e02b0 */
[----:B------:R-:W-:Y:S08]  /*2090*/  LDSM.16.M88.4 R16, [R185+0x80] ;  /* 0x00008000b910783b */ /* 0x000ff00000000200 */
[----:B------:R-:W1:Y:S08]  /*20a0*/  LDSM.16.M88.4 R64, [R177+0x8080] ;  /* 0x00808000b140783b */ /* 0x000e700000000200 */
[----:B------:R-:W2:Y:S08]  /*20b0*/  LDSM.16.M88.4 R60, [R177+0xa080] ;  /* 0x00a08000b13c783b */ /* 0x000eb00000000200 */
[----:B------:R-:W3:Y:S08]  /*20c0*/  LDSM.16.M88.4 R32, [R185+0x1080] ;  /* 0x00108000b920783b */ /* 0x000ef00000000200 */
[----:B------:R-:W4:Y:S08]  /*20d0*/  LDSM.16.M88.4 R48, [R185+0x2080] ;  /* 0x00208000b930783b */ /* 0x000f300000000200 */
[----:B------:R-:W5:Y:S01]  /*20e0*/  LDSM.16.M88.4 R132, [R185+0x3080] ;  /* 0x00308000b984783b */ /* 0x000f620000000200 */
[-C--:B-1----:R-:W-:Y:S07]  /*20f0*/  HMMA.16816.F32 R4, R64, R16.reuse, RZ ;  /* 0x000000104004723c */ /* 0x082fee00000018ff */
[----:B------:R-:W-:Y:S01]  /*2100*/  LDSM.16.M88.4 R140, [R180+0x80] ;  /* 0x00008000b48c783b */ /* 0x000fe20000000200 */
[C---:B--2---:R-:W-:Y:S07]  /*2110*/  HMMA.16816.F32 R8, R60.reuse, R16, RZ ;  /* 0x000000103c08723c */ /* 0x044fee00000018ff */
[----:B------:R-:W1:Y:S01]  /*2120*/  LDSM.16.M88.4 R136, [R176+0x8080] ;  /* 0x00808000b088783b */ /* 0x000e620000000200 */
[-C--:B------:R-:W-:Y:S07]  /*2130*/  HMMA.16816.F32 R12, R60, R18.reuse, RZ ;  /* 0x000000123c0c723c */ /* 0x080fee00000018ff */
[----:B------:R-:W2:Y:S01]  /*2140*/  LDSM.16.M88.4 R144, [R176+0xa080] ;  /* 0x00a08000b090783b */ /* 0x000ea20000000200 */
[C---:B------:R-:W-:Y:S07]  /*2150*/  HMMA.16816.F32 R16, R64.reuse, R18, RZ ;  /* 0x000000124010723c */ /* 0x040fee00000018ff */
[----:B------:R-:W1:Y:S01]  /*2160*/  LDSM.16.M88.4 R148, [R180+0x1080] ;  /* 0x00108000b494783b */ /* 0x000e620000000200 */
[-C--:B---3--:R-:W-:Y:S07]  /*2170*/  HMMA.16816.F32 R20, R64, R32.reuse, RZ ;  /* 0x000000204014723c */ /* 0x088fee00000018ff */
[----:B------:R-:W3:Y:S01]  /*2180*/  LDSM.16.M88.4 R152, [R180+0x2080] ;  /* 0x00208000b498783b */ /* 0x000ee20000000200 */
[C---:B------:R-:W-:Y:S07]  /*2190*/  HMMA.16816.F32 R24, R60.reuse, R32, RZ ;  /* 0x000000203c18723c */ /* 0x040fee00000018ff */
[----:B------:R-:W1:Y:S01]  /*21a0*/  LDSM.16.M88.4 R156, [R180+0x3080] ;  /* 0x00308000b49c783b */ /* 0x000e620000000200 */
[-C--:B------:R-:W-:Y:S07]  /*21b0*/  HMMA.16816.F32 R28, R60, R34.reuse, RZ ;  /* 0x000000223c1c723c */ /* 0x080fee00000018ff */
[----:B------:R-:W-:Y:S01]  /*21c0*/  LDSM.16.M88.4 R164, [R3+0x1080] ;  /* 0x0010800003a4783b */ /* 0x000fe20000000200 */
[C---:B------:R-:W-:Y:S07]  /*21d0*/  HMMA.16816.F32 R32, R64.reuse, R34, RZ ;  /* 0x000000224020723c */ /* 0x040fee00000018ff */
[----:B------:R-:W-:Y:S01]  /*21e0*/  LDSM.16.M88.4 R168, [R2+0x80] ;  /* 0x0000800002a8783b */ /* 0x000fe20000000200 */
[-C--:B----4-:R-:W-:Y:S07]  /*21f0*/  HMMA.16816.F32 R36, R64, R48.reuse, RZ ;  /* 0x000000304024723c */ /* 0x090fee00000018ff */
[----:B------:R-:W-:Y:S04]  /*2200*/  LDS R212, [R223.X4+0x18080] ;  /* 0x01808000dfd47984 */ /* 0x000fe80000004800 */
[----:B------:R-:W-:Y:S01]  /*2210*/  LDS R248, [R223.X4+0x180a0] ;  /* 0x0180a000dff87984 */ /* 0x000fe20000004800 */
[C---:B------:R-:W-:Y:S03]  /*2220*/  HMMA.16816.F32 R40, R60.reuse, R48, RZ ;  /* 0x000000303c28723c */ /* 0x040fe600000018ff */
[----:B------:R-:W-:Y:S04]  /*2230*/  LDS R221, [R223.X4+0x18180] ;  /* 0x01818000dfdd7984 */ /* 0x000fe80000004800 */
[----:B------:R-:W-:Y:S01]  /*2240*/  LDS R223, [R223.X4+0x181a0] ;  /* 0x0181a000dfdf7984 */ /* 0x000fe20000004800 */
[-C--:B------:R-:W-:Y:S08]  /*2250*/  HMMA.16816.F32 R44, R60, R50.reuse, RZ ;  /* 0x000000323c2c723c */ /* 0x080ff000000018ff */
[C---:B------:R-:W-:Y:S08]  /*2260*/  HMMA.16816.F32 R48, R64.reuse, R50, RZ ;  /* 0x000000324030723c */ /* 0x040ff000000018ff */
[-C--:B-----5:R-:W-:Y:S08]  /*2270*/  HMMA.16816.F32 R52, R64, R132.reuse, RZ ;  /* 0x000000844034723c */ /* 0x0a0ff000000018ff */
[C---:B------:R-:W-:Y:S08]  /*2280*/  HMMA.16816.F32 R56, R60.reuse, R132, RZ ;  /* 0x000000843c38723c */ /* 0x040ff000000018ff */
[-C--:B------:R-:W-:Y:S08]  /*2290*/  HMMA.16816.F32 R60, R60, R134.reuse, RZ ;  /* 0x000000863c3c723c */ /* 0x080ff000000018ff */
[----:B------:R-:W-:Y:S01]  /*22a0*/  HMMA.16816.F32 R64, R64, R134, RZ ;  /* 0x000000864040723c */ /* 0x000fe200000018ff */
[----:B------:R-:W-:Y:S07]  /*22b0*/  LDSM.16.M88.4 R132, [R160+0x8080] ;  /* 0x00808000a084783b */ /* 0x000fee0000000200 */
[-C--:B-1----:R-:W-:Y:S01]  /*22c0*/  HMMA.16816.F32 R4, R136, R140.reuse, R4 ;  /* 0x0000008c8804723c */ /* 0x082fe20000001804 */
[----:B------:R-:W-:Y:S07]  /*22d0*/  LDSM.16.M88.4 R160, [R160+0xa080] ;  /* 0x00a08000a0a0783b */ /* 0x000fee0000000200 */
[C---:B--2---:R-:W-:Y:S08]  /*22e0*/  HMMA.16816.F32 R8, R144.reuse, R140, R8 ;  /* 0x0000008c9008723c */ /* 0x044ff00000001808 */
[-C--:B------:R-:W-:Y:S08]  /*22f0*/  HMMA.16816.F32 R12, R144, R142.reuse, R12 ;  /* 0x0000008e900c723c */ /* 0x080ff0000000180c */
[C---:B------:R-:W-:Y:S01]  /*2300*/  HMMA.16816.F32 R16, R136.reuse, R142, R16 ;  /* 0x0000008e8810723c */ /* 0x040fe20000001810 */
[----:B------:R-:W1:Y:S07]  /*2310*/  LDSM.16.M88.4 R140, [R3+0x80] ;  /* 0x00008000038c783b */ /* 0x000e6e0000000200 */
[-C--:B------:R-:W-:Y:S08]  /*2320*/  HMMA.16816.F32 R20, R136, R148.reuse, R20 ;  /* 0x000000948814723c */ /* 0x080ff00000001814 */
[C---:B------:R-:W-:Y:S08]  /*2330*/  HMMA.16816.F32 R24, R144.reuse, R148, R24 ;  /* 0x000000949018723c */ /* 0x040ff00000001818 */
[-C--:B------:R-:W-:Y:S08]  /*2340*/  HMMA.16816.F32 R28, R144, R150.reuse, R28 ;  /* 0x00000096901c723c */ /* 0x080ff0000000181c */
[C---:B------:R-:W-:Y:S01]  /*2350*/  HMMA.16816.F32 R32, R136.reuse, R150, R32 ;  /* 0x000000968820723c */ /* 0x040fe20000001820 */
[----:B------:R-:W2:Y:S07]  /*2360*/  LDSM.16.M88.4 R148, [R3+0x2080] ;  /* 0x002080000394783b */ /* 0x000eae0000000200 */
[-C--:B---3--:R-:W-:Y:S08]  /*2370*/  HMMA.16816.F32 R36, R136, R152.reuse, R36 ;  /* 0x000000988824723c */ /* 0x088ff00000001824 */
[C---:B------:R-:W-:Y:S08]  /*2380*/  HMMA.16816.F32 R40, R144.reuse, R152, R40 ;  /* 0x000000989028723c */ /* 0x040ff00000001828 */
[-C--:B------:R-:W-:Y:S08]  /*2390*/  HMMA.16816.F32 R44, R144, R154.reuse, R44 ;  /* 0x0000009a902c723c */ /* 0x080ff0000000182c */
[C---:B------:R-:W-:Y:S01]  /*23a0*/  HMMA.16816.F32 R48, R136.reuse, R154, R48 ;  /* 0x0000009a8830723c */ /* 0x040fe20000001830 */
[----:B------:R-:W3:Y:S07]  /*23b0*/  LDSM.16.M88.4 R152, [R3+0x3080] ;  /* 0x003080000398783b */ /* 0x000eee0000000200 */
[-C--:B------:R-:W-:Y:S08]  /*23c0*/  HMMA.16816.F32 R52, R136, R156.reuse, R52 ;  /* 0x0000009c8834723c */ /* 0x080ff00000001834 */
[C---:B------:R-:W-:Y:S08]  /*23d0*/  HMMA.16816.F32 R56, R144.reuse, R156, R56 ;  /* 0x0000009c9038723c */ /* 0x040ff00000001838 */
[-C--:B------:R-:W-:Y:S01]  /*23e0*/  HMMA.16816.F32 R60, R144, R158.reuse, R60 ;  /* 0x0000009e903c723c */ /* 0x080fe2000000183c */
[----:B------:R-:W4:Y:S07]  /*23f0*/  LDSM.16.M88.4 R144, [R172+0x8080] ;  /* 0x00808000ac90783b */ /* 0x000f2e0000000200 */
[----:B------:R-:W-:Y:S01]  /*2400*/  HMMA.16816.F32 R64, R136, R158, R64 ;  /* 0x0000009e8840723c */ /* 0x000fe20000001840 */
[----:B------:R-:W5:Y:S07]  /*2410*/  LDSM.16.M88.4 R172, [R172+0xa080] ;  /* 0x00a08000acac783b */ /* 0x000f6e0000000200 */
[-C--:B-1----:R-:W-:Y:S01]  /*2420*/  HMMA.16816.F32 R4, R132, R140.reuse, R4 ;  /* 0x0000008c8404723c */ /* 0x082fe20000001804 */
[----:B------:R-:W1:Y:S07]  /*2430*/  LDSM.16.M88.4 R136, [R2+0x1080] ;  /* 0x001080000288783b */ /* 0x000e6e0000000200 */
[C---:B------:R-:W-:Y:S08]  /*2440*/  HMMA.16816.F32 R8, R160.reuse, R140, R8 ;  /* 0x0000008ca008723c */ /* 0x040ff00000001808 */
[-C--:B------:R-:W-:Y:S08]  /*2450*/  HMMA.16816.F32 R12, R160, R142.reuse, R12 ;  /* 0x0000008ea00c723c */ /* 0x080ff0000000180c */
[C---:B------:R-:W-:Y:S01]  /*2460*/  HMMA.16816.F32 R16, R132.reuse, R142, R16 ;  /* 0x0000008e8410723c */ /* 0x040fe20000001810 */
[----:B------:R-:W1:Y:S07]  /*2470*/  LDSM.16.M88.4 R140, [R2+0x2080] ;  /* 0x00208000028c783b */ /* 0x000e6e0000000200 */
[-C--:B------:R-:W-:Y:S08]  /*2480*/  HMMA.16816.F32 R20, R132, R164.reuse, R20 ;  /* 0x000000a48414723c */ /* 0x080ff00000001814 */
[C---:B------:R-:W-:Y:S08]  /*2490*/  HMMA.16816.F32 R24, R160.reuse, R164, R24 ;  /* 0x000000a4a018723c */ /* 0x040ff00000001818 */
[-C--:B------:R-:W-:Y:S08]  /*24a0*/  HMMA.16816.F32 R28, R160, R166.reuse, R28 ;  /* 0x000000a6a01c723c */ /* 0x080ff0000000181c */
[C---:B------:R-:W-:Y:S08]  /*24b0*/  HMMA.16816.F32 R32, R132.reuse, R166, R32 ;  /* 0x000000a68420723c */ /* 0x040ff00000001820 */
[-C--:B--2---:R-:W-:Y:S08]  /*24c0*/  HMMA.16816.F32 R36, R132, R148.reuse, R36 ;  /* 0x000000948424723c */ /* 0x084ff00000001824 */
[C---:B------:R-:W-:Y:S08]  /*24d0*/  HMMA.16816.F32 R40, R160.reuse, R148, R40 ;  /* 0x00000094a028723c */ /* 0x040ff00000001828 */
[-C--:B------:R-:W-:Y:S08]  /*24e0*/  HMMA.16816.F32 R44, R160, R150.reuse, R44 ;  /* 0x00000096a02c723c */ /* 0x080ff0000000182c */
[C---:B------:R-:W-:Y:S01]  /*24f0*/  HMMA.16816.F32 R48, R132.reuse, R150, R48 ;  /* 0x000000968430723c */ /* 0x040fe20000001830 */
[----:B------:R-:W2:Y:S07]  /*2500*/  LDSM.16.M88.4 R148, [R2+0x3080] ;  /* 0x003080000294783b */ /* 0x000eae0000000200 */
[-C--:B---3--:R-:W-:Y:S08]  /*2510*/  HMMA.16816.F32 R52, R132, R152.reuse, R52 ;  /* 0x000000988434723c */ /* 0x088ff00000001834 */
[C---:B------:R-:W-:Y:S08]  /*2520*/  HMMA.16816.F32 R56, R160.reuse, R152, R56 ;  /* 0x00000098a038723c */ /* 0x040ff00000001838 */
[-C--:B------:R-:W-:Y:S08]  /*2530*/  HMMA.16816.F32 R60, R160, R154.reuse, R60 ;  /* 0x0000009aa03c723c */ /* 0x080ff0000000183c */
[----:B------:R-:W-:Y:S07]  /*2540*/  HMMA.16816.F32 R64, R132, R154, R64 ;  /* 0x0000009a8440723c */ /* 0x000fee0000001840 */
[----:B------:R-:W-:Y:S01]  /*2550*/  MOV R133, UR13 ;  /* 0x0000000d00857c02 */ /* 0x000fe20008000f00 */
[-C--:B----4-:R-:W-:Y:S05]  /*2560*/  HMMA.16816.F32 R4, R144, R168.reuse, R4 ;  /* 0x000000a89004723c */ /* 0x090fea0000001804 */
[----:B------:R-:W-:Y:S03]  /*2570*/  IMAD R133, R133, 0x80, R200 ;  /* 0x0000008085857824 */ /* 0x000fe600078e02c8 */
[C---:B-----5:R-:W-:Y:S04]  /*2580*/  HMMA.16816.F32 R8, R172.reuse, R168, R8 ;  /* 0x000000a8ac08723c */ /* 0x060fe80000001808 */
[C---:B------:R-:W-:Y:S01]  /*2590*/  IADD3 R215, R133.reuse, R208, RZ ;  /* 0x000000d085d77210 */ /* 0x040fe20007ffe0ff */
[----:B------:R-:W-:Y:S03]  /*25a0*/  IMAD.IADD R216, R133, 0x1, R207 ;  /* 0x0000000185d87824 */ /* 0x000fe600078e02cf */
[-C--:B------:R-:W-:Y:S04]  /*25b0*/  HMMA.16816.F32 R12, R172, R170.reuse, R12 ;  /* 0x000000aaac0c723c */ /* 0x080fe8000000180c */
[----:B------:R-:W-:Y:S04]  /*25c0*/  IMNMX R215, R209, R215, PT ;  /* 0x000000d7d1d77217 */ /* 0x000fe80003800200 */
[C---:B------:R-:W-:Y:S08]  /*25d0*/  HMMA.16816.F32 R16, R144.reuse, R170, R16 ;  /* 0x000000aa9010723c */ /* 0x040ff00000001810 */
[-C--:B-1----:R-:W-:Y:S08]  /*25e0*/  HMMA.16816.F32 R20, R144, R136.reuse, R20 ;  /* 0x000000889014723c */ /* 0x082ff00000001814 */
[C---:B------:R-:W-:Y:S08]  /*25f0*/  HMMA.16816.F32 R24, R172.reuse, R136, R24 ;  /* 0x00000088ac18723c */ /* 0x040ff00000001818 */
[-C--:B------:R-:W-:Y:S08]  /*2600*/  HMMA.16816.F32 R28, R172, R138.reuse, R28 ;  /* 0x0000008aac1c723c */ /* 0x080ff0000000181c */
[C---:B------:R-:W-:Y:S08]  /*2610*/  HMMA.16816.F32 R32, R144.reuse, R138, R32 ;  /* 0x0000008a9020723c */ /* 0x040ff00000001820 */
[-C--:B------:R-:W-:Y:S08]  /*2620*/  HMMA.16816.F32 R36, R144, R140.reuse, R36 ;  /* 0x0000008c9024723c */ /* 0x080ff00000001824 */
[C---:B------:R-:W-:Y:S08]  /*2630*/  HMMA.16816.F32 R40, R172.reuse, R140, R40 ;  /* 0x0000008cac28723c */ /* 0x040ff00000001828 */
[-C--:B------:R-:W-:Y:S08]  /*2640*/  HMMA.16816.F32 R44, R172, R142.reuse, R44 ;  /* 0x0000008eac2c723c */ /* 0x080ff0000000182c */
[C---:B------:R-:W-:Y:S08]  /*2650*/  HMMA.16816.F32 R48, R144.reuse, R142, R48 ;  /* 0x0000008e9030723c */ /* 0x040ff00000001830 */
[-C--:B--2---:R-:W-:Y:S08]  /*2660*/  HMMA.16816.F32 R52, R144, R148.reuse, R52 ;  /* 0x000000949034723c */ /* 0x084ff00000001834 */
[C---:B------:R-:W-:Y:S08]  /*2670*/  HMMA.16816.F32 R56, R172.reuse, R148, R56 ;  /* 0x00000094ac38723c */ /* 0x040ff00000001838 */
[-C--:B------:R-:W-:Y:S08]  /*2680*/  HMMA.16816.F32 R60, R172, R150.reuse, R60 ;  /* 0x00000096ac3c723c */ /* 0x080ff0000000183c */
[----:B------:R-:W-:Y:S01]  /*2690*/  HMMA.16816.F32 R64, R144, R150, R64 ;  /* 0x000000969040723c */ /* 0x000fe20000001840 */
[----:B------:R-:W-:-:S07]  /*26a0*/  @!P0 BRA `(.L_x_1113) ;  /* 0x000001a000008947 */ /* 0x000fce0003800000 */
        /* <DEDUP_REMOVED lines=14> */
.L_x_1115:
[----:B------:R-:W-:Y:S04]  /*2790*/  MOV R132, 0x1 ;  /* 0x0000000100847802 */ /* 0x000fe80000000f00 */
[----:B------:R-:W-:Y:S11]  /*27a0*/  ISETP.NE.AND P1, PT, R132, c[0x0][0x2a8], PT ;  /* 0x0000aa0084007a0c */ /* 0x000ff60003f25270 */
[----:B------:R-:W-:Y:S02]  /*27b0*/  @!UPT UIADD3 URZ, URZ, URZ, URZ ;  /* 0x0000003f3f3ff290 */ /* 0x000fe4000fffe03f */
[----:B------:R-:W-:Y:S05]  /*27c0*/  @P1 IMAD.HI.U32 R132, R134, c[0x0][0x2ac], RZ ;  /* 0x0000ab0086841a27 */ /* 0x000fea00078e00ff */
[----:B------:R-:W-:Y:S02]  /*27d0*/  @P1 SHF.R.U32.HI R134, RZ, c[0x0][0x2b0], R132 ;  /* 0x0000ac00ff861a19 */ /* 0x000fe40000011684 */
.L_x_1116:
[----:B------:R-:W-:Y:S05]  /*27e0*/  BSYNC B0 ;  /* 0x0000000000007941 */ /* 0x000fea0003800000 */
.L_x_1114:
[----:B------:R-:W-:Y:S04]  /*27f0*/  IMAD.MOV.U32 R132, RZ, RZ, c[0x0][0x2a8] ;  /* 0x0000aa00ff847624 */ /* 0x000fe800078e00ff */
[----:B------:R-:W-:Y:S04]  /*2800*/  IMAD R134, R134, R132, -UR11 ;  /* 0x8000000b86867e24 */ /* 0x000fe8000f8e0284 */
[----:B------:R-:W-:Y:S05]  /*2810*/  IMAD.IADD R134, R134, 0x1, -R201 ;  /* 0x0000000186867824 */ /* 0x000fea00078e0ac9 */
[----:B------:R-:W-:Y:S02]  /*2820*/  IADD3 R132, R134, c[0x0][0x2a8], RZ ;  /* 0x0000aa0086847a10 */ /* 0x000fe40007ffe0ff */
[----:B------:R-:W-:Y:S02]  /*2830*/  IMNMX R216, R216, R134, !PT ;  /* 0x00000086d8d87217 */ /* 0x000fe40007800200 */
[----:B------:R-:W-:Y:S02]  /*2840*/  IMNMX R215, R215, R132, PT ;  /* 0x00000084d7d77217 */ /* 0x000fe40003800200 */
.L_x_1113:
[----:B------:R-:W-:Y:S05]  /*2850*/  IADD3 R132, R133, 0x8, RZ ;  /* 0x0000000885847810 */ /* 0x000fea0007ffe0ff */
[--C-:B------:R-:W-:Y:S02]  /*2860*/  IMAD.IADD R213, R208, 0x1, R132.reuse ;  /* 0x00000001d0d57824 */ /* 0x100fe400078e0284 */
        /* <DEDUP_REMOVED lines=17> */
.L_x_1119:
[----:B------:R-:W-:Y:S04]  /*2980*/  MOV R132, 0x1 ;  /* 0x0000000100847802 */ /* 0x000fe80000000f00 */
[----:B------:R-:W-:Y:S11]  /*2990*/  ISETP.NE.AND P1, PT, R132, c[0x0][0x2a8], PT ;  /* 0x0000aa0084007a0c */ /* 0x000ff60003f25270 */
[----:B------:R-:W-:Y:S02]  /*29a0*/  @!UPT UIADD3 URZ, URZ, URZ, URZ ;  /* 0x0000003f3f3ff290 */ /* 0x000fe4000fffe03f */
[----:B------:R-:W-:Y:S05]  /*29b0*/  @P1 IMAD.HI.U32 R132, R134, c[0x0][0x2ac], RZ ;  /* 0x0000ab0086841a27 */ /* 0x000fea00078e00ff */
[----:B------:R-:W-:Y:S02]  /*29c0*/  @P1 SHF.R.U32.HI R134, RZ, c[0x0][0x2b0], R132 ;  /* 0x0000ac00ff861a19 */ /* 0x000fe40000011684 */
.L_x_1120:
[----:B------:R-:W-:Y:S05]  /*29d0*/  BSYNC B0 ;  /* 0x0000000000007941 */ /* 0x000fea0003800000 */
.L_x_1118:
[----:B------:R-:W-:Y:S04]  /*29e0*/  IMAD.MOV.U32 R132, RZ, RZ, c[0x0][0x2a8] ;  /* 0x0000aa00ff847624 */ /* 0x000fe800078e00ff */
[----:B------:R-:W-:Y:S04]  /*29f0*/  IMAD R134, R134, R132, -UR11 ;  /* 0x8000000b86867e24 */ /* 0x000fe8000f8e0284 */
[----:B------:R-:W-:Y:S05]  /*2a00*/  IMAD.IADD R134, R134, 0x1, -R201 ;  /* 0x0000000186867824 */ /* 0x000fea00078e0ac9 */
[----:B------:R-:W-:Y:S02]  /*2a10*/  IADD3 R132, R134, c[0x0][0x2a8], RZ ;  /* 0x0000aa0086847a10 */ /* 0x000fe40007ffe0ff */
[----:B------:R-:W-:Y:S02]  /*2a20*/  IMNMX R214, R214, R134, !PT ;  /* 0x00000086d6d67217 */ /* 0x000fe40007800200 */
[----:B------:R-:W-:Y:S02]  /*2a30*/  IMNMX R213, R213, R132, PT ;  /* 0x00000084d5d57217 */ /* 0x000fe40003800200 */
.L_x_1117:
        /* <DEDUP_REMOVED lines=19> */
.L_x_1123:
[----:B------:R-:W-:Y:S04]  /*2b70*/  MOV R132, 0x1 ;  /* 0x0000000100847802 */ /* 0x000fe80000000f00 */
[----:B------:R-:W-:Y:S11]  /*2b80*/  ISETP.NE.AND P1, PT, R132, c[0x0][0x2a8], PT ;  /* 0x0000aa0084007a0c */ /* 0x000ff60003f25270 */
[----:B------:R-:W-:Y:S02]  /*2b90*/  @!UPT UIADD3 URZ, URZ, URZ, URZ ;  /* 0x0000003f3f3ff290 */ /* 0x000fe4000fffe03f */
[----:B------:R-:W-:Y:S05]  /*2ba0*/  @P1 IMAD.HI.U32 R132, R134, c[0x0][0x2ac], RZ ;  /* 0x0000ab0086841a27 */ /* 0x000fea00078e00ff */
[----:B------:R-:W-:Y:S02]  /*2bb0*/  @P1 SHF.R.U32.HI R134, RZ, c[0x0][0x2b0], R132 ;  /* 0x0000ac00ff861a19 */ /* 0x000fe40000011684 */
.L_x_1124:
[----:B------:R-:W-:Y:S05]  /*2bc0*/  BSYNC B0 ;  /* 0x0000000000007941 */ /* 0x000fea0003800000 */
.L_x_1122:
[----:B------:R-:W-:Y:S04]  /*2bd0*/  IMAD.MOV.U32 R132, RZ, RZ, c[0x0][0x2a8] ;  /* 0x0000aa00ff847624 */ /* 0x000fe800078e00ff */
[----:B------:R-:W-:Y:S04]  /*2be0*/  IMAD R134, R134, R132, -UR11 ;  /* 0x8000000b86867e24 */ /* 0x000fe8000f8e0284 */
[----:B------:R-:W-:Y:S05]  /*2bf0*/  IMAD.IADD R134, R134, 0x1, -R201 ;  /* 0x0000000186867824 */ /* 0x000fea00078e0ac9 */
[----:B------:R-:W-:Y:S02]  /*2c00*/  IADD3 R132, R134, c[0x0][0x2a8], RZ ;  /* 0x0000aa0086847a10 */ /* 0x000fe40007ffe0ff */
[----:B------:R-:W-:Y:S02]  /*2c10*/  IMNMX R239, R239, R134, !PT ;  /* 0x00000086efef7217 */ /* 0x000fe40007800200 */
[----:B------:R-:W-:Y:S02]  /*2c20*/  IMNMX R237, R237, R132, PT ;  /* 0x00000084eded7217 */ /* 0x000fe40003800200 */
.L_x_1121:
        /* <DEDUP_REMOVED lines=19> */
.L_x_1127:
[----:B------:R-:W-:Y:S04]  /*2d60*/  MOV R132, 0x1 ;  /* 0x0000000100847802 */ /* 0x000fe80000000f00 */
[----:B------:R-:W-:Y:S11]  /*2d70*/  ISETP.NE.AND P0, PT, R132, c[0x0][0x2a8], PT ;  /* 0x0000aa0084007a0c */ /* 0x000ff60003f05270 */
[----:B------:R-:W-:Y:S02]  /*2d80*/  @!UPT UIADD3 URZ, URZ, URZ, URZ ;  /* 0x0000003f3f3ff290 */ /* 0x000fe4000fffe03f */
[----:B------:R-:W-:Y:S05]  /*2d90*/  @P0 IMAD.HI.U32 R132, R133, c[0x0][0x2ac], RZ ;  /* 0x0000ab0085840a27 */ /* 0x000fea00078e00ff */
[----:B------:R-:W-:Y:S02]  /*2da0*/  @P0 SHF.R.U32.HI R133, RZ, c[0x0][0x2b0], R132 ;  /* 0x0000ac00ff850a19 */ /* 0x000fe40000011684 */
.L_x_1128:
[----:B------:R-:W-:Y:S05]  /*2db0*/  BSYNC B0 ;  /* 0x0000000000007941 */ /* 0x000fea0003800000 */
.L_x_1126:
[----:B------:R-:W-:Y:S04]  /*2dc0*/  IMAD.MOV.U32 R132, RZ, RZ, c[0x0][0x2a8] ;  /* 0x0000aa00ff847624 */ /* 0x000fe800078e00ff */
[----:B------:R-:W-:Y:S04]  /*2dd0*/  IMAD R133, R133, R132, -UR11 ;  /* 0x8000000b85857e24 */ /* 0x000fe8000f8e0284 */
[----:B------:R-:W-:Y:S05]  /*2de0*/  IMAD.IADD R133, R133, 0x1, -R201 ;  /* 0x0000000185857824 */ /* 0x000fea00078e0ac9 */
[----:B------:R-:W-:Y:S02]  /*2df0*/  IADD3 R132, R133, c[0x0][0x2a8], RZ ;  /* 0x0000aa0085847a10 */ /* 0x000fe40007ffe0ff */
[----:B------:R-:W-:Y:S02]  /*2e00*/  IMNMX R238, R238, R133, !PT ;  /* 0x00000085eeee7217 */ /* 0x000fe40007800200 */
[----:B------:R-:W-:Y:S02]  /*2e10*/  IMNMX R236, R236, R132, PT ;  /* 0x00000084ecec7217 */ /* 0x000fe40003800200 */
.L_x_1125:
[----:B------:R-:W-:Y:S04]  /*2e20*/  DEPBAR.LE SB0, 0x1 ;  /* 0x000080400000791a */ /* 0x000fe80000000000 */
[----:B------:R-:W-:Y:S01]  /*2e30*/  BAR.SYNC.DEFER_BLOCKING 0x0 ;  /* 0x0000000000007b1d */ /* 0x000fe20000010000 */
[----:B------:R-:W-:Y:S04]  /*2e40*/  UIADD3 UR24, UR13, 0x1, URZ ;  /* 0x000000010d187890 */ /* 0x000fe8000fffe03f */
[----:B------:R-:W-:Y:S06]  /*2e50*/  UISETP.GE.AND UP0, UPT, UR24, UR27, UPT ;  /* 0x0000001b1800728c */ /* 0x000fec000bf06270 */
[----:B------:R-:W-:Y:S01]  /*2e60*/  PLOP3.LUT P0, PT, PT, PT, UP0, 0x80, 0x0 ;  /* 0x000000000000781c */ /* 0x000fe20003f0f008 */
[----:B------:R1:W2:Y:S04]  /*2e70*/  LDSM.16.M88.4 R132, [R177+0x10080] ;  /* 0x01008000b184783b */ /* 0x0002a80000000200 */
[----:B------:R1:W3:Y:S04]  /*2e80*/  LDSM.16.M88.4 R140, [R177+0x12080] ;  /* 0x01208000b18c783b */ /* 0x0002e80000000200 */
[----:B------:R1:W4:Y:S04]  /*2e90*/  LDSM.16.M88.4 R156, [R176+0x10080] ;  /* 0x01008000b09c783b */ /* 0x0003280000000200 */
[----:B------:R1:W1:Y:S04]  /*2ea0*/  LDSM.16.M88.4 R164, [R176+0x12080] ;  /* 0x01208000b0a4783b */ /* 0x0002680000000200 */
[----:B------:R1:W1:Y:S04]  /*2eb0*/  LDSM.16.M88.4 R136, [R185+0x4080] ;  /* 0x00408000b988783b */ /* 0x0002680000000200 */
[----:B------:R1:W1:Y:S04]  /*2ec0*/  LDSM.16.M88.4 R144, [R185+0x5080] ;  /* 0x00508000b990783b */ /* 0x0002680000000200 */
[----:B------:R1:W1:Y:S04]  /*2ed0*/  LDSM.16.M88.4 R148, [R185+0x6080] ;  /* 0x00608000b994783b */ /* 0x0002680000000200 */
[----:B------:R1:W1:Y:S04]  /*2ee0*/  LDSM.16.M88.4 R152, [R185+0x7080] ;  /* 0x00708000b998783b */ /* 0x0002680000000200 */
[----:B------:R1:W1:Y:S04]  /*2ef0*/  LDSM.16.M88.4 R160, [R180+0x4080] ;  /* 0x00408000b4a0783b */ /* 0x0002680000000200 */
[----:B------:R1:W1:Y:S04]  /*2f00*/  LDSM.16.M88.4 R168, [R180+0x5080] ;  /* 0x00508000b4a8783b */ /* 0x0002680000000200 */
[----:B------:R1:W1:Y:S04]  /*2f10*/  LDSM.16.M88.4 R172, [R180+0x6080] ;  /* 0x00608000b4ac783b */ /* 0x0002680000000200 */
[----:B------:R1:W1:Y:S01]  /*2f20*/  LDSM.16.M88.4 R176, [R180+0x7080] ;  /* 0x00708000b4b0783b */ /* 0x0002620000000200 */
[----:B------:R-:W-:-:S05]  /*2f30*/  @P0 BRA `(.L_x_1129) ;  /* 0x0000039000000947 */ /* 0x000fca0003800000 */
[----:B--23--:R-:W2:Y:S01]  /*2f40*/  S2R R218, SR_CTAID.Y ;  /* 0x0000000000da7919 */ /* 0x00cea20000002600 */
[----:B------:R-:W-:Y:S01]  /*2f50*/  USHF.R.S32.HI UR34, URZ, 0x1f, UR24 ;  /* 0x0000001f3f227899 */ /* 0x000fe20008011418 */
[----:B------:R-:W-:Y:S01]  /*2f60*/  IMAD.U32 R225, RZ, RZ, UR13 ;  /* 0x0000000dffe17e24 */ /* 0x000fe2000f8e00ff */
[----:B------:R-:W-:Y:S02]  /*2f70*/  ULDC.64 UR6, c[0x0][0x178] ;  /* 0x00005e0000067ab9 */ /* 0x000fe40000000a00 */
[----:B------:R-:W-:Y:S02]  /*2f80*/  UIMAD UR34, UR34, UR6, URZ ;  /* 0x00000006222272a4 */ /* 0x000fe4000f8e023f */
[----:B------:R-:W-:Y:S01]  /*2f90*/  @!P4 LEA R225, R225, 0x80, 0x7 ;  /* 0x00000080e1e1c811 */ /* 0x000fe200078e38ff */
[----:B------:R-:W-:Y:S02]  /*2fa0*/  UIMAD.WIDE.U32 UR36, UR24, UR6, URZ ;  /* 0x00000006182472a5 */ /* 0x000fe4000f8e003f */
[----:B------:R-:W-:Y:S02]  /*2fb0*/  UIMAD UR6, UR24, -0x80, UR12 ;  /* 0xffffff80180678a4 */ /* 0x000fe4000f8e020c */
[----:B------:R-:W-:Y:S02]  /*2fc0*/  UIMAD UR34, UR24, UR7, UR34 ;  /* 0x00000007182272a4 */ /* 0x000fe4000f8e0222 */
[----:B------:R-:W-:Y:S02]  /*2fd0*/  IMAD.U32 R222, RZ, RZ, UR36 ;  /* 0x00000024ffde7e24 */ /* 0x000fe4000f8e00ff */
[----:B------:R-:W-:Y:S01]  /*2fe0*/  UIADD3 UR34, UR37, UR34, URZ ;  /* 0x0000002225227290 */ /* 0x000fe2000fffe03f */
[----:B--2---:R-:W-:Y:S01]  /*2ff0*/  SHF.R.S32.HI R219, RZ, 0x1f, R218 ;  /* 0x0000001fffdb7819 */ /* 0x004fe200000114da */
[----:B------:R-:W-:Y:S04]  /*3000*/  IMAD.WIDE.U32 R228, R218, c[0x0][0x180], R198 ;  /* 0x00006000dae47a25 */ /* 0x000fe800078e00c6 */
[C---:B------:R-:W-:Y:S01]  /*3010*/  IMAD R220, R219.reuse, c[0x0][0x180], RZ ;  /* 0x00006000dbdc7a24 */ /* 0x040fe200078e02ff */
[----:B------:R-:W-:Y:S01]  /*3020*/  IADD3 R217, P1, P0, R202, UR30, R228 ;  /* 0x0000001ecad97c10 */ /* 0x000fe2000f83e0e4 */
[----:B------:R-:W-:Y:S02]  /*3030*/  @!P4 IMAD R219, R219, c[0x0][0x270], RZ ;  /* 0x00009c00dbdbca24 */ /* 0x000fe400078e02ff */
[----:B------:R-:W-:Y:S01]  /*3040*/  IMAD R220, R218, c[0x0][0x184], R220 ;  /* 0x00006100dadc7a24 */ /* 0x000fe200078e02dc */
[----:B------:R-:W-:Y:S01]  /*3050*/  LEA R222, P2, R222, R217, 0x7 ;  /* 0x000000d9dede7211 */ /* 0x000fe200078438ff */
[C---:B------:R-:W-:Y:S04]  /*3060*/  @!P4 IMAD.WIDE.U32 R226, R218.reuse, c[0x0][0x270], R194 ;  /* 0x00009c00dae2ca25 */ /* 0x040fe800078e00c2 */
[----:B------:R-:W-:Y:S02]  /*3070*/  IMAD.IADD R220, R229, 0x1, R220 ;  /* 0x00000001e5dc7824 */ /* 0x000fe400078e02dc */
[----:B------:R-:W-:Y:S02]  /*3080*/  @!P4 IMAD R219, R218, c[0x0][0x274], R219 ;  /* 0x00009d00dadbca24 */ /* 0x000fe400078e02db */
[----:B------:R-:W-:Y:S01]  /*3090*/  IMAD.U32 R218, RZ, RZ, UR36 ;  /* 0x00000024ffda7e24 */ /* 0x000fe2000f8e00ff */
[----:B------:R-:W-:Y:S01]  /*30a0*/  IADD3.X R220, R188, UR14, R220, P1, P0 ;  /* 0x0000000ebcdc7c10 */ /* 0x000fe20008fe04dc */
[----:B------:R-:W-:Y:S01]  /*30b0*/  IMAD.U32 R217, RZ, RZ, UR34 ;  /* 0x00000022ffd97e24 */ /* 0x000fe2000f8e00ff */
[----:B------:R-:W-:Y:S01]  /*30c0*/  @!P4 IADD3 R224, P1, P0, R225, UR28, R226 ;  /* 0x0000001ce1e0cc10 */ /* 0x000fe2000f83e0e2 */
[----:B------:R-:W-:Y:S01]  /*30d0*/  @!P4 IMAD.IADD R219, R227, 0x1, R219 ;  /* 0x00000001e3dbc824 */ /* 0x000fe200078e02db */
[----:B------:R-:W-:Y:S02]  /*30e0*/  @!P4 SHF.R.S32.HI R225, RZ, 0x1f, R225 ;  /* 0x0000001fffe1c819 */ /* 0x000fe400000114e1 */
[----:B------:R-:W-:Y:S02]  /*30f0*/  LEA.HI.X R217, R218, R220, R217, 0x7, P2 ;  /* 0x000000dcdad97211 */ /* 0x000fe400010f3cd9 */
[----:B------:R-:W-:Y:S02]  /*3100*/  IADD3 R218, -R192, UR6, RZ ;  /* 0x00000006c0da7c10 */ /* 0x000fe4000fffe1ff */
[----:B------:R-:W-:Y:S02]  /*3110*/  LEA R226, P2, R222, c[0x0][0x160], 0x1 ;  /* 0x00005800dee27a11 */ /* 0x000fe400078408ff */
[----:B------:R-:W-:Y:S02]  /*3120*/  @!P4 IADD3.X R219, R225, UR16, R219, P1, P0 ;  /* 0x00000010e1dbcc10 */ /* 0x000fe40008fe04db */
[----:B------:R-:W-:Y:S02]  /*3130*/  ISETP.LT.OR P0, PT, R218, 0x1, P6 ;  /* 0x00000001da00780c */ /* 0x000fe40003701670 */
[----:B------:R-:W-:Y:S01]  /*3140*/  LEA.HI.X R227, R222, c[0x0][0x164], R217, 0x1, P2 ;  /* 0x00005900dee37a11 */ /* 0x000fe200010f0cd9 */
[----:B------:R-:W-:Y:S01]  /*3150*/  IMAD.U32 R217, RZ, RZ, UR25 ;  /* 0x00000019ffd97e24 */ /* 0x000fe2000f8e00ff */
[----:B------:R-:W-:Y:S02]  /*3160*/  ISETP.LT.OR P2, PT, R218, 0x21, P6 ;  /* 0x00000021da00780c */ /* 0x000fe40003741670 */
[----:B------:R-:W-:Y:S01]  /*3170*/  IADD3 R230, P1, R226, UR19, RZ ;  /* 0x00000013e2e67c10 */ /* 0x000fe2000ff3e0ff */
[----:B------:R-:W-:Y:S03]  /*3180*/  IMAD R217, R217, 0x4000, R197 ;  /* 0x00004000d9d97824 */ /* 0x000fe600078e02c5 */
[----:B------:R-:W-:Y:S02]  /*3190*/  IADD3.X R231, R227, UR18, RZ, P1, !PT ;  /* 0x00000012e3e77c10 */ /* 0x000fe40008ffe4ff */
[----:B------:R-:W-:Y:S01]  /*31a0*/  @!P4 LEA R228, P1, R224, c[0x0][0x258], 0x2 ;  /* 0x00009600e0e4ca11 */ /* 0x000fe200078210ff */
[----:B------:R-:W-:Y:S01]  /*31b0*/  @!PT LDS RZ, [RZ] ;  /* 0x00000000fffff984 */ /* 0x000fe20000000800 */
[----:B------:R-:W-:Y:S01]  /*31c0*/  @!PT LDS RZ, [RZ] ;  /* 0x00000000fffff984 */ /* 0x000fe20000000800 */
[----:B------:R-:W-:Y:S01]  /*31d0*/  @!PT LDS RZ, [RZ] ;  /* 0x00000000fffff984 */ /* 0x000fe20000000800 */
[----:B------:R2:W-:Y:S01]  /*31e0*/  LDGSTS.E.BYPASS.LTC128B.128 [R217], [R226.64], !P0 ;  /* 0x00000000e2d97fae */ /* 0x0005e2000c101d60 */
[----:B------:R-:W-:Y:S02]  /*31f0*/  ISETP.LT.OR P0, PT, R218, 0x41, P6 ;  /* 0x00000041da00780c */ /* 0x000fe40003701670 */
[----:B------:R-:W-:Y:S02]  /*3200*/  @!P4 LEA.HI.X R229, R224, c[0x0][0x25c], R219, 0x2, P1 ;  /* 0x00009700e0e5ca11 */ /* 0x000fe400008f14db */
[----:B------:R-:W-:Y:S02]  /*3210*/  IADD3 R224, P1, R230, UR19, RZ ;  /* 0x00000013e6e07c10 */ /* 0x000fe4000ff3e0ff */
[----:B------:R3:W-:Y:S01]  /*3220*/  LDGSTS.E.BYPASS.LTC128B.128 [R217+0x1000], [R230.64], !P2 ;  /* 0x01000000e6d97fae */ /* 0x0007e2000d101d60 */
[----:B------:R-:W-:Y:S01]  /*3230*/  ISETP.LT.OR P2, PT, R218, 0x61, P6 ;  /* 0x00000061da00780c */ /* 0x000fe20003741670 */
[----:B------:R-:W-:Y:S01]  /*3240*/  IMAD.U32 R218, RZ, RZ, UR25 ;  /* 0x00000019ffda7e24 */ /* 0x000fe2000f8e00ff */
[----:B------:R-:W-:Y:S03]  /*3250*/  IADD3.X R225, R231, UR18, RZ, P1, !PT ;  /* 0x00000012e7e17c10 */ /* 0x000fe60008ffe4ff */
[----:B------:R-:W-:Y:S02]  /*3260*/  @!P4 IMAD R218, R218, 0x80, R194 ;  /* 0x00000080dadac824 */ /* 0x000fe400078e02c2 */
[----:B------:R3:W-:Y:S02]  /*3270*/  LDGSTS.E.BYPASS.LTC128B.128 [R217+0x2000], [R224.64], !P0 ;  /* 0x02000000e0d97fae */ /* 0x0007e4000c101d60 */
[----:B------:R-:W-:Y:S01]  /*3280*/  @!P4 IMAD.SHL.U32 R218, R218, 0x4, RZ ;  /* 0x00000004dadac824 */ /* 0x000fe200078e00ff */
[----:B--2---:R-:W-:Y:S04]  /*3290*/  IADD3 R226, P1, R224, UR19, RZ ;  /* 0x00000013e0e27c10 */ /* 0x004fe8000ff3e0ff */
[----:B------:R-:W-:Y:S05]  /*32a0*/  IADD3.X R227, R225, UR18, RZ, P1, !PT ;  /* 0x00000012e1e37c10 */ /* 0x000fea0008ffe4ff */
[----:B------:R3:W-:Y:S07]  /*32b0*/  LDGSTS.E.BYPASS.LTC128B.128 [R217+0x3000], [R226.64], !P2 ;  /* 0x03000000e2d97fae */ /* 0x0007ee000d101d60 */
[----:B------:R3:W-:Y:S02]  /*32c0*/  @!P4 LDGSTS.E.BYPASS.LTC128B.128 [R218+0x18080], [R228.64] ;  /* 0x18080000e4dacfae */ /* 0x0007e4000b901d60 */
.L_x_1129:
[----:B--23--:R-:W-:Y:S01]  /*32d0*/  PLOP3.LUT P0, PT, PT, PT, UP5, 0x80, 0x0 ;  /* 0x000000000000781c */ /* 0x00cfe20003f0f058 */
[----:B------:R2:W-:Y:S01]  /*32e0*/  STL [R1+0xc], R102 ;  /* 0x00000c6601007387 */ /* 0x0005e20000100800 */
[----:B------:R-:W-:Y:S02]  /*32f0*/  UIADD3 UR34, UR13, 0x2, URZ ;  /* 0x000000020d227890 */ /* 0x000fe4000fffe03f */
[C---:B------:R-:W-:Y:S01]  /*3300*/  ISETP.GT.AND P1, PT, R216.reuse, RZ, P0 ;  /* 0x000000ffd800720c */ /* 0x040fe20000724270 */
[----:B------:R3:W-:Y:S01]  /*3310*/  STL [R1+0x8], R101 ;  /* 0x0000086501007387 */ /* 0x0007e20000100800 */
[----:B------:R-:W-:Y:S01]  /*3320*/  ISETP.GT.AND P2, PT, R216, 0x1, P0 ;  /* 0x00000001d800780c */ /* 0x000fe20000744270 */
[----:B------:R-:W-:Y:S01]  /*3330*/  UISETP.GE.AND UP0, UPT, UR34, UR27, UPT ;  /* 0x0000001b2200728c */ /* 0x000fe2000bf06270 */
[C---:B------:R-:W-:Y:S01]  /*3340*/  ISETP.LT.OR P1, PT, R215.reuse, 0x1, P1 ;  /* 0x00000001d700780c */ /* 0x040fe20000f21670 */
[----:B------:R4:W-:Y:S01]  /*3350*/  STL [R1+0x4], R100 ;  /* 0x0000046401007387 */ /* 0x0009e20000100800 */
[----:B------:R-:W-:Y:S02]  /*3360*/  ISETP.LT.OR P2, PT, R215, 0x2, P2 ;  /* 0x00000002d700780c */ /* 0x000fe40001741670 */
[----:B------:R-:W-:Y:S01]  /*3370*/  FSEL R233, R4, -INF , !P1 ;  /* 0xff80000004e97808 */ /* 0x000fe20004800000 */
[----:B------:R1:W-:Y:S01]  /*3380*/  STL [R1], R0 ;  /* 0x0000000001007387 */ /* 0x0003e20000100800 */
[C---:B------:R-:W-:Y:S02]  /*3390*/  ISETP.GT.AND P1, PT, R214.reuse, RZ, P0 ;  /* 0x000000ffd600720c */ /* 0x040fe40000724270 */
[----:B------:R-:W-:Y:S01]  /*33a0*/  FSEL R232, R5, -INF , !P2 ;  /* 0xff80000005e87808 */ /* 0x000fe20005000000 */
[--C-:B------:R-:W-:Y:S01]  /*33b0*/  FFMA.FTZ R233, R233, c[0x0][0x29c], -R212.reuse ;  /* 0x0000a700e9e97a23 */ /* 0x100fe200000108d4 */
[C---:B------:R-:W-:Y:S01]  /*33c0*/  ISETP.LT.OR P1, PT, R213.reuse, 0x1, P1 ;  /* 0x00000001d500780c */ /* 0x040fe20000f21670 */
[----:B------:R-:W0:Y:S01]  /*33d0*/  LDGDEPBAR ;  /* 0x00000000000079af */ /* 0x000e220000000000 */
[----:B------:R-:W-:Y:S02]  /*33e0*/  ISETP.GT.AND P2, PT, R214, 0x1, P0 ;  /* 0x00000001d600780c */ /* 0x000fe40000744270 */
[----:B------:R-:W-:Y:S02]  /*33f0*/  FSEL R224, R6, -INF , !P1 ;  /* 0xff80000006e07808 */ /* 0x000fe40004800000 */
[----:B------:R-:W-:Y:S02]  /*3400*/  ISETP.GT.AND P1, PT, R216, 0x10, P0 ;  /* 0x00000010d800780c */ /* 0x000fe40000724270 */
[----:B------:R-:W-:Y:S01]  /*3410*/  ISETP.LT.OR P2, PT, R213, 0x2, P2 ;  /* 0x00000002d500780c */ /* 0x000fe20001741670 */
[--C-:B--2---:R-:W-:Y:S01]  /*3420*/  FFMA.FTZ R102, R232, c[0x0][0x29c], -R212.reuse ;  /* 0x0000a700e8667a23 */ /* 0x104fe200000108d4 */
[----:B------:R-:W-:Y:S02]  /*3430*/  ISETP.LT.OR P1, PT, R215, 0x11, P1 ;  /* 0x00000011d700780c */ /* 0x000fe40000f21670 */
[----:B------:R-:W-:Y:S02]  /*3440*/  FSEL R222, R7, -INF , !P2 ;  /* 0xff80000007de7808 */ /* 0x000fe40005000000 */
[-C--:B-1----:R-:W-:Y:S03]  /*3450*/  HMMA.16816.F32 R4, R132, R136.reuse, RZ ;  /* 0x000000888404723c */ /* 0x082fe600000018ff */
[----:B------:R-:W-:Y:S02]  /*3460*/  FSEL R235, R16, -INF , !P1 ;  /* 0xff80000010eb7808 */ /* 0x000fe40004800000 */
[----:B------:R-:W-:Y:S02]  /*3470*/  ISETP.GT.AND P2, PT, R216, 0x11, P0 ;  /* 0x00000011d800780c */ /* 0x000fe40000744270 */
[----:B------:R-:W-:Y:S01]  /*3480*/  ISETP.GT.AND P1, PT, R214, 0x10, P0 ;  /* 0x00000010d600780c */ /* 0x000fe20000724270 */
[----:B---3--:R-:W-:Y:S01]  /*3490*/  FFMA.FTZ R101, R235, c[0x0][0x29c], -R212 ;  /* 0x0000a700eb657a23 */ /* 0x008fe200000108d4 */
[----:B------:R-:W-:Y:S02]  /*34a0*/  ISETP.LT.OR P2, PT, R215, 0x12, P2 ;  /* 0x00000012d700780c */ /* 0x000fe40001741670 */
[----:B------:R-:W-:Y:S02]  /*34b0*/  ISETP.LT.OR P1, PT, R213, 0x11, P1 ;  /* 0x00000011d500780c */ /* 0x000fe40000f21670 */
[----:B------:R-:W-:Y:S02]  /*34c0*/  FSEL R234, R17, -INF , !P2 ;  /* 0xff80000011ea7808 */ /* 0x000fe40005000000 */
[----:B------:R-:W-:Y:S02]  /*34d0*/  FSEL R226, R18, -INF , !P1 ;  /* 0xff80000012e27808 */ /* 0x000fe40004800000 */
[----:B------:R-:W-:Y:S02]  /*34e0*/  ISETP.GT.AND P2, PT, R214, 0x11, P0 ;  /* 0x00000011d600780c */ /* 0x000fe40000744270 */
[----:B------:R-:W-:Y:S02]  /*34f0*/  ISETP.GT.AND P1, PT, R216, 0x20, P0 ;  /* 0x00000020d800780c */ /* 0x000fe40000724270 */
        /* <DEDUP_REMOVED lines=11> */
[----:B------:R-:W-:Y:S01]  /*35b0*/  ISETP.GT.AND P1, PT, R216, 0x30, P0 ;  /* 0x00000030d800780c */ /* 0x000fe20000724270 */
[--C-:B----4-:R-:W-:Y:S01]  /*35c0*/  FFMA.FTZ R100, R231, c[0x0][0x29c], -R248.reuse ;  /* 0x0000a700e7647a23 */ /* 0x110fe200000108f8 */
[----:B------:R-:W-:Y:S02]  /*35d0*/  ISETP.LT.OR P2, PT, R213, 0x22, P2 ;  /* 0x00000022d500780c */ /* 0x000fe40001741670 */
[----:B------:R-:W-:Y:S02]  /*35e0*/  ISETP.LT.OR P1, PT, R215, 0x31, P1 ;  /* 0x00000031d700780c */ /* 0x000fe40000f21670 */
[----:B------:R-:W-:Y:S02]  /*35f0*/  FSEL R230, R23, -INF , !P2 ;  /* 0xff80000017e67808 */ /* 0x000fe40005000000 */
[----:B------:R-:W-:Y:S02]  /*3600*/  FSEL R22, R32, -INF , !P1 ;  /* 0xff80000020167808 */ /* 0x000fe40004800000 */
[----:B------:R-:W-:Y:S01]  /*3610*/  ISETP.GT.AND P2, PT, R216, 0x31, P0 ;  /* 0x00000031d800780c */ /* 0x000fe20000744270 */
[----:B------:R-:W-:Y:S01]  /*3620*/  FFMA.FTZ R0, R230, c[0x0][0x29c], -R248 ;  /* 0x0000a700e6007a23 */ /* 0x000fe200000108f8 */
        /* <DEDUP_REMOVED lines=13> */
[--C-:B------:R-:W-:Y:S01]  /*3700*/  FFMA.FTZ R205, R36, c[0x0][0x29c], -R212.reuse ;  /* 0x0000a70024cd7a23 */ /* 0x100fe200000108d4 */
[----:B------:R-:W-:Y:S02]  /*3710*/  ISETP.LT.OR P2, PT, R215, 0x42, P2 ;  /* 0x00000042d700780c */ /* 0x000fe40001741670 */
[----:B------:R-:W-:Y:S02]  /*3720*/  ISETP.LT.OR P1, PT, R213, 0x41, P1 ;  /* 0x00000041d500780c */ /* 0x000fe40000f21670 */
[----:B------:R-:W-:Y:S02]  /*3730*/  FSEL R37, R37, -INF , !P2 ;  /* 0xff80000025257808 */ /* 0x000fe40005000000 */
[----:B------:R-:W-:Y:S02]  /*3740*/  FSEL R38, R38, -INF , !P1 ;  /* 0xff80000026267808 */ /* 0x000fe40004800000 */
[----:B------:R-:W-:Y:S01]  /*3750*/  ISETP.GT.AND P2, PT, R214, 0x41, P0 ;  /* 0x00000041d600780c */ /* 0x000fe20000744270 */
[--C-:B------:R-:W-:Y:S01]  /*3760*/  FFMA.FTZ R251, R37, c[0x0][0x29c], -R212.reuse ;  /* 0x0000a70025fb7a23 */ /* 0x100fe200000108d4 */
        /* <DEDUP_REMOVED lines=13> */
[----:B------:R-:W-:Y:S01]  /*3840*/  FFMA.FTZ R250, R49, c[0x0][0x29c], -R212 ;  /* 0x0000a70031fa7a23 */ /* 0x000fe200000108d4 */
[----:B------:R-:W-:Y:S01]  /*3850*/  ISETP.GT.AND P1, PT, R216, 0x60, P0 ;  /* 0x00000060d800780c */ /* 0x000fe20000724270 */
[--C-:B------:R-:W-:Y:S01]  /*3860*/  FFMA.FTZ R49, R224, c[0x0][0x29c], -R248.reuse ;  /* 0x0000a700e0317a23 */ /* 0x100fe200000108f8 */
[----:B------:R-:W-:Y:S01]  /*3870*/  ISETP.LT.OR P2, PT, R213, 0x52, P2 ;  /* 0x00000052d500780c */ /* 0x000fe20001741670 */
[----:B------:R-:W-:Y:S01]  /*3880*/  IMAD.MOV.U32 R224, RZ, RZ, R205 ;  /* 0x000000ffffe07224 */ /* 0x000fe200078e00cd */
[----:B------:R-:W-:Y:S01]  /*3890*/  ISETP.LT.OR P1, PT, R215, 0x61, P1 ;  /* 0x00000061d700780c */ /* 0x000fe20000f21670 */
[----:B------:R-:W-:Y:S01]  /*38a0*/  FFMA.FTZ R205, R34, c[0x0][0x29c], -R248 ;  /* 0x0000a70022cd7a23 */ /* 0x000fe200000108f8 */
        /* <DEDUP_REMOVED lines=8> */
[----:B------:R-:W-:Y:S01]  /*3930*/  ISETP.GT.AND P2, PT, R214, 0x61, P0 ;  /* 0x00000061d600780c */ /* 0x000fe20000744270 */
[----:B------:R-:W-:Y:S01]  /*3940*/  FFMA.FTZ R252, R53, c[0x0][0x29c], -R212 ;  /* 0x0000a70035fc7a23 */ /* 0x000fe200000108d4 */
[----:B------:R-:W-:Y:S01]  /*3950*/  ISETP.GT.AND P1, PT, R216, 0x70, P0 ;  /* 0x00000070d800780c */ /* 0x000fe20000724270 */
[----:B------:R-:W-:Y:S01]  /*3960*/  FFMA.FTZ R235, R54, c[0x0][0x29c], -R248 ;  /* 0x0000a70036eb7a23 */ /* 0x000fe200000108f8 */
[----:B------:R-:W-:Y:S01]  /*3970*/  ISETP.LT.OR P2, PT, R213, 0x62, P2 ;  /* 0x00000062d500780c */ /* 0x000fe20001741670 */
[----:B------:R-:W-:Y:S01]  /*3980*/  IMAD.MOV.U32 R53, RZ, RZ, R249 ;  /* 0x000000ffff357224 */ /* 0x000fe200078e00f9 */
[----:B------:R-:W-:Y:S02]  /*3990*/  ISETP.LT.OR P1, PT, R215, 0x71, P1 ;  /* 0x00000071d700780c */ /* 0x000fe40000f21670 */
[----:B------:R-:W-:Y:S01]  /*39a0*/  FSEL R55, R55, -INF , !P2 ;  /* 0xff80000037377808 */ /* 0x000fe20005000000 */
[----:B------:R-:W-:Y:S01]  /*39b0*/  MUFU.EX2 R235, R235 ;  /* 0x000000eb00eb7308 */ /* 0x000fe20000000800 */
[----:B------:R-:W-:Y:S02]  /*39c0*/  FSEL R64, R64, -INF , !P1 ;  /* 0xff80000040407808 */ /* 0x000fe40004800000 */
[----:B------:R-:W-:Y:S02]  /*39d0*/  ISETP.GT.AND P2, PT, R216, 0x71, P0 ;  /* 0x00000071d800780c */ /* 0x000fe40000744270 */
[----:B------:R-:W-:Y:S01]  /*39e0*/  ISETP.GT.AND P1, PT, R214, 0x70, P0 ;  /* 0x00000070d600780c */ /* 0x000fe20000724270 */
[----:B------:R-:W-:Y:S01]  /*39f0*/  FFMA.FTZ R232, R64, c[0x0][0x29c], -R212 ;  /* 0x0000a70040e87a23 */ /* 0x000fe200000108d4 */
[----:B------:R-:W-:Y:S01]  /*3a00*/  ISETP.LT.OR P2, PT, R215, 0x72, P2 ;  /* 0x00000072d700780c */ /* 0x000fe20001741670 */
[----:B------:R-:W-:Y:S01]  /*3a10*/  IMAD.MOV.U32 R64, RZ, RZ, R252 ;  /* 0x000000ffff407224 */ /* 0x000fe200078e00fc */
[----:B------:R-:W-:Y:S01]  /*3a20*/  ISETP.LT.OR P1, PT, R213, 0x71, P1 ;  /* 0x00000071d500780c */ /* 0x000fe20000f21670 */
[--C-:B------:R-:W-:Y:S01]  /*3a30*/  FFMA.FTZ R252, R35, c[0x0][0x29c], -R248.reuse ;  /* 0x0000a70023fc7a23 */ /* 0x100fe200000108f8 */
[----:B------:R-:W-:Y:S02]  /*3a40*/  FSEL R65, R65, -INF , !P2 ;  /* 0xff80000041417808 */ /* 0x000fe40005000000 */
[----:B------:R-:W-:Y:S02]  /*3a50*/  FSEL R66, R66, -INF , !P1 ;  /* 0xff80000042427808 */ /* 0x000fe40004800000 */
[----:B------:R-:W-:Y:S01]  /*3a60*/  ISETP.GT.AND P2, PT, R214, 0x71, P0 ;  /* 0x00000071d600780c */ /* 0x000fe20000744270 */
[----:B------:R-:W-:Y:S01]  /*3a70*/  MUFU.EX2 R252, R252 ;  /* 0x000000fc00fc7308 */ /* 0x000fe20000000800 */
[----:B------:R-:W-:Y:S01]  /*3a80*/  ISETP.GT.AND P1, PT, R239, RZ, P0 ;  /* 0x000000ffef00720c */ /* 0x000fe20000724270 */
[----:B------:R-:W-:Y:S01]  /*3a90*/  FFMA.FTZ R249, R66, c[0x0][0x29c], -R248 ;  /* 0x0000a70042f97a23 */ /* 0x000fe200000108f8 */
[----:B------:R-:W-:Y:S02]  /*3aa0*/  ISETP.LT.OR P2, PT, R213, 0x72, P2 ;  /* 0x00000072d500780c */ /* 0x000fe40001741670 */
[----:B------:R-:W-:Y:S02]  /*3ab0*/  ISETP.LT.OR P1, PT, R237, 0x1, P1 ;  /* 0x00000001ed00780c */ /* 0x000fe40000f21670 */
[----:B------:R-:W-:Y:S02]  /*3ac0*/  FSEL R67, R67, -INF , !P2 ;  /* 0xff80000043437808 */ /* 0x000fe40005000000 */
[----:B------:R-:W-:Y:S01]  /*3ad0*/  FSEL R247, R8, -INF , !P1 ;  /* 0xff80000008f77808 */ /* 0x000fe20004800000 */
[----:B------:R-:W-:Y:S01]  /*3ae0*/  MUFU.EX2 R249, R249 ;  /* 0x000000f900f97308 */ /* 0x000fe20000000800 */
[----:B------:R-:W-:Y:S02]  /*3af0*/  ISETP.GT.AND P1, PT, R238, RZ, P0 ;  /* 0x000000ffee00720c */ /* 0x000fe40000724270 */
[----:B------:R-:W-:Y:S01]  /*3b00*/  ISETP.GT.AND P2, PT, R239, 0x1, P0 ;  /* 0x00000001ef00780c */ /* 0x000fe20000744270 */
[----:B------:R-:W-:Y:S01]  /*3b10*/  FFMA.FTZ R247, R247, c[0x0][0x29c], -R221 ;  /* 0x0000a700f7f77a23 */ /* 0x000fe200000108dd */
[----:B------:R-:W-:Y:S02]  /*3b20*/  ISETP.LT.OR P1, PT, R236, 0x1, P1 ;  /* 0x00000001ec00780c */ /* 0x000fe40000f21670 */
[----:B------:R-:W-:Y:S02]  /*3b30*/  ISETP.LT.OR P2, PT, R237, 0x2, P2 ;  /* 0x00000002ed00780c */ /* 0x000fe40001741670 */
[----:B------:R-:W-:Y:S01]  /*3b40*/  FSEL R220, R10, -INF , !P1 ;  /* 0xff8000000adc7808 */ /* 0x000fe20004800000 */
[----:B------:R-:W-:Y:S01]  /*3b50*/  MUFU.EX2 R247, R247 ;  /* 0x000000f700f77308 */ /* 0x000fe20000000800 */
[----:B------:R-:W-:Y:S02]  /*3b60*/  FSEL R246, R9, -INF , !P2 ;  /* 0xff80000009f67808 */ /* 0x000fe40005000000 */
[----:B------:R-:W-:Y:S01]  /*3b70*/  ISETP.GT.AND P2, PT, R238, 0x1, P0 ;  /* 0x00000001ee00780c */ /* 0x000fe20000744270 */
[----:B------:R-:W-:Y:S01]  /*3b80*/  FFMA.FTZ R220, R220, c[0x0][0x29c], -R223 ;  /* 0x0000a700dcdc7a23 */ /* 0x000fe200000108df */
[----:B------:R-:W-:Y:S01]  /*3b90*/  ISETP.GT.AND P1, PT, R239, 0x10, P0 ;  /* 0x00000010ef00780c */ /* 0x000fe20000724270 */
[----:B------:R-:W-:Y:S01]  /*3ba0*/  FFMA.FTZ R246, R246, c[0x0][0x29c], -R221 ;  /* 0x0000a700f6f67a23 */ /* 0x000fe200000108dd */
[----:B------:R-:W-:Y:S02]  /*3bb0*/  ISETP.LT.OR P2, PT, R236, 0x2, P2 ;  /* 0x00000002ec00780c */ /* 0x000fe40001741670 */
[----:B------:R-:W-:Y:S01]  /*3bc0*/  ISETP.LT.OR P1, PT, R237, 0x11, P1 ;  /* 0x00000011ed00780c */ /* 0x000fe20000f21670 */
[----:B------:R-:W-:Y:S01]  /*3bd0*/  MUFU.EX2 R220, R220 ;  /* 0x000000dc00dc7308 */ /* 0x000fe20000000800 */
[----:B------:R-:W-:Y:S02]  /*3be0*/  FSEL R219, R11, -INF , !P2 ;  /* 0xff8000000bdb7808 */ /* 0x000fe40005000000 */
[C---:B------:R-:W-:Y:S02]  /*3bf0*/  HMMA.16816.F32 R8, R140.reuse, R136, RZ ;  /* 0x000000888c08723c */ /* 0x040fe400000018ff */
[----:B------:R-:W-:Y:S01]  /*3c00*/  FSEL R245, R12, -INF , !P1 ;  /* 0xff8000000cf57808 */ /* 0x000fe20004800000 */
[----:B------:R-:W-:Y:S01]  /*3c10*/  FFMA.FTZ R219, R219, c[0x0][0x29c], -R223 ;  /* 0x0000a700dbdb7a23 */ /* 0x000fe200000108df */
[----:B------:R-:W-:Y:S02]  /*3c20*/  ISETP.GT.AND P1, PT, R238, 0x10, P0 ;  /* 0x00000010ee00780c */ /* 0x000fe40000724270 */
[----:B------:R-:W-:Y:S01]  /*3c30*/  ISETP.GT.AND P2, PT, R239, 0x11, P0 ;  /* 0x00000011ef00780c */ /* 0x000fe20000744270 */
[--C-:B------:R-:W-:Y:S01]  /*3c40*/  FFMA.FTZ R136, R20, c[0x0][0x29c], -R212.reuse ;  /* 0x0000a70014887a23 */ /* 0x100fe200000108d4 */
[----:B------:R-:W-:Y:S01]  /*3c50*/  ISETP.LT.OR P1, PT, R236, 0x11, P1 ;  /* 0x00000011ec00780c */ /* 0x000fe20000f21670 */
[--C-:B------:R-:W-:Y:S01]  /*3c60*/  FFMA.FTZ R137, R21, c[0x0][0x29c], -R212.reuse ;  /* 0x0000a70015897a23 */ /* 0x100fe200000108d4 */
[----:B------:R-:W-:Y:S01]  /*3c70*/  ISETP.LT.OR P2, PT, R237, 0x12, P2 ;  /* 0x00000012ed00780c */ /* 0x000fe20001741670 */
[----:B------:R-:W-:Y:S01]  /*3c80*/  MUFU.EX2 R219, R219 ;  /* 0x000000db00db7308 */ /* 0x000fe20000000800 */
[----:B------:R-:W-:Y:S01]  /*3c90*/  FSEL R218, R14, -INF , !P1 ;  /* 0xff8000000eda7808 */ /* 0x000fe20004800000 */
[----:B------:R-:W-:Y:S01]  /*3ca0*/  FFMA.FTZ R245, R245, c[0x0][0x29c], -R221 ;  /* 0x0000a700f5f57a23 */ /* 0x000fe200000108dd */
[----:B------:R-:W-:Y:S02]  /*3cb0*/  FSEL R244, R13, -INF , !P2 ;  /* 0xff8000000df47808 */ /* 0x000fe40005000000 */
[----:B------:R-:W-:Y:S01]  /*3cc0*/  ISETP.GT.AND P2, PT, R238, 0x11, P0 ;  /* 0x00000011ee00780c */ /* 0x000fe20000744270 */
[----:B------:R-:W-:Y:S01]  /*3cd0*/  FFMA.FTZ R218, R218, c[0x0][0x29c], -R223 ;  /* 0x0000a700dada7a23 */ /* 0x000fe200000108df */
[----:B------:R-:W-:Y:S01]  /*3ce0*/  ISETP.GT.AND P1, PT, R239, 0x20, P0 ;  /* 0x00000020ef00780c */ /* 0x000fe20000724270 */
[----:B------:R-:W-:Y:S01]  /*3cf0*/  FFMA.FTZ R244, R244, c[0x0][0x29c], -R221 ;  /* 0x0000a700f4f47a23 */ /* 0x000fe200000108dd */
[----:B------:R-:W-:Y:S01]  /*3d00*/  ISETP.LT.OR P2, PT, R236, 0x12, P2 ;  /* 0x00000012ec00780c */ /* 0x000fe20001741670 */
[----:B------:R-:W-:Y:S01]  /*3d10*/  MUFU.EX2 R246, R246 ;  /* 0x000000f600f67308 */ /* 0x000fe20000000800 */
[----:B------:R-:W-:Y:S02]  /*3d20*/  ISETP.LT.OR P1, PT, R237, 0x21, P1 ;  /* 0x00000021ed00780c */ /* 0x000fe40000f21670 */
[----:B------:R-:W-:Y:S02]  /*3d30*/  FSEL R217, R15, -INF , !P2 ;  /* 0xff8000000fd97808 */ /* 0x000fe40005000000 */
[-C--:B------:R-:W-:Y:S01]  /*3d40*/  HMMA.16816.F32 R12, R140, R138.reuse, RZ ;  /* 0x0000008a8c0c723c */ /* 0x080fe200000018ff */
[----:B------:R-:W-:Y:S02]  /*3d50*/  FSEL R243, R24, -INF , !P1 ;  /* 0xff80000018f37808 */ /* 0x000fe40004800000 */
[----:B------:R-:W-:Y:S01]  /*3d60*/  ISETP.GT.AND P1, PT, R238, 0x20, P0 ;  /* 0x00000020ee00780c */ /* 0x000fe20000724270 */
[----:B------:R-:W-:Y:S01]  /*3d70*/  FFMA.FTZ R217, R217, c[0x0][0x29c], -R223 ;  /* 0x0000a700d9d97a23 */ /* 0x000fe200000108df */
[----:B------:R-:W-:Y:S01]  /*3d80*/  ISETP.GT.AND P2, PT, R239, 0x21, P0 ;  /* 0x00000021ef00780c */ /* 0x000fe20000744270 */
[----:B------:R-:W-:Y:S01]  /*3d90*/  MUFU.EX2 R245, R245 ;  /* 0x000000f500f57308 */ /* 0x000fe20000000800 */
[----:B------:R-:W-:Y:S01]  /*3da0*/  ISETP.LT.OR P1, PT, R236, 0x21, P1 ;  /* 0x00000021ec00780c */ /* 0x000fe20000f21670 */
[C---:B------:R-:W-:Y:S02]  /*3db0*/  HMMA.16816.F32 R16, R132.reuse, R138, RZ ;  /* 0x0000008a8410723c */ /* 0x040fe400000018ff */
[----:B------:R-:W-:Y:S02]  /*3dc0*/  ISETP.LT.OR P2, PT, R237, 0x22, P2 ;  /* 0x00000022ed00780c */ /* 0x000fe40001741670 */
[----:B------:R-:W-:Y:S01]  /*3dd0*/  FSEL R216, R26, -INF , !P1 ;  /* 0xff8000001ad87808 */ /* 0x000fe20004800000 */
[--C-:B------:R-:W-:Y:S01]  /*3de0*/  FFMA.FTZ R243, R243, c[0x0][0x29c], -R221.reuse ;  /* 0x0000a700f3f37a23 */ /* 0x100fe200000108dd */
[----:B------:R-:W-:Y:S01]  /*3df0*/  FSEL R242, R25, -INF , !P2 ;  /* 0xff80000019f27808 */ /* 0x000fe20005000000 */
[--C-:B------:R-:W-:Y:S01]  /*3e00*/  FFMA.FTZ R138, R22, c[0x0][0x29c], -R212.reuse ;  /* 0x0000a700168a7a23 */ /* 0x100fe200000108d4 */
[----:B------:R-:W-:Y:S01]  /*3e10*/  ISETP.GT.AND P2, PT, R238, 0x21, P0 ;  /* 0x00000021ee00780c */ /* 0x000fe20000744270 */
[-C--:B------:R-:W-:Y:S01]  /*3e20*/  HMMA.16816.F32 R20, R132, R144.reuse, RZ ;  /* 0x000000908414723c */ /* 0x080fe200000018ff */
[----:B------:R-:W-:Y:S01]  /*3e30*/  ISETP.GT.AND P1, PT, R239, 0x30, P0 ;  /* 0x00000030ef00780c */ /* 0x000fe20000724270 */
[----:B------:R-:W-:Y:S01]  /*3e40*/  MUFU.EX2 R244, R244 ;  /* 0x000000f400f47308 */ /* 0x000fe20000000800 */
[----:B------:R-:W-:Y:S01]  /*3e50*/  ISETP.LT.OR P2, PT, R236, 0x22, P2 ;  /* 0x00000022ec00780c */ /* 0x000fe20001741670 */
[----:B------:R-:W-:Y:S01]  /*3e60*/  FFMA.FTZ R139, R234, c[0x0][0x29c], -R212 ;  /* 0x0000a700ea8b7a23 */ /* 0x000fe200000108d4 */
[----:B------:R-:W-:Y:S01]  /*3e70*/  ISETP.LT.OR P1, PT, R237, 0x31, P1 ;  /* 0x00000031ed00780c */ /* 0x000fe20000f21670 */
[----:B------:R-:W-:Y:S01]  /*3e80*/  FFMA.FTZ R242, R242, c[0x0][0x29c], -R221 ;  /* 0x0000a700f2f27a23 */ /* 0x000fe200000108dd */
[----:B------:R-:W-:Y:S01]  /*3e90*/  FSEL R215, R27, -INF , !P2 ;  /* 0xff8000001bd77808 */ /* 0x000fe20005000000 */
[--C-:B------:R-:W-:Y:S01]  /*3ea0*/  FFMA.FTZ R216, R216, c[0x0][0x29c], -R223.reuse ;  /* 0x0000a700d8d87a23 */ /* 0x100fe200000108df */
[C---:B------:R-:W-:Y:S02]  /*3eb0*/  HMMA.16816.F32 R24, R140.reuse, R144, RZ ;  /* 0x000000908c18723c */ /* 0x040fe400000018ff */
[----:B------:R-:W-:Y:S01]  /*3ec0*/  ISETP.GT.AND P2, PT, R239, 0x31, P0 ;  /* 0x00000031ef00780c */ /* 0x000fe20000744270 */
[----:B------:R-:W-:Y:S01]  /*3ed0*/  FFMA.FTZ R215, R215, c[0x0][0x29c], -R223 ;  /* 0x0000a700d7d77a23 */ /* 0x000fe200000108df */
[----:B------:R-:W-:Y:S01]  /*3ee0*/  FSEL R241, R28, -INF , !P1 ;  /* 0xff8000001cf17808 */ /* 0x000fe20004800000 */
[----:B------:R-:W-:Y:S01]  /*3ef0*/  MUFU.EX2 R218, R218 ;  /* 0x000000da00da7308 */ /* 0x000fe20000000800 */
[----:B------:R-:W-:Y:S01]  /*3f00*/  ISETP.GT.AND P1, PT, R238, 0x30, P0 ;  /* 0x00000030ee00780c */ /* 0x000fe20000724270 */
[----:B------:R-:W-:Y:S01]  /*3f10*/  IMAD.MOV.U32 R145, RZ, RZ, R101 ;  /* 0x000000ffff917224 */ /* 0x000fe200078e0065 */
[----:B------:R-:W-:Y:S01]  /*3f20*/  ISETP.LT.OR P2, PT, R237, 0x32, P2 ;  /* 0x00000032ed00780c */ /* 0x000fe20001741670 */
[--C-:B------:R-:W-:Y:S01]  /*3f30*/  FFMA.FTZ R241, R241, c[0x0][0x29c], -R221.reuse ;  /* 0x0000a700f1f17a23 */ /* 0x100fe200000108dd */
[----:B------:R-:W-:Y:S02]  /*3f40*/  ISETP.LT.OR P1, PT, R236, 0x31, P1 ;  /* 0x00000031ec00780c */ /* 0x000fe40000f21670 */
[----:B------:R-:W-:Y:S01]  /*3f50*/  FSEL R240, R29, -INF , !P2 ;  /* 0xff8000001df07808 */ /* 0x000fe20005000000 */
[----:B------:R-:W-:Y:S01]  /*3f60*/  IMAD.MOV.U32 R144, RZ, RZ, R102 ;  /* 0x000000ffff907224 */ /* 0x000fe200078e0066 */
[----:B------:R-:W-:Y:S01]  /*3f70*/  ISETP.GT.AND P2, PT, R238, 0x31, P0 ;  /* 0x00000031ee00780c */ /* 0x000fe20000744270 */
[--C-:B------:R-:W-:Y:S01]  /*3f80*/  FFMA.FTZ R101, R226, c[0x0][0x29c], -R248.reuse ;  /* 0x0000a700e2657a23 */ /* 0x100fe200000108f8 */
[----:B------:R-:W-:Y:S01]  /*3f90*/  FSEL R214, R30, -INF , !P1 ;  /* 0xff8000001ed67808 */ /* 0x000fe20004800000 */
[----:B------:R-:W-:Y:S01]  /*3fa0*/  FFMA.FTZ R240, R240, c[0x0][0x29c], -R221 ;  /* 0x0000a700f0f07a23 */ /* 0x000fe200000108dd */
[----:B------:R-:W-:Y:S01]  /*3fb0*/  ISETP.GT.AND P1, PT, R239, 0x40, P0 ;  /* 0x00000040ef00780c */ /* 0x000fe20000724270 */
[----:B------:R-:W-:Y:S01]  /*3fc0*/  FFMA.FTZ R102, R225, c[0x0][0x29c], -R248 ;  /* 0x0000a700e1667a23 */ /* 0x000fe200000108f8 */
[----:B------:R-:W-:Y:S01]  /*3fd0*/  ISETP.LT.OR P2, PT, R236, 0x32, P2 ;  /* 0x00000032ec00780c */ /* 0x000fe20001741670 */
[--C-:B------:R-:W-:Y:S01]  /*3fe0*/  FFMA.FTZ R214, R214, c[0x0][0x29c], -R223.reuse ;  /* 0x0000a700d6d67a23 */ /* 0x100fe200000108df */
[----:B------:R-:W-:Y:S01]  /*3ff0*/  ISETP.LT.OR P1, PT, R237, 0x41, P1 ;  /* 0x00000041ed00780c */ /* 0x000fe20000f21670 */
[----:B------:R-:W-:Y:S01]  /*4000*/  MUFU.EX2 R217, R217 ;  /* 0x000000d900d97308 */ /* 0x000fe20000000800 */
[----:B------:R-:W-:Y:S02]  /*4010*/  FSEL R213, R31, -INF , !P2 ;  /* 0xff8000001fd57808 */ /* 0x000fe40005000000 */
[-C--:B------:R-:W-:Y:S01]  /*4020*/  HMMA.16816.F32 R28, R140, R146.reuse, RZ ;  /* 0x000000928c1c723c */ /* 0x080fe200000018ff */
[----:B------:R-:W-:Y:S02]  /*4030*/  FSEL R40, R40, -INF , !P1 ;  /* 0xff80000028287808 */ /* 0x000fe40004800000 */
[----:B------:R-:W-:Y:S01]  /*4040*/  ISETP.GT.AND P1, PT, R238, 0x40, P0 ;  /* 0x00000040ee00780c */ /* 0x000fe20000724270 */
[----:B------:R-:W-:Y:S01]  /*4050*/  FFMA.FTZ R213, R213, c[0x0][0x29c], -R223 ;  /* 0x0000a700d5d57a23 */ /* 0x000fe200000108df */
[----:B------:R-:W-:Y:S02]  /*4060*/  ISETP.GT.AND P2, PT, R239, 0x41, P0 ;  /* 0x00000041ef00780c */ /* 0x000fe40000744270 */
[----:B------:R-:W-:Y:S01]  /*4070*/  ISETP.LT.OR P1, PT, R236, 0x41, P1 ;  /* 0x00000041ec00780c */ /* 0x000fe20000f21670 */
[----:B------:R-:W-:Y:S01]  /*4080*/  MUFU.EX2 R216, R216 ;  /* 0x000000d800d87308 */ /* 0x000fe20000000800 */
[----:B------:R-:W-:Y:S03]  /*4090*/  ISETP.LT.OR P2, PT, R237, 0x42, P2 ;  /* 0x00000042ed00780c */ /* 0x000fe60001741670 */
[----:B------:R-:W-:Y:S01]  /*40a0*/  FSEL R48, R42, -INF , !P1 ;  /* 0xff8000002a307808 */ /* 0x000fe20004800000 */
[----:B------:R-:W-:Y:S01]  /*40b0*/  FFMA.FTZ R42, R33, c[0x0][0x29c], -R212 ;  /* 0x0000a700212a7a23 */ /* 0x000fe200000108d4 */
[----:B------:R-:W-:Y:S01]  /*40c0*/  FSEL R41, R41, -INF , !P2 ;  /* 0xff80000029297808 */ /* 0x000fe20005000000 */
[C---:B------:R-:W-:Y:S02]  /*40d0*/  HMMA.16816.F32 R32, R132.reuse, R146, RZ ;  /* 0x000000928420723c */ /* 0x040fe400000018ff */
[----:B------:R-:W-:Y:S01]  /*40e0*/  ISETP.GT.AND P2, PT, R238, 0x41, P0 ;  /* 0x00000041ee00780c */ /* 0x000fe20000744270 */
[----:B------:R-:W-:Y:S01]  /*40f0*/  MUFU.EX2 R215, R215 ;  /* 0x000000d700d77308 */ /* 0x000fe20000000800 */
[----:B------:R-:W-:Y:S01]  /*4100*/  ISETP.GT.AND P1, PT, R239, 0x50, P0 ;  /* 0x00000050ef00780c */ /* 0x000fe20000724270 */
[----:B------:R-:W-:Y:S01]  /*4110*/  FFMA.FTZ R234, R41, c[0x0][0x29c], -R221 ;  /* 0x0000a70029ea7a23 */ /* 0x000fe200000108dd */
[----:B------:R-:W-:Y:S01]  /*4120*/  ISETP.LT.OR P2, PT, R236, 0x42, P2 ;  /* 0x00000042ec00780c */ /* 0x000fe20001741670 */
[----:B------:R-:W-:Y:S01]  /*4130*/  IMAD.MOV.U32 R146, RZ, RZ, R42 ;  /* 0x000000ffff927224 */ /* 0x000fe200078e002a */
[----:B------:R-:W-:Y:S01]  /*4140*/  ISETP.LT.OR P1, PT, R237, 0x51, P1 ;  /* 0x00000051ed00780c */ /* 0x000fe20000f21670 */
[----:B------:R-:W-:Y:S03]  /*4150*/  IMAD.MOV.U32 R147, RZ, RZ, R233 ;  /* 0x000000ffff937224 */ /* 0x000fe600078e00e9 */
        /* <DEDUP_REMOVED lines=10> */
[----:B------:R-:W-:Y:S01]  /*4200*/  FSEL R228, R46, -INF , !P1 ;  /* 0xff8000002ee47808 */ /* 0x000fe20004800000 */
[----:B------:R-:W-:Y:S01]  /*4210*/  FFMA.FTZ R46, R222, c[0x0][0x29c], -R248 ;  /* 0x0000a700de2e7a23 */ /* 0x000fe200000108f8 */
[----:B------:R-:W-:Y:S02]  /*4220*/  FSEL R45, R45, -INF , !P2 ;  /* 0xff8000002d2d7808 */ /* 0x000fe40005000000 */
[----:B------:R-:W-:Y:S01]  /*4230*/  ISETP.GT.AND P2, PT, R238, 0x51, P0 ;  /* 0x00000051ee00780c */ /* 0x000fe20000744270 */
[----:B------:R-:W-:Y:S01]  /*4240*/  FFMA.FTZ R228, R228, c[0x0][0x29c], -R223 ;  /* 0x0000a700e4e47a23 */ /* 0x000fe200000108df */
[----:B------:R-:W-:Y:S02]  /*4250*/  ISETP.GT.AND P1, PT, R239, 0x60, P0 ;  /* 0x00000060ef00780c */ /* 0x000fe40000724270 */
[----:B------:R-:W-:Y:S01]  /*4260*/  ISETP.LT.OR P2, PT, R236, 0x52, P2 ;  /* 0x00000052ec00780c */ /* 0x000fe20001741670 */
[----:B------:R-:W-:Y:S01]  /*4270*/  MUFU.EX2 R241, R241 ;  /* 0x000000f100f17308 */ /* 0x000fe20000000800 */
[----:B------:R-:W-:Y:S02]  /*4280*/  ISETP.LT.OR P1, PT, R237, 0x61, P1 ;  /* 0x00000061ed00780c */ /* 0x000fe40000f21670 */
[----:B------:R-:W-:Y:S01]  /*4290*/  FSEL R227, R47, -INF , !P2 ;  /* 0xff8000002fe37808 */ /* 0x000fe20005000000 */
[--C-:B------:R-:W-:Y:S01]  /*42a0*/  FFMA.FTZ R47, R52, c[0x0][0x29c], -R212.reuse ;  /* 0x0000a700342f7a23 */ /* 0x100fe200000108d4 */
[----:B------:R-:W-:Y:S01]  /*42b0*/  FSEL R56, R56, -INF , !P1 ;  /* 0xff80000038387808 */ /* 0x000fe20004800000 */
[----:B------:R-:W-:Y:S01]  /*42c0*/  FFMA.FTZ R212, R65, c[0x0][0x29c], -R212 ;  /* 0x0000a70041d47a23 */ /* 0x000fe200000108d4 */
[----:B------:R-:W-:Y:S01]  /*42d0*/  ISETP.GT.AND P1, PT, R238, 0x60, P0 ;  /* 0x00000060ee00780c */ /* 0x000fe20000724270 */
[----:B------:R-:W-:Y:S01]  /*42e0*/  IMAD.MOV.U32 R65, RZ, RZ, R251 ;  /* 0x000000ffff417224 */ /* 0x000fe200078e00fb */
[----:B------:R-:W-:Y:S01]  /*42f0*/  ISETP.GT.AND P2, PT, R239, 0x61, P0 ;  /* 0x00000061ef00780c */ /* 0x000fe20000744270 */
[----:B------:R-:W-:Y:S01]  /*4300*/  FFMA.FTZ R251, R38, c[0x0][0x29c], -R248 ;  /* 0x0000a70026fb7a23 */ /* 0x000fe200000108f8 */
[----:B------:R-:W-:Y:S01]  /*4310*/  ISETP.LT.OR P1, PT, R236, 0x61, P1 ;  /* 0x00000061ec00780c */ /* 0x000fe20000f21670 */
[----:B------:R-:W-:Y:S01]  /*4320*/  FFMA.FTZ R231, R56, c[0x0][0x29c], -R221 ;  /* 0x0000a70038e77a23 */ /* 0x000fe200000108dd */
[----:B------:R-:W-:Y:S01]  /*4330*/  ISETP.LT.OR P2, PT, R237, 0x62, P2 ;  /* 0x00000062ed00780c */ /* 0x000fe20001741670 */
[----:B------:R-:W-:Y:S01]  /*4340*/  IMAD.MOV.U32 R52, RZ, RZ, R250 ;  /* 0x000000ffff347224 */ /* 0x000fe200078e00fa */
[----:B------:R-:W-:Y:S01]  /*4350*/  FSEL R58, R58, -INF , !P1 ;  /* 0xff8000003a3a7808 */ /* 0x000fe20004800000 */
[----:B------:R-:W-:Y:S01]  /*4360*/  FFMA.FTZ R250, R55, c[0x0][0x29c], -R248 ;  /* 0x0000a70037fa7a23 */ /* 0x000fe200000108f8 */
[----:B------:R-:W-:Y:S01]  /*4370*/  FSEL R57, R57, -INF , !P2 ;  /* 0xff80000039397808 */ /* 0x000fe20005000000 */
[----:B------:R-:W-:Y:S01]  /*4380*/  IMAD.MOV.U32 R66, RZ, RZ, R212 ;  /* 0x000000ffff427224 */ /* 0x000fe200078e00d4 */
[----:B------:R-:W-:Y:S01]  /*4390*/  ISETP.GT.AND P2, PT, R238, 0x61, P0 ;  /* 0x00000061ee00780c */ /* 0x000fe20000744270 */
[----:B------:R-:W-:Y:S01]  /*43a0*/  FFMA.FTZ R212, R48, c[0x0][0x29c], -R223 ;  /* 0x0000a70030d47a23 */ /* 0x000fe200000108df */
[----:B------:R-:W-:Y:S01]  /*43b0*/  ISETP.GT.AND P1, PT, R239, 0x70, P0 ;  /* 0x00000070ef00780c */ /* 0x000fe20000724270 */
[----:B------:R-:W-:Y:S01]  /*43c0*/  FFMA.FTZ R230, R57, c[0x0][0x29c], -R221 ;  /* 0x0000a70039e67a23 */ /* 0x000fe200000108dd */
[----:B------:R-:W-:Y:S01]  /*43d0*/  ISETP.LT.OR P2, PT, R236, 0x62, P2 ;  /* 0x00000062ec00780c */ /* 0x000fe20001741670 */
[--C-:B------:R-:W-:Y:S01]  /*43e0*/  FFMA.FTZ R226, R58, c[0x0][0x29c], -R223.reuse ;  /* 0x0000a7003ae27a23 */ /* 0x100fe200000108df */
[----:B------:R-:W-:Y:S01]  /*43f0*/  ISETP.LT.OR P1, PT, R237, 0x71, P1 ;  /* 0x00000071ed00780c */ /* 0x000fe20000f21670 */
[--C-:B------:R-:W-:Y:S01]  /*4400*/  FFMA.FTZ R227, R227, c[0x0][0x29c], -R223.reuse ;  /* 0x0000a700e3e37a23 */ /* 0x100fe200000108df */
[----:B------:R-:W-:Y:S01]  /*4410*/  FSEL R59, R59, -INF , !P2 ;  /* 0xff8000003b3b7808 */ /* 0x000fe20005000000 */
[----:B------:R-:W-:Y:S01]  /*4420*/  MUFU.EX2 R240, R240 ;  /* 0x000000f000f07308 */ /* 0x000fe20000000800 */
[----:B------:R-:W-:Y:S02]  /*4430*/  FSEL R60, R60, -INF , !P1 ;  /* 0xff8000003c3c7808 */ /* 0x000fe40004800000 */
[----:B------:R-:W-:Y:S01]  /*4440*/  ISETP.GT.AND P1, PT, R238, 0x70, P0 ;  /* 0x00000070ee00780c */ /* 0x000fe20000724270 */
[----:B------:R-:W-:Y:S01]  /*4450*/  FFMA.FTZ R225, R59, c[0x0][0x29c], -R223 ;  /* 0x0000a7003be17a23 */ /* 0x000fe200000108df */
[----:B------:R-:W-:Y:S01]  /*4460*/  ISETP.GT.AND P2, PT, R239, 0x71, P0 ;  /* 0x00000071ef00780c */ /* 0x000fe20000744270 */
[--C-:B------:R-:W-:Y:S01]  /*4470*/  FFMA.FTZ R239, R40, c[0x0][0x29c], -R221.reuse ;  /* 0x0000a70028ef7a23 */ /* 0x100fe200000108dd */
[----:B------:R-:W-:Y:S01]  /*4480*/  ISETP.GT.AND P0, PT, R238, 0x71, P0 ;  /* 0x00000071ee00780c */ /* 0x000fe20000704270 */
[--C-:B------:R-:W-:Y:S01]  /*4490*/  FFMA.FTZ R238, R39, c[0x0][0x29c], -R248.reuse ;  /* 0x0000a70027ee7a23 */ /* 0x100fe200000108f8 */
[----:B------:R-:W-:Y:S01]  /*44a0*/  ISETP.LT.OR P2, PT, R237, 0x72, P2 ;  /* 0x00000072ed00780c */ /* 0x000fe20001741670 */
[-C--:B------:R-:W-:Y:S01]  /*44b0*/  HMMA.16816.F32 R36, R132, R148.reuse, RZ ;  /* 0x000000948424723c */ /* 0x080fe200000018ff */
[--C-:B------:R-:W-:Y:S01]  /*44c0*/  FFMA.FTZ R237, R50, c[0x0][0x29c], -R248.reuse ;  /* 0x0000a70032ed7a23 */ /* 0x100fe200000108f8 */
[----:B------:R-:W-:Y:S01]  /*44d0*/  MUFU.EX2 R214, R214 ;  /* 0x000000d600d67308 */ /* 0x000fe20000000800 */
[----:B------:R-:W-:Y:S01]  /*44e0*/  FFMA.FTZ R222, R60, c[0x0][0x29c], -R221 ;  /* 0x0000a7003cde7a23 */ /* 0x000fe200000108dd */
[C---:B------:R-:W-:Y:S01]  /*44f0*/  ISETP.LT.OR P1, PT, R236.reuse, 0x71, P1 ;  /* 0x00000071ec00780c */ /* 0x040fe20000f21670 */
[----:B------:R-:W-:Y:S01]  /*4500*/  IMAD.MOV.U32 R60, RZ, RZ, R47 ;  /* 0x000000ffff3c7224 */ /* 0x000fe200078e002f */
[----:B------:R-:W-:Y:S01]  /*4510*/  ISETP.LT.OR P0, PT, R236, 0x72, P0 ;  /* 0x00000072ec00780c */ /* 0x000fe20000701670 */
[--C-:B------:R-:W-:Y:S01]  /*4520*/  FFMA.FTZ R236, R51, c[0x0][0x29c], -R248.reuse ;  /* 0x0000a70033ec7a23 */ /* 0x100fe200000108f8 */
[C---:B------:R-:W-:Y:S04]  /*4530*/  HMMA.16816.F32 R40, R140.reuse, R148, RZ ;  /* 0x000000948c28723c */ /* 0x040fe800000018ff */
[----:B------:R-:W-:Y:S01]  /*4540*/  FSEL R61, R61, -INF , !P2 ;  /* 0xff8000003d3d7808 */ /* 0x000fe20005000000 */
[----:B------:R-:W-:Y:S01]  /*4550*/  FFMA.FTZ R248, R67, c[0x0][0x29c], -R248 ;  /* 0x0000a70043f87a23 */ /* 0x000fe200000108f8 */
[----:B------:R-:W-:Y:S01]  /*4560*/  FSEL R62, R62, -INF , !P1 ;  /* 0xff8000003e3e7808 */ /* 0x000fe20004800000 */
[----:B------:R-:W-:Y:S01]  /*4570*/  IMAD.MOV.U32 R148, RZ, RZ, R65 ;  /* 0x000000ffff947224 */ /* 0x000fe200078e0041 */
[----:B------:R-:W-:Y:S01]  /*4580*/  FSEL R63, R63, -INF , !P0 ;  /* 0xff8000003f3f7808 */ /* 0x000fe20004000000 */
[----:B------:R-:W-:Y:S01]  /*4590*/  IMAD.MOV.U32 R65, RZ, RZ, R232 ;  /* 0x000000ffff417224 */ /* 0x000fe200078e00e8 */
[----:B------:R-:W-:Y:S01]  /*45a0*/  MUFU.EX2 R213, R213 ;  /* 0x000000d500d57308 */ /* 0x000fe20000000800 */
[----:B------:R-:W-:Y:S01]  /*45b0*/  PLOP3.LUT P0, PT, PT, PT, UP0, 0x80, 0x0 ;  /* 0x000000000000781c */ /* 0x000fe20003f0f008 */
[--C-:B------:R-:W-:Y:S02]  /*45c0*/  FFMA.FTZ R232, R45, c[0x0][0x29c], -R221.reuse ;  /* 0x0000a7002de87a23 */ /* 0x100fe400000108dd */
[----:B------:R-:W-:Y:S02]  /*45d0*/  FFMA.FTZ R221, R61, c[0x0][0x29c], -R221 ;  /* 0x0000a7003ddd7a23 */ /* 0x000fe400000108dd */
[----:B------:R-:W-:Y:S02]  /*45e0*/  IMAD.MOV.U32 R61, RZ, RZ, R46 ;  /* 0x000000ffff3d7224 */ /* 0x000fe400078e002e */
[-C--:B------:R-:W-:Y:S01]  /*45f0*/  HMMA.16816.F32 R44, R140, R150.reuse, RZ ;  /* 0x000000968c2c723c */ /* 0x080fe200000018ff */
[----:B------:R-:W-:Y:S01]  /*4600*/  IMAD.MOV.U32 R67, RZ, RZ, R49 ;  /* 0x000000ffff437224 */ /* 0x000fe200078e0031 */
[----:B------:R-:W-:Y:S01]  /*4610*/  MUFU.EX2 R212, R212 ;  /* 0x000000d400d47308 */ /* 0x000fe20000000800 */
[----:B------:R-:W-:Y:S02]  /*4620*/  IMAD.MOV.U32 R149, RZ, RZ, R224 ;  /* 0x000000ffff957224 */ /* 0x000fe400078e00e0 */
[--C-:B------:R-:W-:Y:S02]  /*4630*/  FFMA.FTZ R224, R62, c[0x0][0x29c], -R223.reuse ;  /* 0x0000a7003ee07a23 */ /* 0x100fe400000108df */
[----:B------:R-:W-:Y:S01]  /*4640*/  FFMA.FTZ R223, R63, c[0x0][0x29c], -R223 ;  /* 0x0000a7003fdf7a23 */ /* 0x000fe200000108df */
[C---:B------:R-:W-:Y:S04]  /*4650*/  HMMA.16816.F32 R48, R132.reuse, R150, RZ ;  /* 0x000000968430723c */ /* 0x040fe800000018ff */
[----:B------:R-:W-:Y:S03]  /*4660*/  MUFU.EX2 R229, R229 ;  /* 0x000000e500e57308 */ /* 0x000fe60000000800 */
[----:B------:R-:W-:Y:S02]  /*4670*/  IMAD.MOV.U32 R151, RZ, RZ, R53 ;  /* 0x000000ffff977224 */ /* 0x000fe400078e0035 */
[----:B------:R-:W-:Y:S02]  /*4680*/  IMAD.MOV.U32 R150, RZ, RZ, R52 ;  /* 0x000000ffff967224 */ /* 0x000fe400078e0034 */
[-C--:B------:R-:W-:Y:S03]  /*4690*/  HMMA.16816.F32 R52, R132, R152.reuse, RZ ;  /* 0x000000988434723c */ /* 0x080fe600000018ff */
[----:B------:R-:W-:Y:S05]  /*46a0*/  MUFU.EX2 R228, R228 ;  /* 0x000000e400e47308 */ /* 0x000fea0000000800 */
[C---:B------:R-:W-:Y:S05]  /*46b0*/  HMMA.16816.F32 R56, R140.reuse, R152, RZ ;  /* 0x000000988c38723c */ /* 0x040fea00000018ff */
[----:B------:R-:W-:Y:S02]  /*46c0*/  MUFU.EX2 R227, R227 ;  /* 0x000000e300e37308 */ /* 0x000fe40000000800 */
[----:B------:R-:W-:Y:S02]  /*46d0*/  IMAD.MOV.U32 R153, RZ, RZ, R60 ;  /* 0x000000ffff997224 */ /* 0x000fe400078e003c */
[----:B------:R-:W-:Y:S02]  /*46e0*/  IMAD.MOV.U32 R152, RZ, RZ, R61 ;  /* 0x000000ffff987224 */ /* 0x000fe400078e003d */
[-C--:B------:R-:W-:Y:S04]  /*46f0*/  HMMA.16816.F32 R60, R140, R154.reuse, RZ ;  /* 0x0000009a8c3c723c */ /* 0x080fe800000018ff */
[----:B------:R-:W-:Y:S03]  /*4700*/  MUFU.EX2 R226, R226 ;  /* 0x000000e200e27308 */ /* 0x000fe60000000800 */
[----:B------:R-:W-:Y:S02]  /*4710*/  IMAD.MOV.U32 R141, RZ, RZ, R66 ;  /* 0x000000ffff8d7224 */ /* 0x000fe400078e0042 */
[----:B------:R-:W-:Y:S03]  /*4720*/  IMAD.MOV.U32 R142, RZ, RZ, R65 ;  /* 0x000000ffff8e7224 */ /* 0x000fe600078e0041 */
[----:B------:R-:W-:Y:S02]  /*4730*/  IMAD.MOV.U32 R143, RZ, RZ, R64 ;  /* 0x000000ffff8f7224 */ /* 0x000fe400078e0040 */
[----:B------:R-:W-:Y:S01]  /*4740*/  IMAD.MOV.U32 R140, RZ, RZ, R67 ;  /* 0x000000ffff8c7224 */ /* 0x000fe200078e0043 */
[----:B------:R-:W-:Y:S01]  /*4750*/  MUFU.EX2 R225, R225 ;  /* 0x000000e100e17308 */ /* 0x000fe20000000800 */
[----:B------:R-:W-:Y:S07]  /*4760*/  HMMA.16816.F32 R64, R132, R154, RZ ;  /* 0x0000009a8440723c */ /* 0x000fee00000018ff */
[----:B------:R-:W-:Y:S01]  /*4770*/  IMAD.MOV.U32 R155, RZ, RZ, R152 ;  /* 0x000000ffff9b7224 */ /* 0x000fe200078e0098 */
[-C--:B------:R-:W-:Y:S01]  /*4780*/  HMMA.16816.F32 R4, R156, R160.reuse, R4 ;  /* 0x000000a09c04723c */ /* 0x080fe20000001804 */
[----:B------:R-:W-:Y:S04]  /*4790*/  MUFU.EX2 R224, R224 ;  /* 0x000000e000e07308 */ /* 0x000fe80000000800 */
[----:B------:R-:W-:Y:S01]  /*47a0*/  IMAD.MOV.U32 R135, RZ, RZ, R102 ;  /* 0x000000ffff877224 */ /* 0x000fe200078e0066 */
[----:B------:R-:W-:Y:S01]  /*47b0*/  IADD3 R152, R187, UR4, RZ ;  /* 0x00000004bb987c10 */ /* 0x000fe2000fffe0ff */
[----:B------:R1:W5:Y:S01]  /*47c0*/  LDL.LU R102, [R1+0xc] ;  /* 0x00000c0001667983 */ /* 0x0003620000300800 */
[C---:B------:R-:W-:Y:S01]  /*47d0*/  HMMA.16816.F32 R8, R164.reuse, R160, R8 ;  /* 0x000000a0a408723c */ /* 0x040fe20000001808 */
[----:B------:R-:W-:Y:S02]  /*47e0*/  USHF.L.U32 UR4, UR5, 0xd, URZ ;  /* 0x0000000d05047899 */ /* 0x000fe4000800063f */
[----:B------:R-:W-:Y:S01]  /*47f0*/  MUFU.EX2 R223, R223 ;  /* 0x000000df00df7308 */ /* 0x000fe20000000800 */
[----:B------:R-:W-:Y:S01]  /*4800*/  IMAD.MOV.U32 R154, RZ, RZ, R101 ;  /* 0x000000ffff9a7224 */ /* 0x000fe200078e0065 */
[----:B------:R-:W-:Y:S01]  /*4810*/  LEA R152, R152, 0x10080, 0x1 ;  /* 0x0001008098987811 */ /* 0x000fe200078e08ff */
[----:B------:R1:W5:Y:S01]  /*4820*/  LDL.LU R101, [R1+0x8] ;  /* 0x0000080001657983 */ /* 0x0003620000300800 */
[----:B------:R-:W-:Y:S01]  /*4830*/  IMAD.MOV.U32 R161, RZ, RZ, R136 ;  /* 0x000000ffffa17224 */ /* 0x000fe200078e0088 */
[-C--:B------:R-:W-:Y:S04]  /*4840*/  HMMA.16816.F32 R12, R164, R162.reuse, R12 ;  /* 0x000000a2a40c723c */ /* 0x080fe8000000180c */
[----:B------:R-:W-:Y:S01]  /*4850*/  IMAD.SHL.U32 R160, R182, 0x2, RZ ;  /* 0x00000002b6a07824 */ /* 0x000fe200078e00ff */
[----:B------:R-:W-:Y:S03]  /*4860*/  MUFU.EX2 R161, R161 ;  /* 0x000000a100a17308 */ /* 0x000fe60000000800 */
[C---:B------:R-:W-:Y:S07]  /*4870*/  HMMA.16816.F32 R16, R156.reuse, R162, R16 ;  /* 0x000000a29c10723c */ /* 0x040fee0000001810 */
[----:B------:R-:W-:Y:S01]  /*4880*/  IMAD.MOV.U32 R163, RZ, RZ, R138 ;  /* 0x000000ffffa37224 */ /* 0x000fe200078e008a */
[-C--:B------:R-:W-:Y:S01]  /*4890*/  HMMA.16816.F32 R20, R156, R168.reuse, R20 ;  /* 0x000000a89c14723c */ /* 0x080fe20000001814 */
[----:B------:R-:W-:Y:S03]  /*48a0*/  MUFU.EX2 R251, R251 ;  /* 0x000000fb00fb7308 */ /* 0x000fe60000000800 */
[----:B------:R-:W-:Y:S04]  /*48b0*/  IMAD.MOV.U32 R162, RZ, RZ, R137 ;  /* 0x000000ffffa27224 */ /* 0x000fe800078e0089 */
[C---:B------:R-:W-:Y:S03]  /*48c0*/  HMMA.16816.F32 R24, R164.reuse, R168, R24 ;  /* 0x000000a8a418723c */ /* 0x040fe60000001818 */
[----:B------:R-:W-:Y:S04]  /*48d0*/  MUFU.EX2 R162, R162 ;  /* 0x000000a200a27308 */ /* 0x000fe80000000800 */
[----:B------:R-:W-:Y:S01]  /*48e0*/  IMAD.MOV.U32 R168, RZ, RZ, R150 ;  /* 0x000000ffffa87224 */ /* 0x000fe200078e0096 */
[-C--:B------:R-:W-:Y:S04]  /*48f0*/  HMMA.16816.F32 R28, R164, R170.reuse, R28 ;  /* 0x000000aaa41c723c */ /* 0x080fe8000000181c */
[----:B------:R-:W-:Y:S01]  /*4900*/  IMAD.MOV.U32 R169, RZ, RZ, R153 ;  /* 0x000000ffffa97224 */ /* 0x000fe200078e0099 */
        /* <DEDUP_REMOVED lines=11> */
[----:B------:R-:W-:Y:S01]  /*49c0*/  MUFU.EX2 R237, R237 ;  /* 0x000000ed00ed7308 */ /* 0x000fe20000000800 */
[C---:B------:R-:W-:Y:S01]  /*49d0*/  IMAD.IADD R140, R160.reuse, 0x1, R152 ;  /* 0x00000001a08c7824 */ /* 0x040fe200078e0298 */
[----:B------:R-:W-:Y:S01]  /*49e0*/  IADD3 R152, R160, R152, R181 ;  /* 0x00000098a0987210 */ /* 0x000fe20007ffe0b5 */
        /* <DEDUP_REMOVED lines=8> */
[-C--:B------:R-:W-:Y:S01]  /*4a70*/  HMMA.16816.F32 R60, R164, R178.reuse, R60 ;  /* 0x000000b2a43c723c */ /* 0x080fe2000000183c */
[----:B------:R-:W-:Y:S03]  /*4a80*/  LDSM.16.M88.4 R132, [R140] ;  /* 0x000000008c84783b */ /* 0x000fe60000000200 */
[----:B------:R-:W-:Y:S01]  /*4a90*/  IMAD.MOV.U32 R176, RZ, RZ, R151 ;  /* 0x000000ffffb07224 */ /* 0x000fe200078e0097 */
[----:B------:R-:W-:Y:S02]  /*4aa0*/  MUFU.EX2 R175, R175 ;  /* 0x000000af00af7308 */ /* 0x000fe40000000800 */
[----:B------:R-:W-:Y:S01]  /*4ab0*/  IMAD.MOV.U32 R164, RZ, RZ, R139 ;  /* 0x000000ffffa47224 */ /* 0x000fe200078e008b */
[----:B------:R-:W-:Y:S01]  /*4ac0*/  HMMA.16816.F32 R64, R156, R178, R64 ;  /* 0x000000b29c40723c */ /* 0x000fe20000001840 */
[----:B------:R-:W2:Y:S03]  /*4ad0*/  LDSM.16.M88.4 R136, [R3+0x4080] ;  /* 0x004080000388783b */ /* 0x000ea60000000200 */
[----:B------:R-:W-:Y:S02]  /*4ae0*/  IMAD.MOV.U32 R165, RZ, RZ, R146 ;  /* 0x000000ffffa57224 */ /* 0x000fe400078e0092 */
[----:B------:R-:W-:Y:S01]  /*4af0*/  IMAD.MOV.U32 R167, RZ, RZ, R148 ;  /* 0x000000ffffa77224 */ /* 0x000fe200078e0094 */
[----:B------:R-:W-:Y:S01]  /*4b00*/  MUFU.EX2 R236, R236 ;  /* 0x000000ec00ec7308 */ /* 0x000fe20000000800 */
[----:B------:R-:W-:Y:S01]  /*4b10*/  IMAD.MOV.U32 R159, RZ, RZ, R147 ;  /* 0x000000ffff9f7224 */ /* 0x000fe200078e0093 */
[----:B------:R-:W3:Y:S03]  /*4b20*/  LDSM.16.M88.4 R140, [R140+0x2000] ;  /* 0x002000008c8c783b */ /* 0x000ee60000000200 */
[----:B------:R-:W-:Y:S02]  /*4b30*/  IMAD.MOV.U32 R178, RZ, RZ, R144 ;  /* 0x000000ffffb27224 */ /* 0x000fe400078e0090 */
[----:B------:R-:W-:Y:S02]  /*4b40*/  IMAD.MOV.U32 R179, RZ, RZ, R145 ;  /* 0x000000ffffb37224 */ /* 0x000fe400078e0091 */
[----:B------:R-:W-:Y:S01]  /*4b50*/  IMAD.MOV.U32 R166, RZ, RZ, R149 ;  /* 0x000000ffffa67224 */ /* 0x000fe200078e0095 */
[----:B------:R-:W4:Y:S01]  /*4b60*/  LDSM.16.M88.4 R144, [R3+0x5080] ;  /* 0x005080000390783b */ /* 0x000f220000000200 */
[----:B------:R-:W1:Y:S07]  /*4b70*/  MUFU.EX2 R156, R159 ;  /* 0x0000009f009c7308 */ /* 0x000e6e0000000800 */
[----:B------:R-:W1:Y:S03]  /*4b80*/  LDSM.16.M88.4 R148, [R3+0x6080] ;  /* 0x006080000394783b */ /* 0x000e660000000200 */
[----:B------:R-:W1:Y:S10]  /*4b90*/  MUFU.EX2 R157, R178 ;  /* 0x000000b2009d7308 */ /* 0x000e740000000800 */
[----:B------:R-:W-:Y:S01]  /*4ba0*/  MUFU.EX2 R178, R0 ;  /* 0x0000000000b27308 */ /* 0x000fe20000000800 */
[-C--:B--2---:R-:W-:Y:S09]  /*4bb0*/  HMMA.16816.F32 R4, R132, R136.reuse, R4 ;  /* 0x000000888404723c */ /* 0x084ff20000001804 */
[----:B------:R-:W2:Y:S01]  /*4bc0*/  MUFU.EX2 R158, R179 ;  /* 0x000000b3009e7308 */ /* 0x000ea20000000800 */
[C---:B---3--:R-:W-:Y:S08]  /*4bd0*/  HMMA.16816.F32 R8, R140.reuse, R136, R8 ;  /* 0x000000888c08723c */ /* 0x048ff00000001808 */
[-C--:B------:R-:W-:Y:S01]  /*4be0*/  HMMA.16816.F32 R12, R140, R138.reuse, R12 ;  /* 0x0000008a8c0c723c */ /* 0x080fe2000000180c */
[----:B------:R-:W3:Y:S07]  /*4bf0*/  MUFU.EX2 R159, R164 ;  /* 0x000000a4009f7308 */ /* 0x000eee0000000800 */
[C---:B------:R-:W-:Y:S01]  /*4c00*/  HMMA.16816.F32 R16, R132.reuse, R138, R16 ;  /* 0x0000008a8410723c */ /* 0x040fe20000001810 */
[----:B------:R-:W2:Y:S02]  /*4c10*/  LDSM.16.M88.4 R136, [R3+0x7080] ;  /* 0x007080000388783b */ /* 0x000ea40000000200 */
[----:B------:R-:W1:Y:S05]  /*4c20*/  MUFU.EX2 R164, R165 ;  /* 0x000000a500a47308 */ /* 0x000e6a0000000800 */
[-C--:B----4-:R-:W-:Y:S05]  /*4c30*/  HMMA.16816.F32 R20, R132, R144.reuse, R20 ;  /* 0x000000908414723c */ /* 0x090fea0000001814 */
[----:B------:R-:W4:Y:S03]  /*4c40*/  MUFU.EX2 R165, R166 ;  /* 0x000000a600a57308 */ /* 0x000f260000000800 */
[C---:B------:R-:W-:Y:S07]  /*4c50*/  HMMA.16816.F32 R24, R140.reuse, R144, R24 ;  /* 0x000000908c18723c */ /* 0x040fee0000001818 */
[----:B------:R-:W2:Y:S01]  /*4c60*/  MUFU.EX2 R166, R167 ;  /* 0x000000a700a67308 */ /* 0x000ea20000000800 */
[-C--:B------:R-:W-:Y:S08]  /*4c70*/  HMMA.16816.F32 R28, R140, R146.reuse, R28 ;  /* 0x000000928c1c723c */ /* 0x080ff0000000181c */
[C---:B------:R-:W-:Y:S01]  /*4c80*/  HMMA.16816.F32 R32, R132.reuse, R146, R32 ;  /* 0x000000928420723c */ /* 0x040fe20000001820 */
[----:B------:R-:W-:Y:S01]  /*4c90*/  LDSM.16.M88.4 R144, [R152] ;  /* 0x000000009890783b */ /* 0x000fe20000000200 */
[----:B------:R-:W-:Y:S06]  /*4ca0*/  MUFU.EX2 R167, R176 ;  /* 0x000000b000a77308 */ /* 0x000fec0000000800 */
[-C--:B-1----:R-:W-:Y:S01]  /*4cb0*/  HMMA.16816.F32 R36, R132, R148.reuse, R36 ;  /* 0x000000948424723c */ /* 0x082fe20000001824 */
[----:B------:R-:W-:Y:S03]  /*4cc0*/  LDSM.16.M88.4 R152, [R152+0x2000] ;  /* 0x002000009898783b */ /* 0x000fe60000000200 */
[----:B------:R-:W1:Y:S04]  /*4cd0*/  MUFU.EX2 R176, R177 ;  /* 0x000000b100b07308 */ /* 0x000e680000000800 */
[C---:B------:R-:W-:Y:S06]  /*4ce0*/  HMMA.16816.F32 R40, R140.reuse, R148, R40 ;  /* 0x000000948c28723c */ /* 0x040fec0000001828 */
[----:B------:R1:W1:Y:S02]  /*4cf0*/  MUFU.EX2 R177, R100 ;  /* 0x0000006400b17308 */ /* 0x0002640000000800 */
[-C--:B------:R-:W-:Y:S08]  /*4d00*/  HMMA.16816.F32 R44, R140, R150.reuse, R44 ;  /* 0x000000968c2c723c */ /* 0x080ff0000000182c */
[C---:B------:R-:W-:Y:S01]  /*4d10*/  HMMA.16816.F32 R48, R132.reuse, R150, R48 ;  /* 0x000000968430723c */ /* 0x040fe20000001830 */
[----:B------:R-:W3:Y:S01]  /*4d20*/  LDSM.16.M88.4 R148, [R2+0x4080] ;  /* 0x004080000294783b */ /* 0x000ee20000000200 */
[----:B------:R4:W3:Y:S06]  /*4d30*/  MUFU.EX2 R179, R205 ;  /* 0x000000cd00b37308 */ /* 0x0008ec0000000800 */
[-C--:B--2---:R-:W-:Y:S04]  /*4d40*/  HMMA.16816.F32 R52, R132, R136.reuse, R52 ;  /* 0x000000888434723c */ /* 0x084fe80000001834 */
[----:B------:R-:W-:Y:S01]  /*4d50*/  MUFU.EX2 R239, R239 ;  /* 0x000000ef00ef7308 */ /* 0x000fe20000000800 */
[----:B-1----:R1:W5:Y:S03]  /*4d60*/  LDL.LU R100, [R1+0x4] ;  /* 0x0000040001647983 */ /* 0x0023660000300800 */
[C---:B------:R-:W-:Y:S01]  /*4d70*/  HMMA.16816.F32 R56, R140.reuse, R136, R56 ;  /* 0x000000888c38723c */ /* 0x040fe20000001838 */
[----:B------:R1:W5:Y:S05]  /*4d80*/  LDL.LU R0, [R1] ;  /* 0x0000000001007983 */ /* 0x00036a0000300800 */
[----:B------:R-:W2:Y:S02]  /*4d90*/  MUFU.EX2 R234, R234 ;  /* 0x000000ea00ea7308 */ /* 0x000ea40000000800 */
[-C--:B------:R-:W-:Y:S01]  /*4da0*/  HMMA.16816.F32 R60, R140, R138.reuse, R60 ;  /* 0x0000008a8c3c723c */ /* 0x080fe2000000183c */
[----:B------:R-:W-:Y:S03]  /*4db0*/  LDSM.16.M88.4 R140, [R2+0x7080] ;  /* 0x00708000028c783b */ /* 0x000fe60000000200 */
[----:B----4-:R-:W-:Y:S04]  /*4dc0*/  IMAD.MOV.U32 R205, RZ, RZ, 0x40 ;  /* 0x00000040ffcd7424 */ /* 0x010fe800078e00ff */
[----:B------:R-:W-:Y:S01]  /*4dd0*/  HMMA.16816.F32 R64, R132, R138, R64 ;  /* 0x0000008a8440723c */ /* 0x000fe20000001840 */
[----:B------:R-:W4:Y:S01]  /*4de0*/  LDSM.16.M88.4 R132, [R2+0x5080] ;  /* 0x005080000284783b */ /* 0x000f220000000200 */
[----:B------:R-:W-:Y:S06]  /*4df0*/  MUFU.EX2 R233, R233 ;  /* 0x000000e900e97308 */ /* 0x000fec0000000800 */
[-C--:B---3--:R-:W-:Y:S01]  /*4e00*/  HMMA.16816.F32 R4, R144, R148.reuse, R4 ;  /* 0x000000949004723c */ /* 0x088fe20000001804 */
[----:B------:R-:W3:Y:S03]  /*4e10*/  LDSM.16.M88.4 R136, [R2+0x6080] ;  /* 0x006080000288783b */ /* 0x000ee60000000200 */
[----:B------:R-:W1:Y:S04]  /*4e20*/  MUFU.EX2 R232, R232 ;  /* 0x000000e800e87308 */ /* 0x000e680000000800 */
[C---:B------:R-:W-:Y:S06]  /*4e30*/  HMMA.16816.F32 R8, R152.reuse, R148, R8 ;  /* 0x000000949808723c */ /* 0x040fec0000001808 */
[----:B------:R-:W-:Y:S01]  /*4e40*/  MUFU.EX2 R169, R169 ;  /* 0x000000a900a97308 */ /* 0x000fe20000000800 */
[----:B------:R-:W-:Y:S01]  /*4e50*/  IMAD.U32 R148, RZ, RZ, UR5 ;  /* 0x00000005ff947e24 */ /* 0x000fe2000f8e00ff */
[-C--:B------:R-:W-:Y:S04]  /*4e60*/  HMMA.16816.F32 R12, R152, R150.reuse, R12 ;  /* 0x00000096980c723c */ /* 0x080fe8000000180c */
[----:B------:R-:W-:Y:S04]  /*4e70*/  IMAD R148, R148, 0x80, R200 ;  /* 0x0000008094947824 */ /* 0x000fe800078e02c8 */
[----:B------:R-:W-:Y:S01]  /*4e80*/  MUFU.EX2 R170, R170 ;  /* 0x000000aa00aa7308 */ /* 0x000fe20000000800 */
[C---:B------:R-:W-:Y:S01]  /*4e90*/  HMMA.16816.F32 R16, R144.reuse, R150, R16 ;  /* 0x000000969010723c */ /* 0x040fe20000001810 */
[----:B------:R-:W1:Y:S07]  /*4ea0*/  LDS R149, [R148.X4+0x18480] ;  /* 0x0184800094957984 */ /* 0x000e6e0000004800 */
[-C--:B----4-:R-:W-:Y:S01]  /*4eb0*/  HMMA.16816.F32 R20, R144, R132.reuse, R20 ;  /* 0x000000849014723c */ /* 0x090fe20000001814 */
[----:B------:R-:W4:Y:S07]  /*4ec0*/  MUFU.EX2 R250, R250 ;  /* 0x000000fa00fa7308 */ /* 0x000f2e0000000800 */
[C---:B------:R-:W-:Y:S03]  /*4ed0*/  HMMA.16816.F32 R24, R152.reuse, R132, R24 ;  /* 0x000000849818723c */ /* 0x040fe60000001818 */
[----:B------:R-:W-:Y:S05]  /*4ee0*/  MUFU.EX2 R171, R171 ;  /* 0x000000ab00ab7308 */ /* 0x000fea0000000800 */
[-C--:B------:R-:W-:Y:S05]  /*4ef0*/  HMMA.16816.F32 R28, R152, R134.reuse, R28 ;  /* 0x00000086981c723c */ /* 0x080fea000000181c */
[----:B------:R-:W-:Y:S03]  /*4f00*/  MUFU.EX2 R172, R172 ;  /* 0x000000ac00ac7308 */ /* 0x000fe60000000800 */
[C---:B------:R-:W-:Y:S07]  /*4f10*/  HMMA.16816.F32 R32, R144.reuse, R134, R32 ;  /* 0x000000869020723c */ /* 0x040fee0000001820 */
[----:B------:R-:W-:Y:S01]  /*4f20*/  MUFU.EX2 R248, R248 ;  /* 0x000000f800f87308 */ /* 0x000fe20000000800 */
[-C--:B---3--:R-:W-:Y:S04]  /*4f30*/  HMMA.16816.F32 R36, R144, R136.reuse, R36 ;  /* 0x000000889024723c */ /* 0x088fe80000001824 */
[--C-:B-1----:R-:W-:Y:S02]  /*4f40*/  FADD.FTZ R5, R5, -R149.reuse ;  /* 0x8000009505057221 */ /* 0x102fe40000010000 */
[--C-:B------:R-:W-:Y:S02]  /*4f50*/  FADD.FTZ R4, R4, -R149.reuse ;  /* 0x8000009504047221 */ /* 0x100fe40000010000 */
[C---:B------:R-:W-:Y:S01]  /*4f60*/  HMMA.16816.F32 R40, R152.reuse, R136, R40 ;  /* 0x000000889828723c */ /* 0x040fe20000001828 */
[----:B------:R-:W-:Y:S03]  /*4f70*/  MUFU.EX2 R231, R231 ;  /* 0x000000e700e77308 */ /* 0x000fe60000000800 */
[----:B------:R-:W-:Y:S01]  /*4f80*/  FMUL.FTZ R4, R156, R4 ;  /* 0x000000049c047220 */ /* 0x000fe20000410000 */
[C---:B------:R-:W-:Y:S01]  /*4f90*/  F2FP.PACK_AB R156, R157.reuse, R156 ;  /* 0x0000009c9d9c723e */ /* 0x040fe200000000ff */
[----:B------:R-:W-:Y:S02]  /*4fa0*/  FMUL.FTZ R157, R157, R5 ;  /* 0x000000059d9d7220 */ /* 0x000fe40000410000 */
[----:B------:R-:W1:Y:S01]  /*4fb0*/  LDS R5, [R148.X4+0x184a0] ;  /* 0x0184a00094057984 */ /* 0x000e620000004800 */
[-C--:B------:R-:W-:Y:S02]  /*4fc0*/  HMMA.16816.F32 R44, R152, R138.reuse, R44 ;  /* 0x0000008a982c723c */ /* 0x080fe4000000182c */
[----:B------:R-:W3:Y:S01]  /*4fd0*/  MUFU.EX2 R230, R230 ;  /* 0x000000e600e67308 */ /* 0x000ee20000000800 */
[--C-:B------:R-:W-:Y:S01]  /*4fe0*/  FADD.FTZ R16, R16, -R149.reuse ;  /* 0x8000009510107221 */ /* 0x100fe20000010000 */
[----:B------:R-:W-:Y:S01]  /*4ff0*/  F2FP.PACK_AB R4, R157, R4 ;  /* 0x000000049d04723e */ /* 0x000fe200000000ff */
[--C-:B------:R-:W-:Y:S02]  /*5000*/  FADD.FTZ R20, R20, -R149.reuse ;  /* 0x8000009514147221 */ /* 0x100fe40000010000 */
[----:B------:R-:W-:Y:S01]  /*5010*/  FMUL.FTZ R16, R158, R16 ;  /* 0x000000109e107220 */ /* 0x000fe20000410000 */
[C---:B------:R-:W-:Y:S04]  /*5020*/  HMMA.16816.F32 R48, R144.reuse, R138, R48 ;  /* 0x0000008a9030723c */ /* 0x040fe80000001830 */
[----:B------:R-:W-:Y:S01]  /*5030*/  F2FP.PACK_AB R158, R159, R158 ;  /* 0x0000009e9f9e723e */ /* 0x000fe200000000ff */
[----:B------:R-:W-:Y:S01]  /*5040*/  FMUL.FTZ R20, R161, R20 ;  /* 0x00000014a1147220 */ /* 0x000fe20000410000 */
[----:B------:R-:W-:Y:S01]  /*5050*/  F2FP.PACK_AB R161, R162, R161 ;  /* 0x000000a1a2a1723e */ /* 0x000fe200000000ff */
[--C-:B------:R-:W-:Y:S01]  /*5060*/  FADD.FTZ R32, R32, -R149.reuse ;  /* 0x8000009520207221 */ /* 0x100fe20000010000 */
[-C--:B------:R-:W-:Y:S01]  /*5070*/  HMMA.16816.F32 R52, R144, R140.reuse, R52 ;  /* 0x0000008c9034723c */ /* 0x080fe20000001834 */
[----:B------:R-:W-:Y:S03]  /*5080*/  MUFU.EX2 R222, R222 ;  /* 0x000000de00de7308 */ /* 0x000fe60000000800 */
[----:B------:R-:W-:Y:S01]  /*5090*/  FMUL.FTZ R32, R163, R32 ;  /* 0x00000020a3207220 */ /* 0x000fe20000410000 */
[----:B------:R-:W-:Y:S01]  /*50a0*/  F2FP.PACK_AB R163, R164, R163 ;  /* 0x000000a3a4a3723e */ /* 0x000fe200000000ff */
[--C-:B------:R-:W-:Y:S02]  /*50b0*/  FADD.FTZ R36, R36, -R149.reuse ;  /* 0x8000009524247221 */ /* 0x100fe40000010000 */
[C---:B------:R-:W-:Y:S03]  /*50c0*/  HMMA.16816.F32 R56, R152.reuse, R140, R56 ;  /* 0x0000008c9838723c */ /* 0x040fe60000001838 */
[----:B------:R-:W2:Y:S01]  /*50d0*/  MUFU.EX2 R221, R221 ;  /* 0x000000dd00dd7308 */ /* 0x000ea20000000800 */
[----:B------:R-:W-:Y:S01]  /*50e0*/  FMUL.FTZ R36, R165, R36 ;  /* 0x00000024a5247220 */ /* 0x000fe20000410000 */
[----:B------:R-:W-:Y:S01]  /*50f0*/  F2FP.PACK_AB R165, R166, R165 ;  /* 0x000000a5a6a5723e */ /* 0x000fe200000000ff */
[--C-:B------:R-:W-:Y:S01]  /*5100*/  FADD.FTZ R17, R17, -R149.reuse ;  /* 0x8000009511117221 */ /* 0x100fe20000010000 */
[----:B------:R-:W-:Y:S01]  /*5110*/  IADD3 R140, R186, UR4, RZ ;  /* 0x00000004ba8c7c10 */ /* 0x000fe2000fffe0ff */
[-C--:B------:R-:W-:Y:S04]  /*5120*/  HMMA.16816.F32 R60, R152, R142.reuse, R60 ;  /* 0x0000008e983c723c */ /* 0x080fe8000000183c */
[----:B------:R-:W-:Y:S02]  /*5130*/  FADD.FTZ R48, R48, -R149 ;  /* 0x8000009530307221 */ /* 0x000fe40000010000 */
[----:B------:R-:W-:Y:S02]  /*5140*/  FMUL.FTZ R17, R159, R17 ;  /* 0x000000119f117220 */ /* 0x000fe40000410000 */
[--C-:B-1----:R-:W-:Y:S01]  /*5150*/  FADD.FTZ R6, R6, -R5.reuse ;  /* 0x8000000506067221 */ /* 0x102fe20000010000 */
[----:B------:R-:W-:Y:S04]  /*5160*/  HMMA.16816.F32 R64, R144, R142, R64 ;  /* 0x0000008e9040723c */ /* 0x000fe80000001840 */
[--C-:B------:R-:W-:Y:S01]  /*5170*/  FADD.FTZ R7, R7, -R5.reuse ;  /* 0x8000000507077221 */ /* 0x100fe20000010000 */
[----:B------:R-:W-:Y:S01]  /*5180*/  F2FP.PACK_AB R16, R17, R16 ;  /* 0x000000101110723e */ /* 0x000fe200000000ff */
[----:B------:R-:W-:Y:S01]  /*5190*/  FMUL.FTZ R6, R173, R6 ;  /* 0x00000006ad067220 */ /* 0x000fe20000410000 */
[C---:B------:R-:W-:Y:S01]  /*51a0*/  F2FP.PACK_AB R173, R174.reuse, R173 ;  /* 0x000000adaead723e */ /* 0x040fe200000000ff */
[----:B------:R-:W-:Y:S04]  /*51b0*/  FMUL.FTZ R7, R174, R7 ;  /* 0x00000007ae077220 */ /* 0x000fe80000410000 */
[--C-:B------:R-:W-:Y:S01]  /*51c0*/  FADD.FTZ R18, R18, -R5.reuse ;  /* 0x8000000512127221 */ /* 0x100fe20000010000 */
[----:B------:R-:W-:Y:S01]  /*51d0*/  F2FP.PACK_AB R6, R7, R6 ;  /* 0x000000060706723e */ /* 0x000fe200000000ff */
[----:B------:R-:W-:Y:S01]  /*51e0*/  IMAD.SHL.U32 R140, R140, 0x2, RZ ;  /* 0x000000028c8c7824 */ /* 0x000fe200078e00ff */
[----:B------:R-:W1:Y:S01]  /*51f0*/  LDS R7, [R148.X4+0x18580] ;  /* 0x0185800094077984 */ /* 0x000e620000004800 */
[----:B------:R-:W-:Y:S02]  /*5200*/  IMAD.SHL.U32 R144, R187, 0x2, RZ ;  /* 0x00000002bb907824 */ /* 0x000fe400078e00ff */
[----:B------:R-:W-:Y:S01]  /*5210*/  FMUL.FTZ R18, R175, R18 ;  /* 0x00000012af127220 */ /* 0x000fe20000410000 */
[----:B------:R-:W2:Y:S01]  /*5220*/  LDS R148, [R148.X4+0x185a0] ;  /* 0x0185a00094947984 */ /* 0x000ea20000004800 */
[----:B------:R-:W-:Y:S01]  /*5230*/  F2FP.PACK_AB R175, R176, R175 ;  /* 0x000000afb0af723e */ /* 0x000fe200000000ff */
[--C-:B------:R-:W-:Y:S02]  /*5240*/  FADD.FTZ R19, R19, -R5.reuse ;  /* 0x8000000513137221 */ /* 0x100fe40000010000 */
[----:B------:R-:W-:Y:S01]  /*5250*/  STS [R204], R156 ;  /* 0x0000009ccc007388 */ /* 0x000fe20000000800 */
[--C-:B------:R-:W-:Y:S02]  /*5260*/  FADD.FTZ R22, R22, -R5.reuse ;  /* 0x8000000516167221 */ /* 0x100fe40000010000 */
[----:B------:R-:W-:Y:S01]  /*5270*/  FMUL.FTZ R19, R176, R19 ;  /* 0x00000013b0137220 */ /* 0x000fe20000410000 */
[----:B------:R-:W-:Y:S01]  /*5280*/  STS [R204+0x400], R173 ;  /* 0x000400adcc007388 */ /* 0x000fe20000000800 */
[--C-:B------:R-:W-:Y:S02]  /*5290*/  FADD.FTZ R23, R23, -R5.reuse ;  /* 0x8000000517177221 */ /* 0x100fe40000010000 */
[--C-:B------:R-:W-:Y:S01]  /*52a0*/  FADD.FTZ R34, R34, -R5.reuse ;  /* 0x8000000522227221 */ /* 0x100fe20000010000 */
[----:B------:R-:W-:Y:S01]  /*52b0*/  STS [R211], R158 ;  /* 0x0000009ed3007388 */ /* 0x000fe20000000800 */
[--C-:B------:R-:W-:Y:S01]  /*52c0*/  FADD.FTZ R35, R35, -R5.reuse ;  /* 0x8000000523237221 */ /* 0x100fe20000010000 */
[----:B------:R-:W-:Y:S01]  /*52d0*/  F2FP.PACK_AB R18, R19, R18 ;  /* 0x000000121312723e */ /* 0x000fe200000000ff */
[--C-:B------:R-:W-:Y:S01]  /*52e0*/  FADD.FTZ R38, R38, -R5.reuse ;  /* 0x8000000526267221 */ /* 0x100fe20000010000 */
[----:B------:R-:W-:Y:S01]  /*52f0*/  STS [R211+0x400], R175 ;  /* 0x000400afd3007388 */ /* 0x000fe20000000800 */
[--C-:B------:R-:W-:Y:S02]  /*5300*/  FADD.FTZ R39, R39, -R5.reuse ;  /* 0x8000000527277221 */ /* 0x100fe40000010000 */
[--C-:B------:R-:W-:Y:S02]  /*5310*/  FADD.FTZ R50, R50, -R5.reuse ;  /* 0x8000000532327221 */ /* 0x100fe40000010000 */
[--C-:B------:R-:W-:Y:S02]  /*5320*/  FADD.FTZ R51, R51, -R5.reuse ;  /* 0x8000000533337221 */ /* 0x100fe40000010000 */
[--C-:B------:R-:W-:Y:S02]  /*5330*/  FADD.FTZ R54, R54, -R5.reuse ;  /* 0x8000000536367221 */ /* 0x100fe40000010000 */
[--C-:B------:R-:W-:Y:S02]  /*5340*/  FADD.FTZ R55, R55, -R5.reuse ;  /* 0x8000000537377221 */ /* 0x100fe40000010000 */
[--C-:B------:R-:W-:Y:S02]  /*5350*/  FADD.FTZ R66, R66, -R5.reuse ;  /* 0x8000000542427221 */ /* 0x100fe40000010000 */
[----:B------:R-:W-:Y:S01]  /*5360*/  FADD.FTZ R67, R67, -R5 ;  /* 0x8000000543437221 */ /* 0x000fe20000010000 */
[----:B------:R-:W-:Y:S01]  /*5370*/  F2FP.PACK_AB R5, R219, R220 ;  /* 0x000000dcdb05723e */ /* 0x000fe200000000ff */
[----:B------:R-:W-:Y:S02]  /*5380*/  FMUL.FTZ R23, R178, R23 ;  /* 0x00000017b2177220 */ /* 0x000fe40000410000 */
[----:B------:R-:W-:Y:S02]  /*5390*/  FMUL.FTZ R35, R252, R35 ;  /* 0x00000023fc237220 */ /* 0x000fe40000410000 */
[----:B------:R2:W-:Y:S01]  /*53a0*/  STS [R204+0x2400], R5 ;  /* 0x00240005cc007388 */ /* 0x0005e20000000800 */
[--C-:B-1----:R-:W-:Y:S02]  /*53b0*/  FADD.FTZ R8, R8, -R7.reuse ;  /* 0x8000000708087221 */ /* 0x102fe40000010000 */
[--C-:B------:R-:W-:Y:S02]  /*53c0*/  FADD.FTZ R12, R12, -R7.reuse ;  /* 0x800000070c0c7221 */ /* 0x100fe40000010000 */
[----:B------:R-:W-:Y:S01]  /*53d0*/  FMUL.FTZ R8, R247, R8 ;  /* 0x00000008f7087220 */ /* 0x000fe20000410000 */
[----:B------:R-:W-:Y:S01]  /*53e0*/  F2FP.PACK_AB R247, R246, R247 ;  /* 0x000000f7f6f7723e */ /* 0x000fe200000000ff */
[--C-:B------:R-:W-:Y:S02]  /*53f0*/  FADD.FTZ R9, R9, -R7.reuse ;  /* 0x8000000709097221 */ /* 0x100fe40000010000 */
[--C-:B------:R-:W-:Y:S02]  /*5400*/  FADD.FTZ R13, R13, -R7.reuse ;  /* 0x800000070d0d7221 */ /* 0x100fe40000010000 */
[----:B------:R-:W-:Y:S01]  /*5410*/  STS [R204+0x2000], R247 ;  /* 0x002000f7cc007388 */ /* 0x000fe20000000800 */
[----:B------:R-:W-:Y:S01]  /*5420*/  FMUL.FTZ R12, R245, R12 ;  /* 0x0000000cf50c7220 */ /* 0x000fe20000410000 */
[----:B------:R-:W-:Y:S01]  /*5430*/  F2FP.PACK_AB R245, R244, R245 ;  /* 0x000000f5f4f5723e */ /* 0x000fe200000000ff */
[--C-:B------:R-:W-:Y:S02]  /*5440*/  FADD.FTZ R24, R24, -R7.reuse ;  /* 0x8000000718187221 */ /* 0x100fe40000010000 */
[--C-:B------:R-:W-:Y:S02]  /*5450*/  FADD.FTZ R25, R25, -R7.reuse ;  /* 0x8000000719197221 */ /* 0x100fe40000010000 */
[----:B------:R-:W-:Y:S01]  /*5460*/  STS [R211+0x2000], R245 ;  /* 0x002000f5d3007388 */ /* 0x000fe20000000800 */
[--C-:B------:R-:W-:Y:S02]  /*5470*/  FADD.FTZ R28, R28, -R7.reuse ;  /* 0x800000071c1c7221 */ /* 0x100fe40000010000 */
[--C-:B------:R-:W-:Y:S02]  /*5480*/  FADD.FTZ R29, R29, -R7.reuse ;  /* 0x800000071d1d7221 */ /* 0x100fe40000010000 */
[--C-:B------:R-:W-:Y:S02]  /*5490*/  FADD.FTZ R40, R40, -R7.reuse ;  /* 0x8000000728287221 */ /* 0x100fe40000010000 */
[--C-:B------:R-:W-:Y:S01]  /*54a0*/  FADD.FTZ R41, R41, -R7.reuse ;  /* 0x8000000729297221 */ /* 0x100fe20000010000 */
[----:B--2---:R-:W-:Y:S01]  /*54b0*/  F2FP.PACK_AB R5, R215, R216 ;  /* 0x000000d8d705723e */ /* 0x004fe200000000ff */
[--C-:B------:R-:W-:Y:S02]  /*54c0*/  FADD.FTZ R44, R44, -R7.reuse ;  /* 0x800000072c2c7221 */ /* 0x100fe40000010000 */
[--C-:B------:R-:W-:Y:S02]  /*54d0*/  FADD.FTZ R45, R45, -R7.reuse ;  /* 0x800000072d2d7221 */ /* 0x100fe40000010000 */
[--C-:B------:R-:W-:Y:S02]  /*54e0*/  FADD.FTZ R56, R56, -R7.reuse ;  /* 0x8000000738387221 */ /* 0x100fe40000010000 */
[--C-:B------:R-:W-:Y:S02]  /*54f0*/  FADD.FTZ R57, R57, -R7.reuse ;  /* 0x8000000739397221 */ /* 0x100fe40000010000 */
[--C-:B------:R-:W-:Y:S02]  /*5500*/  FADD.FTZ R60, R60, -R7.reuse ;  /* 0x800000073c3c7221 */ /* 0x100fe40000010000 */
[----:B------:R-:W-:Y:S01]  /*5510*/  FADD.FTZ R61, R61, -R7 ;  /* 0x800000073d3d7221 */ /* 0x000fe20000010000 */
[----:B------:R-:W-:Y:S01]  /*5520*/  F2FP.PACK_AB R7, R217, R218 ;  /* 0x000000dad907723e */ /* 0x000fe200000000ff */
[----:B------:R-:W-:Y:S01]  /*5530*/  FMUL.FTZ R22, R177, R22 ;  /* 0x00000016b1167220 */ /* 0x000fe20000410000 */
[----:B------:R-:W-:Y:S01]  /*5540*/  F2FP.PACK_AB R177, R178, R177 ;  /* 0x000000b1b2b1723e */ /* 0x000fe200000000ff */
[----:B------:R-:W-:Y:S02]  /*5550*/  FMUL.FTZ R9, R246, R9 ;  /* 0x00000009f6097220 */ /* 0x000fe40000410000 */
[----:B------:R1:W-:Y:S01]  /*5560*/  STS [R211+0x2400], R7 ;  /* 0x00240007d3007388 */ /* 0x0003e20000000800 */
[----:B------:R-:W-:Y:S01]  /*5570*/  FMUL.FTZ R34, R179, R34 ;  /* 0x00000022b3227220 */ /* 0x000fe20000410000 */
[----:B------:R-:W-:Y:S01]  /*5580*/  F2FP.PACK_AB R179, R252, R179 ;  /* 0x000000b3fcb3723e */ /* 0x000fe200000000ff */
[----:B------:R-:W-:Y:S01]  /*5590*/  FMUL.FTZ R13, R244, R13 ;  /* 0x0000000df40d7220 */ /* 0x000fe20000410000 */
[----:B------:R-:W-:Y:S01]  /*55a0*/  STS [R210], R161 ;  /* 0x000000a1d2007388 */ /* 0x000fe20000000800 */
[----:B------:R-:W-:Y:S01]  /*55b0*/  F2FP.PACK_AB R8, R9, R8 ;  /* 0x000000080908723e */ /* 0x000fe200000000ff */
[----:B------:R-:W-:Y:S01]  /*55c0*/  FMUL.FTZ R25, R242, R25 ;  /* 0x00000019f2197220 */ /* 0x000fe20000410000 */
[----:B------:R-:W-:Y:S01]  /*55d0*/  F2FP.PACK_AB R22, R23, R22 ;  /* 0x000000161716723e */ /* 0x000fe200000000ff */
[----:B------:R-:W-:Y:S01]  /*55e0*/  STS [R210+0x400], R177 ;  /* 0x000400b1d2007388 */ /* 0x000fe20000000800 */
[----:B------:R-:W-:Y:S01]  /*55f0*/  F2FP.PACK_AB R12, R13, R12 ;  /* 0x0000000c0d0c723e */ /* 0x000fe200000000ff */
[----:B------:R-:W-:Y:S01]  /*5600*/  FMUL.FTZ R29, R240, R29 ;  /* 0x0000001df01d7220 */ /* 0x000fe20000410000 */
[----:B------:R-:W-:Y:S01]  /*5610*/  F2FP.PACK_AB R34, R35, R34 ;  /* 0x000000222322723e */ /* 0x000fe200000000ff */
[----:B------:R-:W-:Y:S01]  /*5620*/  STS [R206], R163 ;  /* 0x000000a3ce007388 */ /* 0x000fe20000000800 */
[----:B------:R-:W-:Y:S02]  /*5630*/  FMUL.FTZ R39, R238, R39 ;  /* 0x00000027ee277220 */ /* 0x000fe40000410000 */
        /* <DEDUP_REMOVED lines=9> */
[----:B----4-:R-:W-:Y:S01]  /*56d0*/  FMUL.FTZ R55, R250, R55 ;  /* 0x00000037fa377220 */ /* 0x010fe20000410000 */
[----:B-1----:R-:W-:Y:S01]  /*56e0*/  F2FP.PACK_AB R7, R213, R214 ;  /* 0x000000d6d507723e */ /* 0x002fe200000000ff */
[----:B------:R-:W-:Y:S01]  /*56f0*/  STS [R210+0x2000], R243 ;  /* 0x002000f3d2007388 */ /* 0x000fe20000000800 */
[----:B------:R-:W-:Y:S01]  /*5700*/  FMUL.FTZ R38, R251, R38 ;  /* 0x00000026fb267220 */ /* 0x000fe20000410000 */
[----:B------:R-:W-:Y:S01]  /*5710*/  F2FP.PACK_AB R251, R238, R251 ;  /* 0x000000fbeefb723e */ /* 0x000fe200000000ff */
[----:B---3--:R-:W-:Y:S01]  /*5720*/  FMUL.FTZ R57, R230, R57 ;  /* 0x00000039e6397220 */ /* 0x008fe20000410000 */
[----:B------:R-:W-:Y:S01]  /*5730*/  STS [R206+0x2000], R241 ;  /* 0x002000f1ce007388 */ /* 0x000fe20000000800 */
[----:B------:R-:W-:Y:S01]  /*5740*/  F2FP.PACK_AB R24, R25, R24 ;  /* 0x000000181918723e */ /* 0x000fe200000000ff */
[----:B------:R-:W-:Y:S01]  /*5750*/  FMUL.FTZ R61, R221, R61 ;  /* 0x0000003ddd3d7220 */ /* 0x000fe20000410000 */
[----:B------:R-:W-:Y:S01]  /*5760*/  F2FP.PACK_AB R28, R29, R28 ;  /* 0x0000001c1d1c723e */ /* 0x000fe200000000ff */
[----:B------:R1:W-:Y:S01]  /*5770*/  STS [R206+0x2400], R7 ;  /* 0x00240007ce007388 */ /* 0x0003e20000000800 */
[----:B------:R-:W-:Y:S01]  /*5780*/  FMUL.FTZ R48, R167, R48 ;  /* 0x00000030a7307220 */ /* 0x000fe20000410000 */
[----:B------:R-:W-:Y:S01]  /*5790*/  F2FP.PACK_AB R167, R168, R167 ;  /* 0x000000a7a8a7723e */ /* 0x000fe200000000ff */
[----:B------:R-:W-:Y:S01]  /*57a0*/  FMUL.FTZ R50, R237, R50 ;  /* 0x00000032ed327220 */ /* 0x000fe20000410000 */
[----:B------:R-:W-:Y:S01]  /*57b0*/  STS [R204+0x4000], R165 ;  /* 0x004000a5cc007388 */ /* 0x000fe20000000800 */
[----:B------:R-:W-:Y:S01]  /*57c0*/  F2FP.PACK_AB R237, R236, R237 ;  /* 0x000000edeced723e */ /* 0x000fe200000000ff */
[--C-:B------:R-:W-:Y:S01]  /*57d0*/  FADD.FTZ R11, R11, -R148.reuse ;  /* 0x800000940b0b7221 */ /* 0x100fe20000010000 */
[----:B------:R-:W-:Y:S01]  /*57e0*/  F2FP.PACK_AB R38, R39, R38 ;  /* 0x000000262726723e */ /* 0x000fe200000000ff */
[----:B------:R-:W-:Y:S01]  /*57f0*/  STS [R204+0x4400], R251 ;  /* 0x004400fbcc007388 */ /* 0x000fe20000000800 */
[----:B------:R-:W-:Y:S01]  /*5800*/  F2FP.PACK_AB R50, R51, R50 ;  /* 0x000000323332723e */ /* 0x000fe200000000ff */
[----:B------:R-:W-:Y:S01]  /*5810*/  FMUL.FTZ R11, R219, R11 ;  /* 0x0000000bdb0b7220 */ /* 0x000fe20000410000 */
[----:B--2---:R-:W-:Y:S01]  /*5820*/  F2FP.PACK_AB R5, R229, R212 ;  /* 0x000000d4e505723e */ /* 0x004fe200000000ff */
[----:B------:R-:W-:Y:S01]  /*5830*/  STS [R211+0x4000], R167 ;  /* 0x004000a7d3007388 */ /* 0x000fe20000000800 */
[--C-:B------:R-:W-:Y:S02]  /*5840*/  FADD.FTZ R15, R15, -R148.reuse ;  /* 0x800000940f0f7221 */ /* 0x100fe40000010000 */
[--C-:B------:R-:W-:Y:S01]  /*5850*/  FADD.FTZ R21, R21, -R149.reuse ;  /* 0x8000009515157221 */ /* 0x100fe20000010000 */
[----:B------:R-:W-:Y:S01]  /*5860*/  STS [R211+0x4400], R237 ;  /* 0x004400edd3007388 */ /* 0x000fe20000000800 */
[----:B------:R-:W-:Y:S01]  /*5870*/  FMUL.FTZ R40, R239, R40 ;  /* 0x00000028ef287220 */ /* 0x000fe20000410000 */
[----:B------:R-:W-:Y:S01]  /*5880*/  F2FP.PACK_AB R239, R234, R239 ;  /* 0x000000efeaef723e */ /* 0x000fe200000000ff */
[----:B------:R-:W-:Y:S01]  /*5890*/  FMUL.FTZ R44, R233, R44 ;  /* 0x0000002ce92c7220 */ /* 0x000fe20000410000 */
[----:B------:R2:W-:Y:S01]  /*58a0*/  STS [R204+0x6400], R5 ;  /* 0x00640005cc007388 */ /* 0x0005e20000000800 */
[----:B------:R-:W-:Y:S01]  /*58b0*/  F2FP.PACK_AB R233, R232, R233 ;  /* 0x000000e9e8e9723e */ /* 0x000fe200000000ff */
[--C-:B------:R-:W-:Y:S01]  /*58c0*/  FADD.FTZ R52, R52, -R149.reuse ;  /* 0x8000009534347221 */ /* 0x100fe20000010000 */
[----:B------:R-:W-:Y:S01]  /*58d0*/  F2FP.PACK_AB R40, R41, R40 ;  /* 0x000000282928723e */ /* 0x000fe200000000ff */
[----:B------:R-:W-:Y:S01]  /*58e0*/  STS [R204+0x6000], R239 ;  /* 0x006000efcc007388 */ /* 0x000fe20000000800 */
[----:B-1----:R-:W-:Y:S01]  /*58f0*/  F2FP.PACK_AB R7, R227, R228 ;  /* 0x000000e4e307723e */ /* 0x002fe200000000ff */
[----:B------:R-:W-:Y:S01]  /*5900*/  FMUL.FTZ R52, R169, R52 ;  /* 0x00000034a9347220 */ /* 0x000fe20000410000 */
[----:B------:R-:W-:Y:S01]  /*5910*/  F2FP.PACK_AB R169, R170, R169 ;  /* 0x000000a9aaa9723e */ /* 0x000fe200000000ff */
[----:B------:R-:W-:Y:S01]  /*5920*/  FMUL.FTZ R54, R235, R54 ;  /* 0x00000036eb367220 */ /* 0x000fe20000410000 */
[----:B------:R-:W-:Y:S01]  /*5930*/  F2FP.PACK_AB R235, R250, R235 ;  /* 0x000000ebfaeb723e */ /* 0x000fe200000000ff */
[--C-:B------:R-:W-:Y:S01]  /*5940*/  FADD.FTZ R64, R64, -R149.reuse ;  /* 0x8000009540407221 */ /* 0x100fe20000010000 */
[----:B------:R-:W-:Y:S01]  /*5950*/  STS [R211+0x6000], R233 ;  /* 0x006000e9d3007388 */ /* 0x000fe20000000800 */
[----:B------:R-:W-:Y:S01]  /*5960*/  FMUL.FTZ R66, R249, R66 ;  /* 0x00000042f9427220 */ /* 0x000fe20000410000 */
[----:B------:R-:W-:Y:S01]  /*5970*/  F2FP.PACK_AB R249, R248, R249 ;  /* 0x000000f9f8f9723e */ /* 0x000fe200000000ff */
[----:B------:R-:W-:Y:S01]  /*5980*/  FMUL.FTZ R64, R171, R64 ;  /* 0x00000040ab407220 */ /* 0x000fe20000410000 */
[----:B------:R-:W-:Y:S01]  /*5990*/  STS [R211+0x6400], R7 ;  /* 0x00640007d3007388 */ /* 0x000fe20000000800 */
[----:B------:R-:W-:Y:S01]  /*59a0*/  F2FP.PACK_AB R171, R172, R171 ;  /* 0x000000abacab723e */ /* 0x000fe200000000ff */
[----:B------:R-:W-:Y:S01]  /*59b0*/  FMUL.FTZ R56, R231, R56 ;  /* 0x00000038e7387220 */ /* 0x000fe20000410000 */
[----:B------:R-:W-:Y:S01]  /*59c0*/  F2FP.PACK_AB R231, R230, R231 ;  /* 0x000000e7e6e7723e */ /* 0x000fe200000000ff */
[----:B------:R-:W-:Y:S01]  /*59d0*/  STS [R210+0x4000], R169 ;  /* 0x004000a9d2007388 */ /* 0x000fe20000000800 */
[----:B------:R-:W-:Y:S01]  /*59e0*/  FMUL.FTZ R60, R222, R60 ;  /* 0x0000003cde3c7220 */ /* 0x000fe20000410000 */
[----:B------:R-:W-:Y:S01]  /*59f0*/  F2FP.PACK_AB R222, R221, R222 ;  /* 0x000000deddde723e */ /* 0x000fe200000000ff */
[--C-:B------:R-:W-:Y:S01]  /*5a00*/  FADD.FTZ R10, R10, -R148.reuse ;  /* 0x800000940a0a7221 */ /* 0x100fe20000010000 */
[----:B------:R-:W-:Y:S01]  /*5a10*/  STS [R210+0x4400], R235 ;  /* 0x004400ebd2007388 */ /* 0x000fe20000000800 */
[--C-:B------:R-:W-:Y:S01]  /*5a20*/  FADD.FTZ R14, R14, -R148.reuse ;  /* 0x800000940e0e7221 */ /* 0x100fe20000010000 */
[----:B--2---:R-:W-:Y:S01]  /*5a30*/  F2FP.PACK_AB R5, R225, R226 ;  /* 0x000000e2e105723e */ /* 0x004fe200000000ff */
[----:B------:R-:W-:Y:S01]  /*5a40*/  FMUL.FTZ R10, R220, R10 ;  /* 0x0000000adc0a7220 */ /* 0x000fe20000410000 */
        /* <DEDUP_REMOVED lines=8> */
[----:B------:R1:W-:Y:S01]  /*5ad0*/  STS [R210+0x6400], R5 ;  /* 0x00640005d2007388 */ /* 0x0003e20000000800 */
[--C-:B------:R-:W-:Y:S01]  /*5ae0*/  FADD.FTZ R33, R33, -R149.reuse ;  /* 0x8000009521217221 */ /* 0x100fe20000010000 */
[----:B------:R-:W-:Y:S01]  /*5af0*/  F2FP.PACK_AB R14, R15, R14 ;  /* 0x0000000e0f0e723e */ /* 0x000fe200000000ff */
[--C-:B------:R-:W-:Y:S01]  /*5b00*/  FADD.FTZ R27, R27, -R148.reuse ;  /* 0x800000941b1b7221 */ /* 0x100fe20000010000 */
[----:B------:R-:W-:Y:S01]  /*5b10*/  STS [R210+0x6000], R231 ;  /* 0x006000e7d2007388 */ /* 0x000fe20000000800 */
[----:B------:R-:W-:Y:S01]  /*5b20*/  FMUL.FTZ R33, R164, R33 ;  /* 0x00000021a4217220 */ /* 0x000fe20000410000 */
[----:B------:R-:W-:Y:S01]  /*5b30*/  F2FP.PACK_AB R20, R21, R20 ;  /* 0x000000141514723e */ /* 0x000fe200000000ff */
[--C-:B------:R-:W-:Y:S01]  /*5b40*/  FADD.FTZ R26, R26, -R148.reuse ;  /* 0x800000941a1a7221 */ /* 0x100fe20000010000 */
[----:B------:R-:W-:Y:S01]  /*5b50*/  STS [R206+0x6000], R222 ;  /* 0x006000dece007388 */ /* 0x000fe20000000800 */
[----:B------:R-:W-:Y:S01]  /*5b60*/  FMUL.FTZ R27, R215, R27 ;  /* 0x0000001bd71b7220 */ /* 0x000fe20000410000 */
[----:B------:R-:W-:Y:S01]  /*5b70*/  F2FP.PACK_AB R32, R33, R32 ;  /* 0x000000202120723e */ /* 0x000fe200000000ff */
[----:B------:R-:W-:Y:S01]  /*5b80*/  FMUL.FTZ R26, R216, R26 ;  /* 0x0000001ad81a7220 */ /* 0x000fe20000410000 */
[----:B------:R-:W-:Y:S01]  /*5b90*/  F2FP.PACK_AB R56, R57, R56 ;  /* 0x000000383938723e */ /* 0x000fe200000000ff */
[--C-:B------:R-:W-:Y:S01]  /*5ba0*/  FADD.FTZ R31, R31, -R148.reuse ;  /* 0x800000941f1f7221 */ /* 0x100fe20000010000 */
[----:B------:R-:W-:Y:S01]  /*5bb0*/  F2FP.PACK_AB R60, R61, R60 ;  /* 0x0000003c3d3c723e */ /* 0x000fe200000000ff */
[--C-:B------:R-:W-:Y:S01]  /*5bc0*/  FADD.FTZ R30, R30, -R148.reuse ;  /* 0x800000941e1e7221 */ /* 0x100fe20000010000 */
[----:B------:R-:W-:Y:S01]  /*5bd0*/  F2FP.PACK_AB R26, R27, R26 ;  /* 0x0000001a1b1a723e */ /* 0x000fe200000000ff */
[----:B------:R-:W-:Y:S02]  /*5be0*/  FMUL.FTZ R31, R213, R31 ;  /* 0x0000001fd51f7220 */ /* 0x000fe40000410000 */
[--C-:B------:R-:W-:Y:S02]  /*5bf0*/  FADD.FTZ R37, R37, -R149.reuse ;  /* 0x8000009525257221 */ /* 0x100fe40000010000 */
[----:B------:R-:W-:Y:S02]  /*5c00*/  FMUL.FTZ R30, R214, R30 ;  /* 0x0000001ed61e7220 */ /* 0x000fe40000410000 */
[----:B------:R-:W-:Y:S01]  /*5c10*/  FMUL.FTZ R37, R166, R37 ;  /* 0x00000025a6257220 */ /* 0x000fe20000410000 */
[----:B-1----:R-:W-:Y:S01]  /*5c20*/  F2FP.PACK_AB R5, R223, R224 ;  /* 0x000000e0df05723e */ /* 0x002fe200000000ff */
[--C-:B------:R-:W-:Y:S01]  /*5c30*/  FADD.FTZ R49, R49, -R149.reuse ;  /* 0x8000009531317221 */ /* 0x100fe20000010000 */
[----:B------:R-:W-:Y:S01]  /*5c40*/  F2FP.PACK_AB R30, R31, R30 ;  /* 0x0000001e1f1e723e */ /* 0x000fe200000000ff */
[--C-:B------:R-:W-:Y:S01]  /*5c50*/  FADD.FTZ R43, R43, -R148.reuse ;  /* 0x800000942b2b7221 */ /* 0x100fe20000010000 */
[----:B------:R-:W-:Y:S01]  /*5c60*/  F2FP.PACK_AB R36, R37, R36 ;  /* 0x000000242524723e */ /* 0x000fe200000000ff */
[----:B------:R-:W-:Y:S01]  /*5c70*/  STS [R206+0x6400], R5 ;  /* 0x00640005ce007388 */ /* 0x000fe20000000800 */
[----:B------:R-:W-:Y:S02]  /*5c80*/  FMUL.FTZ R49, R168, R49 ;  /* 0x00000031a8317220 */ /* 0x000fe40000410000 */
[--C-:B------:R-:W-:Y:S01]  /*5c90*/  FADD.FTZ R42, R42, -R148.reuse ;  /* 0x800000942a2a7221 */ /* 0x100fe20000010000 */
[----:B------:R-:W-:Y:S01]  /*5ca0*/  BAR.SYNC.DEFER_BLOCKING 0x0 ;  /* 0x0000000000007b1d */ /* 0x000fe20000010000 */
[----:B------:R-:W-:Y:S01]  /*5cb0*/  FMUL.FTZ R43, R229, R43 ;  /* 0x0000002be52b7220 */ /* 0x000fe20000410000 */
[----:B------:R-:W-:Y:S01]  /*5cc0*/  F2FP.PACK_AB R48, R49, R48 ;  /* 0x000000303130723e */ /* 0x000fe200000000ff */
[----:B------:R-:W-:Y:S02]  /*5cd0*/  FMUL.FTZ R42, R212, R42 ;  /* 0x0000002ad42a7220 */ /* 0x000fe40000410000 */
[--C-:B------:R-:W-:Y:S02]  /*5ce0*/  FADD.FTZ R47, R47, -R148.reuse ;  /* 0x800000942f2f7221 */ /* 0x100fe40000010000 */
[--C-:B------:R-:W-:Y:S01]  /*5cf0*/  FADD.FTZ R46, R46, -R148.reuse ;  /* 0x800000942e2e7221 */ /* 0x100fe20000010000 */
[----:B------:R-:W-:Y:S01]  /*5d00*/  F2FP.PACK_AB R42, R43, R42 ;  /* 0x0000002a2b2a723e */ /* 0x000fe200000000ff */
[----:B------:R-:W-:Y:S02]  /*5d10*/  FMUL.FTZ R47, R227, R47 ;  /* 0x0000002fe32f7220 */ /* 0x000fe40000410000 */
[--C-:B------:R-:W-:Y:S02]  /*5d20*/  FADD.FTZ R53, R53, -R149.reuse ;  /* 0x8000009535357221 */ /* 0x100fe40000010000 */
[----:B------:R-:W-:Y:S02]  /*5d30*/  FMUL.FTZ R46, R228, R46 ;  /* 0x0000002ee42e7220 */ /* 0x000fe40000410000 */
[----:B------:R-:W-:Y:S02]  /*5d40*/  FMUL.FTZ R53, R170, R53 ;  /* 0x00000035aa357220 */ /* 0x000fe40000410000 */
[----:B------:R-:W-:Y:S01]  /*5d50*/  FADD.FTZ R65, R65, -R149 ;  /* 0x8000009541417221 */ /* 0x000fe20000010000 */
[----:B------:R-:W-:Y:S01]  /*5d60*/  F2FP.PACK_AB R46, R47, R46 ;  /* 0x0000002e2f2e723e */ /* 0x000fe200000000ff */
[----:B------:R-:W-:Y:S01]  /*5d70*/  FMUL.FTZ R67, R248, R67 ;  /* 0x00000043f8437220 */ /* 0x000fe20000410000 */
[----:B------:R-:W-:Y:S01]  /*5d80*/  F2FP.PACK_AB R52, R53, R52 ;  /* 0x000000343534723e */ /* 0x000fe200000000ff */
[----:B------:R-:W-:Y:S02]  /*5d90*/  FMUL.FTZ R65, R172, R65 ;  /* 0x00000041ac417220 */ /* 0x000fe40000410000 */
[--C-:B------:R-:W-:Y:S01]  /*5da0*/  FADD.FTZ R59, R59, -R148.reuse ;  /* 0x800000943b3b7221 */ /* 0x100fe20000010000 */
[----:B------:R-:W-:Y:S01]  /*5db0*/  STS [R204+0x8000], R4 ;  /* 0x00800004cc007388 */ /* 0x000fe20000000800 */
[--C-:B------:R-:W-:Y:S01]  /*5dc0*/  FADD.FTZ R58, R58, -R148.reuse ;  /* 0x800000943a3a7221 */ /* 0x100fe20000010000 */
[----:B------:R-:W-:Y:S01]  /*5dd0*/  F2FP.PACK_AB R64, R65, R64 ;  /* 0x000000404140723e */ /* 0x000fe200000000ff */
[----:B------:R-:W-:Y:S01]  /*5de0*/  FMUL.FTZ R59, R225, R59 ;  /* 0x0000003be13b7220 */ /* 0x000fe20000410000 */
        /* <DEDUP_REMOVED lines=9> */
[----:B------:R-:W-:Y:S01]  /*5e80*/  F2FP.PACK_AB R58, R59, R58 ;  /* 0x0000003a3b3a723e */ /* 0x000fe200000000ff */
[----:B------:R-:W-:Y:S01]  /*5e90*/  IMAD.SHL.U32 R141, R187, 0x2, RZ ;  /* 0x00000002bb8d7824 */ /* 0x000fe200078e00ff */
[----:B------:R-:W-:Y:S02]  /*5ea0*/  STS [R204+0xa000], R8 ;  /* 0x00a00008cc007388 */ /* 0x000fe40000000800 */
[----:B------:R-:W-:Y:S01]  /*5eb0*/  F2FP.PACK_AB R62, R63, R62 ;  /* 0x0000003e3f3e723e */ /* 0x000fe200000000ff */
[----:B------:R-:W-:Y:S01]  /*5ec0*/  IMAD.IADD R141, R181, 0x1, R141 ;  /* 0x00000001b58d7824 */ /* 0x000fe200078e028d */
        /* <DEDUP_REMOVED lines=28> */
[----:B------:R-:W-:Y:S08]  /*6090*/  LDSM.16.MT88.4 R4, [R184+0x18880] ;  /* 0x01888000b804783b */ /* 0x000ff00000004200 */
[----:B------:R-:W2:Y:S08]  /*60a0*/  LDSM.16.MT88.4 R8, [R140+0x10080] ;  /* 0x010080008c08783b */ /* 0x000eb00000004200 */
[----:B------:R-:W3:Y:S01]  /*60b0*/  LDSM.16.MT88.4 R12, [R184+0x1c880] ;  /* 0x01c88000b80c783b */ /* 0x000ee20000004200 */
[----:B-1----:R-:W-:Y:S07]  /*60c0*/  IMAD.IADD R60, R183, 0x1, R160 ;  /* 0x00000001b73c7824 */ /* 0x002fee00078e02a0 */
        /* <DEDUP_REMOVED lines=79> */
[----:B------:R-:W-:Y:S07]  /*65c0*/  BAR.SYNC.DEFER_BLOCKING 0x0 ;  /* 0x0000000000007b1d */ /* 0x000fee0000010000 */
[-C--:B------:R-:W-:Y:S08]  /*65d0*/  HMMA.16816.F32 R76, R12, R10.reuse, R76 ;  /* 0x0000000a0c4c723c */ /* 0x080ff0000000184c */
[C---:B------:R-:W-:Y:S08]  /*65e0*/  HMMA.16816.F32 R80, R4.reuse, R10, R80 ;  /* 0x0000000a0450723c */ /* 0x040ff00000001850 */
[-C--:B-1----:R-:W-:Y:S01]  /*65f0*/  HMMA.16816.F32 R84, R4, R16.reuse, R84 ;  /* 0x000000100454723c */ /* 0x082fe20000001854 */
[----:B------:R1:W4:Y:S07]  /*6600*/  LDSM.16.MT88.4 R44, [R60+0x80] ;  /* 0x000080003c2c783b */ /* 0x00032e0000004200 */
        /* <DEDUP_REMOVED lines=19> */
[----:B---34-:R-:W-:Y:S01]  /*6740*/  IMAD R9, R192, c[0x0][0x208], RZ ;  /* 0x00008200c0097a24 */ /* 0x018fe200078e02ff */
[----:B------:R-:W2:Y:S01]  /*6750*/  S2R R4, SR_CTAID.Y ;  /* 0x0000000000047919 */ /* 0x000ea20000002600 */
[----:B------:R-:W-:Y:S02]  /*6760*/  USHF.R.S32.HI UR4, URZ, 0x1f, UR34 ;  /* 0x0000001f3f047899 */ /* 0x000fe40008011422 */
[----:B------:R-:W-:Y:S02]  /*6770*/  ULDC.64 UR6, c[0x0][0x208] ;  /* 0x0000820000067ab9 */ /* 0x000fe40000000a00 */
[----:B------:R-:W-:Y:S02]  /*6780*/  UIMAD.WIDE.U32 UR36, UR34, UR6, URZ ;  /* 0x00000006222472a5 */ /* 0x000fe4000f8e003f */
[----:B------:R-:W-:Y:S04]  /*6790*/  UIMAD UR4, UR4, UR6, URZ ;  /* 0x00000006040472a4 */ /* 0x000fe8000f8e023f */
[----:B------:R-:W-:Y:S01]  /*67a0*/  IMAD.U32 R10, RZ, RZ, UR36 ;  /* 0x00000024ff0a7e24 */ /* 0x000fe2000f8e00ff */
[----:B------:R-:W-:Y:S01]  /*67b0*/  UIMAD UR4, UR34, UR7, UR4 ;  /* 0x00000007220472a4 */ /* 0x000fe2000f8e0204 */
[----:B------:R-:W-:Y:S01]  /*67c0*/  IMAD.U32 R11, RZ, RZ, UR37 ;  /* 0x00000025ff0b7e24 */ /* 0x000fe2000f8e00ff */
[----:B------:R-:W-:Y:S02]  /*67d0*/  USHF.L.U32 UR34, UR34, 0x7, URZ ;  /* 0x0000000722227899 */ /* 0x000fe4000800063f */
[----:B------:R-:W-:Y:S02]  /*67e0*/  UIADD3 UR4, UR37, UR4, URZ ;  /* 0x0000000425047290 */ /* 0x000fe4000fffe03f */
[----:B------:R-:W-:Y:S02]  /*67f0*/  USHF.R.S32.HI UR6, URZ, 0x1f, UR34 ;  /* 0x0000001f3f067899 */ /* 0x000fe40008011422 */
[----:B------:R-:W-:Y:S02]  /*6800*/  IMAD.U32 R6, RZ, RZ, UR34 ;  /* 0x00000022ff067e24 */ /* 0x000fe4000f8e00ff */
[----:B------:R-:W-:Y:S01]  /*6810*/  IMAD.U32 R5, RZ, RZ, UR4 ;  /* 0x00000004ff057e24 */ /* 0x000fe2000f8e00ff */
[----:B--2---:R-:W-:Y:S01]  /*6820*/  SHF.R.S32.HI R7, RZ, 0x1f, R4 ;  /* 0x0000001fff077819 */ /* 0x004fe20000011404 */
[----:B------:R-:W-:Y:S01]  /*6830*/  IMAD.WIDE.U32 R14, R4, c[0x0][0x210], R198 ;  /* 0x00008400040e7a25 */ /* 0x000fe200078e00c6 */
[----:B------:R-:W-:Y:S03]  /*6840*/  IADD3 R6, -R192, c[0x0][0x168], -R6 ;  /* 0x00005a00c0067a10 */ /* 0x000fe60007ffe906 */
[----:B------:R-:W-:Y:S01]  /*6850*/  IMAD R8, R7, c[0x0][0x210], RZ ;  /* 0x0000840007087a24 */ /* 0x000fe200078e02ff */
[----:B------:R-:W-:Y:S01]  /*6860*/  IADD3 R9, P1, P0, R9, UR10, R14 ;  /* 0x0000000a09097c10 */ /* 0x000fe2000f83e00e */
[----:B------:R-:W-:Y:S02]  /*6870*/  IMAD R7, R7, c[0x0][0x288], RZ ;  /* 0x0000a20007077a24 */ /* 0x000fe400078e02ff */
[----:B------:R-:W-:Y:S01]  /*6880*/  IMAD R8, R4, c[0x0][0x214], R8 ;  /* 0x0000850004087a24 */ /* 0x000fe200078e0208 */
[----:B------:R-:W-:Y:S01]  /*6890*/  LEA R9, P2, R10, R9, 0x7 ;  /* 0x000000090a097211 */ /* 0x000fe200078438ff */
[C---:B------:R-:W-:Y:S04]  /*68a0*/  IMAD.WIDE.U32 R12, R4.reuse, c[0x0][0x288], R194 ;  /* 0x0000a200040c7a25 */ /* 0x040fe800078e00c2 */
[----:B------:R-:W-:Y:S02]  /*68b0*/  IMAD.IADD R8, R15, 0x1, R8 ;  /* 0x000000010f087824 */ /* 0x000fe400078e0208 */
[----:B------:R-:W-:Y:S02]  /*68c0*/  IMAD R7, R4, c[0x0][0x28c], R7 ;  /* 0x0000a30004077a24 */ /* 0x000fe400078e0207 */
[----:B------:R-:W-:Y:S01]  /*68d0*/  IMAD.U32 R4, RZ, RZ, UR9 ;  /* 0x00000009ff047e24 */ /* 0x000fe2000f8e00ff */
[----:B------:R-:W-:Y:S01]  /*68e0*/  IADD3.X R8, R189, UR15, R8, P1, P0 ;  /* 0x0000000fbd087c10 */ /* 0x000fe20008fe0408 */
[----:B------:R-:W-:Y:S03]  /*68f0*/  IMAD.IADD R7, R13, 0x1, R7 ;  /* 0x000000010d077824 */ /* 0x000fe600078e0207 */
[----:B------:R-:W-:Y:S01]  /*6900*/  LEA.HI.X R8, R10, R8, R5, 0x7, P2 ;  /* 0x000000080a087211 */ /* 0x000fe200010f3c05 */
[----:B------:R-:W-:Y:S01]  /*6910*/  IMAD.U32 R5, RZ, RZ, UR6 ;  /* 0x00000006ff057e24 */ /* 0x000fe2000f8e00ff */
[----:B------:R-:W-:Y:S02]  /*6920*/  IADD3 R4, P1, P0, R12, UR34, R4 ;  /* 0x000000220c047c10 */ /* 0x000fe4000f83e004 */
[----:B------:R-:W-:Y:S02]  /*6930*/  LEA R10, P2, R9, c[0x0][0x1f0], 0x1 ;  /* 0x00007c00090a7a11 */ /* 0x000fe400078408ff */
[----:B------:R-:W-:Y:S01]  /*6940*/  IADD3.X R5, R5, UR17, R7, P1, P0 ;  /* 0x0000001105057c10 */ /* 0x000fe20008fe0407 */
[----:B------:R-:W-:Y:S01]  /*6950*/  IMAD.U32 R7, RZ, RZ, UR26 ;  /* 0x0000001aff077e24 */ /* 0x000fe2000f8e00ff */
[C---:B------:R-:W-:Y:S02]  /*6960*/  ISETP.LT.OR P0, PT, R6.reuse, 0x1, P5 ;  /* 0x000000010600780c */ /* 0x040fe40002f01670 */
[----:B------:R-:W-:Y:S01]  /*6970*/  LEA.HI.X R11, R9, c[0x0][0x1f4], R8, 0x1, P2 ;  /* 0x00007d00090b7a11 */ /* 0x000fe200010f0c08 */
[----:B------:R-:W-:Y:S01]  /*6980*/  IMAD R7, R7, 0x4000, R196 ;  /* 0x0000400007077824 */ /* 0x000fe200078e02c4 */
[----:B------:R-:W-:Y:S02]  /*6990*/  ISETP.LT.OR P2, PT, R6, 0x21, P5 ;  /* 0x000000210600780c */ /* 0x000fe40002f41670 */
[----:B------:R-:W-:Y:S04]  /*69a0*/  IADD3 R12, P1, R10, UR21, RZ ;  /* 0x000000150a0c7c10 */ /* 0x000fe8000ff3e0ff */
[----:B------:R-:W-:Y:S02]  /*69b0*/  IADD3.X R13, R11, UR20, RZ, P1, !PT ;  /* 0x000000140b0d7c10 */ /* 0x000fe40008ffe4ff */
[----:B------:R-:W-:Y:S01]  /*69c0*/  LEA R8, P1, R4, c[0x0][0x280], 0x2 ;  /* 0x0000a00004087a11 */ /* 0x000fe200078210ff */
[----:B------:R-:W-:Y:S01]  /*69d0*/  @!PT LDS RZ, [RZ] ;  /* 0x00000000fffff984 */ /* 0x000fe20000000800 */
[----:B------:R-:W-:Y:S01]  /*69e0*/  @!PT LDS RZ, [RZ] ;  /* 0x00000000fffff984 */ /* 0x000fe20000000800 */
[----:B------:R-:W-:Y:S01]  /*69f0*/  @!PT LDS RZ, [RZ] ;  /* 0x00000000fffff984 */ /* 0x000fe20000000800 */
[----:B------:R2:W-:Y:S01]  /*6a00*/  LDGSTS.E.BYPASS.LTC128B.128 [R7], [R10.64], !P0 ;  /* 0x000000000a077fae */ /* 0x0005e2000c101d60 */
[----:B------:R-:W-:Y:S02]  /*6a10*/  ISETP.LT.OR P0, PT, R6, 0x41, P5 ;  /* 0x000000410600780c */ /* 0x000fe40002f01670 */
[----:B------:R-:W-:Y:S01]  /*6a20*/  LEA.HI.X R9, R4, c[0x0][0x284], R5, 0x2, P1 ;  /* 0x0000a10004097a11 */ /* 0x000fe200008f1405 */
[----:B------:R-:W-:Y:S03]  /*6a30*/  IMAD.U32 R4, RZ, RZ, UR26 ;  /* 0x0000001aff047e24 */ /* 0x000fe6000f8e00ff */
[----:B------:R3:W-:Y:S01]  /*6a40*/  LDGSTS.E.BYPASS.LTC128B.128 [R7+0x1000], [R12.64], !P2 ;  /* 0x010000000c077fae */ /* 0x0007e2000d101d60 */
[----:B------:R-:W-:Y:S01]  /*6a50*/  ISETP.LT.OR P2, PT, R6, 0x61, P5 ;  /* 0x000000610600780c */ /* 0x000fe20002f41670 */
[----:B------:R-:W-:Y:S04]  /*6a60*/  @!P4 IMAD R4, R4, 0x80, R194 ;  /* 0x000000800404c824 */ /* 0x000fe800078e02c2 */
[----:B------:R-:W-:Y:S01]  /*6a70*/  @!P4 IMAD.SHL.U32 R4, R4, 0x4, RZ ;  /* 0x000000040404c824 */ /* 0x000fe200078e00ff */
[----:B--2---:R-:W-:Y:S04]  /*6a80*/  IADD3 R10, P1, R12, UR21, RZ ;  /* 0x000000150c0a7c10 */ /* 0x004fe8000ff3e0ff */
[----:B------:R-:W-:Y:S02]  /*6a90*/  IADD3.X R11, R13, UR20, RZ, P1, !PT ;  /* 0x000000140d0b7c10 */ /* 0x000fe40008ffe4ff */
[----:B---3--:R-:W-:Y:S03]  /*6aa0*/  IADD3 R12, P1, R10, UR21, RZ ;  /* 0x000000150a0c7c10 */ /* 0x008fe6000ff3e0ff */
[----:B------:R2:W-:Y:S01]  /*6ab0*/  LDGSTS.E.BYPASS.LTC128B.128 [R7+0x2000], [R10.64], !P0 ;  /* 0x020000000a077fae */ /* 0x0005e2000c101d60 */
[----:B------:R-:W-:Y:S06]  /*6ac0*/  IADD3.X R13, R11, UR20, RZ, P1, !PT ;  /* 0x000000140b0d7c10 */ /* 0x000fec0008ffe4ff */
[----:B------:R2:W-:Y:S07]  /*6ad0*/  LDGSTS.E.BYPASS.LTC128B.128 [R7+0x3000], [R12.64], !P2 ;  /* 0x030000000c077fae */ /* 0x0005ee000d101d60 */
[----:B------:R2:W-:Y:S02]  /*6ae0*/  @!P4 LDGSTS.E.BYPASS.LTC128B.128 [R4+0x18480], [R8.64] ;  /* 0x184800000804cfae */ /* 0x0005e4000b901d60 */
.L_x_1130:
[-C--:B-1234-:R-:W-:Y:S01]  /*6af0*/  HMMA.16816.F32 R4, R36, R16.reuse, RZ ;  /* 0x000000102404723c */ /* 0x09efe200000018ff */
[----:B------:R-:W-:Y:S01]  /*6b00*/  LDSM.16.MT88.4 R132, [R183+0x1080] ;  /* 0x00108000b784783b */ /* 0x000fe20000004200 */
[----:B------:R-:W-:Y:S02]  /*6b10*/  ULDC.64 UR6, c[0x0][0x240] ;  /* 0x0000900000067ab9 */ /* 0x000fe40000000a00 */
[----:B------:R-:W-:Y:S01]  /*6b20*/  SEL R168, R205, 0xffffffc0, !P3 ;  /* 0xffffffc0cda87807 */ /* 0x000fe20005800000 */
[----:B------:R-:W-:Y:S01]  /*6b30*/  USHF.L.U32 UR13, UR13, 0xd, URZ ;  /* 0x0000000d0d0d7899 */ /* 0x000fe2000800063f */
[----:B------:R-:W0:Y:S01]  /*6b40*/  LDGDEPBAR ;  /* 0x00000000000079af */ /* 0x000e220000000000 */
[----:B------:R-:W-:Y:S01]  /*6b50*/  UIMAD UR6, UR8, UR6, URZ ;  /* 0x00000006080672a4 */ /* 0x000fe2000f8e023f */
[C---:B------:R-:W-:Y:S01]  /*6b60*/  HMMA.16816.F32 R8, R40.reuse, R16, RZ ;  /* 0x000000102808723c */ /* 0x040fe200000018ff */
[----:B------:R-:W-:Y:S02]  /*6b70*/  USHF.R.S32.HI UR4, URZ, 0x1f, UR13 ;  /* 0x0000001f3f047899 */ /* 0x000fe4000801140d */
[----:B------:R-:W-:Y:S01]  /*6b80*/  UIMAD UR6, UR23, UR7, UR6 ;  /* 0x00000007170672a4 */ /* 0x000fe2000f8e0206 */
[----:B------:R-:W-:Y:S01]  /*6b90*/  IMAD.IADD R143, R168, 0x1, R144 ;  /* 0x00000001a88f7824 */ /* 0x000fe200078e0290 */
[----:B------:R-:W-:Y:S01]  /*6ba0*/  UISETP.GE.AND UP0, UPT, UR24, UR27, UPT ;  /* 0x0000001b1800728c */ /* 0x000fe2000bf06270 */
[----:B------:R-:W-:Y:S01]  /*6bb0*/  IMAD.IADD R142, R183, 0x1, R168 ;  /* 0x00000001b78e7824 */ /* 0x000fe200078e02a8 */
[----:B------:R-:W-:Y:S01]  /*6bc0*/  UIADD3 UR7, UR5, 0x1, URZ ;  /* 0x0000000105077890 */ /* 0x000fe2000fffe03f */
[-C--:B------:R-:W-:Y:S01]  /*6bd0*/  HMMA.16816.F32 R12, R40, R18.reuse, RZ ;  /* 0x00000012280c723c */ /* 0x080fe200000018ff */
[----:B------:R-:W1:Y:S01]  /*6be0*/  LDSM.16.M88.4 R64, [R143+0x20880] ;  /* 0x020880008f40783b */ /* 0x000e620000000200 */
[----:B------:R-:W-:Y:S02]  /*6bf0*/  UISETP.GE.AND UP3, UPT, UR5, 0x1, UPT ;  /* 0x000000010500788c */ /* 0x000fe4000bf66270 */
[----:B------:R-:W-:Y:S02]  /*6c00*/  UISETP.GE.AND UP2, UPT, UR25, 0x1, UPT ;  /* 0x000000011900788c */ /* 0x000fe4000bf46270 */
[----:B------:R-:W2:Y:S01]  /*6c10*/  LDSM.16.M88.4 R136, [R143+0x22880] ;  /* 0x022880008f88783b */ /* 0x000ea20000000200 */
[----:B------:R-:W-:Y:S01]  /*6c20*/  UISETP.GE.AND UP1, UPT, UR26, 0x1, UPT ;  /* 0x000000011a00788c */ /* 0x000fe2000bf26270 */
[C---:B------:R-:W-:Y:S08]  /*6c30*/  HMMA.16816.F32 R16, R36.reuse, R18, RZ ;  /* 0x000000122410723c */ /* 0x040ff000000018ff */
[-C--:B------:R-:W-:Y:S08]  /*6c40*/  HMMA.16816.F32 R20, R36, R44.reuse, RZ ;  /* 0x0000002c2414723c */ /* 0x080ff000000018ff */
[C---:B------:R-:W-:Y:S08]  /*6c50*/  HMMA.16816.F32 R24, R40.reuse, R44, RZ ;  /* 0x0000002c2818723c */ /* 0x040ff000000018ff */
[-C--:B------:R-:W-:Y:S08]  /*6c60*/  HMMA.16816.F32 R28, R40, R46.reuse, RZ ;  /* 0x0000002e281c723c */ /* 0x080ff000000018ff */
[----:B------:R-:W-:Y:S01]  /*6c70*/  HMMA.16816.F32 R32, R36, R46, RZ ;  /* 0x0000002e2420723c */ /* 0x000fe200000018ff */
[----:B------:R-:W3:Y:S05]  /*6c80*/  LDSM.16.MT88.4 R36, [R142+0x1080] ;  /* 0x001080008e24783b */ /* 0x000eea0000004200 */
[----:B------:R-:W-:Y:S02]  /*6c90*/  LDSM.16.MT88.4 R44, [R183+0x1880] ;  /* 0x00188000b72c783b */ /* 0x000fe40000004200 */
[-C--:B------:R-:W-:Y:S08]  /*6ca0*/  HMMA.16816.F32 R4, R48, R52.reuse, R4 ;  /* 0x000000343004723c */ /* 0x080ff00000001804 */
[C---:B------:R-:W-:Y:S07]  /*6cb0*/  HMMA.16816.F32 R8, R56.reuse, R52, R8 ;  /* 0x000000343808723c */ /* 0x040fee0000001808 */
[----:B------:R-:W-:Y:S01]  /*6cc0*/  IADD3 R52, R160, R141, RZ ;  /* 0x0000008da0347210 */ /* 0x000fe20007ffe0ff */
[-C--:B------:R-:W-:Y:S04]  /*6cd0*/  HMMA.16816.F32 R12, R56, R54.reuse, R12 ;  /* 0x00000036380c723c */ /* 0x080fe8000000180c */
[----:B------:R-:W4:Y:S04]  /*6ce0*/  LDSM.16.M88.4 R40, [R52+0x20880] ;  /* 0x020880003428783b */ /* 0x000f280000000200 */
[C---:B------:R-:W-:Y:S01]  /*6cf0*/  HMMA.16816.F32 R16, R48.reuse, R54, R16 ;  /* 0x000000363010723c */ /* 0x040fe20000001810 */
[----:B------:R-:W2:Y:S07]  /*6d00*/  LDSM.16.M88.4 R52, [R52+0x22880] ;  /* 0x022880003434783b */ /* 0x000eae0000000200 */
[-C--:B------:R-:W-:Y:S08]  /*6d10*/  HMMA.16816.F32 R20, R48, R60.reuse, R20 ;  /* 0x0000003c3014723c */ /* 0x080ff00000001814 */
[C---:B------:R-:W-:Y:S08]  /*6d20*/  HMMA.16816.F32 R24, R56.reuse, R60, R24 ;  /* 0x0000003c3818723c */ /* 0x040ff00000001818 */
[-C--:B------:R-:W-:Y:S01]  /*6d30*/  HMMA.16816.F32 R28, R56, R62.reuse, R28 ;  /* 0x0000003e381c723c */ /* 0x080fe2000000181c */
[----:B------:R-:W-:Y:S07]  /*6d40*/  LDSM.16.M88.4 R56, [R144+0x24880] ;  /* 0x024880009038783b */ /* 0x000fee0000000200 */
[----:B------:R-:W-:Y:S01]  /*6d50*/  HMMA.16816.F32 R32, R48, R62, R32 ;  /* 0x0000003e3020723c */ /* 0x000fe20000001820 */
[----:B------:R-:W4:Y:S05]  /*6d60*/  LDSM.16.MT88.4 R48, [R142+0x1880] ;  /* 0x001880008e30783b */ /* 0x000f2a0000004200 */
[----:B------:R-:W4:Y:S02]  /*6d70*/  LDSM.16.MT88.4 R60, [R183+0x2080] ;  /* 0x00208000b73c783b */ /* 0x000f240000004200 */
        /* <DEDUP_REMOVED lines=12> */
[-C--:B----4-:R-:W-:Y:S08]  /*6e40*/  HMMA.16816.F32 R4, R40, R44.reuse, R4 ;  /* 0x0000002c2804723c */ /* 0x090ff00000001804 */
[C---:B------:R-:W-:Y:S08]  /*6e50*/  HMMA.16816.F32 R8, R52.reuse, R44, R8 ;  /* 0x0000002c3408723c */ /* 0x040ff00000001808 */
[-C--:B------:R-:W-:Y:S08]  /*6e60*/  HMMA.16816.F32 R12, R52, R46.reuse, R12 ;  /* 0x0000002e340c723c */ /* 0x080ff0000000180c */
[C---:B------:R-:W-:Y:S01]  /*6e70*/  HMMA.16816.F32 R16, R40.reuse, R46, R16 ;  /* 0x0000002e2810723c */ /* 0x040fe20000001810 */
[----:B------:R-:W3:Y:S07]  /*6e80*/  LDSM.16.M88.4 R44, [R141+0x24880] ;  /* 0x024880008d2c783b */ /* 0x000eee0000000200 */
[-C--:B------:R-:W-:Y:S08]  /*6e90*/  HMMA.16816.F32 R20, R40, R48.reuse, R20 ;  /* 0x000000302814723c */ /* 0x080ff00000001814 */
[C---:B------:R-:W-:Y:S08]  /*6ea0*/  HMMA.16816.F32 R24, R52.reuse, R48, R24 ;  /* 0x000000303418723c */ /* 0x040ff00000001818 */
[-C--:B------:R-:W-:Y:S01]  /*6eb0*/  HMMA.16816.F32 R28, R52, R50.reuse, R28 ;  /* 0x00000032341c723c */ /* 0x080fe2000000181c */
[----:B------:R-:W-:Y:S07]  /*6ec0*/  LDSM.16.M88.4 R52, [R143+0x26880] ;  /* 0x026880008f34783b */ /* 0x000fee0000000200 */
[----:B------:R-:W-:Y:S01]  /*6ed0*/  HMMA.16816.F32 R32, R40, R50, R32 ;  /* 0x000000322820723c */ /* 0x000fe20000001820 */
[----:B------:R-:W4:Y:S05]  /*6ee0*/  LDSM.16.MT88.4 R40, [R142+0x2880] ;  /* 0x002880008e28783b */ /* 0x000f2a0000004200 */
[----:B------:R-:W-:Y:S02]  /*6ef0*/  LDSM.16.MT88.4 R48, [R183+0x3080] ;  /* 0x00308000b730783b */ /* 0x000fe40000004200 */
[-C--:B------:R-:W-:Y:S08]  /*6f00*/  HMMA.16816.F32 R4, R56, R60.reuse, R4 ;  /* 0x0000003c3804723c */ /* 0x080ff00000001804 */
[C---:B-1----:R-:W-:Y:S07]  /*6f10*/  HMMA.16816.F32 R8, R132.reuse, R60, R8 ;  /* 0x0000003c8408723c */ /* 0x042fee0000001808 */
[----:B------:R-:W-:Y:S01]  /*6f20*/  IMAD.IADD R60, R168, 0x1, R141 ;  /* 0x00000001a83c7824 */ /* 0x000fe200078e028d */
[-C--:B------:R-:W-:Y:S08]  /*6f30*/  HMMA.16816.F32 R12, R132, R62.reuse, R12 ;  /* 0x0000003e840c723c */ /* 0x080ff0000000180c */
[C---:B------:R-:W-:Y:S01]  /*6f40*/  HMMA.16816.F32 R16, R56.reuse, R62, R16 ;  /* 0x0000003e3810723c */ /* 0x040fe20000001810 */
[----:B------:R-:W-:Y:S07]  /*6f50*/  LDSM.16.M88.4 R60, [R60+0x24880] ;  /* 0x024880003c3c783b */ /* 0x000fee0000000200 */
[-C--:B--2---:R-:W-:Y:S08]  /*6f60*/  HMMA.16816.F32 R20, R56, R36.reuse, R20 ;  /* 0x000000243814723c */ /* 0x084ff00000001814 */
[C---:B------:R-:W-:Y:S08]  /*6f70*/  HMMA.16816.F32 R24, R132.reuse, R36, R24 ;  /* 0x000000248418723c */ /* 0x040ff00000001818 */
[-C--:B------:R-:W-:Y:S01]  /*6f80*/  HMMA.16816.F32 R28, R132, R38.reuse, R28 ;  /* 0x00000026841c723c */ /* 0x080fe2000000181c */
[----:B------:R-:W1:Y:S07]  /*6f90*/  S2R R132, SR_CTAID.Y ;  /* 0x0000000000847919 */ /* 0x000e6e0000002600 */
[----:B------:R-:W-:Y:S01]  /*6fa0*/  HMMA.16816.F32 R32, R56, R38, R32 ;  /* 0x000000263820723c */ /* 0x000fe20000001820 */
[----:B------:R-:W2:Y:S05]  /*6fb0*/  LDSM.16.M88.4 R36, [R143+0x24880] ;  /* 0x024880008f24783b */ /* 0x000eaa0000000200 */
[----:B------:R-:W1:Y:S02]  /*6fc0*/  LDSM.16.MT88.4 R56, [R142+0x3080] ;  /* 0x003080008e38783b */ /* 0x000e640000004200 */
[-C--:B---3--:R-:W-:Y:S08]  /*6fd0*/  HMMA.16816.F32 R4, R44, R64.reuse, R4 ;  /* 0x000000402c04723c */ /* 0x088ff00000001804 */
[C---:B------:R-:W-:Y:S08]  /*6fe0*/  HMMA.16816.F32 R8, R136.reuse, R64, R8 ;  /* 0x000000408808723c */ /* 0x040ff00000001808 */
[-C--:B------:R-:W-:Y:S08]  /*6ff0*/  HMMA.16816.F32 R12, R136, R66.reuse, R12 ;  /* 0x00000042880c723c */ /* 0x080ff0000000180c */
[C---:B------:R-:W-:Y:S01]  /*7000*/  HMMA.16816.F32 R16, R44.reuse, R66, R16 ;  /* 0x000000422c10723c */ /* 0x040fe20000001810 */
[----:B------:R-:W3:Y:S07]  /*7010*/  LDSM.16.MT88.4 R64, [R183+0x3880] ;  /* 0x00388000b740783b */ /* 0x000eee0000004200 */
[-C--:B----4-:R-:W-:Y:S08]  /*7020*/  HMMA.16816.F32 R20, R44, R40.reuse, R20 ;  /* 0x000000282c14723c */ /* 0x090ff00000001814 */
[C---:B------:R-:W-:Y:S07]  /*7030*/  HMMA.16816.F32 R24, R136.reuse, R40, R24 ;  /* 0x000000288818723c */ /* 0x040fee0000001818 */
[----:B------:R-:W-:Y:S01]  /*7040*/  IADD3 R40, R181, R143, RZ ;  /* 0x0000008fb5287210 */ /* 0x000fe20007ffe0ff */
[-C--:B------:R-:W-:Y:S08]  /*7050*/  HMMA.16816.F32 R28, R136, R42.reuse, R28 ;  /* 0x0000002a881c723c */ /* 0x080ff0000000181c */
[----:B------:R-:W-:Y:S01]  /*7060*/  HMMA.16816.F32 R32, R44, R42, R32 ;  /* 0x0000002a2c20723c */ /* 0x000fe20000001820 */
[----:B------:R-:W4:Y:S05]  /*7070*/  LDSM.16.M88.4 R40, [R40+0x26880] ;  /* 0x026880002828783b */ /* 0x000f2a0000000200 */
[----:B------:R-:W3:Y:S02]  /*7080*/  LDSM.16.MT88.4 R44, [R142+0x3880] ;  /* 0x003880008e2c783b */ /* 0x000ee40000004200 */
[-C--:B--2---:R-:W-:Y:S08]  /*7090*/  HMMA.16816.F32 R4, R36, R48.reuse, R4 ;  /* 0x000000302404723c */ /* 0x084ff00000001804 */
[C---:B------:R-:W-:Y:S08]  /*70a0*/  HMMA.16816.F32 R8, R52.reuse, R48, R8 ;  /* 0x000000303408723c */ /* 0x040ff00000001808 */
[-C--:B------:R-:W-:Y:S08]  /*70b0*/  HMMA.16816.F32 R12, R52, R50.reuse, R12 ;  /* 0x00000032340c723c */ /* 0x080ff0000000180c */
[C---:B------:R-:W-:Y:S08]  /*70c0*/  HMMA.16816.F32 R16, R36.reuse, R50, R16 ;  /* 0x000000322410723c */ /* 0x040ff00000001810 */
[-C--:B-1----:R-:W-:Y:S08]  /*70d0*/  HMMA.16816.F32 R20, R36, R56.reuse, R20 ;  /* 0x000000382414723c */ /* 0x082ff00000001814 */
[C---:B------:R-:W-:Y:S08]  /*70e0*/  HMMA.16816.F32 R24, R52.reuse, R56, R24 ;  /* 0x000000383418723c */ /* 0x040ff00000001818 */
[-C--:B------:R-:W-:Y:S08]  /*70f0*/  HMMA.16816.F32 R28, R52, R58.reuse, R28 ;  /* 0x0000003a341c723c */ /* 0x080ff0000000181c */
[----:B------:R-:W-:Y:S07]  /*7100*/  HMMA.16816.F32 R32, R36, R58, R32 ;  /* 0x0000003a2420723c */ /* 0x000fee0000001820 */
[----:B------:R-:W-:Y:S01]  /*7110*/  SHF.R.S32.HI R36, RZ, 0x1f, R132 ;  /* 0x0000001fff247819 */ /* 0x000fe20000011484 */
[-C--:B---3--:R-:W-:Y:S01]  /*7120*/  HMMA.16816.F32 R4, R60, R64.reuse, R4 ;  /* 0x000000403c04723c */ /* 0x088fe20000001804 */
[----:B------:R-:W-:Y:S01]  /*7130*/  IMAD.U32 R37, RZ, RZ, UR6 ;  /* 0x00000006ff257e24 */ /* 0x000fe2000f8e00ff */
[----:B------:R-:W-:Y:S03]  /*7140*/  UIADD3 UR6, UR25, 0x1, URZ ;  /* 0x0000000119067890 */ /* 0x000fe6000fffe03f */
[----:B------:R-:W-:Y:S01]  /*7150*/  IMAD R36, R36, c[0x0][0x238], RZ ;  /* 0x00008e0024247a24 */ /* 0x000fe200078e02ff */
[----:B------:R-:W-:Y:S01]  /*7160*/  USEL UR25, UR6, URZ, !UP2 ;  /* 0x0000003f06197287 */ /* 0x000fe2000d000000 */
[C---:B------:R-:W-:Y:S01]  /*7170*/  IMAD.WIDE.U32 R38, R132.reuse, c[0x0][0x238], R190 ;  /* 0x00008e0084267a25 */ /* 0x040fe200078e00be */
[C---:B----4-:R-:W-:Y:S04]  /*7180*/  HMMA.16816.F32 R8, R40.reuse, R64, R8 ;  /* 0x000000402808723c */ /* 0x050fe80000001808 */
[----:B------:R-:W-:Y:S04]  /*7190*/  IMAD R36, R132, c[0x0][0x23c], R36 ;  /* 0x00008f0084247a24 */ /* 0x000fe800078e0224 */
[-C--:B------:R-:W-:Y:S04]  /*71a0*/  HMMA.16816.F32 R12, R40, R66.reuse, R12 ;  /* 0x00000042280c723c */ /* 0x080fe8000000180c */
[----:B------:R-:W-:Y:S01]  /*71b0*/  IMAD.IADD R39, R39, 0x1, R36 ;  /* 0x0000000127277824 */ /* 0x000fe200078e0224 */
[----:B------:R-:W-:Y:S03]  /*71c0*/  MOV R36, UR23 ;  /* 0x0000001700247c02 */ /* 0x000fe60008000f00 */
[C---:B------:R-:W-:Y:S04]  /*71d0*/  HMMA.16816.F32 R16, R60.reuse, R66, R16 ;  /* 0x000000423c10723c */ /* 0x040fe80000001810 */
[----:B------:R-:W-:Y:S04]  /*71e0*/  IMAD.WIDE.U32 R38, R36, c[0x0][0x240], R38 ;  /* 0x0000900024267a25 */ /* 0x000fe800078e0026 */
[-C--:B------:R-:W-:Y:S04]  /*71f0*/  HMMA.16816.F32 R20, R60, R44.reuse, R20 ;  /* 0x0000002c3c14723c */ /* 0x080fe80000001814 */
[----:B------:R-:W-:Y:S01]  /*7200*/  IADD3 R36, P0, R38, UR13, RZ ;  /* 0x0000000d26247c10 */ /* 0x000fe2000ff1e0ff */
[----:B------:R-:W-:Y:S03]  /*7210*/  UMOV UR13, UR24 ;  /* 0x00000018000d7c82 */ /* 0x000fe60008000000 */
[C---:B------:R-:W-:Y:S04]  /*7220*/  HMMA.16816.F32 R24, R40.reuse, R44, R24 ;  /* 0x0000002c2818723c */ /* 0x040fe80000001818 */
[----:B------:R-:W-:Y:S01]  /*7230*/  IADD3.X R37, R39, UR4, R37, P0, !PT ;  /* 0x0000000427257c10 */ /* 0x000fe200087fe425 */
[----:B------:R-:W-:Y:S01]  /*7240*/  UIADD3 UR4, UR26, 0x1, URZ ;  /* 0x000000011a047890 */ /* 0x000fe2000fffe03f */
[C---:B------:R-:W-:Y:S02]  /*7250*/  LEA R38, P0, R36.reuse, c[0x0][0x220], 0x2 ;  /* 0x0000880024267a11 */ /* 0x040fe400078010ff */
[-C--:B------:R-:W-:Y:S01]  /*7260*/  HMMA.16816.F32 R28, R40, R46.reuse, R28 ;  /* 0x0000002e281c723c */ /* 0x080fe2000000181c */
[----:B------:R-:W-:Y:S03]  /*7270*/  USEL UR26, UR4, URZ, !UP1 ;  /* 0x0000003f041a7287 */ /* 0x000fe6000c800000 */
[----:B------:R-:W-:Y:S02]  /*7280*/  LEA.HI.X R39, R36, c[0x0][0x224], R37, 0x2, P0 ;  /* 0x0000890024277a11 */ /* 0x000fe400000f1425 */
[----:B------:R-:W-:Y:S01]  /*7290*/  MOV R36, UR5 ;  /* 0x0000000500247c02 */ /* 0x000fe20008000f00 */
[----:B------:R-:W-:Y:S01]  /*72a0*/  USEL UR5, UR7, URZ, !UP3 ;  /* 0x0000003f07057287 */ /* 0x000fe2000d800000 */
[----:B------:R-:W-:Y:S01]  /*72b0*/  HMMA.16816.F32 R32, R60, R46, R32 ;  /* 0x0000002e3c20723c */ /* 0x000fe20000001820 */
[----:B------:R-:W-:Y:S01]  /*72c0*/  RED.E.ADD.F32.FTZ.RN.STRONG.GPU [R38.64], R4 ;  /* 0x000000042600798e */ /* 0x000fe2000c10e7a0 */
[----:B------:R-:W-:Y:S02]  /*72d0*/  PLOP3.LUT P0, PT, PT, PT, UP0, 0x80, 0x0 ;  /* 0x000000000000781c */ /* 0x000fe40003f0f008 */
[----:B-----5:R-:W-:Y:S02]  /*72e0*/  IMAD R36, R36, 0x2000, R0 ;  /* 0x0000200024247824 */ /* 0x020fe400078e0200 */
[----:B------:R-:W-:Y:S03]  /*72f0*/  RED.E.ADD.F32.FTZ.RN.STRONG.GPU [R38.64+0x400], R5 ;  /* 0x000400052600798e */ /* 0x000fe6000c10e7a0 */
[----:B------:R-:W-:Y:S02]  /*7300*/  SHF.L.U32 R36, R36, 0x1, RZ ;  /* 0x0000000124247819 */ /* 0x000fe400000006ff */
        /* <DEDUP_REMOVED lines=48> */
[----:B------:R-:W3:Y:S01]  /*7610*/  LDSM.16.MT88.4 R12, [R184+0x25880] ;  /* 0x02588000b80c783b */ /* 0x000ee20000004200 */
        /* <DEDUP_REMOVED lines=111> */
.L_x_1110:
[----:B------:R-:W-:Y:S01]  /*7d10*/  USHF.L.U32 UR5, UR22, 0x7, URZ ;  /* 0x0000000716057899 */ /* 0x000fe2000800063f */
[----:B------:R-:W-:Y:S05]  /*7d20*/  @P1 BRA `(.L_x_1132) ;  /* 0x000010b000001947 */ /* 0x000fea0003800000 */
[----:B------:R-:W-:Y:S01]  /*7d30*/  SHF.R.S32.HI R0, RZ, 0x1f, R190 ;  /* 0x0000001fff007819 */ /* 0x000fe200000114be */
[----:B------:R-:W-:Y:S01]  /*7d40*/  BAR.SYNC.DEFER_BLOCKING 0x1, 0x100 ;  /* 0x0044000000007b1d */ /* 0x000fe20000010000 */
[----:B------:R-:W-:-:S02]  /*7d50*/  F2FP.PACK_AB R68, R69, R68 ;  /* 0x000000444544723e */ /* 0x000fc400000000ff */
[CC--:B------:R-:W-:Y:S02]  /*7d60*/  LEA.HI R2, R0.reuse, R190.reuse, RZ, 0x2 ;  /* 0x000000be00027211 */ /* 0x0c0fe400078f10ff */
[----:B------:R-:W-:Y:S01]  /*7d70*/  LEA.HI R3, R0, R190, RZ, 0x5 ;  /* 0x000000be00037211 */ /* 0x000fe200078f28ff */
[----:B------:R-:W-:Y:S01]  /*7d80*/  ULDC UR4, c[0x0][0x2f0] ;  /* 0x0000bc0000047ab9 */ /* 0x000fe20000000800 */
[--C-:B------:R-:W-:Y:S01]  /*7d90*/  SHF.R.S32.HI R6, RZ, 0x2, R2.reuse ;  /* 0x00000002ff067819 */ /* 0x100fe20000011402 */
[----:B------:R-:W-:Y:S01]  /*7da0*/  UIADD3 UR4, -UR5, UR4, URZ ;  /* 0x0000000405047290 */ /* 0x000fe2000fffe13f */
[----:B------:R-:W-:Y:S01]  /*7db0*/  SHF.R.S32.HI R5, RZ, 0x1f, R2 ;  /* 0x0000001fff057819 */ /* 0x000fe20000011402 */
[----:B------:R-:W-:Y:S01]  /*7dc0*/  BSSY B0, `(.L_x_1133) ;  /* 0x000008e000007945 */ /* 0x000fe20003800000 */
[--C-:B------:R-:W-:Y:S01]  /*7dd0*/  SHF.R.S32.HI R4, RZ, 0x5, R3.reuse ;  /* 0x00000005ff047819 */ /* 0x100fe20000011403 */
[----:B------:R-:W-:Y:S01]  /*7de0*/  UISETP.LT.AND UP0, UPT, UR4, 0x80, UPT ;  /* 0x000000800400788c */ /* 0x000fe2000bf01270 */
[----:B------:R-:W-:-:S02]  /*7df0*/  SHF.R.S32.HI R3, RZ, 0x1f, R3 ;  /* 0x0000001fff037819 */ /* 0x000fc40000011403 */
[----:B------:R-:W-:Y:S01]  /*7e00*/  LEA.HI R5, R5, R6, RZ, 0x3 ;  /* 0x0000000605057211 */ /* 0x000fe200078f18ff */
[----:B------:R-:W-:Y:S01]  /*7e10*/  USEL UR4, UR4, 0x80, UP0 ;  /* 0x0000008004047887 */ /* 0x000fe20008000000 */
[----:B------:R-:W-:Y:S02]  /*7e20*/  LEA.HI R3, R3, R4, RZ, 0x2 ;  /* 0x0000000403037211 */ /* 0x000fe400078f10ff */
[----:B------:R-:W-:Y:S02]  /*7e30*/  LOP3.LUT R5, R5, 0xfffffff8, RZ, 0xc0, !PT ;  /* 0xfffffff805057812 */ /* 0x000fe400078ec0ff */
[----:B------:R-:W-:Y:S02]  /*7e40*/  LOP3.LUT R3, R3, 0x1ffffc, RZ, 0xc0, !PT ;  /* 0x001ffffc03037812 */ /* 0x000fe400078ec0ff */
[-C--:B------:R-:W-:Y:S01]  /*7e50*/  LEA.HI R10, R0, R190.reuse, RZ, 0x3 ;  /* 0x000000be000a7211 */ /* 0x080fe200078f18ff */
[----:B------:R-:W-:Y:S01]  /*7e60*/  IMAD.IADD R6, R6, 0x1, -R5 ;  /* 0x0000000106067824 */ /* 0x000fe200078e0a05 */
[----:B------:R-:W-:Y:S01]  /*7e70*/  LEA.HI R7, R0, R190, RZ, 0x7 ;  /* 0x000000be00077211 */ /* 0x000fe200078f38ff */
[----:B------:R-:W-:Y:S01]  /*7e80*/  IMAD.IADD R4, R4, 0x1, -R3 ;  /* 0x0000000104047824 */ /* 0x000fe200078e0a03 */
[----:B------:R-:W-:Y:S01]  /*7e90*/  LOP3.LUT R8, R10, 0x1ffffff8, RZ, 0xc0, !PT ;  /* 0x1ffffff80a087812 */ /* 0x000fe200078ec0ff */
[----:B------:R-:W-:Y:S01]  /*7ea0*/  IMAD.SHL.U32 R3, R6, 0x40, RZ ;  /* 0x0000004006037824 */ /* 0x000fe200078e00ff */
[----:B------:R-:W-:-:S02]  /*7eb0*/  SHF.R.S32.HI R10, RZ, 0x3, R10 ;  /* 0x00000003ff0a7819 */ /* 0x000fc4000001140a */
[----:B------:R-:W-:Y:S01]  /*7ec0*/  SHF.R.U32.HI R7, RZ, 0x4, R7 ;  /* 0x00000004ff077819 */ /* 0x000fe20000011607 */
[----:B------:R-:W-:Y:S01]  /*7ed0*/  IMAD.IADD R8, R190, 0x1, -R8 ;  /* 0x00000001be087824 */ /* 0x000fe200078e0a08 */
[----:B------:R-:W-:Y:S02]  /*7ee0*/  LOP3.LUT R3, R3, 0x1c0, RZ, 0xc0, !PT ;  /* 0x000001c003037812 */ /* 0x000fe400078ec0ff */
[----:B------:R-:W-:Y:S01]  /*7ef0*/  LOP3.LUT R5, R2, 0x3ffffffc, RZ, 0xc0, !PT ;  /* 0x3ffffffc02057812 */ /* 0x000fe200078ec0ff */
[----:B------:R-:W-:Y:S01]  /*7f00*/  IMAD.SHL.U32 R2, R10, 0x40, RZ ;  /* 0x000000400a027824 */ /* 0x000fe200078e00ff */
[----:B------:R-:W-:Y:S01]  /*7f10*/  LOP3.LUT R7, R3, 0x8, R7, 0xf8, !PT ;  /* 0x0000000803077812 */ /* 0x000fe200078ef807 */
[----:B------:R-:W-:Y:S01]  /*7f20*/  IMAD.SHL.U32 R8, R8, 0x8, RZ ;  /* 0x0000000808087824 */ /* 0x000fe200078e00ff */
[----:B------:R-:W-:Y:S01]  /*7f30*/  SHF.R.U32.HI R3, RZ, 0x3, R3 ;  /* 0x00000003ff037819 */ /* 0x000fe20000011603 */
[----:B------:R-:W-:Y:S01]  /*7f40*/  IMAD.IADD R5, R190, 0x1, -R5 ;  /* 0x00000001be057824 */ /* 0x000fe200078e0a05 */
[----:B------:R-:W-:-:S02]  /*7f50*/  LOP3.LUT R2, R2, 0x1c0, RZ, 0xc0, !PT ;  /* 0x000001c002027812 */ /* 0x000fc400078ec0ff */
[----:B------:R-:W-:Y:S01]  /*7f60*/  LOP3.LUT R7, R7, R3, RZ, 0x3c, !PT ;  /* 0x0000000307077212 */ /* 0x000fe200078e3cff */
[----:B------:R-:W-:Y:S01]  /*7f70*/  IMAD R4, R4, 0x200, R5 ;  /* 0x0000020004047824 */ /* 0x000fe200078e0205 */
[----:B------:R-:W-:Y:S01]  /*7f80*/  R2P PR, R6, 0x6 ;  /* 0x0000000606007804 */ /* 0x000fe20000000000 */
[----:B------:R-:W-:Y:S01]  /*7f90*/  IMAD.MOV.U32 R5, RZ, RZ, 0x20 ;  /* 0x00000020ff057424 */ /* 0x000fe200078e00ff */
[----:B------:R-:W-:Y:S01]  /*7fa0*/  LEA.HI R0, R0, R190, RZ, 0x6 ;  /* 0x000000be00007211 */ /* 0x000fe200078f30ff */
[----:B------:R-:W-:Y:S01]  /*7fb0*/  IMAD.U32 R4, R4, 0x2, R7 ;  /* 0x0000000204047824 */ /* 0x000fe200078e0007 */
[----:B------:R-:W-:Y:S02]  /*7fc0*/  LOP3.LUT R3, R2, 0x38, R8, 0xf8, !PT ;  /* 0x0000003802037812 */ /* 0x000fe400078ef808 */
[----:B------:R-:W-:Y:S01]  /*7fd0*/  SHF.R.U32.HI R2, RZ, 0x3, R2 ;  /* 0x00000003ff027819 */ /* 0x000fe20000011602 */
[----:B------:R-:W-:Y:S01]  /*7fe0*/  IMAD.SHL.U32 R0, R0, 0x8, RZ ;  /* 0x0000000800007824 */ /* 0x000fe200078e00ff */
[----:B------:R-:W-:Y:S01]  /*7ff0*/  SEL R5, R5, 0xffffffe0, !P1 ;  /* 0xffffffe005057807 */ /* 0x000fe20004800000 */
[----:B------:R-:W-:Y:S01]  /*8000*/  IMAD.SHL.U32 R4, R4, 0x2, RZ ;  /* 0x0000000204047824 */ /* 0x000fe200078e00ff */
[----:B------:R-:W-:-:S02]  /*8010*/  LOP3.LUT R2, R3, R2, RZ, 0x3c, !PT ;  /* 0x0000000203027212 */ /* 0x000fc400078e3cff */
[----:B------:R-:W-:Y:S01]  /*8020*/  F2FP.PACK_AB R70, R71, R70 ;  /* 0x000000464746723e */ /* 0x000fe200000000ff */
[----:B------:R-:W-:Y:S01]  /*8030*/  IMAD.IADD R3, R4, 0x1, R5 ;  /* 0x0000000104037824 */ /* 0x000fe200078e0205 */
[----:B------:R-:W-:Y:S01]  /*8040*/  LOP3.LUT R0, R2, 0x7ffffe00, R0, 0xf8, !PT ;  /* 0x7ffffe0002007812 */ /* 0x000fe200078ef800 */
[----:B------:R-:W-:Y:S01]  /*8050*/  STS [R4+0x4080], R68 ;  /* 0x0040804404007388 */ /* 0x000fe20000000800 */
[C---:B------:R-:W-:Y:S02]  /*8060*/  IADD3 R2, R4.reuse, 0x40, RZ ;  /* 0x0000004004027810 */ /* 0x040fe40007ffe0ff */
[----:B------:R-:W-:Y:S01]  /*8070*/  @P2 IADD3 R2, R4, -0x40, RZ ;  /* 0xffffffc004022810 */ /* 0x000fe20007ffe0ff */
[----:B------:R-:W-:Y:S01]  /*8080*/  STS [R4+0x4480], R70 ;  /* 0x0044804604007388 */ /* 0x000fe20000000800 */
[----:B------:R-:W-:Y:S02]  /*8090*/  F2FP.PACK_AB R80, R81, R80 ;  /* 0x000000505150723e */ /* 0x000fe400000000ff */
        /* <DEDUP_REMOVED lines=44> */
[----:B------:R-:W-:Y:S01]  /*8360*/  ISETP.GE.AND P4, PT, R10, UR4, PT ;  /* 0x000000040a007c0c */ /* 0x000fe2000bf86270 */
[----:B------:R-:W-:Y:S01]  /*8370*/  STS [R4+0x80], R100 ;  /* 0x0000806404007388 */ /* 0x000fe20000000800 */
[----:B------:R-:W-:Y:S02]  /*8380*/  SHF.R.S32.HI R9, RZ, 0x1f, R8 ;  /* 0x0000001fff097819 */ /* 0x000fe40000011408 */
[----:B------:R-:W-:Y:S01]  /*8390*/  ISETP.GE.OR P0, PT, R8, c[0x0][0x324], P4 ;  /* 0x0000c90008007a0c */ /* 0x000fe20002706670 */
[----:B------:R-:W-:Y:S01]  /*83a0*/  STS [R4+0x480], R102 ;  /* 0x0004806604007388 */ /* 0x000fe20000000800 */
[----:B------:R-:W-:Y:S01]  /*83b0*/  SHF.R.S32.HI R11, RZ, 0x1f, R10 ;  /* 0x0000001fff0b7819 */ /* 0x000fe2000001140a */
[----:B------:R-:W-:-:S02]  /*83c0*/  IMAD.WIDE.U32 R42, R132, c[0x0][0x338], R8 ;  /* 0x0000ce00842a7a25 */ /* 0x000fc400078e0008 */
[----:B------:R-:W-:Y:S04]  /*83d0*/  STS [R3+0x80], R112 ;  /* 0x0000807003007388 */ /* 0x000fe80000000800 */
[----:B------:R-:W-:Y:S04]  /*83e0*/  STS [R3+0x480], R114 ;  /* 0x0004807203007388 */ /* 0x000fe80000000800 */
[----:B------:R-:W-:Y:S04]  /*83f0*/  STS [R4+0x2080], R104 ;  /* 0x0020806804007388 */ /* 0x000fe80000000800 */
[----:B------:R1:W-:Y:S04]  /*8400*/  STS [R4+0x2480], R106 ;  /* 0x0024806a04007388 */ /* 0x0003e80000000800 */
[----:B------:R-:W-:Y:S04]  /*8410*/  STS [R3+0x2080], R108 ;  /* 0x0020806c03007388 */ /* 0x000fe80000000800 */
[----:B------:R2:W-:Y:S04]  /*8420*/  STS [R3+0x2480], R110 ;  /* 0x0024806e03007388 */ /* 0x0005e80000000800 */
[----:B------:R-:W-:Y:S04]  /*8430*/  STS [R2+0x80], R116 ;  /* 0x0000807402007388 */ /* 0x000fe80000000800 */
[----:B------:R-:W-:Y:S04]  /*8440*/  STS [R2+0x480], R118 ;  /* 0x0004807602007388 */ /* 0x000fe80000000800 */
[----:B------:R-:W-:Y:S04]  /*8450*/  STS [R5+0x80], R128 ;  /* 0x0000808005007388 */ /* 0x000fe80000000800 */
[----:B------:R-:W-:Y:S01]  /*8460*/  STS [R5+0x480], R130 ;  /* 0x0004808205007388 */ /* 0x000fe20000000800 */
[----:B-1----:R-:W-:-:S03]  /*8470*/  IMAD.SHL.U32 R4, R0, 0x2, RZ ;  /* 0x0000000200047824 */ /* 0x002fc600078e00ff */
[----:B------:R-:W-:Y:S04]  /*8480*/  STS [R2+0x2080], R120 ;  /* 0x0020807802007388 */ /* 0x000fe80000000800 */
[----:B------:R1:W-:Y:S04]  /*8490*/  STS [R2+0x2480], R122 ;  /* 0x0024807a02007388 */ /* 0x0003e80000000800 */
[----:B------:R-:W-:Y:S04]  /*84a0*/  STS [R5+0x2080], R124 ;  /* 0x0020807c05007388 */ /* 0x000fe80000000800 */
[----:B------:R3:W-:Y:S04]  /*84b0*/  STS [R5+0x2480], R126 ;  /* 0x0024807e05007388 */ /* 0x0007e80000000800 */
[----:B------:R-:W-:Y:S06]  /*84c0*/  BAR.SYNC.DEFER_BLOCKING 0x1, 0x100 ;  /* 0x0044000000007b1d */ /* 0x000fec0000010000 */
[----:B--2---:R-:W2:Y:S01]  /*84d0*/  S2R R3, SR_CTAID.Z ;  /* 0x0000000000037919 */ /* 0x004ea20000002700 */
[----:B-1----:R-:W-:-:S05]  /*84e0*/  SHF.R.S32.HI R2, RZ, 0x1f, R132 ;  /* 0x0000001fff027819 */ /* 0x002fca0000011484 */
[----:B---3--:R-:W-:Y:S01]  /*84f0*/  IMAD R5, R2, c[0x0][0x338], RZ ;  /* 0x0000ce0002057a24 */ /* 0x008fe200078e02ff */
[----:B------:R1:W3:Y:S03]  /*8500*/  LDS.128 R36, [R4+0x5080] ;  /* 0x0050800004247984 */ /* 0x0002e60000000c00 */
[----:B------:R-:W-:Y:S01]  /*8510*/  IMAD R5, R132, c[0x0][0x33c], R5 ;  /* 0x0000cf0084057a24 */ /* 0x000fe200078e0205 */
[----:B------:R1:W4:Y:S03]  /*8520*/  LDS.128 R32, [R4+0x6080] ;  /* 0x0060800004207984 */ /* 0x0003260000000c00 */
[----:B------:R-:W-:Y:S01]  /*8530*/  IMAD.IADD R43, R43, 0x1, R5 ;  /* 0x000000012b2b7824 */ /* 0x000fe200078e0205 */
[----:B--2---:R-:W-:Y:S01]  /*8540*/  SHF.R.S32.HI R0, RZ, 0x1f, R3 ;  /* 0x0000001fff007819 */ /* 0x004fe20000011403 */
[----:B------:R-:W-:Y:S01]  /*8550*/  IMAD.U32 R5, RZ, RZ, UR22 ;  /* 0x00000016ff057e24 */ /* 0x000fe2000f8e00ff */
[----:B------:R1:W2:Y:S01]  /*8560*/  LDS.128 R28, [R4+0x7080] ;  /* 0x00708000041c7984 */ /* 0x0002a20000000c00 */
[----:B------:R-:W-:-:S03]  /*8570*/  IMAD.WIDE.U32 R42, R3, c[0x0][0x340], R42 ;  /* 0x0000d000032a7a25 */ /* 0x000fc600078e002a */
[----:B------:R1:W1:Y:S01]  /*8580*/  LDS.128 R24, [R4+0x80] ;  /* 0x0000800004187984 */ /* 0x0002620000000c00 */
[----:B------:R-:W-:Y:S02]  /*8590*/  IMAD R6, R0, c[0x0][0x340], RZ ;  /* 0x0000d00000067a24 */ /* 0x000fe400078e02ff */
[----:B------:R-:W-:Y:S01]  /*85a0*/  IMAD.WIDE R44, R5, 0x80, R10 ;  /* 0x00000080052c7825 */ /* 0x000fe200078e020a */
[----:B------:R1:W1:Y:S03]  /*85b0*/  LDS.128 R20, [R4+0x1080] ;  /* 0x0010800004147984 */ /* 0x0002660000000c00 */
[----:B------:R-:W-:Y:S01]  /*85c0*/  IMAD R6, R3, c[0x0][0x344], R6 ;  /* 0x0000d10003067a24 */ /* 0x000fe200078e0206 */
        /* <DEDUP_REMOVED lines=13> */
.L_x_1134:
[----:B------:R-:W-:Y:S05]  /*86a0*/  BSYNC B0 ;  /* 0x0000000000007941 */ /* 0x000fea0003800000 */
.L_x_1133:
[----:B-1----:R-:W-:Y:S01]  /*86b0*/  IADD3 R4, R10, 0x20, RZ ;  /* 0x000000200a047810 */ /* 0x002fe20007ffe0ff */
        /* <DEDUP_REMOVED lines=15> */
.L_x_1136:
[----:B------:R-:W-:Y:S05]  /*87b0*/  BSYNC B0 ;  /* 0x0000000000007941 */ /* 0x000fea0003800000 */
.L_x_1135:
        /* <DEDUP_REMOVED lines=11> */
[----:B-1-3--:R-:W-:-:S03]  /*8870*/  LEA R36, P0, R6, c[0x0][0x318], 0x1 ;  /* 0x0000c60006247a11 */ /* 0x00afc600078008ff */
[----:B------:R-:W-:-:S05]  /*8880*/  IMAD R4, R5, c[0x0][0x334], R4 ;  /* 0x0000cd0005047a24 */ /* 0x000fca00078e0204 */
[----:B------:R-:W-:-:S04]  /*8890*/  IADD3 R4, R7, R4, RZ ;  /* 0x0000000407047210 */ /* 0x000fc80007ffe0ff */
[----:B------:R-:W-:-:S05]  /*88a0*/  LEA.HI.X R37, R6, c[0x0][0x31c], R4, 0x1, P0 ;  /* 0x0000c70006257a11 */ /* 0x000fca00000f0c04 */
[----:B----4-:R1:W-:Y:S02]  /*88b0*/  STG.E.128 [R36.64], R32 ;  /* 0x0000002024007986 */ /* 0x0103e4000c101d20 */
.L_x_1138:
[----:B------:R-:W-:Y:S05]  /*88c0*/  BSYNC B0 ;  /* 0x0000000000007941 */ /* 0x000fea0003800000 */
.L_x_1137:
        /* <DEDUP_REMOVED lines=16> */
.L_x_1140:
[----:B------:R-:W-:Y:S05]  /*89d0*/  BSYNC B0 ;  /* 0x0000000000007941 */ /* 0x000fea0003800000 */
.L_x_1139:
        /* <DEDUP_REMOVED lines=15> */
[----:B--2---:R-:W-:-:S04]  /*8ad0*/  LEA R10, P0, R2, c[0x0][0x2e8], 0x1 ;  /* 0x0000ba00020a7a11 */ /* 0x004fc800078008ff */
[----:B------:R-:W-:-:S04]  /*8ae0*/  IADD3 R0, R3, R0, RZ ;  /* 0x0000000003007210 */ /* 0x000fc80007ffe0ff */
[----:B------:R-:W-:-:S05]  /*8af0*/  LEA.HI.X R11, R2, c[0x0][0x2ec], R0, 0x1, P0 ;  /* 0x0000bb00020b7a11 */ /* 0x000fca00000f0c00 */
[----:B------:R2:W-:Y:S02]  /*8b00*/  STG.E.128 [R10.64], R24 ;  /* 0x000000180a007986 */ /* 0x0005e4000c101d20 */
.L_x_1142:
[----:B------:R-:W-:Y:S05]  /*8b10*/  BSYNC B0 ;  /* 0x0000000000007941 */ /* 0x000fea0003800000 */
.L_x_1141:
[----:B------:R-:W-:Y:S01]  /*8b20*/  ISETP.GE.OR P3, PT, R8, c[0x0][0x2f4], P3 ;  /* 0x0000bd0008007a0c */ /* 0x000fe20001f66670 */
[----:B------:R-:W-:-:S12]  /*8b30*/  BSSY B0, `(.L_x_1143) ;  /* 0x000000d000007945 */ /* 0x000fd80003800000 */
[----:B------:R-:W-:Y:S05]  /*8b40*/  @P3 BRA `(.L_x_1144) ;  /* 0x000000b000003947 */ /* 0x000fea0003800000 */
[----:B------:R-:W-:Y:S01]  /*8b50*/  IADD3 R2, P0, R44, 0x20, RZ ;  /* 0x000000202c027810 */ /* 0x000fe20007f1e0ff */
        /* <DEDUP_REMOVED lines=10> */
.L_x_1144:
[----:B------:R-:W-:Y:S05]  /*8c00*/  BSYNC B0 ;  /* 0x0000000000007941 */ /* 0x000fea0003800000 */
.L_x_1143:
        /* <DEDUP_REMOVED lines=14> */
.L_x_1146:
[----:B------:R-:W-:Y:S05]  /*8cf0*/  BSYNC B0 ;  /* 0x0000000000007941 */ /* 0x000fea0003800000 */
.L_x_1145:
[----:B------:R-:W-:-:S13]  /*8d00*/  ISETP.GE.OR P1, PT, R8, c[0x0][0x2f4], P1 ;  /* 0x0000bd0008007a0c */ /* 0x000fda0000f26670 */
[----:B------:R-:W-:Y:S05]  /*8d10*/  @P1 EXIT ;  /* 0x000000000000194d */ /* 0x000fea0003800000 */
[----:B------:R-:W-:Y:S01]  /*8d20*/  IADD3 R0, P0, R44, 0x60, RZ ;  /* 0x000000602c007810 */ /* 0x000fe20007f1e0ff */
[----:B--2---:R-:W-:Y:S01]  /*8d30*/  IMAD.MOV.U32 R2, RZ, RZ, R4 ;  /* 0x000000ffff027224 */ /* 0x004fe200078e0004 */
        /* <DEDUP_REMOVED lines=10> */
.L_x_1132:
[----:B------:R-:W-:Y:S01]  /*8de0*/  SHF.R.S32.HI R14, RZ, 0x1f, R190 ;  /* 0x0000001fff0e7819 */ /* 0x000fe200000114be */
[----:B------:R-:W1:Y:S01]  /*8df0*/  S2R R0, SR_CTAID.Z ;  /* 0x0000000000007919 */ /* 0x000e620000002700 */
[----:B------:R-:W-:Y:S01]  /*8e00*/  ULDC UR4, c[0x0][0x2f0] ;  /* 0x0000bc0000047ab9 */ /* 0x000fe20000000800 */
[----:B------:R-:W-:Y:S01]  /*8e10*/  SHF.R.S32.HI R5, RZ, 0x1f, R132 ;  /* 0x0000001fff057819 */ /* 0x000fe20000011484 */
[----:B------:R-:W-:Y:S01]  /*8e20*/  UIADD3 UR4, -UR5, UR4, URZ ;  /* 0x0000000405047290 */ /* 0x000fe2000fffe13f */
[----:B------:R-:W-:Y:S01]  /*8e30*/  LEA.HI R14, R14, R190, RZ, 0x3 ;  /* 0x000000be0e0e7211 */ /* 0x000fe200078f18ff */
[----:B------:R-:W-:Y:S01]  /*8e40*/  BSSY B0, `(.L_x_1147) ;  /* 0x000001e000007945 */ /* 0x000fe20003800000 */
[----:B------:R-:W-:Y:S01]  /*8e50*/  MOV R12, UR22 ;  /* 0x00000016000c7c02 */ /* 0x000fe20008000f00 */
[----:B------:R-:W-:Y:S01]  /*8e60*/  IMAD R8, R5, c[0x0][0x308], RZ ;  /* 0x0000c20005087a24 */ /* 0x000fe200078e02ff */
[----:B------:R-:W-:-:S02]  /*8e70*/  LOP3.LUT R2, R14, 0x1ffffff8, RZ, 0xc0, !PT ;  /* 0x1ffffff80e027812 */ /* 0x000fc400078ec0ff */
[----:B------:R-:W-:Y:S01]  /*8e80*/  SHF.R.S32.HI R14, RZ, 0x3, R14 ;  /* 0x00000003ff0e7819 */ /* 0x000fe2000001140e */
[----:B------:R-:W-:Y:S02]  /*8e90*/  IMAD R8, R132, c[0x0][0x30c], R8 ;  /* 0x0000c30084087a24 */ /* 0x000fe400078e0208 */
[----:B------:R-:W-:Y:S01]  /*8ea0*/  IMAD.IADD R2, R190, 0x1, -R2 ;  /* 0x00000001be027824 */ /* 0x000fe200078e0a02 */
[----:B------:R-:W-:Y:S02]  /*8eb0*/  ISETP.GE.AND P4, PT, R14, UR4, PT ;  /* 0x000000040e007c0c */ /* 0x000fe4000bf86270 */
[----:B------:R-:W-:Y:S01]  /*8ec0*/  SHF.R.S32.HI R15, RZ, 0x1f, R14 ;  /* 0x0000001fff0f7819 */ /* 0x000fe2000001140e */
[----:B------:R-:W-:-:S04]  /*8ed0*/  IMAD.SHL.U32 R10, R2, 0x8, RZ ;  /* 0x00000008020a7824 */ /* 0x000fc800078e00ff */
[----:B------:R-:W-:Y:S01]  /*8ee0*/  IMAD.WIDE R12, R12, 0x80, R14 ;  /* 0x000000800c0c7825 */ /* 0x000fe200078e020e */
[----:B------:R-:W-:Y:S02]  /*8ef0*/  SHF.R.S32.HI R11, RZ, 0x1f, R10 ;  /* 0x0000001fff0b7819 */ /* 0x000fe4000001140a */
[----:B------:R-:W-:Y:S02]  /*8f00*/  ISETP.GE.OR P0, PT, R10, c[0x0][0x2f4], P4 ;  /* 0x0000bd000a007a0c */ /* 0x000fe40002706670 */
[----:B-1----:R-:W-:Y:S01]  /*8f10*/  SHF.R.S32.HI R4, RZ, 0x1f, R0 ;  /* 0x0000001fff047819 */ /* 0x002fe20000011400 */
[----:B------:R-:W-:-:S04]  /*8f20*/  IMAD.WIDE.U32 R2, R132, c[0x0][0x308], R10 ;  /* 0x0000c20084027a25 */ /* 0x000fc800078e000a */
[----:B------:R-:W-:Y:S01]  /*8f30*/  IMAD R6, R4, c[0x0][0x310], RZ ;  /* 0x0000c40004067a24 */ /* 0x000fe200078e02ff */
[----:B------:R-:W-:Y:S01]  /*8f40*/  IADD3 R9, R3, R8, RZ ;  /* 0x0000000803097210 */ /* 0x000fe20007ffe0ff */
        /* <DEDUP_REMOVED lines=13> */
.L_x_1148:
[----:B------:R-:W-:Y:S05]  /*9020*/  BSYNC B0 ;  /* 0x0000000000007941 */ /* 0x000fea0003800000 */
.L_x_1147:
        /* <DEDUP_REMOVED lines=16> */
.L_x_1150:
[----:B------:R-:W-:Y:S05]  /*9130*/  BSYNC B0 ;  /* 0x0000000000007941 */ /* 0x000fea0003800000 */
.L_x_1149:
        /* <DEDUP_REMOVED lines=16> */
.L_x_1152:
[----:B------:R-:W-:Y:S05]  /*9240*/  BSYNC B0 ;  /* 0x0000000000007941 */ /* 0x000fea0003800000 */
.L_x_1151:
        /* <DEDUP_REMOVED lines=15> */
.L_x_1154:
[----:B------:R-:W-:Y:S05]  /*9340*/  BSYNC B0 ;  /* 0x0000000000007941 */ /* 0x000fea0003800000 */
.L_x_1153:
        /* <DEDUP_REMOVED lines=18> */
[----:B------:R2:W-:Y:S02]  /*9470*/  STG.E.128 [R8.64], RZ ;  /* 0x000000ff08007986 */ /* 0x0005e4000c101d20 */
.L_x_1156:
[----:B------:R-:W-:Y:S05]  /*9480*/  BSYNC B0 ;  /* 0x0000000000007941 */ /* 0x000fea0003800000 */
.L_x_1155:
        /* <DEDUP_REMOVED lines=14> */
.L_x_1158:
[----:B------:R-:W-:Y:S05]  /*9570*/  BSYNC B0 ;  /* 0x0000000000007941 */ /* 0x000fea0003800000 */
.L_x_1157:
        /* <DEDUP_REMOVED lines=14> */
.L_x_1160:
[----:B------:R-:W-:Y:S05]  /*9660*/  BSYNC B0 ;  /* 0x0000000000007941 */ /* 0x000fea0003800000 */
.L_x_1159:
[----:B------:R-:W-:-:S13]  /*9670*/  ISETP.GE.OR P1, PT, R10, c[0x0][0x324], P1 ;  /* 0x0000c9000a007a0c */ /* 0x000fda0000f26670 */
[----:B------:R-:W-:Y:S05]  /*9680*/  @P1 EXIT ;  /* 0x000000000000194d */ /* 0x000fea0003800000 */
[----:B------:R-:W-:Y:S02]  /*9690*/  IADD3 R0, P0, R12, 0x60, RZ ;  /* 0x000000600c007810 */ /* 0x000fe40007f1e0ff */
[----:B------:R-:W-:Y:S02]  /*96a0*/  MOV R4, R6 ;  /* 0x0000000600047202 */ /* 0x000fe40000000f00 */
[----:B--2---:R-:W-:-:S03]  /*96b0*/  IADD3.X R2, RZ, R13, RZ, P0, !PT ;  /* 0x0000000dff027210 */ /* 0x004fc600007fe4ff */
        /* <DEDUP_REMOVED lines=8> */
.L_x_1161:
        /* <DEDUP_REMOVED lines=12> */
.L_x_1835:


//--------------------- .text._ZN7cutlass13device_kernelIN5flash19enable_sm80_to_sm89INS1_16FlashAttnBwdSm80INS1_25CollectiveMainloopBwdSm80ILi2ELi2EN4cute5tupleIJNS5_1CILi128EEES8_NS7_ILi64EEEEEENS_6half_tEfNS_4arch4Sm80ELb0ELb1ELb0ELb0ELb1ELb0ELb0ELb0ELi2ELi4ELi4ELi4ELb0EEENS1_21CollectiveEpilogueBwdISA_SB_SD_Li256ELb0ELb0ELi2EEENS1_19SingleTileSchedulerILb0ELb0ELb0ELi128EEEEEEEEEvNT_6ParamsE --------------------------
	.section	.text._ZN7cutlass13device_kernelIN5flash19enable_sm80_to_sm89INS1_16FlashAttnBwdSm80INS1_25CollectiveMainloopBwdSm80ILi2ELi2EN4cute5tupleIJNS5_1CILi128EEES8_NS7_ILi64EEEEEENS_6half_tEfNS_4arch4Sm80ELb0ELb1ELb0ELb0ELb1ELb0ELb0ELb0ELi2ELi4ELi4ELi4ELb0EEENS1_21CollectiveEpilogueBwdISA_SB_SD_Li256ELb0ELb0ELi2EEENS1_19SingleTileSchedulerILb0ELb0ELb0ELi128EEEEEEEEEvNT_6ParamsE,"ax",@progbits
	.sectioninfo	@"SHI_REGISTERS=255"
	.align	128
.text._ZN7cutlass13device_kernelIN5flash19enable_sm80_to_sm89INS1_16FlashAttnBwdSm80INS1_25CollectiveMainloopBwdSm80ILi2ELi2EN4cute5tupleIJNS5_1CILi128EEES8_NS7_ILi64EEEEEENS_6half_tEfNS_4arch4Sm80ELb0ELb1ELb0ELb0ELb1ELb0ELb0ELb0ELi2ELi4ELi4ELi4ELb0EEENS1_21CollectiveEpilogueBwdISA_SB_SD_Li256ELb0ELb0ELi2EEENS1_19SingleTileSchedulerILb0ELb0ELb0ELi128EEEEEEEEEvNT_6ParamsE:
        .type           _ZN7cutlass13device_kernelIN5flash19enable_sm80_to_sm89INS1_16FlashAttnBwdSm80INS1_25CollectiveMainloopBwdSm80ILi2ELi2EN4cute5tupleIJNS5_1CILi128EEES8_NS7_ILi64EEEEEENS_6half_tEfNS_4arch4Sm80ELb0ELb1ELb0ELb0ELb1ELb0ELb0ELb0ELi2ELi4ELi4ELi4ELb0EEENS1_21CollectiveEpilogueBwdISA_SB_SD_Li256ELb0ELb0ELi2EEENS1_19SingleTileSchedulerILb0ELb0ELb0ELi128EEEEEEEEEvNT_6ParamsE,@function
        .size           _ZN7cutlass13device_kernelIN5flash19enable_sm80_to_sm89INS1_16FlashAttnBwdSm80INS1_25CollectiveMainloopBwdSm80ILi2ELi2EN4cute5tupleIJNS5_1CILi128EEES8_NS7_ILi64EEEEEENS_6half_tEfNS_4arch4Sm80ELb0ELb1ELb0ELb0ELb1ELb0ELb0ELb0ELi2ELi4ELi4ELi4ELb0EEENS1_21CollectiveEpilogueBwdISA_SB_SD_Li256ELb0ELb0ELi2EEENS1_19SingleTileSchedulerILb0ELb0ELb0ELi128EEEEEEEEEvNT_6ParamsE,(.L_x_1836 - _ZN7cutlass13device_kernelIN5flash19enable_sm80_to_sm89INS1_16FlashAttnBwdSm80INS1_25CollectiveMainloopBwdSm80ILi2ELi2EN4cute5tupleIJNS5_1CILi128EEES8_NS7_ILi64EEEEEENS_6half_tEfNS_4arch4Sm80ELb0ELb1ELb0ELb0ELb1ELb0ELb0ELb0ELi2ELi4ELi4ELi4ELb0EEENS1_21CollectiveEpilogueBwdISA_SB_SD_Li256ELb0ELb0ELi2EEENS1_19SingleTileSchedulerILb0ELb0ELb0ELi128EEEEEEEEEvNT_6ParamsE)
        .other          _ZN7cutlass13device_kernelIN5flash19enable_sm80_to_sm89INS1_16FlashAttnBwdSm80INS1_25CollectiveMainloopBwdSm80ILi2ELi2EN4cute5tupleIJNS5_1CILi128EEES8_NS7_ILi64EEEEEENS_6half_tEfNS_4arch4Sm80ELb0ELb1ELb0ELb0ELb1ELb0ELb0ELb0ELi2ELi4ELi4ELi4ELb0EEENS1_21CollectiveEpilogueBwdISA_SB_SD_Li256ELb0ELb0ELi2EEENS1_19SingleTileSchedulerILb0ELb0ELb0ELi128EEEEEEEEEvNT_6ParamsE,@"STO_CUDA_ENTRY STV_DEFAULT"
_ZN7cutlass13device_kernelIN5flash19enable_sm80_to_sm89INS1_16FlashAttnBwdSm80INS1_25CollectiveMainloopBwdSm80ILi2ELi2EN4cute5tupleIJNS5_1CILi128EEES8_NS7_ILi64EEEEEENS_6half_tEfNS_4arch4Sm80ELb0ELb1ELb0ELb0ELb1ELb0ELb0ELb0ELi2ELi4ELi4ELi4ELb0EEENS1_21CollectiveEpilogueBwdISA_SB_SD_Li256ELb0ELb0ELi2EEENS1_19SingleTileSchedulerILb0ELb0ELb0ELi128EEEEEEEEEvNT_6ParamsE:
        /* <DEDUP_REMOVED lines=27> */
.L_x_1162:
        /* <DEDUP_REMOVED lines=361> */
.L_x_1165:
[----:B--2---:R-:W-:Y:S05]  /*1840*/  BSYNC B0 ;  /* 0x0000000000007941 */ /* 0x004fea0003800000 */
.L_x_1164:
        /* <DEDUP_REMOVED lines=121> */
.L_x_1184:
        /* <DEDUP_REMOVED lines=123> */
.L_x_1168:
[----:B------:R-:W-:Y:S04]  /*2790*/  MOV R132, 0x1 ;  /* 0x0000000100847802 */ /* 0x000fe80000000f00 */
[----:B------:R-:W-:Y:S11]  /*27a0*/  ISETP.NE.AND P1, PT, R132, c[0x0][0x2a8], PT ;  /* 0x0000aa0084007a0c */ /* 0x000ff60003f25270 */
[----:B------:R-:W-:Y:S02]  /*27b0*/  @!UPT UIADD3 URZ, URZ, URZ, URZ ;  /* 0x0000003f3f3ff290 */ /* 0x000fe4000fffe03f */
[----:B------:R-:W-:Y:S05]  /*27c0*/  @P1 IMAD.HI.U32 R132, R134, c[0x0][0x2ac], RZ ;  /* 0x0000ab0086841a27 */ /* 0x000fea00078e00ff */
[----:B------:R-:W-:Y:S02]  /*27d0*/  @P1 SHF.R.U32.HI R134, RZ, c[0x0][0x2b0], R132 ;  /* 0x0000ac00ff861a19 */ /* 0x000fe40000011684 */
.L_x_1169:
[----:B------:R-:W-:Y:S05]  /*27e0*/  BSYNC B0 ;  /* 0x0000000000007941 */ /* 0x000fea0003800000 */
.L_x_1167:
[----:B------:R-:W-:Y:S04]  /*27f0*/  IMAD.MOV.U32 R132, RZ, RZ, c[0x0][0x2a8] ;  /* 0x0000aa00ff847624 */ /* 0x000fe800078e00ff */
[----:B------:R-:W-:Y:S04]  /*2800*/  IMAD R134, R134, R132, -UR11 ;  /* 0x8000000b86867e24 */ /* 0x000fe8000f8e0284 */
[----:B------:R-:W-:Y:S05]  /*2810*/  IMAD.IADD R134, R134, 0x1, -R201 ;  /* 0x0000000186867824 */ /* 0x000fea00078e0ac9 */
[----:B------:R-:W-:Y:S02]  /*2820*/  IADD3 R132, R134, c[0x0][0x2a8], RZ ;  /* 0x0000aa0086847a10 */ /* 0x000fe40007ffe0ff */
[----:B------:R-:W-:Y:S02]  /*2830*/  IMNMX R216, R216, R134, !PT ;  /* 0x00000086d8d87217 */ /* 0x000fe40007800200 */
[----:B------:R-:W-:Y:S02]  /*2840*/  IMNMX R215, R215, R132, PT ;  /* 0x00000084d7d77217 */ /* 0x000fe40003800200 */
.L_x_1166:
        /* <DEDUP_REMOVED lines=19> */
.L_x_1172:
[----:B------:R-:W-:Y:S04]  /*2980*/  MOV R132, 0x1 ;  /* 0x0000000100847802 */ /* 0x000fe80000000f00 */
[----:B------:R-:W-:Y:S11]  /*2990*/  ISETP.NE.AND P1, PT, R132, c[0x0][0x2a8], PT ;  /* 0x0000aa0084007a0c */ /* 0x000ff60003f25270 */
[----:B------:R-:W-:Y:S02]  /*29a0*/  @!UPT UIADD3 URZ, URZ, URZ, URZ ;  /* 0x0000003f3f3ff290 */ /* 0x000fe4000fffe03f */
[----:B------:R-:W-:Y:S05]  /*29b0*/  @P1 IMAD.HI.U32 R132, R134, c[0x0][0x2ac], RZ ;  /* 0x0000ab0086841a27 */ /* 0x000fea00078e00ff */
[----:B------:R-:W-:Y:S02]  /*29c0*/  @P1 SHF.R.U32.HI R134, RZ, c[0x0][0x2b0], R132 ;  /* 0x0000ac00ff861a19 */ /* 0x000fe40000011684 */
.L_x_1173:
[----:B------:R-:W-:Y:S05]  /*29d0*/  BSYNC B0 ;  /* 0x0000000000007941 */ /* 0x000fea0003800000 */
.L_x_1171:
[----:B------:R-:W-:Y:S04]  /*29e0*/  IMAD.MOV.U32 R132, RZ, RZ, c[0x0][0x2a8] ;  /* 0x0000aa00ff847624 */ /* 0x000fe800078e00ff */
[----:B------:R-:W-:Y:S04]  /*29f0*/  IMAD R134, R134, R132, -UR11 ;  /* 0x8000000b86867e24 */ /* 0x000fe8000f8e0284 */
[----:B------:R-:W-:Y:S05]  /*2a00*/  IMAD.IADD R134, R134, 0x1, -R201 ;  /* 0x0000000186867824 */ /* 0x000fea00078e0ac9 */
[----:B------:R-:W-:Y:S02]  /*2a10*/  IADD3 R132, R134, c[0x0][0x2a8], RZ ;  /* 0x0000aa0086847a10 */ /* 0x000fe40007ffe0ff */
[----:B------:R-:W-:Y:S02]  /*2a20*/  IMNMX R214, R214, R134, !PT ;  /* 0x00000086d6d67217 */ /* 0x000fe40007800200 */
[----:B------:R-:W-:Y:S02]  /*2a30*/  IMNMX R213, R213, R132, PT ;  /* 0x00000084d5d57217 */ /* 0x000fe40003800200 */
.L_x_1170:
        /* <DEDUP_REMOVED lines=19> */
.L_x_1176:
[----:B------:R-:W-:Y:S04]  /*2b70*/  MOV R132, 0x1 ;  /* 0x0000000100847802 */ /* 0x000fe80000000f00 */
[----:B------:R-:W-:Y:S11]  /*2b80*/  ISETP.NE.AND P1, PT, R132, c[0x0][0x2a8], PT ;  /* 0x0000aa0084007a0c */ /* 0x000ff60003f25270 */
[----:B------:R-:W-:Y:S02]  /*2b90*/  @!UPT UIADD3 URZ, URZ, URZ, URZ ;  /* 0x0000003f3f3ff290 */ /* 0x000fe4000fffe03f */
[----:B------:R-:W-:Y:S05]  /*2ba0*/  @P1 IMAD.HI.U32 R132, R134, c[0x0][0x2ac], RZ ;  /* 0x0000ab0086841a27 */ /* 0x000fea00078e00ff */
[----:B------:R-:W-:Y:S02]  /*2bb0*/  @P1 SHF.R.U32.HI R134, RZ, c[0x0][0x2b0], R132 ;  /* 0x0000ac00ff861a19 */ /* 0x000fe40000011684 */
.L_x_1177:
[----:B------:R-:W-:Y:S05]  /*2bc0*/  BSYNC B0 ;  /* 0x0000000000007941 */ /* 0x000fea0003800000 */
.L_x_1175:
[----:B------:R-:W-:Y:S04]  /*2bd0*/  IMAD.MOV.U32 R132, RZ, RZ, c[0x0][0x2a8] ;  /* 0x0000aa00ff847624 */ /* 0x000fe800078e00ff */
[----:B------:R-:W-:Y:S04]  /*2be0*/  IMAD R134, R134, R132, -UR11 ;  /* 0x8000000b86867e24 */ /* 0x000fe8000f8e0284 */
[----:B------:R-:W-:Y:S05]  /*2bf0*/  IMAD.IADD R134, R134, 0x1, -R201 ;  /* 0x0000000186867824 */ /* 0x000fea00078e0ac9 */
[----:B------:R-:W-:Y:S02]  /*2c00*/  IADD3 R132, R134, c[0x0][0x2a8], RZ ;  /* 0x0000aa0086847a10 */ /* 0x000fe40007ffe0ff */
[----:B------:R-:W-:Y:S02]  /*2c10*/  IMNMX R239, R239, R134, !PT ;  /* 0x00000086efef7217 */ /* 0x000fe40007800200 */
[----:B------:R-:W-:Y:S02]  /*2c20*/  IMNMX R237, R237, R132, PT ;  /* 0x00000084eded7217 */ /* 0x000fe40003800200 */
.L_x_1174:
        /* <DEDUP_REMOVED lines=19> */
.L_x_1180:
[----:B------:R-:W-:Y:S04]  /*2d60*/  MOV R132, 0x1 ;  /* 0x0000000100847802 */ /* 0x000fe80000000f00 */
[----:B------:R-:W-:Y:S11]  /*2d70*/  ISETP.NE.AND P0, PT, R132, c[0x0][0x2a8], PT ;  /* 0x0000aa0084007a0c */ /* 0x000ff60003f05270 */
[----:B------:R-:W-:Y:S02]  /*2d80*/  @!UPT UIADD3 URZ, URZ, URZ, URZ ;  /* 0x0000003f3f3ff290 */ /* 0x000fe4000fffe03f */
[----:B------:R-:W-:Y:S05]  /*2d90*/  @P0 IMAD.HI.U32 R132, R133, c[0x0][0x2ac], RZ ;  /* 0x0000ab0085840a27 */ /* 0x000fea00078e00ff */
[----:B------:R-:W-:Y:S02]  /*2da0*/  @P0 SHF.R.U32.HI R133, RZ, c[0x0][0x2b0], R132 ;  /* 0x0000ac00ff850a19 */ /* 0x000fe40000011684 */
.L_x_1181:
[----:B------:R-:W-:Y:S05]  /*2db0*/  BSYNC B0 ;  /* 0x0000000000007941 */ /* 0x000fea0003800000 */
.L_x_1179:
[----:B------:R-:W-:Y:S04]  /*2dc0*/  IMAD.MOV.U32 R132, RZ, RZ, c[0x0][0x2a8] ;  /* 0x0000aa00ff847624 */ /* 0x000fe800078e00ff */
[----:B------:R-:W-:Y:S04]  /*2dd0*/  IMAD R133, R133, R132, -UR11 ;  /* 0x8000000b85857e24 */ /* 0x000fe8000f8e0284 */
[----:B------:R-:W-:Y:S05]  /*2de0*/  IMAD.IADD R133, R133, 0x1, -R201 ;  /* 0x0000000185857824 */ /* 0x000fea00078e0ac9 */
[----:B------:R-:W-:Y:S02]  /*2df0*/  IADD3 R132, R133, c[0x0][0x2a8], RZ ;  /* 0x0000aa0085847a10 */ /* 0x000fe40007ffe0ff */
[----:B------:R-:W-:Y:S02]  /*2e00*/  IMNMX R238, R238, R133, !PT ;  /* 0x00000085eeee7217 */ /* 0x000fe40007800200 */
[----:B------:R-:W-:Y:S02]  /*2e10*/  IMNMX R236, R236, R132, PT ;  /* 0x00000084ecec7217 */ /* 0x000fe40003800200 */
.L_x_1178:
        /* <DEDUP_REMOVED lines=75> */
.L_x_1182:
        /* <DEDUP_REMOVED lines=898> */
.L_x_1183:
        /* <DEDUP_REMOVED lines=290> */
.L_x_1163:
        /* <DEDUP_REMOVED lines=153> */
.L_x_1187:
[----:B------:R-:W-:Y:S05]  /*86a0*/  BSYNC B0 ;  /* 0x0000000000007941 */ /* 0x000fea0003800000 */
.L_x_1186:
        /* <DEDUP_REMOVED lines=16> */
.L_x_1189:
[----:B------:R-:W-:Y:S05]  /*87b0*/  BSYNC B0 ;  /* 0x0000000000007941 */ /* 0x000fea0003800000 */
.L_x_1188:
        /* <DEDUP_REMOVED lines=16> */
.L_x_1191:
[----:B------:R-:W-:Y:S05]  /*88c0*/  BSYNC B0 ;  /* 0x0000000000007941 */ /* 0x000fea0003800000 */
.L_x_1190:
        /* <DEDUP_REMOVED lines=16> */
.L_x_1193:
[----:B------:R-:W-:Y:S05]  /*89d0*/  BSYNC B0 ;  /* 0x0000000000007941 */ /* 0x000fea0003800000 */
.L_x_1192:
        /* <DEDUP_REMOVED lines=19> */
.L_x_1195:
[----:B------:R-:W-:Y:S05]  /*8b10*/  BSYNC B0 ;  /* 0x0000000000007941 */ /* 0x000fea0003800000 */
.L_x_1194:
        /* <DEDUP_REMOVED lines=14> */
.L_x_1197:
[----:B------:R-:W-:Y:S05]  /*8c00*/  BSYNC B0 ;  /* 0x0000000000007941 */ /* 0x000fea0003800000 */
.L_x_1196:
        /* <DEDUP_REMOVED lines=14> */
.L_x_1199:
[----:B------:R-:W-:Y:S05]  /*8cf0*/  BSYNC B0 ;  /* 0x0000000000007941 */ /* 0x000fea0003800000 */
.L_x_1198:
        /* <DEDUP_REMOVED lines=14> */
.L_x_1185:
        /* <DEDUP_REMOVED lines=36> */
.L_x_1201:
[----:B------:R-:W-:Y:S05]  /*9020*/  BSYNC B0 ;  /* 0x0000000000007941 */ /* 0x000fea0003800000 */
.L_x_1200:
        /* <DEDUP_REMOVED lines=16> */
.L_x_1203:
[----:B------:R-:W-:Y:S05]  /*9130*/  BSYNC B0 ;  /* 0x0000000000007941 */ /* 0x000fea0003800000 */
.L_x_1202:
        /* <DEDUP_REMOVED lines=16> */
.L_x_1205:
[----:B------:R-:W-:Y:S05]  /*9240*/  BSYNC B0 ;  /* 0x0000000000007941 */ /* 0x000fea0003800000 */
.L_x_1204:
        /* <DEDUP_REMOVED lines=15> */
.L_x_1207:
[----:B------:R-:W-:Y:S05]  /*9340*/  BSYNC B0 ;  /* 0x0000000000007941 */ /* 0x000fea0003800000 */
.L_x_1206:
        /* <DEDUP_REMOVED lines=19> */
.L_x_1209:
[----:B------:R-:W-:Y:S05]  /*9480*/  BSYNC B0 ;  /* 0x0000000000007941 */ /* 0x000fea0003800000 */
.L_x_1208:
        /* <DEDUP_REMOVED lines=14> */
.L_x_1211:
[----:B------:R-:W-:Y:S05]  /*9570*/  BSYNC B0 ;  /* 0x0000000000007941 */ /* 0x000fea0003800000 */
.L_x_1210:
        /* <DEDUP_REMOVED lines=14> */
.L_x_1213:
[----:B------:R-:W-:Y:S05]  /*9660*/  BSYNC B0 ;  /* 0x0000000000007941 */ /* 0x000fea0003800000 */
.L_x_1212:
        /* <DEDUP_REMOVED lines=13> */
.L_x_1214:
        /* <DEDUP_REMOVED lines=12> */
.L_x_1836:


//--------------------- .text._ZN7cutlass13device_kernelIN5flash19enable_sm80_to_sm89INS1_16FlashAttnBwdSm80INS1_25CollectiveMainloopBwdSm80ILi2ELi2EN4cute5tupleIJNS5_1CILi128EEES8_NS7_ILi64EEEEEENS_6half_tEfNS_4arch4Sm80ELb0ELb1ELb0ELb0ELb0ELb0ELb0ELb0ELi2ELi4ELi4ELi4ELb0EEENS1_24CollectiveEpilogueBwdGQAISA_fSD_Li256ELb0ELb0EEENS1_19SingleTileSchedulerILb0ELb0ELb0ELi128EEEEEEEEEvNT_6ParamsE --------------------------
	.section	.text._ZN7cutlass13device_kernelIN5flash19enable_sm80_to_sm89INS1_16FlashAttnBwdSm80INS1_25CollectiveMainloopBwdSm80ILi2ELi2EN4cute5tupleIJNS5_1CILi128EEES8_NS7_ILi64EEEEEENS_6half_tEfNS_4arch4Sm80ELb0ELb1ELb0ELb0ELb0ELb0ELb0ELb0ELi2ELi4ELi4ELi4ELb0EEENS1_24CollectiveEpilogueBwdGQAISA_fSD_Li256ELb0ELb0EEENS1_19SingleTileSchedulerILb0ELb0ELb0ELi128EEEEEEEEEvNT_6ParamsE,"ax",@progbits
	.sectioninfo	@"SHI_REGISTERS=255"
	.align	128
.text._ZN7cutlass13device_kernelIN5flash19enable_sm80_to_sm89INS1_16FlashAttnBwdSm80INS1_25CollectiveMainloopBwdSm80ILi2ELi2EN4cute5tupleIJNS5_1CILi128EEES8_NS7_ILi64EEEEEENS_6half_tEfNS_4arch4Sm80ELb0ELb1ELb0ELb0ELb0ELb0ELb0ELb0ELi2ELi4ELi4ELi4ELb0EEENS1_24CollectiveEpilogueBwdGQAISA_fSD_Li256ELb0ELb0EEENS1_19SingleTileSchedulerILb0ELb0ELb0ELi128EEEEEEEEEvNT_6ParamsE:
        .type           _ZN7cutlass13device_kernelIN5flash19enable_sm80_to_sm89INS1_16FlashAttnBwdSm80INS1_25CollectiveMainloopBwdSm80ILi2ELi2EN4cute5tupleIJNS5_1CILi128EEES8_NS7_ILi64EEEEEENS_6half_tEfNS_4arch4Sm80ELb0ELb1ELb0ELb0ELb0ELb0ELb0ELb0ELi2ELi4ELi4ELi4ELb0EEENS1_24CollectiveEpilogueBwdGQAISA_fSD_Li256ELb0ELb0EEENS1_19SingleTileSchedulerILb0ELb0ELb0ELi128EEEEEEEEEvNT_6ParamsE,@function
        .size           _ZN7cutlass13device_kernelIN5flash19enable_sm80_to_sm89INS1_16FlashAttnBwdSm80INS1_25CollectiveMainloopBwdSm80ILi2ELi2EN4cute5tupleIJNS5_1CILi128EEES8_NS7_ILi64EEEEEENS_6half_tEfNS_4arch4Sm80ELb0ELb1ELb0ELb0ELb0ELb0ELb0ELb0ELi2ELi4ELi4ELi4ELb0EEENS1_24CollectiveEpilogueBwdGQAISA_fSD_Li256ELb0ELb0EEENS1_19SingleTileSchedulerILb0ELb0ELb0ELi128EEEEEEEEEvNT_6ParamsE,(.L_x_1837 - _ZN7cutlass13device_kernelIN5flash19enable_sm80_to_sm89INS1_16FlashAttnBwdSm80INS1_25CollectiveMainloopBwdSm80ILi2ELi2EN4cute5tupleIJNS5_1CILi128EEES8_NS7_ILi64EEEEEENS_6half_tEfNS_4arch4Sm80ELb0ELb1ELb0ELb0ELb0ELb0ELb0ELb0ELi2ELi4ELi4ELi4ELb0EEENS1_24CollectiveEpilogueBwdGQAISA_fSD_Li256ELb0ELb0EEENS1_19SingleTileSchedulerILb0ELb0ELb0ELi128EEEEEEEEEvNT_6ParamsE)
        .other          _ZN7cutlass13device_kernelIN5flash19enable_sm80_to_sm89INS1_16FlashAttnBwdSm80INS1_25CollectiveMainloopBwdSm80ILi2ELi2EN4cute5tupleIJNS5_1CILi128EEES8_NS7_ILi64EEEEEENS_6half_tEfNS_4arch4Sm80ELb0ELb1ELb0ELb0ELb0ELb0ELb0ELb0ELi2ELi4ELi4ELi4ELb0EEENS1_24CollectiveEpilogueBwdGQAISA_fSD_Li256ELb0ELb0EEENS1_19SingleTileSchedulerILb0ELb0ELb0ELi128EEEEEEEEEvNT_6ParamsE,@"STO_CUDA_ENTRY STV_DEFAULT"
_ZN7cutlass13device_kernelIN5flash19enable_sm80_to_sm89INS1_16FlashAttnBwdSm80INS1_25CollectiveMainloopBwdSm80ILi2ELi2EN4cute5tupleIJNS5_1CILi128EEES8_NS7_ILi64EEEEEENS_6half_tEfNS_4arch4Sm80ELb0ELb1ELb0ELb0ELb0ELb0ELb0ELb0ELi2ELi4ELi4ELi4ELb0EEENS1_24CollectiveEpilogueBwdGQAISA_fSD_Li256ELb0ELb0EEENS1_19SingleTileSchedulerILb0ELb0ELb0ELi128EEEEEEEEEvNT_6ParamsE:
        /* <DEDUP_REMOVED lines=27> */
.L_x_1215:
        /* <DEDUP_REMOVED lines=26> */
[----:B------:R-:W-:Y:S01]  /*0350*/  UISETP.LT.AND UP0, UPT, URZ, UR13, UPT ;  /* 0x0000000d3f00728c */ /* 0x000fe2000bf01270 */
[----:B------:R-:W-:Y:S01]  /*0360*/  CS2R R100, SRZ ;  /* 0x0000000000647805 */ /* 0x000fe2000001ff00 */
[----:B------:R-:W-:Y:S01]  /*0370*/  CS2R R94, SRZ ;  /* 0x00000000005e7805 */ /* 0x000fe2000001ff00 */
[----:B------:R-:W-:Y:S01]  /*0380*/  CS2R R92, SRZ ;  /* 0x00000000005c7805 */ /* 0x000fe2000001ff00 */
[----:B------:R-:W-:Y:S01]  /*0390*/  USEL UR13, URZ, UR13, !UP0 ;  /* 0x0000000d3f0d7287 */ /* 0x000fe2000c000000 */
[----:B------:R-:W-:Y:S01]  /*03a0*/  CS2R R98, SRZ ;  /* 0x0000000000627805 */ /* 0x000fe2000001ff00 */
[----:B------:R-:W-:Y:S01]  /*03b0*/  CS2R R96, SRZ ;  /* 0x0000000000607805 */ /* 0x000fe2000001ff00 */
[----:B------:R-:W-:Y:S01]  /*03c0*/  CS2R R90, SRZ ;  /* 0x00000000005a7805 */ /* 0x000fe2000001ff00 */
[----:B------:R-:W-:Y:S01]  /*03d0*/  UISETP.GT.AND UP0, UPT, UR28, UR13, UPT ;  /* 0x0000000d1c00728c */ /* 0x000fe2000bf04270 */
[----:B------:R-:W-:Y:S01]  /*03e0*/  CS2R R88, SRZ ;  /* 0x0000000000587805 */ /* 0x000fe2000001ff00 */
        /* <DEDUP_REMOVED lines=10> */
[----:B------:R-:W-:-:S07]  /*0490*/  CS2R R68, SRZ ;  /* 0x0000000000447805 */ /* 0x000fce000001ff00 */
        /* <DEDUP_REMOVED lines=313> */
.L_x_1218:
[----:B--2---:R-:W-:Y:S05]  /*1830*/  BSYNC B0 ;  /* 0x0000000000007941 */ /* 0x004fea0003800000 */
.L_x_1217:
        /* <DEDUP_REMOVED lines=121> */
.L_x_1237:
        /* <DEDUP_REMOVED lines=123> */
.L_x_1221:
[----:B------:R-:W-:Y:S04]  /*2780*/  MOV R132, 0x1 ;  /* 0x0000000100847802 */ /* 0x000fe80000000f00 */
[----:B------:R-:W-:Y:S11]  /*2790*/  ISETP.NE.AND P1, PT, R132, c[0x0][0x2a8], PT ;  /* 0x0000aa0084007a0c */ /* 0x000ff60003f25270 */
[----:B------:R-:W-:Y:S02]  /*27a0*/  @!UPT UIADD3 URZ, URZ, URZ, URZ ;  /* 0x0000003f3f3ff290 */ /* 0x000fe4000fffe03f */
[----:B------:R-:W-:Y:S05]  /*27b0*/  @P1 IMAD.HI.U32 R132, R134, c[0x0][0x2ac], RZ ;  /* 0x0000ab0086841a27 */ /* 0x000fea00078e00ff */
[----:B------:R-:W-:Y:S02]  /*27c0*/  @P1 SHF.R.U32.HI R134, RZ, c[0x0][0x2b0], R132 ;  /* 0x0000ac00ff861a19 */ /* 0x000fe40000011684 */
.L_x_1222:
[----:B------:R-:W-:Y:S05]  /*27d0*/  BSYNC B0 ;  /* 0x0000000000007941 */ /* 0x000fea0003800000 */
.L_x_1220:
[----:B------:R-:W-:Y:S04]  /*27e0*/  IMAD.MOV.U32 R132, RZ, RZ, c[0x0][0x2a8] ;  /* 0x0000aa00ff847624 */ /* 0x000fe800078e00ff */
[----:B------:R-:W-:Y:S04]  /*27f0*/  IMAD R134, R134, R132, -UR11 ;  /* 0x8000000b86867e24 */ /* 0x000fe8000f8e0284 */
[----:B------:R-:W-:Y:S05]  /*2800*/  IMAD.IADD R134, R134, 0x1, -R201 ;  /* 0x0000000186867824 */ /* 0x000fea00078e0ac9 */
[----:B------:R-:W-:Y:S02]  /*2810*/  IADD3 R132, R134, c[0x0][0x2a8], RZ ;  /* 0x0000aa0086847a10 */ /* 0x000fe40007ffe0ff */
[----:B------:R-:W-:Y:S02]  /*2820*/  IMNMX R216, R216, R134, !PT ;  /* 0x00000086d8d87217 */ /* 0x000fe40007800200 */
[----:B------:R-:W-:Y:S02]  /*2830*/  IMNMX R215, R215, R132, PT ;  /* 0x00000084d7d77217 */ /* 0x000fe40003800200 */
.L_x_1219:
        /* <DEDUP_REMOVED lines=19> */
.L_x_1225:
[----:B------:R-:W-:Y:S04]  /*2970*/  MOV R132, 0x1 ;  /* 0x0000000100847802 */ /* 0x000fe80000000f00 */
[----:B------:R-:W-:Y:S11]  /*2980*/  ISETP.NE.AND P1, PT, R132, c[0x0][0x2a8], PT ;  /* 0x0000aa0084007a0c */ /* 0x000ff60003f25270 */
[----:B------:R-:W-:Y:S02]  /*2990*/  @!UPT UIADD3 URZ, URZ, URZ, URZ ;  /* 0x0000003f3f3ff290 */ /* 0x000fe4000fffe03f */
[----:B------:R-:W-:Y:S05]  /*29a0*/  @P1 IMAD.HI.U32 R132, R134, c[0x0][0x2ac], RZ ;  /* 0x0000ab0086841a27 */ /* 0x000fea00078e00ff */
[----:B------:R-:W-:Y:S02]  /*29b0*/  @P1 SHF.R.U32.HI R134, RZ, c[0x0][0x2b0], R132 ;  /* 0x0000ac00ff861a19 */ /* 0x000fe40000011684 */
.L_x_1226:
[----:B------:R-:W-:Y:S05]  /*29c0*/  BSYNC B0 ;  /* 0x0000000000007941 */ /* 0x000fea0003800000 */
.L_x_1224:
[----:B------:R-:W-:Y:S04]  /*29d0*/  IMAD.MOV.U32 R132, RZ, RZ, c[0x0][0x2a8] ;  /* 0x0000aa00ff847624 */ /* 0x000fe800078e00ff */
[----:B------:R-:W-:Y:S04]  /*29e0*/  IMAD R134, R134, R132, -UR11 ;  /* 0x8000000b86867e24 */ /* 0x000fe8000f8e0284 */
[----:B------:R-:W-:Y:S05]  /*29f0*/  IMAD.IADD R134, R134, 0x1, -R201 ;  /* 0x0000000186867824 */ /* 0x000fea00078e0ac9 */
[----:B------:R-:W-:Y:S02]  /*2a00*/  IADD3 R132, R134, c[0x0][0x2a8], RZ ;  /* 0x0000aa0086847a10 */ /* 0x000fe40007ffe0ff */
[----:B------:R-:W-:Y:S02]  /*2a10*/  IMNMX R214, R214, R134, !PT ;  /* 0x00000086d6d67217 */ /* 0x000fe40007800200 */
[----:B------:R-:W-:Y:S02]  /*2a20*/  IMNMX R213, R213, R132, PT ;  /* 0x00000084d5d57217 */ /* 0x000fe40003800200 */
.L_x_1223:
        /* <DEDUP_REMOVED lines=19> */
.L_x_1229:
[----:B------:R-:W-:Y:S04]  /*2b60*/  MOV R132, 0x1 ;  /* 0x0000000100847802 */ /* 0x000fe80000000f00 */
[----:B------:R-:W-:Y:S11]  /*2b70*/  ISETP.NE.AND P1, PT, R132, c[0x0][0x2a8], PT ;  /* 0x0000aa0084007a0c */ /* 0x000ff60003f25270 */
[----:B------:R-:W-:Y:S02]  /*2b80*/  @!UPT UIADD3 URZ, URZ, URZ, URZ ;  /* 0x0000003f3f3ff290 */ /* 0x000fe4000fffe03f */
[----:B------:R-:W-:Y:S05]  /*2b90*/  @P1 IMAD.HI.U32 R132, R134, c[0x0][0x2ac], RZ ;  /* 0x0000ab0086841a27 */ /* 0x000fea00078e00ff */
[----:B------:R-:W-:Y:S02]  /*2ba0*/  @P1 SHF.R.U32.HI R134, RZ, c[0x0][0x2b0], R132 ;  /* 0x0000ac00ff861a19 */ /* 0x000fe40000011684 */
.L_x_1230:
[----:B------:R-:W-:Y:S05]  /*2bb0*/  BSYNC B0 ;  /* 0x0000000000007941 */ /* 0x000fea0003800000 */
.L_x_1228:
[----:B------:R-:W-:Y:S04]  /*2bc0*/  IMAD.MOV.U32 R132, RZ, RZ, c[0x0][0x2a8] ;  /* 0x0000aa00ff847624 */ /* 0x000fe800078e00ff */
[----:B------:R-:W-:Y:S04]  /*2bd0*/  IMAD R134, R134, R132, -UR11 ;  /* 0x8000000b86867e24 */ /* 0x000fe8000f8e0284 */
[----:B------:R-:W-:Y:S05]  /*2be0*/  IMAD.IADD R134, R134, 0x1, -R201 ;  /* 0x0000000186867824 */ /* 0x000fea00078e0ac9 */
[----:B------:R-:W-:Y:S02]  /*2bf0*/  IADD3 R132, R134, c[0x0][0x2a8], RZ ;  /* 0x0000aa0086847a10 */ /* 0x000fe40007ffe0ff */
[----:B------:R-:W-:Y:S02]  /*2c00*/  IMNMX R239, R239, R134, !PT ;  /* 0x00000086efef7217 */ /* 0x000fe40007800200 */
[----:B------:R-:W-:Y:S02]  /*2c10*/  IMNMX R237, R237, R132, PT ;  /* 0x00000084eded7217 */ /* 0x000fe40003800200 */
.L_x_1227:
        /* <DEDUP_REMOVED lines=19> */
.L_x_1233:
[----:B------:R-:W-:Y:S04]  /*2d50*/  MOV R132, 0x1 ;  /* 0x0000000100847802 */ /* 0x000fe80000000f00 */
[----:B------:R-:W-:Y:S11]  /*2d60*/  ISETP.NE.AND P0, PT, R132, c[0x0][0x2a8], PT ;  /* 0x0000aa0084007a0c */ /* 0x000ff60003f05270 */
[----:B------:R-:W-:Y:S02]  /*2d70*/  @!UPT UIADD3 URZ, URZ, URZ, URZ ;  /* 0x0000003f3f3ff290 */ /* 0x000fe4000fffe03f */
[----:B------:R-:W-:Y:S05]  /*2d80*/  @P0 IMAD.HI.U32 R132, R133, c[0x0][0x2ac], RZ ;  /* 0x0000ab0085840a27 */ /* 0x000fea00078e00ff */
[----:B------:R-:W-:Y:S02]  /*2d90*/  @P0 SHF.R.U32.HI R133, RZ, c[0x0][0x2b0], R132 ;  /* 0x0000ac00ff850a19 */ /* 0x000fe40000011684 */
.L_x_1234:
[----:B------:R-:W-:Y:S05]  /*2da0*/  BSYNC B0 ;  /* 0x0000000000007941 */ /* 0x000fea0003800000 */
.L_x_1232:
[----:B------:R-:W-:Y:S04]  /*2db0*/  IMAD.MOV.U32 R132, RZ, RZ, c[0x0][0x2a8] ;  /* 0x0000aa00ff847624 */ /* 0x000fe800078e00ff */
[----:B------:R-:W-:Y:S04]  /*2dc0*/  IMAD R133, R133, R132, -UR11 ;  /* 0x8000000b85857e24 */ /* 0x000fe8000f8e0284 */
[----:B------:R-:W-:Y:S05]  /*2dd0*/  IMAD.IADD R133, R133, 0x1, -R201 ;  /* 0x0000000185857824 */ /* 0x000fea00078e0ac9 */
[----:B------:R-:W-:Y:S02]  /*2de0*/  IADD3 R132, R133, c[0x0][0x2a8], RZ ;  /* 0x0000aa0085847a10 */ /* 0x000fe40007ffe0ff */
[----:B------:R-:W-:Y:S02]  /*2df0*/  IMNMX R238, R238, R133, !PT ;  /* 0x00000085eeee7217 */ /* 0x000fe40007800200 */
[----:B------:R-:W-:Y:S02]  /*2e00*/  IMNMX R236, R236, R132, PT ;  /* 0x00000084ecec7217 */ /* 0x000fe40003800200 */
.L_x_1231:
        /* <DEDUP_REMOVED lines=75> */
.L_x_1235:
        /* <DEDUP_REMOVED lines=20> */
[----:B------:R-:W-:Y:S02]  /*3400*/  ISETP.LT.OR P2, PT, R213, 0x2, P2 ;  /* 0x00000002d500780c */ /* 0x000fe40001741670 */
[----:B------:R-:W-:Y:S02]  /*3410*/  ISETP.LT.OR P1, PT, R215, 0x11, P1 ;  /* 0x00000011d700780c */ /* 0x000fe40000f21670 */
[----:B------:R-:W-:Y:S02]  /*3420*/  FSEL R222, R7, -INF , !P2 ;  /* 0xff80000007de7808 */ /* 0x000fe40005000000 */
[-C--:B-1----:R-:W-:Y:S03]  /*3430*/  HMMA.16816.F32 R4, R132, R136.reuse, RZ ;  /* 0x000000888404723c */ /* 0x082fe600000018ff */
[----:B------:R-:W-:Y:S02]  /*3440*/  FSEL R235, R16, -INF , !P1 ;  /* 0xff80000010eb7808 */ /* 0x000fe40004800000 */
[----:B------:R-:W-:Y:S02]  /*3450*/  ISETP.GT.AND P2, PT, R216, 0x11, P0 ;  /* 0x00000011d800780c */ /* 0x000fe40000744270 */
[----:B------:R-:W-:Y:S01]  /*3460*/  ISETP.GT.AND P1, PT, R214, 0x10, P0 ;  /* 0x00000010d600780c */ /* 0x000fe20000724270 */
[--C-:B--2---:R-:W-:Y:S01]  /*3470*/  FFMA.FTZ R102, R235, c[0x0][0x29c], -R212.reuse ;  /* 0x0000a700eb667a23 */ /* 0x104fe200000108d4 */
[----:B------:R-:W-:Y:S02]  /*3480*/  ISETP.LT.OR P2, PT, R215, 0x12, P2 ;  /* 0x00000012d700780c */ /* 0x000fe40001741670 */
[----:B------:R-:W-:Y:S02]  /*3490*/  ISETP.LT.OR P1, PT, R213, 0x11, P1 ;  /* 0x00000011d500780c */ /* 0x000fe40000f21670 */
[----:B------:R-:W-:Y:S02]  /*34a0*/  FSEL R234, R17, -INF , !P2 ;  /* 0xff80000011ea7808 */ /* 0x000fe40005000000 */
[----:B------:R-:W-:Y:S02]  /*34b0*/  FSEL R226, R18, -INF , !P1 ;  /* 0xff80000012e27808 */ /* 0x000fe40004800000 */
[----:B------:R-:W-:Y:S01]  /*34c0*/  ISETP.GT.AND P2, PT, R214, 0x11, P0 ;  /* 0x00000011d600780c */ /* 0x000fe20000744270 */
[----:B---3--:R-:W-:Y:S01]  /*34d0*/  FFMA.FTZ R101, R234, c[0x0][0x29c], -R212 ;  /* 0x0000a700ea657a23 */ /* 0x008fe200000108d4 */
[----:B------:R-:W-:Y:S01]  /*34e0*/  ISETP.GT.AND P1, PT, R216, 0x20, P0 ;  /* 0x00000020d800780c */ /* 0x000fe20000724270 */
[--C-:B----4-:R-:W-:Y:S01]  /*34f0*/  FFMA.FTZ R100, R226, c[0x0][0x29c], -R248.reuse ;  /* 0x0000a700e2647a23 */ /* 0x110fe200000108f8 */
        /* <DEDUP_REMOVED lines=72> */
[----:B------:R-:W-:Y:S02]  /*3980*/  ISETP.LT.OR P1, PT, R215, 0x71, P1 ;  /* 0x00000071d700780c */ /* 0x000fe40000f21670 */
[----:B------:R-:W-:Y:S01]  /*3990*/  FSEL R55, R55, -INF , !P2 ;  /* 0xff80000037377808 */ /* 0x000fe20005000000 */
[----:B------:R-:W-:Y:S01]  /*39a0*/  MUFU.EX2 R235, R235 ;  /* 0x000000eb00eb7308 */ /* 0x000fe20000000800 */
        /* <DEDUP_REMOVED lines=8> */
[----:B------:R-:W-:Y:S01]  /*3a30*/  ISETP.GT.AND P1, PT, R239, RZ, P0 ;  /* 0x000000ffef00720c */ /* 0x000fe20000724270 */
[----:B------:R-:W-:Y:S01]  /*3a40*/  FFMA.FTZ R249, R66, c[0x0][0x29c], -R248 ;  /* 0x0000a70042f97a23 */ /* 0x000fe200000108f8 */
[----:B------:R-:W-:Y:S02]  /*3a50*/  ISETP.LT.OR P2, PT, R213, 0x72, P2 ;  /* 0x00000072d500780c */ /* 0x000fe40001741670 */
[----:B------:R-:W-:Y:S02]  /*3a60*/  ISETP.LT.OR P1, PT, R237, 0x1, P1 ;  /* 0x00000001ed00780c */ /* 0x000fe40000f21670 */
[----:B------:R-:W-:Y:S01]  /*3a70*/  FSEL R67, R67, -INF , !P2 ;  /* 0xff80000043437808 */ /* 0x000fe20005000000 */
[----:B------:R-:W-:Y:S01]  /*3a80*/  MUFU.EX2 R249, R249 ;  /* 0x000000f900f97308 */ /* 0x000fe20000000800 */
[----:B------:R-:W-:Y:S02]  /*3a90*/  FSEL R247, R8, -INF , !P1 ;  /* 0xff80000008f77808 */ /* 0x000fe40004800000 */
        /* <DEDUP_REMOVED lines=71> */
[----:B------:R-:W-:Y:S01]  /*3f10*/  FFMA.FTZ R241, R241, c[0x0][0x29c], -R221 ;  /* 0x0000a700f1f17a23 */ /* 0x000fe200000108dd */
[----:B------:R-:W-:Y:S01]  /*3f20*/  ISETP.GT.AND P2, PT, R238, 0x31, P0 ;  /* 0x00000031ee00780c */ /* 0x000fe20000744270 */
[----:B------:R-:W-:Y:S01]  /*3f30*/  IMAD.MOV.U32 R145, RZ, RZ, R101 ;  /* 0x000000ffff917224 */ /* 0x000fe200078e0065 */
        /* <DEDUP_REMOVED lines=26> */
[C---:B------:R-:W-:Y:S01]  /*40e0*/  HMMA.16816.F32 R32, R132.reuse, R146, RZ ;  /* 0x000000928420723c */ /* 0x040fe200000018ff */
[----:B------:R-:W-:Y:S01]  /*40f0*/  MUFU.EX2 R215, R215 ;  /* 0x000000d700d77308 */ /* 0x000fe20000000800 */
[----:B------:R-:W-:Y:S01]  /*4100*/  ISETP.LT.OR P1, PT, R237, 0x51, P1 ;  /* 0x00000051ed00780c */ /* 0x000fe20000f21670 */
[----:B------:R-:W-:Y:S01]  /*4110*/  FFMA.FTZ R234, R41, c[0x0][0x29c], -R221 ;  /* 0x0000a70029ea7a23 */ /* 0x000fe200000108dd */
[----:B------:R-:W-:Y:S02]  /*4120*/  FSEL R229, R43, -INF , !P2 ;  /* 0xff8000002be57808 */ /* 0x000fe40005000000 */
[----:B------:R-:W-:Y:S01]  /*4130*/  FSEL R44, R44, -INF , !P1 ;  /* 0xff8000002c2c7808 */ /* 0x000fe20004800000 */
[----:B------:R-:W-:Y:S01]  /*4140*/  IMAD.MOV.U32 R147, RZ, RZ, R42 ;  /* 0x000000ffff937224 */ /* 0x000fe200078e002a */
[----:B------:R-:W-:Y:S01]  /*4150*/  ISETP.GT.AND P1, PT, R238, 0x50, P0 ;  /* 0x00000050ee00780c */ /* 0x000fe20000724270 */
[----:B------:R-:W-:Y:S01]  /*4160*/  IMAD.MOV.U32 R146, RZ, RZ, R233 ;  /* 0x000000ffff927224 */ /* 0x000fe200078e00e9 */
[----:B------:R-:W-:Y:S01]  /*4170*/  ISETP.GT.AND P2, PT, R239, 0x51, P0 ;  /* 0x00000051ef00780c */ /* 0x000fe20000744270 */
[----:B------:R-:W-:Y:S01]  /*4180*/  MUFU.EX2 R252, R252 ;  /* 0x000000fc00fc7308 */ /* 0x000fe20000000800 */
[----:B------:R-:W-:Y:S01]  /*4190*/  ISETP.LT.OR P1, PT, R236, 0x51, P1 ;  /* 0x00000051ec00780c */ /* 0x000fe20000f21670 */
[----:B------:R-:W-:Y:S01]  /*41a0*/  FFMA.FTZ R233, R44, c[0x0][0x29c], -R221 ;  /* 0x0000a7002ce97a23 */ /* 0x000fe200000108dd */
[----:B------:R-:W-:Y:S01]  /*41b0*/  ISETP.LT.OR P2, PT, R237, 0x52, P2 ;  /* 0x00000052ed00780c */ /* 0x000fe20001741670 */
[--C-:B------:R-:W-:Y:S01]  /*41c0*/  FFMA.FTZ R229, R229, c[0x0][0x29c], -R223.reuse ;  /* 0x0000a700e5e57a23 */ /* 0x100fe200000108df */
[----:B------:R-:W-:Y:S01]  /*41d0*/  FSEL R228, R46, -INF , !P1 ;  /* 0xff8000002ee47808 */ /* 0x000fe20004800000 */
[----:B------:R-:W-:Y:S01]  /*41e0*/  FFMA.FTZ R46, R222, c[0x0][0x29c], -R248 ;  /* 0x0000a700de2e7a23 */ /* 0x000fe200000108f8 */
[----:B------:R-:W-:Y:S02]  /*41f0*/  FSEL R45, R45, -INF , !P2 ;  /* 0xff8000002d2d7808 */ /* 0x000fe40005000000 */
[----:B------:R-:W-:Y:S01]  /*4200*/  ISETP.GT.AND P2, PT, R238, 0x51, P0 ;  /* 0x00000051ee00780c */ /* 0x000fe20000744270 */
[----:B------:R-:W-:Y:S01]  /*4210*/  FFMA.FTZ R228, R228, c[0x0][0x29c], -R223 ;  /* 0x0000a700e4e47a23 */ /* 0x000fe200000108df */
[----:B------:R-:W-:Y:S01]  /*4220*/  ISETP.GT.AND P1, PT, R239, 0x60, P0 ;  /* 0x00000060ef00780c */ /* 0x000fe20000724270 */
[----:B------:R-:W-:Y:S01]  /*4230*/  MUFU.EX2 R243, R243 ;  /* 0x000000f300f37308 */ /* 0x000fe20000000800 */
[----:B------:R-:W-:Y:S02]  /*4240*/  ISETP.LT.OR P2, PT, R236, 0x52, P2 ;  /* 0x00000052ec00780c */ /* 0x000fe40001741670 */
        /* <DEDUP_REMOVED lines=93> */
[----:B------:R-:W-:Y:S01]  /*4820*/  IMAD.MOV.U32 R154, RZ, RZ, R100 ;  /* 0x000000ffff9a7224 */ /* 0x000fe200078e0064 */
[----:B------:R-:W-:Y:S01]  /*4830*/  MUFU.EX2 R161, R161 ;  /* 0x000000a100a17308 */ /* 0x000fe20000000800 */
[----:B------:R1:W5:Y:S01]  /*4840*/  LDL.LU R100, [R1+0x4] ;  /* 0x0000040001647983 */ /* 0x0003620000300800 */
[----:B------:R-:W-:Y:S01]  /*4850*/  IMAD.SHL.U32 R160, R182, 0x2, RZ ;  /* 0x00000002b6a07824 */ /* 0x000fe200078e00ff */
        /* <DEDUP_REMOVED lines=35> */
[----:B------:R-:W-:Y:S01]  /*4a90*/  LDSM.16.M88.4 R132, [R140] ;  /* 0x000000008c84783b */ /* 0x000fe20000000200 */
[----:B------:R-:W-:Y:S01]  /*4aa0*/  IMAD.MOV.U32 R164, RZ, RZ, R138 ;  /* 0x000000ffffa47224 */ /* 0x000fe200078e008a */
[----:B------:R-:W-:Y:S04]  /*4ab0*/  HMMA.16816.F32 R64, R156, R178, R64 ;  /* 0x000000b29c40723c */ /* 0x000fe80000001840 */
[----:B------:R-:W-:Y:S02]  /*4ac0*/  IMAD.MOV.U32 R167, RZ, RZ, R151 ;  /* 0x000000ffffa77224 */ /* 0x000fe400078e0097 */
[----:B------:R-:W2:Y:S01]  /*4ad0*/  LDSM.16.M88.4 R136, [R3+0x4080] ;  /* 0x004080000388783b */ /* 0x000ea20000000200 */
[----:B------:R-:W-:Y:S01]  /*4ae0*/  IMAD.MOV.U32 R158, RZ, RZ, R146 ;  /* 0x000000ffff9e7224 */ /* 0x000fe200078e0092 */
[----:B------:R-:W-:Y:S01]  /*4af0*/  MUFU.EX2 R176, R176 ;  /* 0x000000b000b07308 */ /* 0x000fe20000000800 */
[----:B------:R-:W-:Y:S03]  /*4b00*/  IMAD.MOV.U32 R159, RZ, RZ, R147 ;  /* 0x000000ffff9f7224 */ /* 0x000fe600078e0093 */
[----:B------:R-:W-:Y:S02]  /*4b10*/  IMAD.MOV.U32 R178, RZ, RZ, R144 ;  /* 0x000000ffffb27224 */ /* 0x000fe400078e0090 */
[----:B------:R-:W3:Y:S01]  /*4b20*/  LDSM.16.M88.4 R140, [R140+0x2000] ;  /* 0x002000008c8c783b */ /* 0x000ee20000000200 */
[----:B------:R-:W-:Y:S02]  /*4b30*/  IMAD.MOV.U32 R179, RZ, RZ, R145 ;  /* 0x000000ffffb37224 */ /* 0x000fe400078e0091 */
[----:B------:R-:W-:Y:S01]  /*4b40*/  IMAD.MOV.U32 R166, RZ, RZ, R148 ;  /* 0x000000ffffa67224 */ /* 0x000fe200078e0094 */
[----:B------:R-:W4:Y:S01]  /*4b50*/  MUFU.EX2 R156, R158 ;  /* 0x0000009e009c7308 */ /* 0x000f220000000800 */
[----:B------:R-:W-:Y:S03]  /*4b60*/  IMAD.MOV.U32 R165, RZ, RZ, R149 ;  /* 0x000000ffffa57224 */ /* 0x000fe600078e0095 */
[----:B------:R-:W1:Y:S06]  /*4b70*/  LDSM.16.M88.4 R144, [R3+0x5080] ;  /* 0x005080000390783b */ /* 0x000e6c0000000200 */
[----:B------:R-:W1:Y:S02]  /*4b80*/  MUFU.EX2 R157, R159 ;  /* 0x0000009f009d7308 */ /* 0x000e640000000800 */
[----:B------:R-:W1:Y:S08]  /*4b90*/  LDSM.16.M88.4 R148, [R3+0x6080] ;  /* 0x006080000394783b */ /* 0x000e700000000200 */
[----:B------:R-:W1:Y:S01]  /*4ba0*/  MUFU.EX2 R158, R178 ;  /* 0x000000b2009e7308 */ /* 0x000e620000000800 */
[-C--:B--2---:R-:W-:Y:S09]  /*4bb0*/  HMMA.16816.F32 R4, R132, R136.reuse, R4 ;  /* 0x000000888404723c */ /* 0x084ff20000001804 */
[----:B------:R2:W-:Y:S01]  /*4bc0*/  MUFU.EX2 R178, R0 ;  /* 0x0000000000b27308 */ /* 0x0005e20000000800 */
[C---:B---3--:R-:W-:Y:S09]  /*4bd0*/  HMMA.16816.F32 R8, R140.reuse, R136, R8 ;  /* 0x000000888c08723c */ /* 0x048ff20000001808 */
[----:B------:R-:W3:Y:S01]  /*4be0*/  MUFU.EX2 R159, R179 ;  /* 0x000000b3009f7308 */ /* 0x000ee20000000800 */
[-C--:B------:R-:W-:Y:S09]  /*4bf0*/  HMMA.16816.F32 R12, R140, R138.reuse, R12 ;  /* 0x0000008a8c0c723c */ /* 0x080ff2000000180c */
[----:B------:R-:W-:Y:S01]  /*4c00*/  MUFU.EX2 R177, R177 ;  /* 0x000000b100b17308 */ /* 0x000fe20000000800 */
[C---:B------:R-:W-:Y:S01]  /*4c10*/  HMMA.16816.F32 R16, R132.reuse, R138, R16 ;  /* 0x0000008a8410723c */ /* 0x040fe20000001810 */
[----:B------:R-:W3:Y:S07]  /*4c20*/  LDSM.16.M88.4 R136, [R3+0x7080] ;  /* 0x007080000388783b */ /* 0x000eee0000000200 */
[-C--:B-1----:R-:W-:Y:S01]  /*4c30*/  HMMA.16816.F32 R20, R132, R144.reuse, R20 ;  /* 0x000000908414723c */ /* 0x082fe20000001814 */
[----:B--2---:R1:W5:Y:S01]  /*4c40*/  LDL.LU R0, [R1] ;  /* 0x0000000001007983 */ /* 0x0043620000300800 */
[----:B------:R-:W2:Y:S06]  /*4c50*/  MUFU.EX2 R164, R164 ;  /* 0x000000a400a47308 */ /* 0x000eac0000000800 */
[C---:B------:R-:W-:Y:S04]  /*4c60*/  HMMA.16816.F32 R24, R140.reuse, R144, R24 ;  /* 0x000000908c18723c */ /* 0x040fe80000001818 */
[----:B------:R1:W-:Y:S04]  /*4c70*/  MUFU.EX2 R179, R205 ;  /* 0x000000cd00b37308 */ /* 0x0003e80000000800 */
[-C--:B------:R-:W-:Y:S06]  /*4c80*/  HMMA.16816.F32 R28, R140, R146.reuse, R28 ;  /* 0x000000928c1c723c */ /* 0x080fec000000181c */
[----:B------:R-:W2:Y:S02]  /*4c90*/  MUFU.EX2 R165, R165 ;  /* 0x000000a500a57308 */ /* 0x000ea40000000800 */
[C---:B------:R-:W-:Y:S01]  /*4ca0*/  HMMA.16816.F32 R32, R132.reuse, R146, R32 ;  /* 0x000000928420723c */ /* 0x040fe20000001820 */
[----:B------:R-:W-:Y:S07]  /*4cb0*/  LDSM.16.M88.4 R144, [R152] ;  /* 0x000000009890783b */ /* 0x000fee0000000200 */
[-C--:B------:R-:W-:Y:S01]  /*4cc0*/  HMMA.16816.F32 R36, R132, R148.reuse, R36 ;  /* 0x000000948424723c */ /* 0x080fe20000001824 */
[----:B------:R-:W-:Y:S01]  /*4cd0*/  LDSM.16.M88.4 R152, [R152+0x2000] ;  /* 0x002000009898783b */ /* 0x000fe20000000200 */
[----:B------:R-:W2:Y:S02]  /*4ce0*/  MUFU.EX2 R166, R166 ;  /* 0x000000a600a67308 */ /* 0x000ea40000000800 */
[----:B-1----:R-:W-:Y:S04]  /*4cf0*/  IMAD.MOV.U32 R205, RZ, RZ, 0x40 ;  /* 0x00000040ffcd7424 */ /* 0x002fe800078e00ff */
[C---:B------:R-:W-:Y:S04]  /*4d00*/  HMMA.16816.F32 R40, R140.reuse, R148, R40 ;  /* 0x000000948c28723c */ /* 0x040fe80000001828 */
[----:B------:R-:W-:Y:S04]  /*4d10*/  MUFU.EX2 R167, R167 ;  /* 0x000000a700a77308 */ /* 0x000fe80000000800 */
[-C--:B------:R-:W-:Y:S06]  /*4d20*/  HMMA.16816.F32 R44, R140, R150.reuse, R44 ;  /* 0x000000968c2c723c */ /* 0x080fec000000182c */
[----:B------:R-:W-:Y:S02]  /*4d30*/  MUFU.EX2 R168, R168 ;  /* 0x000000a800a87308 */ /* 0x000fe40000000800 */
[C---:B------:R-:W-:Y:S01]  /*4d40*/  HMMA.16816.F32 R48, R132.reuse, R150, R48 ;  /* 0x000000968430723c */ /* 0x040fe20000001830 */
[----:B------:R-:W1:Y:S07]  /*4d50*/  LDSM.16.M88.4 R148, [R2+0x4080] ;  /* 0x004080000294783b */ /* 0x000e6e0000000200 */
[-C--:B---3--:R-:W-:Y:S01]  /*4d60*/  HMMA.16816.F32 R52, R132, R136.reuse, R52 ;  /* 0x000000888434723c */ /* 0x088fe20000001834 */
[----:B------:R-:W-:Y:S07]  /*4d70*/  MUFU.EX2 R237, R237 ;  /* 0x000000ed00ed7308 */ /* 0x000fee0000000800 */
[C---:B------:R-:W-:Y:S03]  /*4d80*/  HMMA.16816.F32 R56, R140.reuse, R136, R56 ;  /* 0x000000888c38723c */ /* 0x040fe60000001838 */
[----:B------:R-:W3:Y:S05]  /*4d90*/  MUFU.EX2 R236, R236 ;  /* 0x000000ec00ec7308 */ /* 0x000eea0000000800 */
[-C--:B------:R-:W-:Y:S01]  /*4da0*/  HMMA.16816.F32 R60, R140, R138.reuse, R60 ;  /* 0x0000008a8c3c723c */ /* 0x080fe2000000183c */
[----:B------:R-:W-:Y:S04]  /*4db0*/  LDSM.16.M88.4 R140, [R2+0x7080] ;  /* 0x00708000028c783b */ /* 0x000fe80000000200 */
[----:B------:R-:W-:Y:S03]  /*4dc0*/  MUFU.EX2 R239, R239 ;  /* 0x000000ef00ef7308 */ /* 0x000fe60000000800 */
[----:B------:R-:W-:Y:S01]  /*4dd0*/  HMMA.16816.F32 R64, R132, R138, R64 ;  /* 0x0000008a8440723c */ /* 0x000fe20000001840 */
[----:B------:R-:W2:Y:S06]  /*4de0*/  LDSM.16.M88.4 R132, [R2+0x5080] ;  /* 0x005080000284783b */ /* 0x000eac0000000200 */
[----:B------:R-:W2:Y:S01]  /*4df0*/  MUFU.EX2 R234, R234 ;  /* 0x000000ea00ea7308 */ /* 0x000ea20000000800 */
[-C--:B-1----:R-:W-:Y:S01]  /*4e00*/  HMMA.16816.F32 R4, R144, R148.reuse, R4 ;  /* 0x000000949004723c */ /* 0x082fe20000001804 */
[----:B------:R-:W1:Y:S07]  /*4e10*/  LDSM.16.M88.4 R136, [R2+0x6080] ;  /* 0x006080000288783b */ /* 0x000e6e0000000200 */
[C---:B------:R-:W-:Y:S01]  /*4e20*/  HMMA.16816.F32 R8, R152.reuse, R148, R8 ;  /* 0x000000949808723c */ /* 0x040fe20000001808 */
[----:B------:R-:W-:Y:S06]  /*4e30*/  MUFU.EX2 R233, R233 ;  /* 0x000000e900e97308 */ /* 0x000fec0000000800 */
[----:B------:R-:W-:Y:S01]  /*4e40*/  IMAD.U32 R148, RZ, RZ, UR5 ;  /* 0x00000005ff947e24 */ /* 0x000fe2000f8e00ff */
[-C--:B------:R-:W-:Y:S03]  /*4e50*/  HMMA.16816.F32 R12, R152, R150.reuse, R12 ;  /* 0x00000096980c723c */ /* 0x080fe6000000180c */
[----:B------:R-:W1:Y:S01]  /*4e60*/  MUFU.EX2 R232, R232 ;  /* 0x000000e800e87308 */ /* 0x000e620000000800 */
[----:B------:R-:W-:Y:S04]  /*4e70*/  IMAD R148, R148, 0x80, R200 ;  /* 0x0000008094947824 */ /* 0x000fe800078e02c8 */
[C---:B------:R-:W-:Y:S01]  /*4e80*/  HMMA.16816.F32 R16, R144.reuse, R150, R16 ;  /* 0x000000969010723c */ /* 0x040fe20000001810 */
[----:B------:R-:W3:Y:S04]  /*4e90*/  LDS R149, [R148.X4+0x18480] ;  /* 0x0184800094957984 */ /* 0x000ee80000004800 */
[----:B------:R-:W-:Y:S03]  /*4ea0*/  MUFU.EX2 R169, R169 ;  /* 0x000000a900a97308 */ /* 0x000fe60000000800 */
[-C--:B--2---:R-:W-:Y:S07]  /*4eb0*/  HMMA.16816.F32 R20, R144, R132.reuse, R20 ;  /* 0x000000849014723c */ /* 0x084fee0000001814 */
[----:B------:R-:W-:Y:S01]  /*4ec0*/  MUFU.EX2 R170, R170 ;  /* 0x000000aa00aa7308 */ /* 0x000fe20000000800 */
[C---:B------:R-:W-:Y:S08]  /*4ed0*/  HMMA.16816.F32 R24, R152.reuse, R132, R24 ;  /* 0x000000849818723c */ /* 0x040ff00000001818 */
[-C--:B------:R-:W-:Y:S01]  /*4ee0*/  HMMA.16816.F32 R28, R152, R134.reuse, R28 ;  /* 0x00000086981c723c */ /* 0x080fe2000000181c */
[----:B------:R-:W2:Y:S07]  /*4ef0*/  MUFU.EX2 R250, R250 ;  /* 0x000000fa00fa7308 */ /* 0x000eae0000000800 */
[C---:B------:R-:W-:Y:S03]  /*4f00*/  HMMA.16816.F32 R32, R144.reuse, R134, R32 ;  /* 0x000000869020723c */ /* 0x040fe60000001820 */
[----:B------:R-:W-:Y:S05]  /*4f10*/  MUFU.EX2 R171, R171 ;  /* 0x000000ab00ab7308 */ /* 0x000fea0000000800 */
[-C--:B-1----:R-:W-:Y:S04]  /*4f20*/  HMMA.16816.F32 R36, R144, R136.reuse, R36 ;  /* 0x000000889024723c */ /* 0x082fe80000001824 */
[--C-:B---3--:R-:W-:Y:S01]  /*4f30*/  FADD.FTZ R5, R5, -R149.reuse ;  /* 0x8000009505057221 */ /* 0x108fe20000010000 */
[----:B------:R-:W-:Y:S01]  /*4f40*/  MUFU.EX2 R172, R172 ;  /* 0x000000ac00ac7308 */ /* 0x000fe20000000800 */
[--C-:B------:R-:W-:Y:S02]  /*4f50*/  FADD.FTZ R4, R4, -R149.reuse ;  /* 0x8000009504047221 */ /* 0x100fe40000010000 */
[C---:B------:R-:W-:Y:S04]  /*4f60*/  HMMA.16816.F32 R40, R152.reuse, R136, R40 ;  /* 0x000000889828723c */ /* 0x040fe80000001828 */
[----:B----4-:R-:W-:Y:S01]  /*4f70*/  FMUL.FTZ R4, R156, R4 ;  /* 0x000000049c047220 */ /* 0x010fe20000410000 */
[C---:B------:R-:W-:Y:S01]  /*4f80*/  F2FP.PACK_AB R156, R157.reuse, R156 ;  /* 0x0000009c9d9c723e */ /* 0x040fe200000000ff */
[----:B------:R-:W-:Y:S01]  /*4f90*/  FMUL.FTZ R157, R157, R5 ;  /* 0x000000059d9d7220 */ /* 0x000fe20000410000 */
[----:B------:R-:W-:Y:S01]  /*4fa0*/  MUFU.EX2 R248, R248 ;  /* 0x000000f800f87308 */ /* 0x000fe20000000800 */
[----:B------:R-:W1:Y:S01]  /*4fb0*/  LDS R5, [R148.X4+0x184a0] ;  /* 0x0184a00094057984 */ /* 0x000e620000004800 */
[-C--:B------:R-:W-:Y:S03]  /*4fc0*/  HMMA.16816.F32 R44, R152, R138.reuse, R44 ;  /* 0x0000008a982c723c */ /* 0x080fe6000000182c */
[--C-:B------:R-:W-:Y:S01]  /*4fd0*/  FADD.FTZ R16, R16, -R149.reuse ;  /* 0x8000009510107221 */ /* 0x100fe20000010000 */
[----:B------:R-:W-:Y:S01]  /*4fe0*/  F2FP.PACK_AB R4, R157, R4 ;  /* 0x000000049d04723e */ /* 0x000fe200000000ff */
[--C-:B------:R-:W-:Y:S02]  /*4ff0*/  FADD.FTZ R20, R20, -R149.reuse ;  /* 0x8000009514147221 */ /* 0x100fe40000010000 */
[----:B------:R-:W-:Y:S01]  /*5000*/  FMUL.FTZ R16, R158, R16 ;  /* 0x000000109e107220 */ /* 0x000fe20000410000 */
[C---:B------:R-:W-:Y:S01]  /*5010*/  HMMA.16816.F32 R48, R144.reuse, R138, R48 ;  /* 0x0000008a9030723c */ /* 0x040fe20000001830 */
[----:B------:R-:W-:Y:S03]  /*5020*/  MUFU.EX2 R231, R231 ;  /* 0x000000e700e77308 */ /* 0x000fe60000000800 */
[----:B------:R-:W-:Y:S01]  /*5030*/  F2FP.PACK_AB R158, R159, R158 ;  /* 0x0000009e9f9e723e */ /* 0x000fe200000000ff */
[----:B------:R-:W-:Y:S01]  /*5040*/  FMUL.FTZ R20, R161, R20 ;  /* 0x00000014a1147220 */ /* 0x000fe20000410000 */
[----:B------:R-:W-:Y:S01]  /*5050*/  F2FP.PACK_AB R161, R162, R161 ;  /* 0x000000a1a2a1723e */ /* 0x000fe200000000ff */
[--C-:B------:R-:W-:Y:S01]  /*5060*/  FADD.FTZ R32, R32, -R149.reuse ;  /* 0x8000009520207221 */ /* 0x100fe20000010000 */
[-C--:B------:R-:W-:Y:S03]  /*5070*/  HMMA.16816.F32 R52, R144, R140.reuse, R52 ;  /* 0x0000008c9034723c */ /* 0x080fe60000001834 */
[----:B------:R-:W3:Y:S01]  /*5080*/  MUFU.EX2 R230, R230 ;  /* 0x000000e600e67308 */ /* 0x000ee20000000800 */
[----:B------:R-:W-:Y:S01]  /*5090*/  FMUL.FTZ R32, R163, R32 ;  /* 0x00000020a3207220 */ /* 0x000fe20000410000 */
[----:B------:R-:W-:Y:S01]  /*50a0*/  F2FP.PACK_AB R163, R164, R163 ;  /* 0x000000a3a4a3723e */ /* 0x000fe200000000ff */
[--C-:B------:R-:W-:Y:S02]  /*50b0*/  FADD.FTZ R36, R36, -R149.reuse ;  /* 0x8000009524247221 */ /* 0x100fe40000010000 */
[C---:B------:R-:W-:Y:S04]  /*50c0*/  HMMA.16816.F32 R56, R152.reuse, R140, R56 ;  /* 0x0000008c9838723c */ /* 0x040fe80000001838 */
[----:B------:R-:W-:Y:S01]  /*50d0*/  FMUL.FTZ R36, R165, R36 ;  /* 0x00000024a5247220 */ /* 0x000fe20000410000 */
[----:B------:R-:W-:Y:S01]  /*50e0*/  F2FP.PACK_AB R165, R166, R165 ;  /* 0x000000a5a6a5723e */ /* 0x000fe200000000ff */
[----:B------:R-:W-:Y:S01]  /*50f0*/  MUFU.EX2 R222, R222 ;  /* 0x000000de00de7308 */ /* 0x000fe20000000800 */
[--C-:B------:R-:W-:Y:S01]  /*5100*/  FADD.FTZ R17, R17, -R149.reuse ;  /* 0x8000009511117221 */ /* 0x100fe20000010000 */
[-C--:B------:R-:W-:Y:S04]  /*5110*/  HMMA.16816.F32 R60, R152, R142.reuse, R60 ;  /* 0x0000008e983c723c */ /* 0x080fe8000000183c */
[----:B------:R-:W-:Y:S01]  /*5120*/  FADD.FTZ R48, R48, -R149 ;  /* 0x8000009530307221 */ /* 0x000fe20000010000 */
[----:B------:R-:W-:Y:S01]  /*5130*/  IADD3 R140, R186, UR4, RZ ;  /* 0x00000004ba8c7c10 */ /* 0x000fe2000fffe0ff */
[----:B------:R-:W-:Y:S02]  /*5140*/  FMUL.FTZ R17, R159, R17 ;  /* 0x000000119f117220 */ /* 0x000fe40000410000 */
[--C-:B-1----:R-:W-:Y:S01]  /*5150*/  FADD.FTZ R6, R6, -R5.reuse ;  /* 0x8000000506067221 */ /* 0x102fe20000010000 */
[----:B------:R-:W-:Y:S01]  /*5160*/  HMMA.16816.F32 R64, R144, R142, R64 ;  /* 0x0000008e9040723c */ /* 0x000fe20000001840 */
[----:B------:R-:W1:Y:S03]  /*5170*/  MUFU.EX2 R221, R221 ;  /* 0x000000dd00dd7308 */ /* 0x000e660000000800 */
        /* <DEDUP_REMOVED lines=8> */
[----:B------:R-:W4:Y:S01]  /*5200*/  LDS R7, [R148.X4+0x18580] ;  /* 0x0185800094077984 */ /* 0x000f220000004800 */
[----:B------:R-:W-:Y:S02]  /*5210*/  IMAD.SHL.U32 R144, R187, 0x2, RZ ;  /* 0x00000002bb907824 */ /* 0x000fe400078e00ff */
[----:B------:R-:W-:Y:S01]  /*5220*/  FMUL.FTZ R18, R175, R18 ;  /* 0x00000012af127220 */ /* 0x000fe20000410000 */
[----:B------:R-:W1:Y:S01]  /*5230*/  LDS R148, [R148.X4+0x185a0] ;  /* 0x0185a00094947984 */ /* 0x000e620000004800 */
        /* <DEDUP_REMOVED lines=24> */
[--C-:B----4-:R-:W-:Y:S02]  /*53c0*/  FADD.FTZ R8, R8, -R7.reuse ;  /* 0x8000000708087221 */ /* 0x110fe40000010000 */
        /* <DEDUP_REMOVED lines=15> */
[----:B-1----:R-:W-:Y:S01]  /*54c0*/  F2FP.PACK_AB R5, R215, R216 ;  /* 0x000000d8d705723e */ /* 0x002fe200000000ff */
        /* <DEDUP_REMOVED lines=33> */
[----:B--2---:R-:W-:Y:S01]  /*56e0*/  FMUL.FTZ R55, R250, R55 ;  /* 0x00000037fa377220 */ /* 0x004fe20000410000 */
        /* <DEDUP_REMOVED lines=20> */
[----:B----4-:R-:W-:Y:S01]  /*5830*/  F2FP.PACK_AB R5, R229, R212 ;  /* 0x000000d4e505723e */ /* 0x010fe200000000ff */
        /* <DEDUP_REMOVED lines=300> */
.L_x_1236:
        /* <DEDUP_REMOVED lines=290> */
.L_x_1216:
[----:B------:R-:W-:Y:S05]  /*7d20*/  @P1 EXIT ;  /* 0x000000000000194d */ /* 0x000fea0003800000 */
[----:B------:R-:W-:Y:S01]  /*7d30*/  MOV R0, 0x1 ;  /* 0x0000000100007802 */ /* 0x000fe20000000f00 */
[----:B------:R-:W-:Y:S01]  /*7d40*/  USHF.L.U32 UR5, UR22, 0xd, URZ ;  /* 0x0000000d16057899 */ /* 0x000fe2000800063f */
[----:B------:R-:W-:Y:S02]  /*7d50*/  BAR.SYNC.DEFER_BLOCKING 0x1, 0x100 ;  /* 0x0044000000007b1d */ /* 0x000fe40000010000 */
[----:B------:R-:W-:Y:S01]  /*7d60*/  ISETP.NE.AND P1, PT, R0, c[0x0][0x338], PT ;  /* 0x0000ce0000007a0c */ /* 0x000fe20003f25270 */
[----:B------:R-:W-:-:S02]  /*7d70*/  USHF.R.S32.HI UR4, URZ, 0x1f, UR5 ;  /* 0x0000001f3f047899 */ /* 0x000fc40008011405 */
[C---:B------:R-:W-:Y:S01]  /*7d80*/  IADD3 R4, P0, R190.reuse, UR5, RZ ;  /* 0x00000005be047c10 */ /* 0x040fe2000ff1e0ff */
[----:B------:R-:W1:Y:S03]  /*7d90*/  S2R R0, SR_CTAID.Z ;  /* 0x0000000000007919 */ /* 0x000e660000002700 */
[----:B------:R-:W-:-:S06]  /*7da0*/  LEA.HI.X.SX32 R5, R190, UR4, 0x1, P0 ;  /* 0x00000004be057c11 */ /* 0x000fcc00080f0eff */
        /* <DEDUP_REMOVED lines=9> */
[----:B-1----:R-:W-:Y:S02]  /*7e40*/  SHF.R.S32.HI R3, RZ, 0x1f, R0 ;  /* 0x0000001fff037819 */ /* 0x002fe40000011400 */
        /* <DEDUP_REMOVED lines=79> */
.L_x_1238:
        /* <DEDUP_REMOVED lines=12> */
.L_x_1837:


//--------------------- .text._ZN7cutlass13device_kernelIN5flash19enable_sm80_to_sm89INS1_16FlashAttnBwdSm80INS1_25CollectiveMainloopBwdSm80ILi2ELi2EN4cute5tupleIJNS5_1CILi128EEES8_NS7_ILi64EEEEEENS_6half_tEfNS_4arch4Sm80ELb0ELb1ELb0ELb0ELb1ELb0ELb0ELb0ELi2ELi4ELi4ELi4ELb0EEENS1_24CollectiveEpilogueBwdGQAISA_fSD_Li256ELb0ELb1EEENS1_19SingleTileSchedulerILb0ELb0ELb0ELi128EEEEEEEEEvNT_6ParamsE --------------------------
	.section	.text._ZN7cutlass13device_kernelIN5flash19enable_sm80_to_sm89INS1_16FlashAttnBwdSm80INS1_25CollectiveMainloopBwdSm80ILi2ELi2EN4cute5tupleIJNS5_1CILi128EEES8_NS7_ILi64EEEEEENS_6half_tEfNS_4arch4Sm80ELb0ELb1ELb0ELb0ELb1ELb0ELb0ELb0ELi2ELi4ELi4ELi4ELb0EEENS1_24CollectiveEpilogueBwdGQAISA_fSD_Li256ELb0ELb1EEENS1_19SingleTileSchedulerILb0ELb0ELb0ELi128EEEEEEEEEvNT_6ParamsE,"ax",@progbits
	.sectioninfo	@"SHI_REGISTERS=255"
	.align	128
.text._ZN7cutlass13device_kernelIN5flash19enable_sm80_to_sm89INS1_16FlashAttnBwdSm80INS1_25CollectiveMainloopBwdSm80ILi2ELi2EN4cute5tupleIJNS5_1CILi128EEES8_NS7_ILi64EEEEEENS_6half_tEfNS_4arch4Sm80ELb0ELb1ELb0ELb0ELb1ELb0ELb0ELb0ELi2ELi4ELi4ELi4ELb0EEENS1_24CollectiveEpilogueBwdGQAISA_fSD_Li256ELb0ELb1EEENS1_19SingleTileSchedulerILb0ELb0ELb0ELi128EEEEEEEEEvNT_6ParamsE:
        .type           _ZN7cutlass13device_kernelIN5flash19enable_sm80_to_sm89INS1_16FlashAttnBwdSm80INS1_25CollectiveMainloopBwdSm80ILi2ELi2EN4cute5tupleIJNS5_1CILi128EEES8_NS7_ILi64EEEEEENS_6half_tEfNS_4arch4Sm80ELb0ELb1ELb0ELb0ELb1ELb0ELb0ELb0ELi2ELi4ELi4ELi4ELb0EEENS1_24CollectiveEpilogueBwdGQAISA_fSD_Li256ELb0ELb1EEENS1_19SingleTileSchedulerILb0ELb0ELb0ELi128EEEEEEEEEvNT_6ParamsE,@function
        .size           _ZN7cutlass13device_kernelIN5flash19enable_sm80_to_sm89INS1_16FlashAttnBwdSm80INS1_25CollectiveMainloopBwdSm80ILi2ELi2EN4cute5tupleIJNS5_1CILi128EEES8_NS7_ILi64EEEEEENS_6half_tEfNS_4arch4Sm80ELb0ELb1ELb0ELb0ELb1ELb0ELb0ELb0ELi2ELi4ELi4ELi4ELb0EEENS1_24CollectiveEpilogueBwdGQAISA_fSD_Li256ELb0ELb1EEENS1_19SingleTileSchedulerILb0ELb0ELb0ELi128EEEEEEEEEvNT_6ParamsE,(.L_x_1838 - _ZN7cutlass13device_kernelIN5flash19enable_sm80_to_sm89INS1_16FlashAttnBwdSm80INS1_25CollectiveMainloopBwdSm80ILi2ELi2EN4cute5tupleIJNS5_1CILi128EEES8_NS7_ILi64EEEEEENS_6half_tEfNS_4arch4Sm80ELb0ELb1ELb0ELb0ELb1ELb0ELb0ELb0ELi2ELi4ELi4ELi4ELb0EEENS1_24CollectiveEpilogueBwdGQAISA_fSD_Li256ELb0ELb1EEENS1_19SingleTileSchedulerILb0ELb0ELb0ELi128EEEEEEEEEvNT_6ParamsE)
        .other          _ZN7cutlass13device_kernelIN5flash19enable_sm80_to_sm89INS1_16FlashAttnBwdSm80INS1_25CollectiveMainloopBwdSm80ILi2ELi2EN4cute5tupleIJNS5_1CILi128EEES8_NS7_ILi64EEEEEENS_6half_tEfNS_4arch4Sm80ELb0ELb1ELb0ELb0ELb1ELb0ELb0ELb0ELi2ELi4ELi4ELi4ELb0EEENS1_24CollectiveEpilogueBwdGQAISA_fSD_Li256ELb0ELb1EEENS1_19SingleTileSchedulerILb0ELb0ELb0ELi128EEEEEEEEEvNT_6ParamsE,@"STO_CUDA_ENTRY STV_DEFAULT"
_ZN7cutlass13device_kernelIN5flash19enable_sm80_to_sm89INS1_16FlashAttnBwdSm80INS1_25CollectiveMainloopBwdSm80ILi2ELi2EN4cute5tupleIJNS5_1CILi128EEES8_NS7_ILi64EEEEEENS_6half_tEfNS_4arch4Sm80ELb0ELb1ELb0ELb0ELb1ELb0ELb0ELb0ELi2ELi4ELi4ELi4ELb0EEENS1_24CollectiveEpilogueBwdGQAISA_fSD_Li256ELb0ELb1EEENS1_19SingleTileSchedulerILb0ELb0ELb0ELi128EEEEEEEEEvNT_6ParamsE:
        /* <DEDUP_REMOVED lines=27> */
.L_x_1239:
        /* <DEDUP_REMOVED lines=186> */
[----:B------:R-:W-:Y:S01]  /*0d50*/  USHF.L.U32 UR29, UR6, 0x6, URZ ;  /* 0x00000006061d7899 */ /* 0x000fe2000800063f */
[----:B------:R-:W-:Y:S01]  /*0d60*/  IMAD R5, R56, c[0x0][0x28c], R5 ;  /* 0x0000a30038057a24 */ /* 0x000fe200078e0205 */
[----:B------:R-:W-:Y:S01]  /*0d70*/  USHF.L.U64.HI UR7, UR6, UR30, UR7 ;  /* 0x0000001e06077299 */ /* 0x000fe20008010207 */
[----:B------:R-:W-:Y:S01]  /*0d80*/  IMAD R2, R2, c[0x0][0x210], RZ ;  /* 0x0000840002027a24 */ /* 0x000fe200078e02ff */
[----:B------:R-:W-:Y:S01]  /*0d90*/  IADD3 R189, R7, 0x10080, RZ ;  /* 0x0001008007bd7810 */ /* 0x000fe20007ffe0ff */
[----:B------:R-:W-:Y:S01]  /*0da0*/  IMAD R188, R193, c[0x0][0x208], RZ ;  /* 0x00008200c1bc7a24 */ /* 0x000fe200078e02ff */
[----:B-1----:R-:W-:Y:S01]  /*0db0*/  IADD3 R14, P1, R18, UR23, RZ ;  /* 0x00000017120e7c10 */ /* 0x002fe2000ff3e0ff */
[C---:B------:R-:W-:Y:S01]  /*0dc0*/  IMAD R2, R56.reuse, c[0x0][0x214], R2 ;  /* 0x0000850038027a24 */ /* 0x040fe200078e0202 */
[----:B------:R-:W-:Y:S01]  /*0dd0*/  UMOV UR6, 0x7 ;  /* 0x0000000700067882 */ /* 0x000fe20000000000 */
[----:B------:R-:W-:Y:S01]  /*0de0*/  IMAD.WIDE.U32 R56, R56, c[0x0][0x210], R198 ;  /* 0x0000840038387a25 */ /* 0x000fe200078e00c6 */
[----:B------:R-:W-:-:S02]  /*0df0*/  IADD3.X R15, R19, UR22, RZ, P1, !PT ;  /* 0x00000016130f7c10 */ /* 0x000fc40008ffe4ff */
[----:B------:R-:W-:Y:S01]  /*0e00*/  ISETP.GE.OR P1, PT, R198, c[0x0][0x1cc], !P3 ;  /* 0x00007300c6007a0c */ /* 0x000fe20005f26670 */
[----:B------:R-:W-:Y:S01]  /*0e10*/  IMAD R188, R192, c[0x0][0x20c], R188 ;  /* 0x00008300c0bc7a24 */ /* 0x000fe200078e02bc */
[----:B------:R-:W-:Y:S01]  /*0e20*/  ISETP.GE.OR P3, PT, R198, c[0x0][0x19c], !P3 ;  /* 0x00006700c6007a0c */ /* 0x000fe20005f66670 */
[----:B------:R-:W-:-:S10]  /*0e30*/  IMAD.IADD R2, R57, 0x1, R2 ;  /* 0x0000000139027824 */ /* 0x000fd400078e0202 */
[----:B------:R1:W-:Y:S01]  /*0e40*/  LDGSTS.E.BYPASS.LTC128B.128 [R7+0x6080], [R14.64], !P1 ;  /* 0x060800000e077fae */ /* 0x0003e2000c901d54 */
[----:B------:R-:W-:-:S04]  /*0e50*/  IADD3 R6, P1, R12, UR32, RZ ;  /* 0x000000200c067c10 */ /* 0x000fc8000ff3e0ff */
        /* <DEDUP_REMOVED lines=20> */
[----:B------:R-:W-:Y:S01]  /*0fa0*/  ULDC.64 UR4, c[0x0][0x208] ;  /* 0x0000820000047ab9 */ /* 0x000fe20000000a00 */
[----:B------:R-:W-:Y:S01]  /*0fb0*/  ISETP.GE.AND P5, PT, R198, c[0x0][0x1fc], PT ;  /* 0x00007f00c6007a0c */ /* 0x000fe20003fa6270 */
[----:B------:R-:W-:Y:S02]  /*0fc0*/  UIADD3 UR25, UR33, UR25, URZ ;  /* 0x0000001921197290 */ /* 0x000fe4000fffe03f */
[----:B------:R-:W-:Y:S02]  /*0fd0*/  USHF.L.U64.HI UR5, UR4, UR6, UR5 ;  /* 0x0000000604057299 */ /* 0x000fe40008010205 */
[----:B------:R-:W-:Y:S01]  /*0fe0*/  USHF.L.U32 UR6, UR4, 0x7, URZ ;  /* 0x0000000704067899 */ /* 0x000fe2000800063f */
[----:B-1----:R-:W-:-:S04]  /*0ff0*/  IADD3 R14, P0, R18, UR29, RZ ;  /* 0x0000001d120e7c10 */ /* 0x002fc8000ff1e0ff */
[----:B------:R-:W-:Y:S02]  /*1000*/  IADD3.X R15, R19, UR7, RZ, P0, !PT ;  /* 0x00000007130f7c10 */ /* 0x000fe400087fe4ff */
[----:B--2---:R-:W-:Y:S02]  /*1010*/  IADD3 R10, P1, R14, UR29, RZ ;  /* 0x0000001d0e0a7c10 */ /* 0x004fe4000ff3e0ff */
[----:B------:R-:W-:Y:S01]  /*1020*/  ISETP.LT.OR P0, PT, R0, 0x1, P6 ;  /* 0x000000010000780c */ /* 0x000fe20003701670 */
[----:B------:R1:W-:Y:S01]  /*1030*/  LDGSTS.E.BYPASS.LTC128B.128 [R7+0x2080], [R14.64], !P3 ;  /* 0x020800000e077fae */ /* 0x0003e2000d901d54 */
[----:B------:R-:W-:Y:S02]  /*1040*/  ISETP.GE.OR P3, PT, R198, c[0x0][0x19c], !P2 ;  /* 0x00006700c6007a0c */ /* 0x000fe40005766670 */
[----:B------:R-:W-:Y:S01]  /*1050*/  IADD3.X R11, R15, UR7, RZ, P1, !PT ;  /* 0x000000070f0b7c10 */ /* 0x000fe20008ffe4ff */
[----:B---3--:R-:W-:Y:S01]  /*1060*/  IMAD.WIDE.U32 R18, R192, c[0x0][0x208], RZ ;  /* 0x00008200c0127a25 */ /* 0x008fe200078e00ff */
[----:B------:R-:W-:-:S03]  /*1070*/  UIMAD UR7, UR5, UR19, URZ ;  /* 0x00000013050772a4 */ /* 0x000fc6000f8e023f */
[----:B------:R-:W-:Y:S01]  /*1080*/  IMAD.IADD R188, R19, 0x1, R188 ;  /* 0x0000000113bc7824 */ /* 0x000fe200078e02bc */
[----:B------:R-:W-:-:S03]  /*1090*/  UIMAD UR7, UR28, UR6, UR7 ;  /* 0x000000061c0772a4 */ /* 0x000fc6000f8e0207 */
[----:B------:R-:W-:Y:S02]  /*10a0*/  ULDC UR28, c[0x0][0x20c] ;  /* 0x00008300001c7ab9 */ /* 0x000fe40000000800 */
[----:B------:R2:W-:Y:S01]  /*10b0*/  LDGSTS.E.BYPASS.LTC128B.128 [R7+0x3080], [R10.64], !P3 ;  /* 0x030800000a077fae */ /* 0x0005e2000d901d54 */
[----:B------:R-:W-:Y:S01]  /*10c0*/  ISETP.LT.OR P3, PT, R0, 0x21, P6 ;  /* 0x000000210000780c */ /* 0x000fe20003761670 */
[----:B------:R-:W-:Y:S02]  /*10d0*/  USHF.L.U64.HI UR30, UR4, UR30, UR28 ;  /* 0x0000001e041e7299 */ /* 0x000fe4000801021c */
        /* <DEDUP_REMOVED lines=16> */
[----:B------:R-:W-:Y:S01]  /*11e0*/  USHF.L.U32 UR7, UR4, 0x6, URZ ;  /* 0x0000000604077899 */ /* 0x000fe2000800063f */
[----:B------:R-:W-:Y:S01]  /*11f0*/  IADD3 R20, P1, R22, UR23, RZ ;  /* 0x0000001716147c10 */ /* 0x000fe2000ff3e0ff */
[----:B------:R-:W-:Y:S01]  /*1200*/  UIADD3 UR4, UR19, 0x1, URZ ;  /* 0x0000000113047890 */ /* 0x000fe2000fffe03f */
[----:B------:R-:W-:-:S02]  /*1210*/  ISETP.LT.OR P3, PT, R0, 0x41, P6 ;  /* 0x000000410000780c */ /* 0x000fc40003761670 */
[----:B------:R-:W-:Y:S01]  /*1220*/  IADD3.X R21, R23, UR22, RZ, P1, !PT ;  /* 0x0000001617157c10 */ /* 0x000fe20008ffe4ff */
[----:B------:R-:W-:Y:S01]  /*1230*/  UISETP.GE.AND UP0, UPT, UR4, UR13, UPT ;  /* 0x0000000d0400728c */ /* 0x000fe2000bf06270 */
[----:B------:R-:W-:Y:S02]  /*1240*/  ISETP.LT.OR P1, PT, R0, 0x1, P5 ;  /* 0x000000010000780c */ /* 0x000fe40002f21670 */
[----:B------:R-:W-:Y:S02]  /*1250*/  LOP3.LUT R183, R183, 0xfffffffe, RZ, 0xc0, !PT ;  /* 0xfffffffeb7b77812 */ /* 0x000fe400078ec0ff */
[----:B------:R-:W-:-:S03]  /*1260*/  LOP3.LUT R11, R11, 0xfffffff0, RZ, 0xc0, !PT ;  /* 0xfffffff00b0b7812 */ /* 0x000fc600078ec0ff */
[----:B------:R-:W-:Y:S01]  /*1270*/  IMAD.IADD R183, R3, 0x1, -R183 ;  /* 0x0000000103b77824 */ /* 0x000fe200078e0ab7 */
[----:B------:R-:W-:Y:S01]  /*1280*/  LEA.HI R3, R9, R190, RZ, 0x5 ;  /* 0x000000be09037211 */ /* 0x000fe200078f28ff */
[----:B------:R2:W-:Y:S01]  /*1290*/  LDGSTS.E.BYPASS.LTC128B.128 [R7+0xa080], [R22.64], !P3 ;  /* 0x0a08000016077fae */ /* 0x0005e2000d901d54 */
[----:B------:R-:W-:Y:S01]  /*12a0*/  IMAD.IADD R11, R190, 0x1, -R11 ;  /* 0x00000001be0b7824 */ /* 0x000fe200078e0a0b */
[C---:B------:R-:W-:Y:S01]  /*12b0*/  ISETP.LT.OR P3, PT, R0.reuse, 0x41, P5 ;  /* 0x000000410000780c */ /* 0x040fe20002f61670 */
        /* <DEDUP_REMOVED lines=87> */
.L_x_1242:
[----:B--2---:R-:W-:Y:S05]  /*1830*/  BSYNC B0 ;  /* 0x0000000000007941 */ /* 0x004fea0003800000 */
.L_x_1241:
        /* <DEDUP_REMOVED lines=44> */
[----:B------:R-:W-:Y:S01]  /*1b00*/  CS2R R126, SRZ ;  /* 0x00000000007e7805 */ /* 0x000fe2000001ff00 */
[----:B------:R-:W-:Y:S01]  /*1b10*/  LEA.HI R202, R11, R11, RZ, 0x1 ;  /* 0x0000000b0bca7211 */ /* 0x000fe200078f08ff */
[----:B------:R-:W-:Y:S01]  /*1b20*/  CS2R R124, SRZ ;  /* 0x00000000007c7805 */ /* 0x000fe2000001ff00 */
[----:B------:R-:W-:Y:S01]  /*1b30*/  R2P PR, R8, 0x6 ;  /* 0x0000000608007804 */ /* 0x000fe20000000000 */
[----:B------:R-:W-:Y:S01]  /*1b40*/  CS2R R130, SRZ ;  /* 0x0000000000827805 */ /* 0x000fe2000001ff00 */
[----:B------:R-:W-:Y:S01]  /*1b50*/  SHF.R.U32.HI R8, RZ, 0x3, R5 ;  /* 0x00000003ff087819 */ /* 0x000fe20000011605 */
[----:B------:R-:W-:Y:S01]  /*1b60*/  CS2R R128, SRZ ;  /* 0x0000000000807805 */ /* 0x000fe2000001ff00 */
[C---:B------:R-:W-:Y:S01]  /*1b70*/  LEA.HI.SX32 R197, R7.reuse, R13, 0x1e ;  /* 0x0000000d07c57211 */ /* 0x040fe200078ff2ff */
        /* <DEDUP_REMOVED lines=68> */
.L_x_1261:
        /* <DEDUP_REMOVED lines=123> */
.L_x_1245:
[----:B------:R-:W-:Y:S04]  /*2770*/  MOV R132, 0x1 ;  /* 0x0000000100847802 */ /* 0x000fe80000000f00 */
[----:B------:R-:W-:Y:S11]  /*2780*/  ISETP.NE.AND P1, PT, R132, c[0x0][0x2a8], PT ;  /* 0x0000aa0084007a0c */ /* 0x000ff60003f25270 */
[----:B------:R-:W-:Y:S02]  /*2790*/  @!UPT UIADD3 URZ, URZ, URZ, URZ ;  /* 0x0000003f3f3ff290 */ /* 0x000fe4000fffe03f */
[----:B------:R-:W-:Y:S05]  /*27a0*/  @P1 IMAD.HI.U32 R132, R134, c[0x0][0x2ac], RZ ;  /* 0x0000ab0086841a27 */ /* 0x000fea00078e00ff */
[----:B------:R-:W-:Y:S02]  /*27b0*/  @P1 SHF.R.U32.HI R134, RZ, c[0x0][0x2b0], R132 ;  /* 0x0000ac00ff861a19 */ /* 0x000fe40000011684 */
.L_x_1246:
[----:B------:R-:W-:Y:S05]  /*27c0*/  BSYNC B0 ;  /* 0x0000000000007941 */ /* 0x000fea0003800000 */
.L_x_1244:
[----:B------:R-:W-:Y:S04]  /*27d0*/  IMAD.MOV.U32 R132, RZ, RZ, c[0x0][0x2a8] ;  /* 0x0000aa00ff847624 */ /* 0x000fe800078e00ff */
[----:B------:R-:W-:Y:S04]  /*27e0*/  IMAD R134, R134, R132, -UR29 ;  /* 0x8000001d86867e24 */ /* 0x000fe8000f8e0284 */
[----:B------:R-:W-:Y:S05]  /*27f0*/  IMAD.IADD R134, R134, 0x1, -R202 ;  /* 0x0000000186867824 */ /* 0x000fea00078e0aca */
[----:B------:R-:W-:Y:S02]  /*2800*/  IADD3 R132, R134, c[0x0][0x2a8], RZ ;  /* 0x0000aa0086847a10 */ /* 0x000fe40007ffe0ff */
[----:B------:R-:W-:Y:S02]  /*2810*/  IMNMX R215, R215, R134, !PT ;  /* 0x00000086d7d77217 */ /* 0x000fe40007800200 */
[----:B------:R-:W-:Y:S02]  /*2820*/  IMNMX R214, R214, R132, PT ;  /* 0x00000084d6d67217 */ /* 0x000fe40003800200 */
.L_x_1243:
        /* <DEDUP_REMOVED lines=19> */
.L_x_1249:
[----:B------:R-:W-:Y:S04]  /*2960*/  MOV R132, 0x1 ;  /* 0x0000000100847802 */ /* 0x000fe80000000f00 */
[----:B------:R-:W-:Y:S11]  /*2970*/  ISETP.NE.AND P1, PT, R132, c[0x0][0x2a8], PT ;  /* 0x0000aa0084007a0c */ /* 0x000ff60003f25270 */
[----:B------:R-:W-:Y:S02]  /*2980*/  @!UPT UIADD3 URZ, URZ, URZ, URZ ;  /* 0x0000003f3f3ff290 */ /* 0x000fe4000fffe03f */
[----:B------:R-:W-:Y:S05]  /*2990*/  @P1 IMAD.HI.U32 R132, R134, c[0x0][0x2ac], RZ ;  /* 0x0000ab0086841a27 */ /* 0x000fea00078e00ff */
[----:B------:R-:W-:Y:S02]  /*29a0*/  @P1 SHF.R.U32.HI R134, RZ, c[0x0][0x2b0], R132 ;  /* 0x0000ac00ff861a19 */ /* 0x000fe40000011684 */
.L_x_1250:
[----:B------:R-:W-:Y:S05]  /*29b0*/  BSYNC B0 ;  /* 0x0000000000007941 */ /* 0x000fea0003800000 */
.L_x_1248:
[----:B------:R-:W-:Y:S04]  /*29c0*/  IMAD.MOV.U32 R132, RZ, RZ, c[0x0][0x2a8] ;  /* 0x0000aa00ff847624 */ /* 0x000fe800078e00ff */
[----:B------:R-:W-:Y:S04]  /*29d0*/  IMAD R134, R134, R132, -UR29 ;  /* 0x8000001d86867e24 */ /* 0x000fe8000f8e0284 */
[----:B------:R-:W-:Y:S05]  /*29e0*/  IMAD.IADD R134, R134, 0x1, -R202 ;  /* 0x0000000186867824 */ /* 0x000fea00078e0aca */
[----:B------:R-:W-:Y:S02]  /*29f0*/  IADD3 R132, R134, c[0x0][0x2a8], RZ ;  /* 0x0000aa0086847a10 */ /* 0x000fe40007ffe0ff */
[----:B------:R-:W-:Y:S02]  /*2a00*/  IMNMX R213, R213, R134, !PT ;  /* 0x00000086d5d57217 */ /* 0x000fe40007800200 */
[----:B------:R-:W-:Y:S02]  /*2a10*/  IMNMX R212, R212, R132, PT ;  /* 0x00000084d4d47217 */ /* 0x000fe40003800200 */
.L_x_1247:
        /* <DEDUP_REMOVED lines=19> */
.L_x_1253:
[----:B------:R-:W-:Y:S04]  /*2b50*/  MOV R132, 0x1 ;  /* 0x0000000100847802 */ /* 0x000fe80000000f00 */
[----:B------:R-:W-:Y:S11]  /*2b60*/  ISETP.NE.AND P1, PT, R132, c[0x0][0x2a8], PT ;  /* 0x0000aa0084007a0c */ /* 0x000ff60003f25270 */
[----:B------:R-:W-:Y:S02]  /*2b70*/  @!UPT UIADD3 URZ, URZ, URZ, URZ ;  /* 0x0000003f3f3ff290 */ /* 0x000fe4000fffe03f */
[----:B------:R-:W-:Y:S05]  /*2b80*/  @P1 IMAD.HI.U32 R132, R134, c[0x0][0x2ac], RZ ;  /* 0x0000ab0086841a27 */ /* 0x000fea00078e00ff */
[----:B------:R-:W-:Y:S02]  /*2b90*/  @P1 SHF.R.U32.HI R134, RZ, c[0x0][0x2b0], R132 ;  /* 0x0000ac00ff861a19 */ /* 0x000fe40000011684 */
.L_x_1254:
[----:B------:R-:W-:Y:S05]  /*2ba0*/  BSYNC B0 ;  /* 0x0000000000007941 */ /* 0x000fea0003800000 */
.L_x_1252:
[----:B------:R-:W-:Y:S04]  /*2bb0*/  IMAD.MOV.U32 R132, RZ, RZ, c[0x0][0x2a8] ;  /* 0x0000aa00ff847624 */ /* 0x000fe800078e00ff */
[----:B------:R-:W-:Y:S04]  /*2bc0*/  IMAD R134, R134, R132, -UR29 ;  /* 0x8000001d86867e24 */ /* 0x000fe8000f8e0284 */
[----:B------:R-:W-:Y:S05]  /*2bd0*/  IMAD.IADD R134, R134, 0x1, -R202 ;  /* 0x0000000186867824 */ /* 0x000fea00078e0aca */
[----:B------:R-:W-:Y:S02]  /*2be0*/  IADD3 R132, R134, c[0x0][0x2a8], RZ ;  /* 0x0000aa0086847a10 */ /* 0x000fe40007ffe0ff */
[----:B------:R-:W-:Y:S02]  /*2bf0*/  IMNMX R238, R238, R134, !PT ;  /* 0x00000086eeee7217 */ /* 0x000fe40007800200 */
[----:B------:R-:W-:Y:S02]  /*2c00*/  IMNMX R236, R236, R132, PT ;  /* 0x00000084ecec7217 */ /* 0x000fe40003800200 */
.L_x_1251:
        /* <DEDUP_REMOVED lines=19> */
.L_x_1257:
[----:B------:R-:W-:Y:S04]  /*2d40*/  MOV R132, 0x1 ;  /* 0x0000000100847802 */ /* 0x000fe80000000f00 */
[----:B------:R-:W-:Y:S11]  /*2d50*/  ISETP.NE.AND P0, PT, R132, c[0x0][0x2a8], PT ;  /* 0x0000aa0084007a0c */ /* 0x000ff60003f05270 */
[----:B------:R-:W-:Y:S02]  /*2d60*/  @!UPT UIADD3 URZ, URZ, URZ, URZ ;  /* 0x0000003f3f3ff290 */ /* 0x000fe4000fffe03f */
[----:B------:R-:W-:Y:S05]  /*2d70*/  @P0 IMAD.HI.U32 R132, R133, c[0x0][0x2ac], RZ ;  /* 0x0000ab0085840a27 */ /* 0x000fea00078e00ff */
[----:B------:R-:W-:Y:S02]  /*2d80*/  @P0 SHF.R.U32.HI R133, RZ, c[0x0][0x2b0], R132 ;  /* 0x0000ac00ff850a19 */ /* 0x000fe40000011684 */
.L_x_1258:
[----:B------:R-:W-:Y:S05]  /*2d90*/  BSYNC B0 ;  /* 0x0000000000007941 */ /* 0x000fea0003800000 */
.L_x_1256:
[----:B------:R-:W-:Y:S04]  /*2da0*/  IMAD.MOV.U32 R132, RZ, RZ, c[0x0][0x2a8] ;  /* 0x0000aa00ff847624 */ /* 0x000fe800078e00ff */
[----:B------:R-:W-:Y:S04]  /*2db0*/  IMAD R133, R133, R132, -UR29 ;  /* 0x8000001d85857e24 */ /* 0x000fe8000f8e0284 */
[----:B------:R-:W-:Y:S05]  /*2dc0*/  IMAD.IADD R133, R133, 0x1, -R202 ;  /* 0x0000000185857824 */ /* 0x000fea00078e0aca */
[----:B------:R-:W-:Y:S02]  /*2dd0*/  IADD3 R132, R133, c[0x0][0x2a8], RZ ;  /* 0x0000aa0085847a10 */ /* 0x000fe40007ffe0ff */
[----:B------:R-:W-:Y:S02]  /*2de0*/  IMNMX R237, R237, R133, !PT ;  /* 0x00000085eded7217 */ /* 0x000fe40007800200 */
[----:B------:R-:W-:Y:S02]  /*2df0*/  IMNMX R235, R235, R132, PT ;  /* 0x00000084ebeb7217 */ /* 0x000fe40003800200 */
.L_x_1255:
        /* <DEDUP_REMOVED lines=19> */
[----:B------:R-:W-:Y:S02]  /*2f30*/  USHF.R.S32.HI UR34, URZ, 0x1f, UR33 ;  /* 0x0000001f3f227899 */ /* 0x000fe40008011421 */
[----:B------:R-:W-:Y:S02]  /*2f40*/  ULDC.64 UR6, c[0x0][0x178] ;  /* 0x00005e0000067ab9 */ /* 0x000fe40000000a00 */
[----:B------:R-:W-:Y:S02]  /*2f50*/  UIMAD UR34, UR34, UR6, URZ ;  /* 0x00000006222272a4 */ /* 0x000fe4000f8e023f */
[----:B------:R-:W-:Y:S02]  /*2f60*/  UIMAD.WIDE.U32 UR36, UR33, UR6, URZ ;  /* 0x00000006212472a5 */ /* 0x000fe4000f8e003f */
[----:B------:R-:W-:Y:S02]  /*2f70*/  UIMAD UR6, UR33, -0x80, UR24 ;  /* 0xffffff80210678a4 */ /* 0x000fe4000f8e0218 */
[----:B------:R-:W-:Y:S02]  /*2f80*/  UIMAD UR34, UR33, UR7, UR34 ;  /* 0x00000007212272a4 */ /* 0x000fe4000f8e0222 */
[----:B------:R-:W-:Y:S02]  /*2f90*/  IMAD.U32 R221, RZ, RZ, UR36 ;  /* 0x00000024ffdd7e24 */ /* 0x000fe4000f8e00ff */
[----:B------:R-:W-:Y:S01]  /*2fa0*/  UIADD3 UR34, UR37, UR34, URZ ;  /* 0x0000002225227290 */ /* 0x000fe2000fffe03f */
[----:B--2---:R-:W-:Y:S01]  /*2fb0*/  SHF.R.S32.HI R218, RZ, 0x1f, R217 ;  /* 0x0000001fffda7819 */ /* 0x004fe200000114d9 */
[C---:B------:R-:W-:Y:S04]  /*2fc0*/  IMAD.WIDE.U32 R224, R217.reuse, c[0x0][0x180], R198 ;  /* 0x00006000d9e07a25 */ /* 0x040fe800078e00c6 */
[----:B------:R-:W-:Y:S01]  /*2fd0*/  IMAD R219, R218, c[0x0][0x180], RZ ;  /* 0x00006000dadb7a24 */ /* 0x000fe200078e02ff */
[----:B------:R-:W-:Y:S01]  /*2fe0*/  IADD3 R216, P1, P0, R200, UR16, R224 ;  /* 0x00000010c8d87c10 */ /* 0x000fe2000f83e0e0 */
[----:B------:R-:W-:Y:S02]  /*2ff0*/  @!P4 IMAD R218, R218, c[0x0][0x270], RZ ;  /* 0x00009c00dadaca24 */ /* 0x000fe400078e02ff */
[----:B------:R-:W-:Y:S01]  /*3000*/  IMAD R219, R217, c[0x0][0x184], R219 ;  /* 0x00006100d9db7a24 */ /* 0x000fe200078e02db */
[----:B------:R-:W-:Y:S01]  /*3010*/  LEA R221, P2, R221, R216, 0x7 ;  /* 0x000000d8dddd7211 */ /* 0x000fe200078438ff */
[----:B------:R-:W-:Y:S02]  /*3020*/  IMAD.U32 R224, RZ, RZ, UR19 ;  /* 0x00000013ffe07e24 */ /* 0x000fe4000f8e00ff */
[----:B------:R-:W-:Y:S02]  /*3030*/  IMAD.IADD R219, R225, 0x1, R219 ;  /* 0x00000001e1db7824 */ /* 0x000fe400078e02db */
[----:B------:R-:W-:Y:S01]  /*3040*/  @!P4 IMAD.WIDE.U32 R226, R217, c[0x0][0x270], R194 ;  /* 0x00009c00d9e2ca25 */ /* 0x000fe200078e00c2 */
[----:B------:R-:W-:Y:S02]  /*3050*/  @!P4 LEA R224, R224, 0x80, 0x7 ;  /* 0x00000080e0e0c811 */ /* 0x000fe400078e38ff */
[----:B------:R-:W-:Y:S01]  /*3060*/  IADD3.X R219, R187, UR8, R219, P1, P0 ;  /* 0x00000008bbdb7c10 */ /* 0x000fe20008fe04db */
[----:B------:R-:W-:Y:S01]  /*3070*/  @!P4 IMAD R218, R217, c[0x0][0x274], R218 ;  /* 0x00009d00d9daca24 */ /* 0x000fe200078e02da */
[----:B------:R-:W-:Y:S01]  /*3080*/  @!P4 IADD3 R223, P1, P0, R224, UR14, R226 ;  /* 0x0000000ee0dfcc10 */ /* 0x000fe2000f83e0e2 */
[----:B------:R-:W-:Y:S01]  /*3090*/  IMAD.U32 R217, RZ, RZ, UR36 ;  /* 0x00000024ffd97e24 */ /* 0x000fe2000f8e00ff */
[----:B------:R-:W-:Y:S01]  /*30a0*/  @!P4 SHF.R.S32.HI R224, RZ, 0x1f, R224 ;  /* 0x0000001fffe0c819 */ /* 0x000fe200000114e0 */
[----:B------:R-:W-:Y:S02]  /*30b0*/  IMAD.U32 R216, RZ, RZ, UR34 ;  /* 0x00000022ffd87e24 */ /* 0x000fe4000f8e00ff */
[----:B------:R-:W-:Y:S03]  /*30c0*/  @!P4 IMAD.IADD R218, R227, 0x1, R218 ;  /* 0x00000001e3dac824 */ /* 0x000fe600078e02da */
        /* <DEDUP_REMOVED lines=30> */
.L_x_1259:
[----:B--23--:R-:W-:Y:S01]  /*32b0*/  PLOP3.LUT P0, PT, PT, PT, UP5, 0x80, 0x0 ;  /* 0x000000000000781c */ /* 0x00cfe20003f0f058 */
[----:B------:R2:W-:Y:S01]  /*32c0*/  STL [R1+0x8], R101 ;  /* 0x0000086501007387 */ /* 0x0005e20000100800 */
[----:B------:R-:W-:Y:S02]  /*32d0*/  UIADD3 UR34, UR19, 0x2, URZ ;  /* 0x0000000213227890 */ /* 0x000fe4000fffe03f */
[C---:B------:R-:W-:Y:S01]  /*32e0*/  ISETP.GT.AND P1, PT, R215.reuse, RZ, P0 ;  /* 0x000000ffd700720c */ /* 0x040fe20000724270 */
[----:B------:R-:W-:Y:S01]  /*32f0*/  STL [R1+0x4], R100 ;  /* 0x0000046401007387 */ /* 0x000fe20000100800 */
[----:B------:R-:W-:Y:S01]  /*3300*/  ISETP.GT.AND P2, PT, R215, 0x1, P0 ;  /* 0x00000001d700780c */ /* 0x000fe20000744270 */
[----:B------:R-:W-:Y:S01]  /*3310*/  UISETP.GE.AND UP0, UPT, UR34, UR13, UPT ;  /* 0x0000000d2200728c */ /* 0x000fe2000bf06270 */
[C---:B------:R-:W-:Y:S01]  /*3320*/  ISETP.LT.OR P1, PT, R214.reuse, 0x1, P1 ;  /* 0x00000001d600780c */ /* 0x040fe20000f21670 */
[----:B------:R3:W-:Y:S01]  /*3330*/  STL [R1], R0 ;  /* 0x0000000001007387 */ /* 0x0007e20000100800 */
[----:B------:R-:W-:Y:S02]  /*3340*/  ISETP.LT.OR P2, PT, R214, 0x2, P2 ;  /* 0x00000002d600780c */ /* 0x000fe40001741670 */
[----:B------:R-:W-:Y:S01]  /*3350*/  FSEL R232, R4, -INF , !P1 ;  /* 0xff80000004e87808 */ /* 0x000fe20004800000 */
[----:B------:R-:W0:Y:S01]  /*3360*/  LDGDEPBAR ;  /* 0x00000000000079af */ /* 0x000e220000000000 */
[----:B------:R-:W-:Y:S02]  /*3370*/  ISETP.GT.AND P1, PT, R213, RZ, P0 ;  /* 0x000000ffd500720c */ /* 0x000fe40000724270 */
[----:B------:R-:W-:Y:S01]  /*3380*/  FSEL R231, R5, -INF , !P2 ;  /* 0xff80000005e77808 */ /* 0x000fe20005000000 */
[--C-:B------:R-:W-:Y:S01]  /*3390*/  FFMA.FTZ R232, R232, c[0x0][0x29c], -R211.reuse ;  /* 0x0000a700e8e87a23 */ /* 0x100fe200000108d3 */
[----:B------:R-:W-:Y:S02]  /*33a0*/  ISETP.LT.OR P1, PT, R212, 0x1, P1 ;  /* 0x00000001d400780c */ /* 0x000fe40000f21670 */
        /* <DEDUP_REMOVED lines=16> */
[----:B--2---:R-:W-:Y:S01]  /*34b0*/  FFMA.FTZ R101, R233, c[0x0][0x29c], -R211 ;  /* 0x0000a700e9657a23 */ /* 0x004fe200000108d3 */
[----:B------:R-:W-:Y:S01]  /*34c0*/  ISETP.GT.AND P1, PT, R215, 0x20, P0 ;  /* 0x00000020d700780c */ /* 0x000fe20000724270 */
[--C-:B---3--:R-:W-:Y:S01]  /*34d0*/  FFMA.FTZ R0, R225, c[0x0][0x29c], -R247.reuse ;  /* 0x0000a700e1007a23 */ /* 0x108fe200000108f7 */
        /* <DEDUP_REMOVED lines=158> */
[----:B------:R-:W-:Y:S01]  /*3ec0*/  FFMA.FTZ R252, R34, c[0x0][0x29c], -R247 ;  /* 0x0000a70022fc7a23 */ /* 0x000fe200000108f7 */
[----:B------:R-:W-:Y:S02]  /*3ed0*/  ISETP.LT.OR P1, PT, R235, 0x31, P1 ;  /* 0x00000031eb00780c */ /* 0x000fe40000f21670 */
[----:B------:R-:W-:Y:S01]  /*3ee0*/  FSEL R239, R29, -INF , !P2 ;  /* 0xff8000001def7808 */ /* 0x000fe20005000000 */
[----:B------:R-:W-:Y:S01]  /*3ef0*/  IMAD.MOV.U32 R145, RZ, RZ, R101 ;  /* 0x000000ffff917224 */ /* 0x000fe200078e0065 */
[----:B------:R-:W-:Y:S01]  /*3f00*/  ISETP.GT.AND P2, PT, R237, 0x31, P0 ;  /* 0x00000031ed00780c */ /* 0x000fe20000744270 */
[----:B------:R-:W-:Y:S01]  /*3f10*/  FFMA.FTZ R101, R230, c[0x0][0x29c], -R247 ;  /* 0x0000a700e6657a23 */ /* 0x000fe200000108f7 */
[----:B------:R-:W-:Y:S01]  /*3f20*/  FSEL R213, R30, -INF , !P1 ;  /* 0xff8000001ed57808 */ /* 0x000fe20004800000 */
[--C-:B------:R-:W-:Y:S01]  /*3f30*/  FFMA.FTZ R240, R240, c[0x0][0x29c], -R220.reuse ;  /* 0x0000a700f0f07a23 */ /* 0x100fe200000108dc */
        /* <DEDUP_REMOVED lines=22> */
[--C-:B------:R-:W-:Y:S01]  /*40a0*/  FFMA.FTZ R251, R35, c[0x0][0x29c], -R247.reuse ;  /* 0x0000a70023fb7a23 */ /* 0x100fe200000108f7 */
        /* <DEDUP_REMOVED lines=60> */
[----:B------:R-:W-:Y:S01]  /*4470*/  FFMA.FTZ R236, R50, c[0x0][0x29c], -R247 ;  /* 0x0000a70032ec7a23 */ /* 0x000fe200000108f7 */
[----:B------:R-:W-:Y:S01]  /*4480*/  MUFU.EX2 R241, R241 ;  /* 0x000000f100f17308 */ /* 0x000fe20000000800 */
[--C-:B------:R-:W-:Y:S01]  /*4490*/  FFMA.FTZ R221, R60, c[0x0][0x29c], -R220.reuse ;  /* 0x0000a7003cdd7a23 */ /* 0x100fe200000108dc */
        /* <DEDUP_REMOVED lines=41> */
[-C--:B----4-:R-:W-:Y:S01]  /*4730*/  HMMA.16816.F32 R4, R156, R160.reuse, R4 ;  /* 0x000000a09c04723c */ /* 0x090fe20000001804 */
[----:B------:R-:W-:Y:S04]  /*4740*/  MUFU.EX2 R228, R228 ;  /* 0x000000e400e47308 */ /* 0x000fe80000000800 */
[----:B------:R-:W-:Y:S01]  /*4750*/  IMAD.MOV.U32 R134, RZ, RZ, R101 ;  /* 0x000000ffff867224 */ /* 0x000fe200078e0065 */
[----:B------:R-:W-:Y:S01]  /*4760*/  IADD3 R152, R186, UR4, RZ ;  /* 0x00000004ba987c10 */ /* 0x000fe2000fffe0ff */
[----:B------:R1:W5:Y:S01]  /*4770*/  LDL.LU R101, [R1+0x8] ;  /* 0x0000080001657983 */ /* 0x0003620000300800 */
[C---:B------:R-:W-:Y:S03]  /*4780*/  HMMA.16816.F32 R8, R164.reuse, R160, R8 ;  /* 0x000000a0a408723c */ /* 0x040fe60000001808 */
        /* <DEDUP_REMOVED lines=8> */
[----:B------:R1:W5:Y:S01]  /*4810*/  LDL.LU R0, [R1] ;  /* 0x0000000001007983 */ /* 0x0003620000300800 */
        /* <DEDUP_REMOVED lines=55> */
[----:B------:R-:W2:Y:S01]  /*4b90*/  MUFU.EX2 R159, R179 ;  /* 0x000000b3009f7308 */ /* 0x000ea20000000800 */
[C---:B---3--:R-:W-:Y:S09]  /*4ba0*/  HMMA.16816.F32 R8, R140.reuse, R136, R8 ;  /* 0x000000888c08723c */ /* 0x048ff20000001808 */
[----:B------:R-:W-:Y:S01]  /*4bb0*/  MUFU.EX2 R177, R177 ;  /* 0x000000b100b17308 */ /* 0x000fe20000000800 */
[-C--:B------:R-:W-:Y:S09]  /*4bc0*/  HMMA.16816.F32 R12, R140, R138.reuse, R12 ;  /* 0x0000008a8c0c723c */ /* 0x080ff2000000180c */
[----:B------:R3:W-:Y:S01]  /*4bd0*/  MUFU.EX2 R178, R204 ;  /* 0x000000cc00b27308 */ /* 0x0007e20000000800 */
[C---:B------:R-:W-:Y:S01]  /*4be0*/  HMMA.16816.F32 R16, R132.reuse, R138, R16 ;  /* 0x0000008a8410723c */ /* 0x040fe20000001810 */
[----:B------:R-:W2:Y:S07]  /*4bf0*/  LDSM.16.M88.4 R136, [R3+0x7080] ;  /* 0x007080000388783b */ /* 0x000eae0000000200 */
[-C--:B-1----:R-:W-:Y:S01]  /*4c00*/  HMMA.16816.F32 R20, R132, R144.reuse, R20 ;  /* 0x000000908414723c */ /* 0x082fe20000001814 */
[----:B------:R-:W1:Y:S07]  /*4c10*/  MUFU.EX2 R164, R164 ;  /* 0x000000a400a47308 */ /* 0x000e6e0000000800 */
[C---:B------:R-:W-:Y:S03]  /*4c20*/  HMMA.16816.F32 R24, R140.reuse, R144, R24 ;  /* 0x000000908c18723c */ /* 0x040fe60000001818 */
[----:B------:R-:W1:Y:S01]  /*4c30*/  MUFU.EX2 R165, R165 ;  /* 0x000000a500a57308 */ /* 0x000e620000000800 */
[----:B---3--:R-:W-:Y:S04]  /*4c40*/  IMAD.MOV.U32 R204, RZ, RZ, 0x40 ;  /* 0x00000040ffcc7424 */ /* 0x008fe800078e00ff */
[-C--:B------:R-:W-:Y:S05]  /*4c50*/  HMMA.16816.F32 R28, R140, R146.reuse, R28 ;  /* 0x000000928c1c723c */ /* 0x080fea000000181c */
[----:B------:R-:W3:Y:S03]  /*4c60*/  MUFU.EX2 R166, R166 ;  /* 0x000000a600a67308 */ /* 0x000ee60000000800 */
[C---:B------:R-:W-:Y:S01]  /*4c70*/  HMMA.16816.F32 R32, R132.reuse, R146, R32 ;  /* 0x000000928420723c */ /* 0x040fe20000001820 */
[----:B------:R-:W-:Y:S06]  /*4c80*/  LDSM.16.M88.4 R144, [R152] ;  /* 0x000000009890783b */ /* 0x000fec0000000200 */
[----:B------:R-:W-:Y:S01]  /*4c90*/  MUFU.EX2 R226, R226 ;  /* 0x000000e200e27308 */ /* 0x000fe20000000800 */
[-C--:B------:R-:W-:Y:S01]  /*4ca0*/  HMMA.16816.F32 R36, R132, R148.reuse, R36 ;  /* 0x000000948424723c */ /* 0x080fe20000001824 */
[----:B------:R-:W-:Y:S07]  /*4cb0*/  LDSM.16.M88.4 R152, [R152+0x2000] ;  /* 0x002000009898783b */ /* 0x000fee0000000200 */
[C---:B------:R-:W-:Y:S01]  /*4cc0*/  HMMA.16816.F32 R40, R140.reuse, R148, R40 ;  /* 0x000000948c28723c */ /* 0x040fe20000001828 */
[----:B------:R-:W-:Y:S07]  /*4cd0*/  MUFU.EX2 R225, R225 ;  /* 0x000000e100e17308 */ /* 0x000fee0000000800 */
[-C--:B------:R-:W-:Y:S03]  /*4ce0*/  HMMA.16816.F32 R44, R140, R150.reuse, R44 ;  /* 0x000000968c2c723c */ /* 0x080fe6000000182c */
[----:B------:R-:W-:Y:S05]  /*4cf0*/  MUFU.EX2 R224, R224 ;  /* 0x000000e000e07308 */ /* 0x000fea0000000800 */
[C---:B------:R-:W-:Y:S01]  /*4d00*/  HMMA.16816.F32 R48, R132.reuse, R150, R48 ;  /* 0x000000968430723c */ /* 0x040fe20000001830 */
[----:B------:R-:W1:Y:S04]  /*4d10*/  LDSM.16.M88.4 R148, [R2+0x4080] ;  /* 0x004080000294783b */ /* 0x000e680000000200 */
[----:B------:R-:W-:Y:S03]  /*4d20*/  MUFU.EX2 R223, R223 ;  /* 0x000000df00df7308 */ /* 0x000fe60000000800 */
[-C--:B--2---:R-:W-:Y:S07]  /*4d30*/  HMMA.16816.F32 R52, R132, R136.reuse, R52 ;  /* 0x000000888434723c */ /* 0x084fee0000001834 */
[----:B------:R-:W-:Y:S01]  /*4d40*/  MUFU.EX2 R222, R222 ;  /* 0x000000de00de7308 */ /* 0x000fe20000000800 */
[C---:B------:R-:W-:Y:S08]  /*4d50*/  HMMA.16816.F32 R56, R140.reuse, R136, R56 ;  /* 0x000000888c38723c */ /* 0x040ff00000001838 */
[-C--:B------:R-:W-:Y:S01]  /*4d60*/  HMMA.16816.F32 R60, R140, R138.reuse, R60 ;  /* 0x0000008a8c3c723c */ /* 0x080fe2000000183c */
[----:B------:R-:W-:Y:S01]  /*4d70*/  LDSM.16.M88.4 R140, [R2+0x7080] ;  /* 0x00708000028c783b */ /* 0x000fe20000000200 */
[----:B------:R-:W-:Y:S06]  /*4d80*/  MUFU.EX2 R167, R167 ;  /* 0x000000a700a77308 */ /* 0x000fec0000000800 */
[----:B------:R-:W-:Y:S01]  /*4d90*/  HMMA.16816.F32 R64, R132, R138, R64 ;  /* 0x0000008a8440723c */ /* 0x000fe20000001840 */
[----:B------:R-:W2:Y:S03]  /*4da0*/  LDSM.16.M88.4 R132, [R2+0x5080] ;  /* 0x005080000284783b */ /* 0x000ea60000000200 */
[----:B------:R-:W-:Y:S04]  /*4db0*/  MUFU.EX2 R168, R168 ;  /* 0x000000a800a87308 */ /* 0x000fe80000000800 */
[-C--:B-1----:R-:W-:Y:S01]  /*4dc0*/  HMMA.16816.F32 R4, R144, R148.reuse, R4 ;  /* 0x000000949004723c */ /* 0x082fe20000001804 */
[----:B------:R-:W1:Y:S05]  /*4dd0*/  LDSM.16.M88.4 R136, [R2+0x6080] ;  /* 0x006080000288783b */ /* 0x000e6a0000000200 */
[----:B------:R-:W-:Y:S02]  /*4de0*/  MUFU.EX2 R236, R236 ;  /* 0x000000ec00ec7308 */ /* 0x000fe40000000800 */
[C---:B------:R-:W-:Y:S07]  /*4df0*/  HMMA.16816.F32 R8, R152.reuse, R148, R8 ;  /* 0x000000949808723c */ /* 0x040fee0000001808 */
[----:B------:R-:W-:Y:S01]  /*4e00*/  IMAD.U32 R148, RZ, RZ, UR5 ;  /* 0x00000005ff947e24 */ /* 0x000fe2000f8e00ff */
[-C--:B------:R-:W-:Y:S01]  /*4e10*/  HMMA.16816.F32 R12, R152, R150.reuse, R12 ;  /* 0x00000096980c723c */ /* 0x080fe2000000180c */
[----:B------:R-:W1:Y:S03]  /*4e20*/  MUFU.EX2 R235, R235 ;  /* 0x000000eb00eb7308 */ /* 0x000e660000000800 */
[----:B------:R-:W-:Y:S04]  /*4e30*/  IMAD R148, R148, 0x80, R197 ;  /* 0x0000008094947824 */ /* 0x000fe800078e02c5 */
[C---:B------:R-:W-:Y:S01]  /*4e40*/  HMMA.16816.F32 R16, R144.reuse, R150, R16 ;  /* 0x000000969010723c */ /* 0x040fe20000001810 */
[----:B------:R-:W3:Y:S02]  /*4e50*/  LDS R149, [R148.X4+0x18480] ;  /* 0x0184800094957984 */ /* 0x000ee40000004800 */
[----:B------:R-:W-:Y:S05]  /*4e60*/  MUFU.EX2 R169, R169 ;  /* 0x000000a900a97308 */ /* 0x000fea0000000800 */
[-C--:B--2---:R-:W-:Y:S05]  /*4e70*/  HMMA.16816.F32 R20, R144, R132.reuse, R20 ;  /* 0x000000849014723c */ /* 0x084fea0000001814 */
[----:B------:R-:W-:Y:S03]  /*4e80*/  MUFU.EX2 R170, R170 ;  /* 0x000000aa00aa7308 */ /* 0x000fe60000000800 */
[C---:B------:R-:W-:Y:S07]  /*4e90*/  HMMA.16816.F32 R24, R152.reuse, R132, R24 ;  /* 0x000000849818723c */ /* 0x040fee0000001818 */
[----:B------:R-:W2:Y:S01]  /*4ea0*/  MUFU.EX2 R249, R249 ;  /* 0x000000f900f97308 */ /* 0x000ea20000000800 */
[-C--:B------:R-:W-:Y:S08]  /*4eb0*/  HMMA.16816.F32 R28, R152, R134.reuse, R28 ;  /* 0x00000086981c723c */ /* 0x080ff0000000181c */
[C---:B------:R-:W-:Y:S01]  /*4ec0*/  HMMA.16816.F32 R32, R144.reuse, R134, R32 ;  /* 0x000000869020723c */ /* 0x040fe20000001820 */
[----:B------:R-:W-:Y:S07]  /*4ed0*/  MUFU.EX2 R171, R171 ;  /* 0x000000ab00ab7308 */ /* 0x000fee0000000800 */
[-C--:B-1----:R-:W-:Y:S03]  /*4ee0*/  HMMA.16816.F32 R36, R144, R136.reuse, R36 ;  /* 0x000000889024723c */ /* 0x082fe60000001824 */
[----:B------:R-:W-:Y:S01]  /*4ef0*/  MUFU.EX2 R172, R172 ;  /* 0x000000ac00ac7308 */ /* 0x000fe20000000800 */
[--C-:B---3--:R-:W-:Y:S02]  /*4f00*/  FADD.FTZ R5, R5, -R149.reuse ;  /* 0x8000009505057221 */ /* 0x108fe40000010000 */
[--C-:B------:R-:W-:Y:S02]  /*4f10*/  FADD.FTZ R4, R4, -R149.reuse ;  /* 0x8000009504047221 */ /* 0x100fe40000010000 */
[C---:B------:R-:W-:Y:S04]  /*4f20*/  HMMA.16816.F32 R40, R152.reuse, R136, R40 ;  /* 0x000000889828723c */ /* 0x040fe80000001828 */
[----:B----4-:R-:W-:Y:S01]  /*4f30*/  FMUL.FTZ R4, R156, R4 ;  /* 0x000000049c047220 */ /* 0x010fe20000410000 */
[C---:B------:R-:W-:Y:S01]  /*4f40*/  F2FP.PACK_AB R156, R157.reuse, R156 ;  /* 0x0000009c9d9c723e */ /* 0x040fe200000000ff */
[----:B------:R-:W-:Y:S01]  /*4f50*/  FMUL.FTZ R157, R157, R5 ;  /* 0x000000059d9d7220 */ /* 0x000fe20000410000 */
[----:B------:R-:W1:Y:S01]  /*4f60*/  MUFU.EX2 R247, R247 ;  /* 0x000000f700f77308 */ /* 0x000e620000000800 */
[----:B------:R-:W3:Y:S01]  /*4f70*/  LDS R5, [R148.X4+0x184a0] ;  /* 0x0184a00094057984 */ /* 0x000ee20000004800 */
[-C--:B------:R-:W-:Y:S03]  /*4f80*/  HMMA.16816.F32 R44, R152, R138.reuse, R44 ;  /* 0x0000008a982c723c */ /* 0x080fe6000000182c */
[--C-:B------:R-:W-:Y:S01]  /*4f90*/  FADD.FTZ R16, R16, -R149.reuse ;  /* 0x8000009510107221 */ /* 0x100fe20000010000 */
[----:B------:R-:W-:Y:S01]  /*4fa0*/  F2FP.PACK_AB R4, R157, R4 ;  /* 0x000000049d04723e */ /* 0x000fe200000000ff */
[--C-:B------:R-:W-:Y:S02]  /*4fb0*/  FADD.FTZ R20, R20, -R149.reuse ;  /* 0x8000009514147221 */ /* 0x100fe40000010000 */
[----:B------:R-:W-:Y:S01]  /*4fc0*/  FMUL.FTZ R16, R158, R16 ;  /* 0x000000109e107220 */ /* 0x000fe20000410000 */
[C---:B------:R-:W-:Y:S01]  /*4fd0*/  HMMA.16816.F32 R48, R144.reuse, R138, R48 ;  /* 0x0000008a9030723c */ /* 0x040fe20000001830 */
[----:B------:R-:W4:Y:S03]  /*4fe0*/  MUFU.EX2 R230, R230 ;  /* 0x000000e600e67308 */ /* 0x000f260000000800 */
[----:B------:R-:W-:Y:S01]  /*4ff0*/  F2FP.PACK_AB R158, R159, R158 ;  /* 0x0000009e9f9e723e */ /* 0x000fe200000000ff */
[----:B------:R-:W-:Y:S01]  /*5000*/  FMUL.FTZ R20, R161, R20 ;  /* 0x00000014a1147220 */ /* 0x000fe20000410000 */
[----:B------:R-:W-:Y:S01]  /*5010*/  F2FP.PACK_AB R161, R162, R161 ;  /* 0x000000a1a2a1723e */ /* 0x000fe200000000ff */
[--C-:B------:R-:W-:Y:S01]  /*5020*/  FADD.FTZ R32, R32, -R149.reuse ;  /* 0x8000009520207221 */ /* 0x100fe20000010000 */
[-C--:B------:R-:W-:Y:S03]  /*5030*/  HMMA.16816.F32 R52, R144, R140.reuse, R52 ;  /* 0x0000008c9034723c */ /* 0x080fe60000001834 */
[----:B------:R-:W1:Y:S01]  /*5040*/  MUFU.EX2 R229, R229 ;  /* 0x000000e500e57308 */ /* 0x000e620000000800 */
[----:B------:R-:W-:Y:S01]  /*5050*/  FMUL.FTZ R32, R163, R32 ;  /* 0x00000020a3207220 */ /* 0x000fe20000410000 */
[----:B------:R-:W-:Y:S01]  /*5060*/  F2FP.PACK_AB R163, R164, R163 ;  /* 0x000000a3a4a3723e */ /* 0x000fe200000000ff */
[--C-:B------:R-:W-:Y:S02]  /*5070*/  FADD.FTZ R36, R36, -R149.reuse ;  /* 0x8000009524247221 */ /* 0x100fe40000010000 */
[C---:B------:R-:W-:Y:S04]  /*5080*/  HMMA.16816.F32 R56, R152.reuse, R140, R56 ;  /* 0x0000008c9838723c */ /* 0x040fe80000001838 */
[----:B------:R-:W-:Y:S01]  /*5090*/  FMUL.FTZ R36, R165, R36 ;  /* 0x00000024a5247220 */ /* 0x000fe20000410000 */
[----:B------:R-:W-:Y:S01]  /*50a0*/  F2FP.PACK_AB R165, R166, R165 ;  /* 0x000000a5a6a5723e */ /* 0x000fe200000000ff */
[----:B------:R-:W1:Y:S01]  /*50b0*/  MUFU.EX2 R221, R221 ;  /* 0x000000dd00dd7308 */ /* 0x000e620000000800 */
[--C-:B------:R-:W-:Y:S01]  /*50c0*/  FADD.FTZ R17, R17, -R149.reuse ;  /* 0x8000009511117221 */ /* 0x100fe20000010000 */
[-C--:B------:R-:W-:Y:S04]  /*50d0*/  HMMA.16816.F32 R60, R152, R142.reuse, R60 ;  /* 0x0000008e983c723c */ /* 0x080fe8000000183c */
[----:B------:R-:W-:Y:S01]  /*50e0*/  FADD.FTZ R48, R48, -R149 ;  /* 0x8000009530307221 */ /* 0x000fe20000010000 */
[----:B------:R-:W-:Y:S01]  /*50f0*/  IADD3 R140, R185, UR4, RZ ;  /* 0x00000004b98c7c10 */ /* 0x000fe2000fffe0ff */
[----:B------:R-:W-:Y:S02]  /*5100*/  FMUL.FTZ R17, R159, R17 ;  /* 0x000000119f117220 */ /* 0x000fe40000410000 */
[--C-:B---3--:R-:W-:Y:S01]  /*5110*/  FADD.FTZ R6, R6, -R5.reuse ;  /* 0x8000000506067221 */ /* 0x108fe20000010000 */
[----:B------:R-:W-:Y:S01]  /*5120*/  HMMA.16816.F32 R64, R144, R142, R64 ;  /* 0x0000008e9040723c */ /* 0x000fe20000001840 */
[----:B------:R-:W3:Y:S03]  /*5130*/  MUFU.EX2 R220, R220 ;  /* 0x000000dc00dc7308 */ /* 0x000ee60000000800 */
        /* <DEDUP_REMOVED lines=10> */
[----:B------:R-:W-:Y:S01]  /*51e0*/  IMAD.SHL.U32 R145, R186, 0x2, RZ ;  /* 0x00000002ba917824 */ /* 0x000fe200078e00ff */
[----:B------:R-:W2:Y:S01]  /*51f0*/  LDS R148, [R148.X4+0x185a0] ;  /* 0x0185a00094947984 */ /* 0x000ea20000004800 */
[----:B------:R-:W-:Y:S01]  /*5200*/  FMUL.FTZ R18, R175, R18 ;  /* 0x00000012af127220 */ /* 0x000fe20000410000 */
[----:B------:R-:W-:Y:S01]  /*5210*/  F2FP.PACK_AB R175, R176, R175 ;  /* 0x000000afb0af723e */ /* 0x000fe200000000ff */
[--C-:B------:R-:W-:Y:S01]  /*5220*/  FADD.FTZ R19, R19, -R5.reuse ;  /* 0x8000000513137221 */ /* 0x100fe20000010000 */
        /* <DEDUP_REMOVED lines=73> */
[----:B-1----:R-:W-:Y:S01]  /*56c0*/  F2FP.PACK_AB R7, R212, R213 ;  /* 0x000000d5d407723e */ /* 0x002fe200000000ff */
        /* <DEDUP_REMOVED lines=21> */
[----:B------:R-:W-:Y:S01]  /*5820*/  F2FP.PACK_AB R44, R45, R44 ;  /* 0x0000002c2d2c723e */ /* 0x000fe200000000ff */
[--C-:B------:R-:W-:Y:S01]  /*5830*/  FADD.FTZ R15, R15, -R148.reuse ;  /* 0x800000940f0f7221 */ /* 0x100fe20000010000 */
[----:B------:R-:W-:Y:S01]  /*5840*/  F2FP.PACK_AB R238, R233, R238 ;  /* 0x000000eee9ee723e */ /* 0x000fe200000000ff */
[----:B------:R-:W-:Y:S01]  /*5850*/  STS [R210+0x4400], R236 ;  /* 0x004400ecd2007388 */ /* 0x000fe20000000800 */
[----:B------:R-:W-:Y:S01]  /*5860*/  F2FP.PACK_AB R232, R231, R232 ;  /* 0x000000e8e7e8723e */ /* 0x000fe200000000ff */
[--C-:B------:R-:W-:Y:S01]  /*5870*/  FADD.FTZ R52, R52, -R149.reuse ;  /* 0x8000009534347221 */ /* 0x100fe20000010000 */
[----:B------:R-:W-:Y:S01]  /*5880*/  F2FP.PACK_AB R50, R51, R50 ;  /* 0x000000323332723e */ /* 0x000fe200000000ff */
[----:B------:R2:W-:Y:S01]  /*5890*/  STS [R203+0x6400], R5 ;  /* 0x00640005cb007388 */ /* 0x0005e20000000800 */
[----:B------:R-:W-:Y:S01]  /*58a0*/  FMUL.FTZ R54, R234, R54 ;  /* 0x00000036ea367220 */ /* 0x000fe20000410000 */
[----:B------:R-:W-:Y:S01]  /*58b0*/  F2FP.PACK_AB R234, R249, R234 ;  /* 0x000000eaf9ea723e */ /* 0x000fe200000000ff */
[----:B------:R-:W-:Y:S01]  /*58c0*/  FMUL.FTZ R52, R169, R52 ;  /* 0x00000034a9347220 */ /* 0x000fe20000410000 */
[----:B------:R-:W-:Y:S01]  /*58d0*/  STS [R203+0x6000], R238 ;  /* 0x006000eecb007388 */ /* 0x000fe20000000800 */
[----:B-1----:R-:W-:Y:S01]  /*58e0*/  F2FP.PACK_AB R7, R226, R227 ;  /* 0x000000e3e207723e */ /* 0x002fe200000000ff */
[--C-:B------:R-:W-:Y:S01]  /*58f0*/  FADD.FTZ R64, R64, -R149.reuse ;  /* 0x8000009540407221 */ /* 0x100fe20000010000 */
[----:B------:R-:W-:Y:S01]  /*5900*/  F2FP.PACK_AB R169, R170, R169 ;  /* 0x000000a9aaa9723e */ /* 0x000fe200000000ff */
[----:B------:R-:W-:Y:S01]  /*5910*/  STS [R210+0x6000], R232 ;  /* 0x006000e8d2007388 */ /* 0x000fe20000000800 */
[----:B------:R-:W-:Y:S01]  /*5920*/  FMUL.FTZ R66, R248, R66 ;  /* 0x00000042f8427220 */ /* 0x000fe20000410000 */
[----:B------:R-:W-:Y:S01]  /*5930*/  F2FP.PACK_AB R248, R247, R248 ;  /* 0x000000f8f7f8723e */ /* 0x000fe200000000ff */
[----:B------:R-:W-:Y:S01]  /*5940*/  FMUL.FTZ R64, R171, R64 ;  /* 0x00000040ab407220 */ /* 0x000fe20000410000 */
[----:B------:R-:W-:Y:S01]  /*5950*/  STS [R210+0x6400], R7 ;  /* 0x00640007d2007388 */ /* 0x000fe20000000800 */
[----:B------:R-:W-:Y:S01]  /*5960*/  F2FP.PACK_AB R171, R172, R171 ;  /* 0x000000abacab723e */ /* 0x000fe200000000ff */
[----:B----4-:R-:W-:Y:S01]  /*5970*/  FMUL.FTZ R56, R230, R56 ;  /* 0x00000038e6387220 */ /* 0x010fe20000410000 */
[----:B------:R-:W-:Y:S01]  /*5980*/  F2FP.PACK_AB R230, R229, R230 ;  /* 0x000000e6e5e6723e */ /* 0x000fe200000000ff */
[----:B------:R-:W-:Y:S01]  /*5990*/  STS [R209+0x4000], R169 ;  /* 0x004000a9d1007388 */ /* 0x000fe20000000800 */
[----:B------:R-:W-:Y:S01]  /*59a0*/  FMUL.FTZ R60, R221, R60 ;  /* 0x0000003cdd3c7220 */ /* 0x000fe20000410000 */
[----:B---3--:R-:W-:Y:S01]  /*59b0*/  F2FP.PACK_AB R221, R220, R221 ;  /* 0x000000dddcdd723e */ /* 0x008fe200000000ff */
[--C-:B------:R-:W-:Y:S01]  /*59c0*/  FADD.FTZ R10, R10, -R148.reuse ;  /* 0x800000940a0a7221 */ /* 0x100fe20000010000 */
[----:B------:R-:W-:Y:S01]  /*59d0*/  STS [R209+0x4400], R234 ;  /* 0x004400ead1007388 */ /* 0x000fe20000000800 */
[--C-:B------:R-:W-:Y:S01]  /*59e0*/  FADD.FTZ R14, R14, -R148.reuse ;  /* 0x800000940e0e7221 */ /* 0x100fe20000010000 */
[----:B------:R-:W-:Y:S01]  /*59f0*/  F2FP.PACK_AB R54, R55, R54 ;  /* 0x000000363736723e */ /* 0x000fe200000000ff */
[----:B------:R-:W-:Y:S01]  /*5a00*/  FMUL.FTZ R10, R219, R10 ;  /* 0x0000000adb0a7220 */ /* 0x000fe20000410000 */
[----:B------:R-:W-:Y:S01]  /*5a10*/  STS [R205+0x4000], R171 ;  /* 0x004000abcd007388 */ /* 0x000fe20000000800 */
[----:B--2---:R-:W-:Y:S01]  /*5a20*/  F2FP.PACK_AB R5, R224, R225 ;  /* 0x000000e1e005723e */ /* 0x004fe200000000ff */
[----:B------:R-:W-:Y:S02]  /*5a30*/  FMUL.FTZ R15, R216, R15 ;  /* 0x0000000fd80f7220 */ /* 0x000fe40000410000 */
[----:B------:R-:W-:Y:S01]  /*5a40*/  STS [R205+0x4400], R248 ;  /* 0x004400f8cd007388 */ /* 0x000fe20000000800 */
[--C-:B------:R-:W-:Y:S01]  /*5a50*/  FADD.FTZ R21, R21, -R149.reuse ;  /* 0x8000009515157221 */ /* 0x100fe20000010000 */
[----:B------:R-:W-:Y:S01]  /*5a60*/  F2FP.PACK_AB R10, R11, R10 ;  /* 0x0000000a0b0a723e */ /* 0x000fe200000000ff */
[----:B------:R-:W-:Y:S01]  /*5a70*/  FMUL.FTZ R14, R217, R14 ;  /* 0x0000000ed90e7220 */ /* 0x000fe20000410000 */
[----:B------:R1:W-:Y:S01]  /*5a80*/  STS [R209+0x6400], R5 ;  /* 0x00640005d1007388 */ /* 0x0003e20000000800 */
[----:B------:R-:W-:Y:S02]  /*5a90*/  FMUL.FTZ R21, R162, R21 ;  /* 0x00000015a2157220 */ /* 0x000fe40000410000 */
[--C-:B------:R-:W-:Y:S01]  /*5aa0*/  FADD.FTZ R33, R33, -R149.reuse ;  /* 0x8000009521217221 */ /* 0x100fe20000010000 */
[----:B------:R-:W-:Y:S01]  /*5ab0*/  STS [R209+0x6000], R230 ;  /* 0x006000e6d1007388 */ /* 0x000fe20000000800 */
[----:B------:R-:W-:Y:S01]  /*5ac0*/  F2FP.PACK_AB R14, R15, R14 ;  /* 0x0000000e0f0e723e */ /* 0x000fe200000000ff */
[--C-:B------:R-:W-:Y:S01]  /*5ad0*/  FADD.FTZ R27, R27, -R148.reuse ;  /* 0x800000941b1b7221 */ /* 0x100fe20000010000 */
[----:B------:R-:W-:Y:S01]  /*5ae0*/  F2FP.PACK_AB R20, R21, R20 ;  /* 0x000000141514723e */ /* 0x000fe200000000ff */
[----:B------:R-:W-:Y:S01]  /*5af0*/  STS [R205+0x6000], R221 ;  /* 0x006000ddcd007388 */ /* 0x000fe20000000800 */
[----:B------:R-:W-:Y:S02]  /*5b00*/  FMUL.FTZ R33, R164, R33 ;  /* 0x00000021a4217220 */ /* 0x000fe40000410000 */
[--C-:B------:R-:W-:Y:S02]  /*5b10*/  FADD.FTZ R26, R26, -R148.reuse ;  /* 0x800000941a1a7221 */ /* 0x100fe40000010000 */
[----:B------:R-:W-:Y:S01]  /*5b20*/  FMUL.FTZ R27, R214, R27 ;  /* 0x0000001bd61b7220 */ /* 0x000fe20000410000 */
[----:B------:R-:W-:Y:S01]  /*5b30*/  F2FP.PACK_AB R32, R33, R32 ;  /* 0x000000202120723e */ /* 0x000fe200000000ff */
[----:B------:R-:W-:Y:S02]  /*5b40*/  FMUL.FTZ R26, R215, R26 ;  /* 0x0000001ad71a7220 */ /* 0x000fe40000410000 */
[--C-:B------:R-:W-:Y:S02]  /*5b50*/  FADD.FTZ R31, R31, -R148.reuse ;  /* 0x800000941f1f7221 */ /* 0x100fe40000010000 */
[--C-:B------:R-:W-:Y:S01]  /*5b60*/  FADD.FTZ R30, R30, -R148.reuse ;  /* 0x800000941e1e7221 */ /* 0x100fe20000010000 */
[----:B------:R-:W-:Y:S01]  /*5b70*/  F2FP.PACK_AB R26, R27, R26 ;  /* 0x0000001a1b1a723e */ /* 0x000fe200000000ff */
[----:B------:R-:W-:Y:S02]  /*5b80*/  FMUL.FTZ R31, R212, R31 ;  /* 0x0000001fd41f7220 */ /* 0x000fe40000410000 */
[--C-:B------:R-:W-:Y:S01]  /*5b90*/  FADD.FTZ R37, R37, -R149.reuse ;  /* 0x8000009525257221 */ /* 0x100fe20000010000 */
[----:B-1----:R-:W-:Y:S01]  /*5ba0*/  F2FP.PACK_AB R5, R222, R223 ;  /* 0x000000dfde05723e */ /* 0x002fe200000000ff */
[----:B------:R-:W-:Y:S02]  /*5bb0*/  FMUL.FTZ R30, R213, R30 ;  /* 0x0000001ed51e7220 */ /* 0x000fe40000410000 */
[----:B------:R-:W-:Y:S02]  /*5bc0*/  FMUL.FTZ R37, R166, R37 ;  /* 0x00000025a6257220 */ /* 0x000fe40000410000 */
[----:B------:R-:W-:Y:S01]  /*5bd0*/  STS [R205+0x6400], R5 ;  /* 0x00640005cd007388 */ /* 0x000fe20000000800 */
[--C-:B------:R-:W-:Y:S01]  /*5be0*/  FADD.FTZ R49, R49, -R149.reuse ;  /* 0x8000009531317221 */ /* 0x100fe20000010000 */
[----:B------:R-:W-:Y:S01]  /*5bf0*/  F2FP.PACK_AB R30, R31, R30 ;  /* 0x0000001e1f1e723e */ /* 0x000fe200000000ff */
[--C-:B------:R-:W-:Y:S01]  /*5c00*/  FADD.FTZ R43, R43, -R148.reuse ;  /* 0x800000942b2b7221 */ /* 0x100fe20000010000 */
[----:B------:R-:W-:Y:S01]  /*5c10*/  BAR.SYNC.DEFER_BLOCKING 0x0 ;  /* 0x0000000000007b1d */ /* 0x000fe20000010000 */
[----:B------:R-:W-:Y:S01]  /*5c20*/  FMUL.FTZ R49, R168, R49 ;  /* 0x00000031a8317220 */ /* 0x000fe20000410000 */
[----:B------:R-:W-:Y:S01]  /*5c30*/  F2FP.PACK_AB R36, R37, R36 ;  /* 0x000000242524723e */ /* 0x000fe200000000ff */
        /* <DEDUP_REMOVED lines=14> */
[----:B------:R-:W-:Y:S01]  /*5d20*/  STS [R203+0x8000], R4 ;  /* 0x00800004cb007388 */ /* 0x000fe20000000800 */
[----:B------:R-:W-:Y:S01]  /*5d30*/  FMUL.FTZ R65, R172, R65 ;  /* 0x00000041ac417220 */ /* 0x000fe20000410000 */
[----:B------:R-:W-:Y:S01]  /*5d40*/  F2FP.PACK_AB R52, R53, R52 ;  /* 0x000000343534723e */ /* 0x000fe200000000ff */
[--C-:B------:R-:W-:Y:S01]  /*5d50*/  FADD.FTZ R58, R58, -R148.reuse ;  /* 0x800000943a3a7221 */ /* 0x100fe20000010000 */
[----:B------:R-:W-:Y:S01]  /*5d60*/  STS [R203+0x8400], R6 ;  /* 0x00840006cb007388 */ /* 0x000fe20000000800 */
[--C-:B------:R-:W-:Y:S01]  /*5d70*/  FADD.FTZ R59, R59, -R148.reuse ;  /* 0x800000943b3b7221 */ /* 0x100fe20000010000 */
[----:B------:R-:W-:Y:S01]  /*5d80*/  F2FP.PACK_AB R64, R65, R64 ;  /* 0x000000404140723e */ /* 0x000fe200000000ff */
[----:B------:R-:W-:Y:S01]  /*5d90*/  FMUL.FTZ R57, R229, R57 ;  /* 0x00000039e5397220 */ /* 0x000fe20000410000 */
[----:B------:R-:W-:Y:S01]  /*5da0*/  STS [R210+0x8000], R16 ;  /* 0x00800010d2007388 */ /* 0x000fe20000000800 */
[----:B------:R-:W-:Y:S01]  /*5db0*/  FMUL.FTZ R58, R225, R58 ;  /* 0x0000003ae13a7220 */ /* 0x000fe20000410000 */
[----:B------:R-:W-:Y:S01]  /*5dc0*/  F2FP.PACK_AB R66, R67, R66 ;  /* 0x000000424342723e */ /* 0x000fe200000000ff */
[----:B------:R-:W-:Y:S01]  /*5dd0*/  FMUL.FTZ R59, R224, R59 ;  /* 0x0000003be03b7220 */ /* 0x000fe20000410000 */
[----:B------:R-:W-:Y:S01]  /*5de0*/  STS [R210+0x8400], R18 ;  /* 0x00840012d2007388 */ /* 0x000fe20000000800 */
[--C-:B------:R-:W-:Y:S01]  /*5df0*/  FADD.FTZ R62, R62, -R148.reuse ;  /* 0x800000943e3e7221 */ /* 0x100fe20000010000 */
[----:B------:R-:W-:Y:S01]  /*5e00*/  F2FP.PACK_AB R56, R57, R56 ;  /* 0x000000383938723e */ /* 0x000fe200000000ff */
[----:B------:R-:W-:Y:S01]  /*5e10*/  FADD.FTZ R63, R63, -R148 ;  /* 0x800000943f3f7221 */ /* 0x000fe20000010000 */
[----:B------:R-:W-:Y:S01]  /*5e20*/  STS [R203+0xa000], R8 ;  /* 0x00a00008cb007388 */ /* 0x000fe20000000800 */
[----:B------:R-:W-:Y:S01]  /*5e30*/  FMUL.FTZ R61, R220, R61 ;  /* 0x0000003ddc3d7220 */ /* 0x000fe20000410000 */
[----:B------:R-:W-:Y:S01]  /*5e40*/  F2FP.PACK_AB R58, R59, R58 ;  /* 0x0000003a3b3a723e */ /* 0x000fe200000000ff */
        /* <DEDUP_REMOVED lines=30> */
[----:B-1----:R-:W-:Y:S03]  /*6030*/  IMAD.IADD R44, R160, 0x1, R140 ;  /* 0x00000001a02c7824 */ /* 0x002fe600078e028c */
[----:B------:R-:W-:Y:S04]  /*6040*/  STS [R209+0xe400], R58 ;  /* 0x00e4003ad1007388 */ /* 0x000fe80000000800 */
[----:B------:R-:W-:Y:S01]  /*6050*/  STS [R205+0xe000], R60 ;  /* 0x00e0003ccd007388 */ /* 0x000fe20000000800 */
[----:B--2---:R-:W-:Y:S03]  /*6060*/  IMAD.IADD R52, R141, 0x1, R160 ;  /* 0x000000018d347824 */ /* 0x004fe600078e02a0 */
        /* <DEDUP_REMOVED lines=11> */
[-C--:B------:R-:W-:Y:S07]  /*6120*/  HMMA.16816.F32 R76, R12, R10.reuse, R76 ;  /* 0x0000000a0c4c723c */ /* 0x080fee000000184c */
[----:B------:R-:W-:Y:S01]  /*6130*/  LDSM.16.MT88.4 R36, [R140+0x11080] ;  /* 0x011080008c24783b */ /* 0x000fe20000004200 */
[C---:B------:R-:W-:Y:S07]  /*6140*/  HMMA.16816.F32 R80, R4.reuse, R10, R80 ;  /* 0x0000000a0450723c */ /* 0x040fee0000001850 */
[----:B------:R-:W1:Y:S01]  /*6150*/  LDSM.16.MT88.4 R8, [R183+0x19880] ;  /* 0x01988000b708783b */ /* 0x000e620000004200 */
[-C--:B---3--:R-:W-:Y:S07]  /*6160*/  HMMA.16816.F32 R84, R4, R16.reuse, R84 ;  /* 0x000000100454723c */ /* 0x088fee0000001854 */
[----:B------:R-:W3:Y:S01]  /*6170*/  LDSM.16.MT88.4 R40, [R183+0x1d880] ;  /* 0x01d88000b728783b */ /* 0x000ee20000004200 */
        /* <DEDUP_REMOVED lines=16> */
[----:B------:R-:W2:Y:S07]  /*6280*/  LDSM.16.MT88.4 R20, [R44+0x11880] ;  /* 0x011880002c14783b */ /* 0x000eae0000004200 */
[-C--:B------:R-:W-:Y:S01]  /*6290*/  HMMA.16816.F32 R68, R8, R36.reuse, R68 ;  /* 0x000000240844723c */ /* 0x080fe20000001844 */
[----:B------:R-:W1:Y:S07]  /*62a0*/  LDSM.16.MT88.4 R32, [R140+0x12080] ;  /* 0x012080008c20783b */ /* 0x000e6e0000004200 */
[C---:B---3--:R-:W-:Y:S08]  /*62b0*/  HMMA.16816.F32 R72, R40.reuse, R36, R72 ;  /* 0x000000242848723c */ /* 0x048ff00000001848 */
        /* <DEDUP_REMOVED lines=8> */
[----:B------:R-:W3:Y:S07]  /*6340*/  LDSM.16.MT88.4 R4, [R44+0x12080] ;  /* 0x012080002c04783b */ /* 0x000eee0000004200 */
[-C--:B----4-:R-:W-:Y:S01]  /*6350*/  HMMA.16816.F32 R68, R12, R16.reuse, R68 ;  /* 0x000000100c44723c */ /* 0x090fe20000001844 */
[----:B------:R-:W-:Y:S07]  /*6360*/  LDSM.16.MT88.4 R8, [R183+0x1b080] ;  /* 0x01b08000b708783b */ /* 0x000fee0000004200 */
        /* <DEDUP_REMOVED lines=11> */
[----:B------:R-:W4:Y:S07]  /*6420*/  LDSM.16.MT88.4 R20, [R183+0x1b880] ;  /* 0x01b88000b714783b */ /* 0x000f2e0000004200 */
[C---:B---3--:R-:W-:Y:S08]  /*6430*/  HMMA.16816.F32 R72, R36.reuse, R32, R72 ;  /* 0x000000202448723c */ /* 0x048ff00000001848 */
[-C--:B------:R-:W-:Y:S08]  /*6440*/  HMMA.16816.F32 R76, R36, R34.reuse, R76 ;  /* 0x00000022244c723c */ /* 0x080ff0000000184c */
[C---:B------:R-:W-:Y:S01]  /*6450*/  HMMA.16816.F32 R80, R28.reuse, R34, R80 ;  /* 0x000000221c50723c */ /* 0x040fe20000001850 */
[----:B------:R-:W3:Y:S07]  /*6460*/  LDSM.16.MT88.4 R32, [R183+0x1f880] ;  /* 0x01f88000b720783b */ /* 0x000eee0000004200 */
[-C--:B------:R-:W-:Y:S08]  /*6470*/  HMMA.16816.F32 R84, R28, R4.reuse, R84 ;  /* 0x000000041c54723c */ /* 0x080ff00000001854 */
[C---:B------:R-:W-:Y:S08]  /*6480*/  HMMA.16816.F32 R88, R36.reuse, R4, R88 ;  /* 0x000000042458723c */ /* 0x040ff00000001858 */
[-C--:B------:R-:W-:Y:S08]  /*6490*/  HMMA.16816.F32 R92, R36, R6.reuse, R92 ;  /* 0x00000006245c723c */ /* 0x080ff0000000185c */
[----:B------:R-:W-:Y:S01]  /*64a0*/  HMMA.16816.F32 R96, R28, R6, R96 ;  /* 0x000000061c60723c */ /* 0x000fe20000001860 */
[----:B------:R-:W3:Y:S07]  /*64b0*/  LDSM.16.MT88.4 R4, [R44+0x13080] ;  /* 0x013080002c04783b */ /* 0x000eee0000004200 */
[-C--:B-1----:R-:W-:Y:S08]  /*64c0*/  HMMA.16816.F32 R68, R8, R16.reuse, R68 ;  /* 0x000000100844723c */ /* 0x082ff00000001844 */
[C---:B------:R-:W-:Y:S08]  /*64d0*/  HMMA.16816.F32 R72, R40.reuse, R16, R72 ;  /* 0x000000102848723c */ /* 0x040ff00000001848 */
[-C--:B------:R-:W-:Y:S08]  /*64e0*/  HMMA.16816.F32 R76, R40, R18.reuse, R76 ;  /* 0x00000012284c723c */ /* 0x080ff0000000184c */
[C---:B------:R-:W-:Y:S01]  /*64f0*/  HMMA.16816.F32 R80, R8.reuse, R18, R80 ;  /* 0x000000120850723c */ /* 0x040fe20000001850 */
[----:B------:R-:W-:Y:S07]  /*6500*/  LDSM.16.MT88.4 R16, [R183+0x20080] ;  /* 0x02008000b710783b */ /* 0x000fee0000004200 */
[-C--:B--2---:R-:W-:Y:S08]  /*6510*/  HMMA.16816.F32 R84, R8, R12.reuse, R84 ;  /* 0x0000000c0854723c */ /* 0x084ff00000001854 */
[C---:B------:R-:W-:Y:S08]  /*6520*/  HMMA.16816.F32 R88, R40.reuse, R12, R88 ;  /* 0x0000000c2858723c */ /* 0x040ff00000001858 */
[-C--:B------:R-:W-:Y:S08]  /*6530*/  HMMA.16816.F32 R92, R40, R14.reuse, R92 ;  /* 0x0000000e285c723c */ /* 0x080ff0000000185c */
[----:B------:R-:W-:Y:S01]  /*6540*/  HMMA.16816.F32 R96, R8, R14, R96 ;  /* 0x0000000e0860723c */ /* 0x000fe20000001860 */
[----:B------:R-:W-:Y:S07]  /*6550*/  LDSM.16.MT88.4 R8, [R183+0x1c080] ;  /* 0x01c08000b708783b */ /* 0x000fee0000004200 */
[-C--:B----4-:R-:W-:Y:S01]  /*6560*/  HMMA.16816.F32 R68, R20, R24.reuse, R68 ;  /* 0x000000181444723c */ /* 0x090fe20000001844 */
[----:B------:R-:W1:Y:S07]  /*6570*/  LDSM.16.MT88.4 R12, [R140+0x13880] ;  /* 0x013880008c0c783b */ /* 0x000e6e0000004200 */
[C---:B---3--:R-:W-:Y:S08]  /*6580*/  HMMA.16816.F32 R72, R32.reuse, R24, R72 ;  /* 0x000000182048723c */ /* 0x048ff00000001848 */
[-C--:B------:R-:W-:Y:S08]  /*6590*/  HMMA.16816.F32 R76, R32, R26.reuse, R76 ;  /* 0x0000001a204c723c */ /* 0x080ff0000000184c */
[C---:B------:R-:W-:Y:S01]  /*65a0*/  HMMA.16816.F32 R80, R20.reuse, R26, R80 ;  /* 0x0000001a1450723c */ /* 0x040fe20000001850 */
[----:B------:R-:W2:Y:S07]  /*65b0*/  LDSM.16.MT88.4 R24, [R44+0x13880] ;  /* 0x013880002c18783b */ /* 0x000eae0000004200 */
[-C--:B------:R-:W-:Y:S01]  /*65c0*/  HMMA.16816.F32 R84, R20, R4.reuse, R84 ;  /* 0x000000041454723c */ /* 0x080fe20000001854 */
[----:B------:R-:W-:Y:S07]  /*65d0*/  BAR.SYNC.DEFER_BLOCKING 0x0 ;  /* 0x0000000000007b1d */ /* 0x000fee0000010000 */
[C---:B------:R-:W-:Y:S08]  /*65e0*/  HMMA.16816.F32 R88, R32.reuse, R4, R88 ;  /* 0x000000042058723c */ /* 0x040ff00000001858 */
[-C--:B------:R-:W-:Y:S08]  /*65f0*/  HMMA.16816.F32 R92, R32, R6.reuse, R92 ;  /* 0x00000006205c723c */ /* 0x080ff0000000185c */
[----:B------:R-:W-:Y:S01]  /*6600*/  HMMA.16816.F32 R96, R20, R6, R96 ;  /* 0x000000061460723c */ /* 0x000fe20000001860 */
[----:B------:R3:W4:Y:S07]  /*6610*/  LDSM.16.MT88.4 R36, [R52+0x80] ;  /* 0x000080003424783b */ /* 0x00072e0000004200 */
[-C--:B-1----:R-:W-:Y:S01]  /*6620*/  HMMA.16816.F32 R68, R8, R12.reuse, R68 ;  /* 0x0000000c0844723c */ /* 0x082fe20000001844 */
[----:B------:R-:W1:Y:S07]  /*6630*/  LDSM.16.MT88.4 R52, [R52+0x880] ;  /* 0x000880003434783b */ /* 0x000e6e0000004200 */
[C---:B------:R-:W-:Y:S01]  /*6640*/  HMMA.16816.F32 R72, R16.reuse, R12, R72 ;  /* 0x0000000c1048723c */ /* 0x040fe20000001848 */
[----:B------:R3:W1:Y:S07]  /*6650*/  LDSM.16.M88.4 R32, [R145+0x20880] ;  /* 0x020880009120783b */ /* 0x00066e0000000200 */
[-C--:B------:R-:W-:Y:S01]  /*6660*/  HMMA.16816.F32 R76, R16, R14.reuse, R76 ;  /* 0x0000000e104c723c */ /* 0x080fe2000000184c */
[----:B------:R3:W1:Y:S07]  /*6670*/  LDSM.16.M88.4 R28, [R145+0x22880] ;  /* 0x02288000911c783b */ /* 0x00066e0000000200 */
[C---:B------:R-:W-:Y:S01]  /*6680*/  HMMA.16816.F32 R80, R8.reuse, R14, R80 ;  /* 0x0000000e0850723c */ /* 0x040fe20000001850 */
[----:B------:R3:W1:Y:S07]  /*6690*/  LDSM.16.MT88.4 R20, [R141+0x80] ;  /* 0x000080008d14783b */ /* 0x00066e0000004200 */
[-C--:B--2---:R-:W-:Y:S01]  /*66a0*/  HMMA.16816.F32 R84, R8, R24.reuse, R84 ;  /* 0x000000180854723c */ /* 0x084fe20000001854 */
[----:B------:R3:W2:Y:S07]  /*66b0*/  LDSM.16.M88.4 R40, [R142+0x20880] ;  /* 0x020880008e28783b */ /* 0x0006ae0000000200 */
[C---:B------:R-:W-:Y:S01]  /*66c0*/  HMMA.16816.F32 R88, R16.reuse, R24, R88 ;  /* 0x000000181058723c */ /* 0x040fe20000001858 */
[----:B------:R3:W1:Y:S07]  /*66d0*/  LDSM.16.M88.4 R48, [R142+0x22880] ;  /* 0x022880008e30783b */ /* 0x00066e0000000200 */
[-C--:B------:R-:W-:Y:S01]  /*66e0*/  HMMA.16816.F32 R92, R16, R26.reuse, R92 ;  /* 0x0000001a105c723c */ /* 0x080fe2000000185c */
[----:B------:R3:W1:Y:S07]  /*66f0*/  LDSM.16.MT88.4 R44, [R141+0x880] ;  /* 0x000880008d2c783b */ /* 0x00066e0000004200 */
[----:B------:R-:W-:Y:S01]  /*6700*/  HMMA.16816.F32 R96, R8, R26, R96 ;  /* 0x0000001a0860723c */ /* 0x000fe20000001860 */
[----:B------:R-:W-:-:S07]  /*6710*/  @P0 BRA `(.L_x_1260) ;  /* 0x000003c000000947 */ /* 0x000fce0003800000 */
[----:B----4-:R-:W-:Y:S01]  /*6720*/  IMAD R9, R192, c[0x0][0x208], RZ ;  /* 0x00008200c0097a24 */ /* 0x010fe200078e02ff */
[----:B------:R-:W4:Y:S01]  /*6730*/  S2R R4, SR_CTAID.Y ;  /* 0x0000000000047919 */ /* 0x000f220000002600 */
[----:B------:R-:W-:Y:S02]  /*6740*/  USHF.R.S32.HI UR4, URZ, 0x1f, UR34 ;  /* 0x0000001f3f047899 */ /* 0x000fe40008011422 */
[----:B------:R-:W-:Y:S02]  /*6750*/  ULDC.64 UR6, c[0x0][0x208] ;  /* 0x0000820000067ab9 */ /* 0x000fe40000000a00 */
[----:B------:R-:W-:Y:S02]  /*6760*/  UIMAD UR4, UR4, UR6, URZ ;  /* 0x00000006040472a4 */ /* 0x000fe4000f8e023f */
[----:B------:R-:W-:Y:S02]  /*6770*/  UIMAD.WIDE.U32 UR36, UR34, UR6, URZ ;  /* 0x00000006222472a5 */ /* 0x000fe4000f8e003f */
[----:B------:R-:W-:Y:S02]  /*6780*/  USHF.L.U32 UR6, UR6, 0x6, URZ ;  /* 0x0000000606067899 */ /* 0x000fe4000800063f */
[----:B------:R-:W-:Y:S02]  /*6790*/  UIMAD UR4, UR34, UR7, UR4 ;  /* 0x00000007220472a4 */ /* 0x000fe4000f8e0204 */
[----:B------:R-:W-:Y:S01]  /*67a0*/  IMAD.U32 R10, RZ, RZ, UR36 ;  /* 0x00000024ff0a7e24 */ /* 0x000fe2000f8e00ff */
[----:B------:R-:W-:Y:S01]  /*67b0*/  USHF.L.U32 UR34, UR34, 0x7, URZ ;  /* 0x0000000722227899 */ /* 0x000fe2000800063f */
[----:B------:R-:W-:Y:S01]  /*67c0*/  IMAD.U32 R11, RZ, RZ, UR37 ;  /* 0x00000025ff0b7e24 */ /* 0x000fe2000f8e00ff */
[----:B------:R-:W-:Y:S02]  /*67d0*/  UIADD3 UR4, UR37, UR4, URZ ;  /* 0x0000000425047290 */ /* 0x000fe4000fffe03f */
[----:B------:R-:W-:Y:S02]  /*67e0*/  USHF.R.S32.HI UR7, URZ, 0x1f, UR34 ;  /* 0x0000001f3f077899 */ /* 0x000fe40008011422 */
[----:B------:R-:W-:Y:S02]  /*67f0*/  IMAD.U32 R6, RZ, RZ, UR34 ;  /* 0x00000022ff067e24 */ /* 0x000fe4000f8e00ff */
[----:B------:R-:W-:Y:S01]  /*6800*/  IMAD.U32 R5, RZ, RZ, UR4 ;  /* 0x00000004ff057e24 */ /* 0x000fe2000f8e00ff */
[----:B----4-:R-:W-:Y:S01]  /*6810*/  SHF.R.S32.HI R7, RZ, 0x1f, R4 ;  /* 0x0000001fff077819 */ /* 0x010fe20000011404 */
        /* <DEDUP_REMOVED lines=37> */
[----:B----4-:R-:W-:Y:S04]  /*6a70*/  IADD3 R10, P1, R12, UR6, RZ ;  /* 0x000000060c0a7c10 */ /* 0x010fe8000ff3e0ff */
[----:B------:R-:W-:Y:S02]  /*6a80*/  IADD3.X R11, R13, UR30, RZ, P1, !PT ;  /* 0x0000001e0d0b7c10 */ /* 0x000fe40008ffe4ff */
[----:B---3--:R-:W-:Y:S03]  /*6a90*/  IADD3 R12, P1, R10, UR6, RZ ;  /* 0x000000060a0c7c10 */ /* 0x008fe6000ff3e0ff */
[----:B------:R3:W-:Y:S01]  /*6aa0*/  LDGSTS.E.BYPASS.LTC128B.128 [R7+0x2000], [R10.64], !P0 ;  /* 0x020000000a077fae */ /* 0x0007e2000c101d54 */
[----:B------:R-:W-:Y:S06]  /*6ab0*/  IADD3.X R13, R11, UR30, RZ, P1, !PT ;  /* 0x0000001e0b0d7c10 */ /* 0x000fec0008ffe4ff */
[----:B------:R3:W-:Y:S07]  /*6ac0*/  LDGSTS.E.BYPASS.LTC128B.128 [R7+0x3000], [R12.64], !P2 ;  /* 0x030000000c077fae */ /* 0x0007ee000d101d54 */
[----:B------:R3:W-:Y:S02]  /*6ad0*/  @!P4 LDGSTS.E.BYPASS.LTC128B.128 [R4+0x18480], [R8.64] ;  /* 0x184800000804cfae */ /* 0x0007e4000b901d54 */
.L_x_1260:
[-C--:B-1-34-:R-:W-:Y:S01]  /*6ae0*/  HMMA.16816.F32 R4, R32, R20.reuse, RZ ;  /* 0x000000142004723c */ /* 0x09afe200000018ff */
[----:B------:R-:W-:Y:S01]  /*6af0*/  LDSM.16.MT88.4 R60, [R141+0x1080] ;  /* 0x001080008d3c783b */ /* 0x000fe20000004200 */
[----:B------:R-:W-:Y:S02]  /*6b00*/  ULDC.64 UR6, c[0x0][0x240] ;  /* 0x0000900000067ab9 */ /* 0x000fe40000000a00 */
[----:B------:R-:W-:Y:S01]  /*6b10*/  IADD3 R136, R160, R142, RZ ;  /* 0x0000008ea0887210 */ /* 0x000fe20007ffe0ff */
[----:B------:R-:W-:Y:S01]  /*6b20*/  USHF.L.U32 UR19, UR19, 0xd, URZ ;  /* 0x0000000d13137899 */ /* 0x000fe2000800063f */
[----:B------:R-:W-:Y:S01]  /*6b30*/  LDSM.16.MT88.4 R132, [R141+0x1880] ;  /* 0x001880008d84783b */ /* 0x000fe20000004200 */
[----:B------:R-:W-:Y:S01]  /*6b40*/  SEL R168, R204, 0xffffffc0, !P3 ;  /* 0xffffffc0cca87807 */ /* 0x000fe20005800000 */
[C---:B------:R-:W-:Y:S01]  /*6b50*/  HMMA.16816.F32 R8, R28.reuse, R20, RZ ;  /* 0x000000141c08723c */ /* 0x040fe200000018ff */
[----:B------:R-:W-:Y:S02]  /*6b60*/  USHF.R.S32.HI UR4, URZ, 0x1f, UR19 ;  /* 0x0000001f3f047899 */ /* 0x000fe40008011413 */
[----:B------:R-:W0:Y:S01]  /*6b70*/  LDGDEPBAR ;  /* 0x00000000000079af */ /* 0x000e220000000000 */
[C---:B------:R-:W-:Y:S01]  /*6b80*/  IMAD.IADD R144, R168.reuse, 0x1, R145 ;  /* 0x00000001a8907824 */ /* 0x040fe200078e0291 */
[----:B------:R-:W-:Y:S01]  /*6b90*/  UIMAD UR6, UR26, UR6, URZ ;  /* 0x000000061a0672a4 */ /* 0x000fe2000f8e023f */
[----:B------:R-:W-:Y:S01]  /*6ba0*/  IMAD.IADD R143, R141, 0x1, R168 ;  /* 0x000000018d8f7824 */ /* 0x000fe200078e02a8 */
[----:B------:R-:W-:Y:S01]  /*6bb0*/  UISETP.GE.AND UP0, UPT, UR33, UR13, UPT ;  /* 0x0000000d2100728c */ /* 0x000fe2000bf06270 */
[-C--:B------:R-:W-:Y:S01]  /*6bc0*/  HMMA.16816.F32 R12, R28, R22.reuse, RZ ;  /* 0x000000161c0c723c */ /* 0x080fe200000018ff */
[----:B------:R-:W1:Y:S01]  /*6bd0*/  LDSM.16.M88.4 R56, [R144+0x20880] ;  /* 0x020880009038783b */ /* 0x000e620000000200 */
[----:B------:R-:W-:Y:S02]  /*6be0*/  UIMAD UR6, UR11, UR7, UR6 ;  /* 0x000000070b0672a4 */ /* 0x000fe4000f8e0206 */
[----:B------:R-:W-:Y:S02]  /*6bf0*/  UIADD3 UR7, UR5, 0x1, URZ ;  /* 0x0000000105077890 */ /* 0x000fe4000fffe03f */
[----:B------:R-:W3:Y:S01]  /*6c00*/  LDSM.16.M88.4 R64, [R144+0x22880] ;  /* 0x022880009040783b */ /* 0x000ee20000000200 */
[----:B------:R-:W-:Y:S01]  /*6c10*/  UISETP.GE.AND UP3, UPT, UR5, 0x1, UPT ;  /* 0x000000010500788c */ /* 0x000fe2000bf66270 */
[C---:B------:R-:W-:Y:S01]  /*6c20*/  HMMA.16816.F32 R16, R32.reuse, R22, RZ ;  /* 0x000000162010723c */ /* 0x040fe200000018ff */
[----:B------:R-:W-:Y:S02]  /*6c30*/  UISETP.GE.AND UP2, UPT, UR31, 0x1, UPT ;  /* 0x000000011f00788c */ /* 0x000fe4000bf46270 */
[----:B------:R-:W-:Y:S05]  /*6c40*/  UISETP.GE.AND UP1, UPT, UR32, 0x1, UPT ;  /* 0x000000012000788c */ /* 0x000fea000bf26270 */
[-C--:B------:R-:W-:Y:S08]  /*6c50*/  HMMA.16816.F32 R20, R32, R36.reuse, RZ ;  /* 0x000000242014723c */ /* 0x080ff000000018ff */
[C---:B------:R-:W-:Y:S08]  /*6c60*/  HMMA.16816.F32 R24, R28.reuse, R36, RZ ;  /* 0x000000241c18723c */ /* 0x040ff000000018ff */
[-C--:B------:R-:W-:Y:S08]  /*6c70*/  HMMA.16816.F32 R28, R28, R38.reuse, RZ ;  /* 0x000000261c1c723c */ /* 0x080ff000000018ff */
[----:B------:R-:W-:Y:S01]  /*6c80*/  HMMA.16816.F32 R32, R32, R38, RZ ;  /* 0x000000262020723c */ /* 0x000fe200000018ff */
[----:B------:R-:W4:Y:S07]  /*6c90*/  LDSM.16.MT88.4 R36, [R143+0x1080] ;  /* 0x001080008f24783b */ /* 0x000f2e0000004200 */
[-C--:B--2---:R-:W-:Y:S08]  /*6ca0*/  HMMA.16816.F32 R4, R40, R44.reuse, R4 ;  /* 0x0000002c2804723c */ /* 0x084ff00000001804 */
[C---:B------:R-:W-:Y:S08]  /*6cb0*/  HMMA.16816.F32 R8, R48.reuse, R44, R8 ;  /* 0x0000002c3008723c */ /* 0x040ff00000001808 */
[-C--:B------:R-:W-:Y:S08]  /*6cc0*/  HMMA.16816.F32 R12, R48, R46.reuse, R12 ;  /* 0x0000002e300c723c */ /* 0x080ff0000000180c */
[C---:B------:R-:W-:Y:S01]  /*6cd0*/  HMMA.16816.F32 R16, R40.reuse, R46, R16 ;  /* 0x0000002e2810723c */ /* 0x040fe20000001810 */
[----:B------:R-:W2:Y:S05]  /*6ce0*/  LDSM.16.M88.4 R44, [R136+0x20880] ;  /* 0x02088000882c783b */ /* 0x000eaa0000000200 */
[----:B------:R-:W2:Y:S02]  /*6cf0*/  LDSM.16.M88.4 R136, [R136+0x22880] ;  /* 0x022880008888783b */ /* 0x000ea40000000200 */
[-C--:B------:R-:W-:Y:S08]  /*6d00*/  HMMA.16816.F32 R20, R40, R52.reuse, R20 ;  /* 0x000000342814723c */ /* 0x080ff00000001814 */
[C---:B------:R-:W-:Y:S08]  /*6d10*/  HMMA.16816.F32 R24, R48.reuse, R52, R24 ;  /* 0x000000343018723c */ /* 0x040ff00000001818 */
[-C--:B------:R-:W-:Y:S01]  /*6d20*/  HMMA.16816.F32 R28, R48, R54.reuse, R28 ;  /* 0x00000036301c723c */ /* 0x080fe2000000181c */
[----:B------:R-:W-:Y:S07]  /*6d30*/  LDSM.16.M88.4 R48, [R145+0x24880] ;  /* 0x024880009130783b */ /* 0x000fee0000000200 */
[----:B------:R-:W-:Y:S01]  /*6d40*/  HMMA.16816.F32 R32, R40, R54, R32 ;  /* 0x000000362820723c */ /* 0x000fe20000001820 */
[----:B------:R-:W2:Y:S05]  /*6d50*/  LDSM.16.MT88.4 R40, [R143+0x1880] ;  /* 0x001880008f28783b */ /* 0x000eaa0000004200 */
[----:B------:R-:W2:Y:S02]  /*6d60*/  LDSM.16.MT88.4 R52, [R141+0x2080] ;  /* 0x002080008d34783b */ /* 0x000ea40000004200 */
        /* <DEDUP_REMOVED lines=8> */
[----:B------:R-:W-:Y:S07]  /*6df0*/  LDSM.16.MT88.4 R64, [R141+0x2880] ;  /* 0x002880008d40783b */ /* 0x000fee0000004200 */
[----:B------:R-:W-:Y:S01]  /*6e00*/  HMMA.16816.F32 R32, R56, R38, R32 ;  /* 0x000000263820723c */ /* 0x000fe20000001820 */
[----:B------:R-:W3:Y:S05]  /*6e10*/  LDSM.16.MT88.4 R36, [R143+0x2080] ;  /* 0x002080008f24783b */ /* 0x000eea0000004200 */
        /* <DEDUP_REMOVED lines=10> */
[----:B------:R-:W2:Y:S05]  /*6ec0*/  LDSM.16.MT88.4 R40, [R143+0x2880] ;  /* 0x002880008f28783b */ /* 0x000eaa0000004200 */
[----:B------:R-:W-:Y:S02]  /*6ed0*/  LDSM.16.MT88.4 R44, [R141+0x3080] ;  /* 0x003080008d2c783b */ /* 0x000fe40000004200 */
[-C--:B------:R-:W-:Y:S08]  /*6ee0*/  HMMA.16816.F32 R4, R48, R52.reuse, R4 ;  /* 0x000000343004723c */ /* 0x080ff00000001804 */
[C---:B-1----:R-:W-:Y:S08]  /*6ef0*/  HMMA.16816.F32 R8, R60.reuse, R52, R8 ;  /* 0x000000343c08723c */ /* 0x042ff00000001808 */
[-C--:B------:R-:W-:Y:S08]  /*6f00*/  HMMA.16816.F32 R12, R60, R54.reuse, R12 ;  /* 0x000000363c0c723c */ /* 0x080ff0000000180c */
[C---:B------:R-:W-:Y:S01]  /*6f10*/  HMMA.16816.F32 R16, R48.reuse, R54, R16 ;  /* 0x000000363010723c */ /* 0x040fe20000001810 */
[----:B------:R-:W-:Y:S07]  /*6f20*/  LDSM.16.MT88.4 R52, [R143+0x3080] ;  /* 0x003080008f34783b */ /* 0x000fee0000004200 */
[-C--:B---3--:R-:W-:Y:S08]  /*6f30*/  HMMA.16816.F32 R20, R48, R36.reuse, R20 ;  /* 0x000000243014723c */ /* 0x088ff00000001814 */
[C---:B------:R-:W-:Y:S08]  /*6f40*/  HMMA.16816.F32 R24, R60.reuse, R36, R24 ;  /* 0x000000243c18723c */ /* 0x040ff00000001818 */
[-C--:B------:R-:W-:Y:S07]  /*6f50*/  HMMA.16816.F32 R28, R60, R38.reuse, R28 ;  /* 0x000000263c1c723c */ /* 0x080fee000000181c */
[----:B------:R-:W-:Y:S01]  /*6f60*/  IMAD.IADD R60, R168, 0x1, R142 ;  /* 0x00000001a83c7824 */ /* 0x000fe200078e028e */
[----:B------:R-:W-:Y:S01]  /*6f70*/  HMMA.16816.F32 R32, R48, R38, R32 ;  /* 0x000000263020723c */ /* 0x000fe20000001820 */
[----:B------:R-:W1:Y:S05]  /*6f80*/  LDSM.16.M88.4 R36, [R144+0x24880] ;  /* 0x024880009024783b */ /* 0x000e6a0000000200 */
[----:B------:R-:W3:Y:S02]  /*6f90*/  LDSM.16.M88.4 R48, [R144+0x26880] ;  /* 0x026880009030783b */ /* 0x000ee40000000200 */
[-C--:B----4-:R-:W-:Y:S03]  /*6fa0*/  HMMA.16816.F32 R4, R56, R64.reuse, R4 ;  /* 0x000000403804723c */ /* 0x090fe60000001804 */
[----:B------:R-:W-:Y:S05]  /*6fb0*/  LDSM.16.M88.4 R60, [R60+0x24880] ;  /* 0x024880003c3c783b */ /* 0x000fea0000000200 */
[C---:B--2---:R-:W-:Y:S08]  /*6fc0*/  HMMA.16816.F32 R8, R132.reuse, R64, R8 ;  /* 0x000000408408723c */ /* 0x044ff00000001808 */
[-C--:B------:R-:W-:Y:S08]  /*6fd0*/  HMMA.16816.F32 R12, R132, R66.reuse, R12 ;  /* 0x00000042840c723c */ /* 0x080ff0000000180c */
[C---:B------:R-:W-:Y:S01]  /*6fe0*/  HMMA.16816.F32 R16, R56.reuse, R66, R16 ;  /* 0x000000423810723c */ /* 0x040fe20000001810 */
[----:B------:R-:W2:Y:S07]  /*6ff0*/  LDSM.16.MT88.4 R64, [R141+0x3880] ;  /* 0x003880008d40783b */ /* 0x000eae0000004200 */
[-C--:B------:R-:W-:Y:S08]  /*7000*/  HMMA.16816.F32 R20, R56, R40.reuse, R20 ;  /* 0x000000283814723c */ /* 0x080ff00000001814 */
[C---:B------:R-:W-:Y:S07]  /*7010*/  HMMA.16816.F32 R24, R132.reuse, R40, R24 ;  /* 0x000000288418723c */ /* 0x040fee0000001818 */
[----:B------:R-:W-:Y:S01]  /*7020*/  IADD3 R40, R181, R144, RZ ;  /* 0x00000090b5287210 */ /* 0x000fe20007ffe0ff */
[-C--:B------:R-:W-:Y:S08]  /*7030*/  HMMA.16816.F32 R28, R132, R42.reuse, R28 ;  /* 0x0000002a841c723c */ /* 0x080ff0000000181c */
[----:B------:R-:W-:Y:S01]  /*7040*/  HMMA.16816.F32 R32, R56, R42, R32 ;  /* 0x0000002a3820723c */ /* 0x000fe20000001820 */
[----:B------:R-:W4:Y:S05]  /*7050*/  LDSM.16.M88.4 R40, [R40+0x26880] ;  /* 0x026880002828783b */ /* 0x000f2a0000000200 */
[----:B------:R-:W2:Y:S02]  /*7060*/  S2R R56, SR_CTAID.Y ;  /* 0x0000000000387919 */ /* 0x000ea40000002600 */
[-C--:B-1----:R-:W-:Y:S08]  /*7070*/  HMMA.16816.F32 R4, R36, R44.reuse, R4 ;  /* 0x0000002c2404723c */ /* 0x082ff00000001804 */
[C---:B---3--:R-:W-:Y:S08]  /*7080*/  HMMA.16816.F32 R8, R48.reuse, R44, R8 ;  /* 0x0000002c3008723c */ /* 0x048ff00000001808 */
[-C--:B------:R-:W-:Y:S08]  /*7090*/  HMMA.16816.F32 R12, R48, R46.reuse, R12 ;  /* 0x0000002e300c723c */ /* 0x080ff0000000180c */
[C---:B------:R-:W-:Y:S01]  /*70a0*/  HMMA.16816.F32 R16, R36.reuse, R46, R16 ;  /* 0x0000002e2410723c */ /* 0x040fe20000001810 */
[----:B------:R-:W1:Y:S07]  /*70b0*/  LDSM.16.MT88.4 R44, [R143+0x3880] ;  /* 0x003880008f2c783b */ /* 0x000e6e0000004200 */
[-C--:B------:R-:W-:Y:S08]  /*70c0*/  HMMA.16816.F32 R20, R36, R52.reuse, R20 ;  /* 0x000000342414723c */ /* 0x080ff00000001814 */
[C---:B------:R-:W-:Y:S08]  /*70d0*/  HMMA.16816.F32 R24, R48.reuse, R52, R24 ;  /* 0x000000343018723c */ /* 0x040ff00000001818 */
[-C--:B------:R-:W-:Y:S08]  /*70e0*/  HMMA.16816.F32 R28, R48, R54.reuse, R28 ;  /* 0x00000036301c723c */ /* 0x080ff0000000181c */
[----:B------:R-:W-:Y:S07]  /*70f0*/  HMMA.16816.F32 R32, R36, R54, R32 ;  /* 0x000000362420723c */ /* 0x000fee0000001820 */
[----:B--2---:R-:W-:Y:S01]  /*7100*/  SHF.R.S32.HI R36, RZ, 0x1f, R56 ;  /* 0x0000001fff247819 */ /* 0x004fe20000011438 */
[-C--:B------:R-:W-:Y:S01]  /*7110*/  HMMA.16816.F32 R4, R60, R64.reuse, R4 ;  /* 0x000000403c04723c */ /* 0x080fe20000001804 */
        /* <DEDUP_REMOVED lines=12> */
[-C--:B-1----:R-:W-:Y:S04]  /*71e0*/  HMMA.16816.F32 R20, R60, R44.reuse, R20 ;  /* 0x0000002c3c14723c */ /* 0x082fe80000001814 */
        /* <DEDUP_REMOVED lines=177> */
.L_x_1240:
[----:B------:R-:W-:Y:S05]  /*7d00*/  @P1 EXIT ;  /* 0x000000000000194d */ /* 0x000fea0003800000 */
[----:B------:R-:W1:Y:S01]  /*7d10*/  S2R R0, SR_CTAID.Z ;  /* 0x0000000000007919 */ /* 0x000e620000002700 */
[----:B------:R-:W-:Y:S01]  /*7d20*/  IMAD.MOV.U32 R2, RZ, RZ, 0x1 ;  /* 0x00000001ff027424 */ /* 0x000fe200078e00ff */
[----:B------:R-:W-:Y:S01]  /*7d30*/  ULDC UR5, c[0x0][0x358] ;  /* 0x0000d60000057ab9 */ /* 0x000fe20000000800 */
[----:B------:R-:W-:Y:S01]  /*7d40*/  IMAD.MOV.U32 R5, RZ, RZ, R56 ;  /* 0x000000ffff057224 */ /* 0x000fe200078e0038 */
[----:B------:R-:W-:Y:S01]  /*7d50*/  UIMAD UR5, UR10, UR5, URZ ;  /* 0x000000050a0572a4 */ /* 0x000fe2000f8e023f */
[----:B------:R-:W-:Y:S01]  /*7d60*/  BAR.SYNC.DEFER_BLOCKING 0x1, 0x100 ;  /* 0x0044000000007b1d */ /* 0x000fe20000010000 */
[----:B------:R-:W-:-:S05]  /*7d70*/  ISETP.NE.AND P0, PT, R2, c[0x0][0x338], PT ;  /* 0x0000ce0002007a0c */ /* 0x000fca0003f05270 */
[----:B------:R-:W-:Y:S01]  /*7d80*/  ULDC UR4, c[0x0][0x2f4] ;  /* 0x0000bd0000047ab9 */ /* 0x000fe20000000800 */
[----:B------:R-:W-:Y:S01]  /*7d90*/  BSSY B0, `(.L_x_1262) ;  /* 0x0000018000007945 */ /* 0x000fe20003800000 */
[----:B------:R-:W-:-:S04]  /*7da0*/  UIMAD UR5, UR5, UR4, URZ ;  /* 0x00000004050572a4 */ /* 0x000fc8000f8e023f */
[----:B------:R-:W-:Y:S02]  /*7db0*/  USHF.R.S32.HI UR4, URZ, 0x1f, UR5 ;  /* 0x0000001f3f047899 */ /* 0x000fe40008011405 */
[----:B------:R-:W-:-:S04]  /*7dc0*/  @P0 IMAD.HI.U32 R2, R56, c[0x0][0x33c], RZ ;  /* 0x0000cf0038020a27 */ /* 0x000fc800078e00ff */
[----:B-1----:R-:W-:Y:S01]  /*7dd0*/  IMAD R6, R0, c[0x0][0x2f4], RZ ;  /* 0x0000bd0000067a24 */ /* 0x002fe200078e02ff */
[----:B------:R-:W-:-:S04]  /*7de0*/  @P0 SHF.R.U32.HI R5, RZ, c[0x0][0x340], R2 ;  /* 0x0000d000ff050a19 */ /* 0x000fc80000011602 */
[----:B------:R-:W-:Y:S01]  /*7df0*/  SHF.R.S32.HI R3, RZ, 0x1f, R6 ;  /* 0x0000001fff037819 */ /* 0x000fe20000011406 */
[--C-:B------:R-:W-:Y:S01]  /*7e00*/  IMAD.MOV R7, RZ, RZ, -R5.reuse ;  /* 0x000000ffff077224 */ /* 0x100fe200078e0a05 */
[--C-:B------:R-:W-:Y:S02]  /*7e10*/  IADD3 R6, P1, P0, R6, UR5, R5.reuse ;  /* 0x0000000506067c10 */ /* 0x100fe4000f83e005 */
[----:B------:R-:W-:Y:S01]  /*7e20*/  SHF.R.S32.HI R4, RZ, 0x1f, R5 ;  /* 0x0000001fff047819 */ /* 0x000fe20000011405 */
[----:B------:R-:W-:Y:S02]  /*7e30*/  IMAD R7, R7, c[0x0][0x338], R56 ;  /* 0x0000ce0007077a24 */ /* 0x000fe400078e0238 */
[----:B------:R-:W-:Y:S01]  /*7e40*/  IMAD.SHL.U32 R2, R6, 0x4, RZ ;  /* 0x0000000406027824 */ /* 0x000fe200078e00ff */
[----:B------:R-:W-:Y:S02]  /*7e50*/  IADD3.X R3, R3, UR4, R4, P1, P0 ;  /* 0x0000000403037c10 */ /* 0x000fe40008fe0404 */
[----:B------:R-:W-:-:S02]  /*7e60*/  ISETP.NE.AND P1, PT, R190, RZ, PT ;  /* 0x000000ffbe00720c */ /* 0x000fc40003f25270 */
[----:B------:R-:W-:Y:S02]  /*7e70*/  SHF.L.U64.HI R3, R6, 0x2, R3 ;  /* 0x0000000206037819 */ /* 0x000fe40000010203 */
[----:B------:R-:W-:Y:S02]  /*7e80*/  IADD3 R10, P0, R2, c[0x0][0x350], RZ ;  /* 0x0000d400020a7a10 */ /* 0x000fe40007f1e0ff */
[----:B------:R-:W-:Y:S02]  /*7e90*/  SHF.R.S32.HI R6, RZ, 0x1f, R0 ;  /* 0x0000001fff067819 */ /* 0x000fe40000011400 */
[----:B------:R-:W-:-:S05]  /*7ea0*/  IADD3.X R11, R3, c[0x0][0x354], RZ, P0, !PT ;  /* 0x0000d500030b7a10 */ /* 0x000fca00007fe4ff */
[----:B------:R-:W-:Y:S05]  /*7eb0*/  @P1 BRA `(.L_x_1263) ;  /* 0x0000005000001947 */ /* 0x000fea0003800000 */
.L_x_1264:
[----:B------:R-:W2:Y:S01]  /*7ec0*/  LDG.E.STRONG.GPU R8, [R10.64] ;  /* 0x000000140a087981 */ /* 0x000ea2000c1ef900 */
[----:B------:R-:W-:Y:S01]  /*7ed0*/  YIELD ;  /* 0x0000000000007946 */ /* 0x000fe20003800000 */
[----:B--2---:R-:W-:Y:S01]  /*7ee0*/  ISETP.NE.AND P0, PT, R8, R7, PT ;  /* 0x000000070800720c */ /* 0x004fe20003f05270 */
[----:B------:R-:W-:-:S12]  /*7ef0*/  CCTL.IVALL ;  /* 0x00000000ff00798f */ /* 0x000fd80002000000 */
[----:B------:R-:W-:Y:S05]  /*7f00*/  @P0 BRA `(.L_x_1264) ;  /* 0xffffffb000000947 */ /* 0x000fea000383ffff */
.L_x_1263:
[----:B------:R-:W-:Y:S05]  /*7f10*/  BSYNC B0 ;  /* 0x0000000000007941 */ /* 0x000fea0003800000 */
.L_x_1262:
[----:B------:R-:W-:Y:S01]  /*7f20*/  MOV R9, 0xffffffff ;  /* 0xffffffff00097802 */ /* 0x000fe20000000f00 */
[----:B------:R-:W-:Y:S05]  /*7f30*/  BRA.CONV ~URZ, `(.L_x_1265) ;  /* 0x000000237f007947 */ /* 0x000fea000b800000 */
[----:B------:R-:W-:Y:S02]  /*7f40*/  MOV R8, 0x7f60 ;  /* 0x00007f6000087802 */ /* 0x000fe40000000f00 */
[----:B------:R-:W-:Y:S05]  /*7f50*/  CALL.REL.NOINC `($__internal_8_$__cuda_sm70_warpsync) ;  /* 0x000008a000007944 */ /* 0x000fea0003c00000 */
.L_x_1265:
        /* <DEDUP_REMOVED lines=10> */
[----:B------:R-:W-:Y:S02]  /*8000*/  IADD3 R15, R17, R14, RZ ;  /* 0x0000000e110f7210 */ /* 0x000fe40007ffe0ff */
[----:B------:R-:W-:-:S05]  /*8010*/  MOV R14, R16 ;  /* 0x00000010000e7202 */ /* 0x000fca0000000f00 */
        /* <DEDUP_REMOVED lines=38> */
[----:B-1----:R-:W-:Y:S05]  /*8280*/  CALL.REL.NOINC `($__internal_8_$__cuda_sm70_warpsync) ;  /* 0x0000057000007944 */ /* 0x002fea0003c00000 */
.L_x_1266:
        /* <DEDUP_REMOVED lines=12> */
.L_x_1268:
[----:B------:R-:W-:Y:S05]  /*8350*/  BSYNC B0 ;  /* 0x0000000000007941 */ /* 0x000fea0003800000 */
.L_x_1267:
[----:B------:R-:W-:Y:S01]  /*8360*/  IADD3 R2, P0, R2, c[0x0][0x348], RZ ;  /* 0x0000d20002027a10 */ /* 0x000fe20007f1e0ff */
[----:B------:R-:W-:Y:S03]  /*8370*/  BSSY B0, `(.L_x_1269) ;  /* 0x0000008000007945 */ /* 0x000fe60003800000 */
[----:B------:R-:W-:Y:S01]  /*8380*/  IADD3.X R3, R3, c[0x0][0x34c], RZ, P0, !PT ;  /* 0x0000d30003037a10 */ /* 0x000fe200007fe4ff */
[----:B------:R-:W-:Y:S05]  /*8390*/  @P1 BRA `(.L_x_1270) ;  /* 0x0000005000001947 */ /* 0x000fea0003800000 */
.L_x_1271:
[----:B--2---:R-:W2:Y:S01]  /*83a0*/  LDG.E.STRONG.GPU R8, [R2.64] ;  /* 0x0000001402087981 */ /* 0x004ea2000c1ef900 */
[----:B------:R-:W-:Y:S01]  /*83b0*/  YIELD ;  /* 0x0000000000007946 */ /* 0x000fe20003800000 */
[----:B--2---:R-:W-:Y:S01]  /*83c0*/  ISETP.NE.AND P0, PT, R8, R7, PT ;  /* 0x000000070800720c */ /* 0x004fe20003f05270 */
[----:B------:R-:W-:-:S12]  /*83d0*/  CCTL.IVALL ;  /* 0x00000000ff00798f */ /* 0x000fd80002000000 */
[----:B------:R-:W-:Y:S05]  /*83e0*/  @P0 BRA `(.L_x_1271) ;  /* 0xffffffb000000947 */ /* 0x000fea000383ffff */
.L_x_1270:
[----:B------:R-:W-:Y:S05]  /*83f0*/  BSYNC B0 ;  /* 0x0000000000007941 */ /* 0x000fea0003800000 */
.L_x_1269:
[----:B------:R-:W-:Y:S05]  /*8400*/  BRA.CONV ~URZ, `(.L_x_1272) ;  /* 0x000000237f007947 */ /* 0x000fea000b800000 */
[----:B--2---:R-:W-:Y:S02]  /*8410*/  MOV R8, 0x8430 ;  /* 0x0000843000087802 */ /* 0x004fe40000000f00 */
[----:B-1----:R-:W-:Y:S05]  /*8420*/  CALL.REL.NOINC `($__internal_8_$__cuda_sm70_warpsync) ;  /* 0x000003d000007944 */ /* 0x002fea0003c00000 */
.L_x_1272:
        /* <DEDUP_REMOVED lines=48> */
[----:B-12---:R-:W-:Y:S05]  /*8730*/  CALL.REL.NOINC `($__internal_8_$__cuda_sm70_warpsync) ;  /* 0x000000c000007944 */ /* 0x006fea0003c00000 */
.L_x_1273:
        /* <DEDUP_REMOVED lines=12> */
        .weak           $__internal_8_$__cuda_sm70_warpsync
        .type           $__internal_8_$__cuda_sm70_warpsync,@function
        .size           $__internal_8_$__cuda_sm70_warpsync,(.L_x_1838 - $__internal_8_$__cuda_sm70_warpsync)
$__internal_8_$__cuda_sm70_warpsync:
[----:B------:R-:W-:Y:S01]  /*8800*/  MOV R14, R8 ;  /* 0x00000008000e7202 */ /* 0x000fe20000000f00 */
[----:B------:R-:W-:Y:S04]  /*8810*/  WARPSYNC R9 ;  /* 0x0000000900007348 */ /* 0x000fe80003800000 */
[----:B------:R-:W-:-:S04]  /*8820*/  MOV R15, 0x0 ;  /* 0x00000000000f7802 */ /* 0x000fc80000000f00 */
[----:B------:R-:W-:Y:S05]  /*8830*/  RET.REL.NODEC R14 `(_ZN7cutlass13device_kernelIN5flash19enable_sm80_to_sm89INS1_16FlashAttnBwdSm80INS1_25CollectiveMainloopBwdSm80ILi2ELi2EN4cute5tupleIJNS5_1CILi128EEES8_NS7_ILi64EEEEEENS_6half_tEfNS_4arch4Sm80ELb0ELb1ELb0ELb0ELb1ELb0ELb0ELb0ELi2ELi4ELi4ELi4ELb0EEENS1_24CollectiveEpilogueBwdGQAISA_fSD_Li256ELb0ELb1EEENS1_19SingleTileSchedulerILb0ELb0ELb0ELi128EEEEEEEEEvNT_6ParamsE) ;  /* 0xffff77c00e007950 */ /* 0x000fea0003c3ffff */
.L_x_1274:
        /* <DEDUP_REMOVED lines=12> */
.L_x_1838:


//--------------------- .text._ZN7cutlass13device_kernelIN5flash19enable_sm80_to_sm89INS1_16FlashAttnBwdSm80INS1_25CollectiveMainloopBwdSm80ILi2ELi2EN4cute5tupleIJNS5_1CILi128EEES8_NS7_ILi64EEEEEENS_6half_tEfNS_4arch4Sm80ELb0ELb1ELb0ELb1ELb0ELb0ELb0ELb0ELi2ELi4ELi4ELi4ELb0EEENS1_21CollectiveEpilogueBwdISA_SB_SD_Li256ELb1ELb0ELi2EEENS1_19SingleTileSchedulerILb1ELb0ELb0ELi128EEEEEEEEEvNT_6ParamsE --------------------------
	.section	.text._ZN7cutlass13device_kernelIN5flash19enable_sm80_to_sm89INS1_16FlashAttnBwdSm80INS1_25CollectiveMainloopBwdSm80ILi2ELi2EN4cute5tupleIJNS5_1CILi128EEES8_NS7_ILi64EEEEEENS_6half_tEfNS_4arch4Sm80ELb0ELb1ELb0ELb1ELb0ELb0ELb0ELb0ELi2ELi4ELi4ELi4ELb0EEENS1_21CollectiveEpilogueBwdISA_SB_SD_Li256ELb1ELb0ELi2EEENS1_19SingleTileSchedulerILb1ELb0ELb0ELi128EEEEEEEEEvNT_6ParamsE,"ax",@progbits
	.sectioninfo	@"SHI_REGISTERS=255"
	.align	128
.text._ZN7cutlass13device_kernelIN5flash19enable_sm80_to_sm89INS1_16FlashAttnBwdSm80INS1_25CollectiveMainloopBwdSm80ILi2ELi2EN4cute5tupleIJNS5_1CILi128EEES8_NS7_ILi64EEEEEENS_6half_tEfNS_4arch4Sm80ELb0ELb1ELb0ELb1ELb0ELb0ELb0ELb0ELi2ELi4ELi4ELi4ELb0EEENS1_21CollectiveEpilogueBwdISA_SB_SD_Li256ELb1ELb0ELi2EEENS1_19SingleTileSchedulerILb1ELb0ELb0ELi128EEEEEEEEEvNT_6ParamsE:
        .type           _ZN7cutlass13device_kernelIN5flash19enable_sm80_to_sm89INS1_16FlashAttnBwdSm80INS1_25CollectiveMainloopBwdSm80ILi2ELi2EN4cute5tupleIJNS5_1CILi128EEES8_NS7_ILi64EEEEEENS_6half_tEfNS_4arch4Sm80ELb0ELb1ELb0ELb1ELb0ELb0ELb0ELb0ELi2ELi4ELi4ELi4ELb0EEENS1_21CollectiveEpilogueBwdISA_SB_SD_Li256ELb1ELb0ELi2EEENS1_19SingleTileSchedulerILb1ELb0ELb0ELi128EEEEEEEEEvNT_6ParamsE,@function
        .size           _ZN7cutlass13device_kernelIN5flash19enable_sm80_to_sm89INS1_16FlashAttnBwdSm80INS1_25CollectiveMainloopBwdSm80ILi2ELi2EN4cute5tupleIJNS5_1CILi128EEES8_NS7_ILi64EEEEEENS_6half_tEfNS_4arch4Sm80ELb0ELb1ELb0ELb1ELb0ELb0ELb0ELb0ELi2ELi4ELi4ELi4ELb0EEENS1_21CollectiveEpilogueBwdISA_SB_SD_Li256ELb1ELb0ELi2EEENS1_19SingleTileSchedulerILb1ELb0ELb0ELi128EEEEEEEEEvNT_6ParamsE,(.L_x_1840 - _ZN7cutlass13device_kernelIN5flash19enable_sm80_to_sm89INS1_16FlashAttnBwdSm80INS1_25CollectiveMainloopBwdSm80ILi2ELi2EN4cute5tupleIJNS5_1CILi128EEES8_NS7_ILi64EEEEEENS_6half_tEfNS_4arch4Sm80ELb0ELb1ELb0ELb1ELb0ELb0ELb0ELb0ELi2ELi4ELi4ELi4ELb0EEENS1_21CollectiveEpilogueBwdISA_SB_SD_Li256ELb1ELb0ELi2EEENS1_19SingleTileSchedulerILb1ELb0ELb0ELi128EEEEEEEEEvNT_6ParamsE)
        .other          _ZN7cutlass13device_kernelIN5flash19enable_sm80_to_sm89INS1_16FlashAttnBwdSm80INS1_25CollectiveMainloopBwdSm80ILi2ELi2EN4cute5tupleIJNS5_1CILi128EEES8_NS7_ILi64EEEEEENS_6half_tEfNS_4arch4Sm80ELb0ELb1ELb0ELb1ELb0ELb0ELb0ELb0ELi2ELi4ELi4ELi4ELb0EEENS1_21CollectiveEpilogueBwdISA_SB_SD_Li256ELb1ELb0ELi2EEENS1_19SingleTileSchedulerILb1ELb0ELb0ELi128EEEEEEEEEvNT_6ParamsE,@"STO_CUDA_ENTRY STV_DEFAULT"
_ZN7cutlass13device_kernelIN5flash19enable_sm80_to_sm89INS1_16FlashAttnBwdSm80INS1_25CollectiveMainloopBwdSm80ILi2ELi2EN4cute5tupleIJNS5_1CILi128EEES8_NS7_ILi64EEEEEENS_6half_tEfNS_4arch4Sm80ELb0ELb1ELb0ELb1ELb0ELb0ELb0ELb0ELi2ELi4ELi4ELi4ELb0EEENS1_21CollectiveEpilogueBwdISA_SB_SD_Li256ELb1ELb0ELi2EEENS1_19SingleTileSchedulerILb1ELb0ELb0ELi128EEEEEEEEEvNT_6ParamsE:
[----:B------:R-:W-:Y:S02]  /*0000*/  MOV R1, c[0x0][0x28] ;  /* 0x00000a0000017a02 */ /* 0x000fe40000000f00 */
[----:B------:R-:W1:Y:S01]  /*0010*/  S2R R22, SR_TID.X ;  /* 0x0000000000167919 */ /* 0x000e620000002100 */
[----:B------:R-:W-:Y:S01]  /*0020*/  IMAD.MOV.U32 R10, RZ, RZ, 0x4 ;  /* 0x00000004ff0a7424 */ /* 0x000fe200078e00ff */
[----:B------:R-:W2:Y:S01]  /*0030*/  S2UR UR8, SR_CTAID.X ;  /* 0x00000000000879c3 */ /* 0x000ea20000002500 */
[----:B------:R-:W-:Y:S01]  /*0040*/  ULDC.64 UR14, c[0x0][0x118] ;  /* 0x00004600000e7ab9 */ /* 0x000fe20000000a00 */
[----:B------:R-:W3:Y:S01]  /*0050*/  S2R R5, SR_CTAID.Z ;  /* 0x0000000000057919 */ /* 0x000ee20000002700 */
[----:B------:R-:W-:-:S03]  /*0060*/  IADD3 R1, R1, -0x68, RZ ;  /* 0xffffff9801017810 */ /* 0x000fc60007ffe0ff */
[----:B------:R-:W4:Y:S01]  /*0070*/  S2R R34, SR_CTAID.Y ;  /* 0x0000000000227919 */ /* 0x000f220000002600 */
[----:B-1----:R-:W-:Y:S01]  /*0080*/  SHF.R.U32.HI R0, RZ, 0x5, R22 ;  /* 0x00000005ff007819 */ /* 0x002fe20000011616 */
[----:B---3--:R-:W-:-:S05]  /*0090*/  IMAD.WIDE R2, R5, R10, c[0x0][0x3c0] ;  /* 0x0000f00005027625 */ /* 0x008fca00078e020a */
[----:B------:R-:W1:Y:S02]  /*00a0*/  SHFL.IDX PT, R0, R0, RZ, 0x1f ;  /* 0x00001fff00007589 */ /* 0x000e6400000e0000 */
[----:B-1----:R-:W-:-:S13]  /*00b0*/  ISETP.NE.AND P0, PT, R0, RZ, PT ;  /* 0x000000ff0000720c */ /* 0x002fda0003f05270 */
[----:B------:R-:W-:Y:S05]  /*00c0*/  @!P0 BRA `(.L_x_1275) ;  /* 0x0000013000008947 */ /* 0x000fea0003800000 */
[----:B--2-4-:R-:W-:-:S04]  /*00d0*/  ISETP.NE.U32.AND P0, PT, RZ, c[0x0][0x3c0], PT ;  /* 0x0000f000ff007a0c */ /* 0x014fc80003f05070 */
[----:B------:R-:W-:-:S13]  /*00e0*/  ISETP.NE.AND.EX P0, PT, RZ, c[0x0][0x3c4], PT, P0 ;  /* 0x0000f100ff007a0c */ /* 0x000fda0003f05300 */
[----:B------:R-:W-:Y:S05]  /*00f0*/  @!P0 BRA `(.L_x_1276) ;  /* 0x0000002000008947 */ /* 0x000fea0003800000 */
[----:B------:R1:W5:Y:S01]  /*0100*/  LDG.E R0, [R2.64] ;  /* 0x0000000e02007981 */ /* 0x000362000c1e1900 */
[----:B------:R-:W-:Y:S05]  /*0110*/  BRA `(.L_x_1277) ;  /* 0x0000009000007947 */ /* 0x000fea0003800000 */
.L_x_1276:
        /* <DEDUP_REMOVED lines=8> */
.L_x_1278:
[----:B------:R-:W-:Y:S02]  /*01a0*/  MOV R0, c[0x0][0x3a4] ;  /* 0x0000e90000007a02 */ /* 0x000fe40000000f00 */
.L_x_1277:
[----:B------:R-:W-:-:S06]  /*01b0*/  USHF.L.U32 UR13, UR8, 0x7, URZ ;  /* 0x00000007080d7899 */ /* 0x000fcc000800063f */
[----:B-----5:R-:W-:-:S04]  /*01c0*/  ISETP.LE.AND P0, PT, R0, UR13, PT ;  /* 0x0000000d00007c0c */ /* 0x020fc8000bf03270 */
[----:B------:R-:W-:-:S05]  /*01d0*/  SEL R0, R5, 0xffffffff, !P0 ;  /* 0xffffffff05007807 */ /* 0x000fca0004000000 */
[----:B------:R2:W-:Y:S01]  /*01e0*/  STL [R1+0x64], R0 ;  /* 0x0000640001007387 */ /* 0x0005e20000100800 */
[----:B------:R-:W-:Y:S05]  /*01f0*/  BRA `(.L_x_1279) ;  /* 0x0000012000007947 */ /* 0x000fea0003800000 */
.L_x_1275:
[----:B--2-4-:R-:W-:-:S04]  /*0200*/  ISETP.NE.U32.AND P0, PT, RZ, c[0x0][0x3c0], PT ;  /* 0x0000f000ff007a0c */ /* 0x014fc80003f05070 */
[----:B------:R-:W-:-:S13]  /*0210*/  ISETP.NE.AND.EX P0, PT, RZ, c[0x0][0x3c4], PT, P0 ;  /* 0x0000f100ff007a0c */ /* 0x000fda0003f05300 */
[----:B------:R-:W-:Y:S05]  /*0220*/  @!P0 BRA `(.L_x_1280) ;  /* 0x0000002000008947 */ /* 0x000fea0003800000 */
[----:B------:R1:W5:Y:S01]  /*0230*/  LDG.E R0, [R2.64] ;  /* 0x0000000e02007981 */ /* 0x000362000c1e1900 */
[----:B------:R-:W-:Y:S05]  /*0240*/  BRA `(.L_x_1281) ;  /* 0x0000009000007947 */ /* 0x000fea0003800000 */
.L_x_1280:
        /* <DEDUP_REMOVED lines=8> */
.L_x_1282:
[----:B------:R-:W-:Y:S02]  /*02d0*/  MOV R0, c[0x0][0x3a4] ;  /* 0x0000e90000007a02 */ /* 0x000fe40000000f00 */
.L_x_1281:
[----:B------:R-:W-:-:S06]  /*02e0*/  USHF.L.U32 UR13, UR8, 0x7, URZ ;  /* 0x00000007080d7899 */ /* 0x000fcc000800063f */
[----:B-----5:R-:W-:-:S04]  /*02f0*/  ISETP.LE.AND P0, PT, R0, UR13, PT ;  /* 0x0000000d00007c0c */ /* 0x020fc8000bf03270 */
[----:B------:R-:W-:-:S05]  /*0300*/  SEL R0, R5, 0xffffffff, !P0 ;  /* 0xffffffff05007807 */ /* 0x000fca0004000000 */
[----:B------:R2:W-:Y:S04]  /*0310*/  STL [R1+0x64], R0 ;  /* 0x0000640001007387 */ /* 0x0005e80000100800 */
.L_x_1279:
[----:B------:R-:W3:Y:S02]  /*0320*/  LDL R39, [R1+0x64] ;  /* 0x0000640001277983 */ /* 0x000ee40000100800 */
[----:B---3--:R-:W-:-:S13]  /*0330*/  ISETP.GE.AND P0, PT, R39, RZ, PT ;  /* 0x000000ff2700720c */ /* 0x008fda0003f06270 */
[----:B------:R-:W-:Y:S05]  /*0340*/  @!P0 EXIT ;  /* 0x000000000000894d */ /* 0x000fea0003800000 */
[----:B------:R-:W-:Y:S01]  /*0350*/  ISETP.NE.U32.AND P1, PT, RZ, c[0x0][0x2d8], PT ;  /* 0x0000b600ff007a0c */ /* 0x000fe20003f25070 */
[----:B------:R-:W-:Y:S01]  /*0360*/  IMAD.WIDE R6, R39, R10, c[0x0][0x2c8] ;  /* 0x0000b20027067625 */ /* 0x000fe200078e020a */
[----:B------:R-:W-:Y:S02]  /*0370*/  ISETP.NE.U32.AND P0, PT, RZ, c[0x0][0x2c8], PT ;  /* 0x0000b200ff007a0c */ /* 0x000fe40003f05070 */
[----:B------:R-:W-:Y:S02]  /*0380*/  ISETP.NE.AND.EX P1, PT, RZ, c[0x0][0x2dc], PT, P1 ;  /* 0x0000b700ff007a0c */ /* 0x000fe40003f25310 */
[----:B------:R-:W-:Y:S02]  /*0390*/  ISETP.NE.AND.EX P0, PT, RZ, c[0x0][0x2cc], PT, P0 ;  /* 0x0000b300ff007a0c */ /* 0x000fe40003f05300 */
[----:B------:R-:W-:-:S09]  /*03a0*/  ISETP.NE.U32.AND P5, PT, RZ, c[0x0][0x2d0], PT ;  /* 0x0000b400ff007a0c */ /* 0x000fd20003fa5070 */
[----:B-1----:R-:W-:Y:S02]  /*03b0*/  @P1 IMAD.WIDE R2, R39, R10, c[0x0][0x2d8] ;  /* 0x0000b60027021625 */ /* 0x002fe400078e020a */
[----:B--2---:R-:W2:Y:S01]  /*03c0*/  @P0 LDG.E R0, [R6.64] ;  /* 0x0000000e06000981 */ /* 0x004ea2000c1e1900 */
[----:B------:R-:W-:-:S03]  /*03d0*/  ISETP.NE.AND.EX P5, PT, RZ, c[0x0][0x2d4], PT, P5 ;  /* 0x0000b500ff007a0c */ /* 0x000fc60003fa5350 */
[----:B------:R-:W3:Y:S01]  /*03e0*/  @P1 LDG.E R2, [R2.64] ;  /* 0x0000000e02021981 */ /* 0x000ee2000c1e1900 */
[----:B------:R-:W-:Y:S01]  /*03f0*/  CS2R R8, SRZ ;  /* 0x0000000000087805 */ /* 0x000fe2000001ff00 */
[----:B------:R-:W-:-:S05]  /*0400*/  IMAD.WIDE R4, R39, R10, c[0x0][0x2d0] ;  /* 0x0000b40027047625 */ /* 0x000fca00078e020a */
[----:B------:R1:W5:Y:S04]  /*0410*/  @P0 LDG.E R8, [R6.64] ;  /* 0x0000000e06080981 */ /* 0x000368000c1e1900 */
[----:B------:R1:W5:Y:S01]  /*0420*/  @P5 LDG.E R9, [R4.64] ;  /* 0x0000000e04095981 */ /* 0x000362000c1e1900 */
[----:B------:R-:W-:Y:S02]  /*0430*/  ULDC UR12, c[0x0][0x168] ;  /* 0x00005a00000c7ab9 */ /* 0x000fe40000000800 */
[----:B------:R-:W-:Y:S01]  /*0440*/  ULDC UR11, c[0x0][0x198] ;  /* 0x00006600000b7ab9 */ /* 0x000fe20000000800 */
[----:B------:R-:W-:Y:S02]  /*0450*/  IMAD.MOV.U32 R35, RZ, RZ, RZ ;  /* 0x000000ffff237224 */ /* 0x000fe400078e00ff */
        /* <DEDUP_REMOVED lines=12> */
.L_x_1283:
[----:B-1-3--:R-:W-:-:S04]  /*0520*/  ISETP.NE.U32.AND P1, PT, RZ, c[0x0][0x2e0], PT ;  /* 0x0000b800ff007a0c */ /* 0x00afc80003f25070 */
[----:B------:R-:W-:-:S13]  /*0530*/  ISETP.NE.AND.EX P1, PT, RZ, c[0x0][0x2e4], PT, P1 ;  /* 0x0000b900ff007a0c */ /* 0x000fda0003f25310 */
[----:B------:R-:W-:Y:S05]  /*0540*/  @!P1 BRA `(.L_x_1284) ;  /* 0x0000004000009947 */ /* 0x000fea0003800000 */
[----:B------:R-:W-:-:S05]  /*0550*/  IMAD.WIDE R2, R39, R10, c[0x0][0x2e0] ;  /* 0x0000b80027027625 */ /* 0x000fca00078e020a */
[----:B------:R-:W2:Y:S02]  /*0560*/  LDG.E R0, [R2.64] ;  /* 0x0000000e02007981 */ /* 0x000ea4000c1e1900 */
[----:B--2---:R1:W2:Y:S01]  /*0570*/  R2UR UR11, R0 ;  /* 0x00000000000b73c2 */ /* 0x0042a200000e0000 */
[----:B------:R-:W-:Y:S05]  /*0580*/  BRA `(.L_x_1285) ;  /* 0x0000006000007947 */ /* 0x000fea0003800000 */
.L_x_1284:
[----:B------:R-:W-:Y:S05]  /*0590*/  @!P5 BRA `(.L_x_1285) ;  /* 0x000000500000d947 */ /* 0x000fea0003800000 */
[----:B------:R-:W2:Y:S04]  /*05a0*/  LDG.E R2, [R4.64] ;  /* 0x0000000e04027981 */ /* 0x000ea8000c1e1900 */
[----:B------:R-:W3:Y:S01]  /*05b0*/  LDG.E R0, [R4.64+0x4] ;  /* 0x0000040e04007981 */ /* 0x000ee2000c1e1900 */
[----:B--2---:R-:W1:Y:S08]  /*05c0*/  R2UR UR11, R2 ;  /* 0x00000000020b73c2 */ /* 0x004e7000000e0000 */
[----:B---3--:R-:W1:Y:S02]  /*05d0*/  R2UR UR4, R0 ;  /* 0x00000000000473c2 */ /* 0x008e6400000e0000 */
[----:B-1----:R-:W-:-:S06]  /*05e0*/  UIADD3 UR11, -UR11, UR4, URZ ;  /* 0x000000040b0b7290 */ /* 0x002fcc000fffe13f */
.L_x_1285:
[----:B------:R-:W-:Y:S01]  /*05f0*/  UIADD3 UR5, UR12, 0x7f, URZ ;  /* 0x0000007f0c057890 */ /* 0x000fe2000fffe03f */
[----:B------:R-:W-:-:S03]  /*0600*/  ISETP.LE.AND P1, PT, RZ, UR8, PT ;  /* 0x00000008ff007c0c */ /* 0x000fc6000bf23270 */
[----:B------:R-:W-:-:S04]  /*0610*/  USHF.R.S32.HI UR4, URZ, 0x1f, UR5 ;  /* 0x0000001f3f047899 */ /* 0x000fc80008011405 */
[----:B------:R-:W-:-:S04]  /*0620*/  ULEA.HI UR4, UR4, UR5, URZ, 0x7 ;  /* 0x0000000504047291 */ /* 0x000fc8000f8f383f */
[----:B------:R-:W-:Y:S02]  /*0630*/  USHF.R.S32.HI UR10, URZ, 0x7, UR4 ;  /* 0x000000073f0a7899 */ /* 0x000fe40008011404 */
[----:B------:R-:W-:Y:S05]  /*0640*/  @!P1 BRA `(.L_x_1286) ;  /* 0x0000009000009947 */ /* 0x000fea0003800000 */
[----:B--2---:R-:W-:Y:S02]  /*0650*/  UIADD3 UR4, -UR11, 0xff, URZ ;  /* 0x000000ff0b047890 */ /* 0x004fe4000fffe13f */
[----:B------:R-:W-:Y:S02]  /*0660*/  ULDC UR5, c[0x0][0x2a0] ;  /* 0x0000a80000057ab9 */ /* 0x000fe40000000800 */
[----:B------:R-:W-:-:S04]  /*0670*/  ULEA UR4, UR8, UR4, 0x7 ;  /* 0x0000000408047291 */ /* 0x000fc8000f8e383f */
[----:B------:R-:W-:-:S04]  /*0680*/  UIADD3 UR5, UR4, UR5, UR12 ;  /* 0x0000000504057290 */ /* 0x000fc8000fffe00c */
[----:B------:R-:W-:-:S04]  /*0690*/  USHF.R.S32.HI UR4, URZ, 0x1f, UR5 ;  /* 0x0000001f3f047899 */ /* 0x000fc80008011405 */
[----:B------:R-:W-:-:S04]  /*06a0*/  ULEA.HI UR4, UR4, UR5, URZ, 0x7 ;  /* 0x0000000504047291 */ /* 0x000fc8000f8f383f */
[----:B------:R-:W-:-:S04]  /*06b0*/  USHF.R.S32.HI UR4, URZ, 0x7, UR4 ;  /* 0x000000073f047899 */ /* 0x000fc80008011404 */
[----:B------:R-:W-:-:S04]  /*06c0*/  UISETP.LT.AND UP0, UPT, UR10, UR4, UPT ;  /* 0x000000040a00728c */ /* 0x000fc8000bf01270 */
[----:B------:R-:W-:-:S03]  /*06d0*/  USEL UR10, UR10, UR4, UP0 ;  /* 0x000000040a0a7287 */ /* 0x000fc60008000000 */
.L_x_1286:
[----:B------:R-:W-:Y:S01]  /*06e0*/  ULDC UR4, c[0x0][0x2a4] ;  /* 0x0000a90000047ab9 */ /* 0x000fe20000000800 */
[----:B------:R-:W-:Y:S01]  /*06f0*/  PLOP3.LUT P2, PT, PT, PT, PT, 0x80, 0x0 ;  /* 0x000000000000781c */ /* 0x000fe20003f4f070 */
[----:B--2---:R-:W-:Y:S01]  /*0700*/  UIADD3 UR4, UR13, -UR4, -UR11 ;  /* 0x800000040d047290 */ /* 0x004fe2000fffe80b */
[----:B------:R-:W-:Y:S01]  /*0710*/  CS2R R126, SRZ ;  /* 0x00000000007e7805 */ /* 0x000fe2000001ff00 */
[----:B------:R-:W-:Y:S01]  /*0720*/  CS2R R124, SRZ ;  /* 0x00000000007c7805 */ /* 0x000fe2000001ff00 */
[----:B------:R-:W-:Y:S01]  /*0730*/  CS2R R130, SRZ ;  /* 0x0000000000827805 */ /* 0x000fe2000001ff00 */
[----:B------:R-:W-:Y:S01]  /*0740*/  UIADD3 UR5, UR4, UR12, URZ ;  /* 0x0000000c04057290 */ /* 0x000fe2000fffe03f */
[----:B------:R-:W-:Y:S01]  /*0750*/  CS2R R128, SRZ ;  /* 0x0000000000807805 */ /* 0x000fe2000001ff00 */
[----:B------:R-:W-:Y:S01]  /*0760*/  CS2R R122, SRZ ;  /* 0x00000000007a7805 */ /* 0x000fe2000001ff00 */
[----:B------:R-:W-:Y:S01]  /*0770*/  CS2R R10, SRZ ;  /* 0x00000000000a7805 */ /* 0x000fe2000001ff00 */
[----:B------:R-:W-:Y:S01]  /*0780*/  USHF.R.S32.HI UR4, URZ, 0x1f, UR5 ;  /* 0x0000001f3f047899 */ /* 0x000fe20008011405 */
[----:B------:R-:W-:Y:S01]  /*0790*/  IMAD.MOV.U32 R120, RZ, RZ, RZ ;  /* 0x000000ffff787224 */ /* 0x000fe200078e00ff */
[----:B------:R-:W-:Y:S01]  /*07a0*/  CS2R R12, SRZ ;  /* 0x00000000000c7805 */ /* 0x000fe2000001ff00 */
[----:B------:R-:W-:Y:S01]  /*07b0*/  IMAD.MOV.U32 R118, RZ, RZ, RZ ;  /* 0x000000ffff767224 */ /* 0x000fe200078e00ff */
[----:B------:R-:W-:Y:S01]  /*07c0*/  ULEA.HI UR4, UR4, UR5, URZ, 0x7 ;  /* 0x0000000504047291 */ /* 0x000fe2000f8f383f */
[----:B------:R-:W-:Y:S01]  /*07d0*/  MOV R116, RZ ;  /* 0x000000ff00747202 */ /* 0x000fe20000000f00 */
[----:B------:R-:W-:Y:S01]  /*07e0*/  IMAD.MOV.U32 R110, RZ, RZ, RZ ;  /* 0x000000ffff6e7224 */ /* 0x000fe200078e00ff */
[----:B------:R-:W-:Y:S01]  /*07f0*/  CS2R R14, SRZ ;  /* 0x00000000000e7805 */ /* 0x000fe2000001ff00 */
[----:B------:R-:W-:Y:S01]  /*0800*/  USHF.R.S32.HI UR9, URZ, 0x7, UR4 ;  /* 0x000000073f097899 */ /* 0x000fe20008011404 */
[----:B------:R-:W-:Y:S01]  /*0810*/  MOV R108, RZ ;  /* 0x000000ff006c7202 */ /* 0x000fe20000000f00 */
[----:B------:R-:W-:Y:S01]  /*0820*/  IMAD.MOV.U32 R114, RZ, RZ, RZ ;  /* 0x000000ffff727224 */ /* 0x000fe200078e00ff */
[----:B------:R-:W-:Y:S01]  /*0830*/  CS2R R16, SRZ ;  /* 0x0000000000107805 */ /* 0x000fe2000001ff00 */
[----:B------:R-:W-:Y:S01]  /*0840*/  UISETP.LT.AND UP0, UPT, URZ, UR9, UPT ;  /* 0x000000093f00728c */ /* 0x000fe2000bf01270 */
[----:B------:R-:W-:Y:S01]  /*0850*/  MOV R112, RZ ;  /* 0x000000ff00707202 */ /* 0x000fe20000000f00 */
[----:B------:R-:W-:Y:S01]  /*0860*/  IMAD.MOV.U32 R106, RZ, RZ, RZ ;  /* 0x000000ffff6a7224 */ /* 0x000fe200078e00ff */
[----:B------:R-:W-:Y:S01]  /*0870*/  CS2R R18, SRZ ;  /* 0x0000000000127805 */ /* 0x000fe2000001ff00 */
[----:B------:R-:W-:Y:S01]  /*0880*/  USEL UR9, URZ, UR9, !UP0 ;  /* 0x000000093f097287 */ /* 0x000fe2000c000000 */
[----:B------:R-:W-:Y:S01]  /*0890*/  MOV R104, RZ ;  /* 0x000000ff00687202 */ /* 0x000fe20000000f00 */
[----:B------:R-:W-:Y:S01]  /*08a0*/  IMAD.MOV.U32 R102, RZ, RZ, RZ ;  /* 0x000000ffff667224 */ /* 0x000fe200078e00ff */
[----:B------:R-:W-:Y:S01]  /*08b0*/  MOV R20, RZ ;  /* 0x000000ff00147202 */ /* 0x000fe20000000f00 */
[----:B------:R-:W-:Y:S01]  /*08c0*/  UISETP.GT.AND UP0, UPT, UR10, UR9, UPT ;  /* 0x000000090a00728c */ /* 0x000fe2000bf04270 */
[----:B------:R-:W-:Y:S01]  /*08d0*/  IMAD.MOV.U32 R100, RZ, RZ, RZ ;  /* 0x000000ffff647224 */ /* 0x000fe200078e00ff */
        /* <DEDUP_REMOVED lines=20> */
[----:B------:R-:W-:Y:S01]  /*0a20*/  IMAD.MOV.U32 R10, RZ, RZ, R34 ;  /* 0x000000ffff0a7224 */ /* 0x000fe200078e0022 */
[--C-:B------:R-:W-:Y:S01]  /*0a30*/  SHF.R.S32.HI R33, RZ, 0x1f, R22.reuse ;  /* 0x0000001fff217819 */ /* 0x100fe20000011416 */
[----:B------:R-:W-:Y:S01]  /*0a40*/  UIADD3 UR20, -UR13, UR11, URZ ;  /* 0x0000000b0d147290 */ /* 0x000fe2000fffe13f */
[----:B------:R-:W-:Y:S01]  /*0a50*/  ISETP.NE.AND P1, PT, R0, 0x1, PT ;  /* 0x000000010000780c */ /* 0x000fe20003f25270 */
[----:B------:R-:W-:Y:S01]  /*0a60*/  IMAD R0, R11, c[0x0][0x238], RZ ;  /* 0x00008e000b007a24 */ /* 0x000fe200078e02ff */
[----:B------:R-:W-:Y:S01]  /*0a70*/  SHF.R.S32.HI R23, RZ, 0x1f, R22 ;  /* 0x0000001fff177819 */ /* 0x000fe20000011416 */
[----:B------:R-:W-:Y:S01]  /*0a80*/  IMAD.SHL.U32 R6, R22, 0x4, RZ ;  /* 0x0000000416067824 */ /* 0x000fe200078e00ff */
[----:B------:R-:W-:Y:S01]  /*0a90*/  LEA.HI R4, R33, R22, RZ, 0x3 ;  /* 0x0000001621047211 */ /* 0x000fe200078f18ff */
[C---:B------:R-:W-:Y:S01]  /*0aa0*/  IMAD R0, R34.reuse, c[0x0][0x23c], R0 ;  /* 0x00008f0022007a24 */ /* 0x040fe200078e0200 */
[----:B------:R-:W-:Y:S01]  /*0ab0*/  SHF.R.S32.HI R21, RZ, 0x1f, R39 ;  /* 0x0000001fff157819 */ /* 0x000fe20000011427 */
[----:B------:R-:W-:Y:S01]  /*0ac0*/  IMAD.WIDE.U32 R2, R34, c[0x0][0x238], R22 ;  /* 0x00008e0022027a25 */ /* 0x000fe200078e0016 */
[----:B------:R-:W-:Y:S01]  /*0ad0*/  SHF.R.S32.HI R38, RZ, 0x3, R4 ;  /* 0x00000003ff267819 */ /* 0x000fe20000011404 */
[----:B------:R-:W-:Y:S01]  /*0ae0*/  ULDC.64 UR4, c[0x0][0x1d8] ;  /* 0x0000760000047ab9 */ /* 0x000fe20000000a00 */
[----:B------:R-:W-:Y:S01]  /*0af0*/  SHF.R.S32.HI R7, RZ, 0x1f, R6 ;  /* 0x0000001fff077819 */ /* 0x000fe20000011406 */
[----:B------:R-:W-:Y:S01]  /*0b00*/  IMAD.MOV.U32 R24, RZ, RZ, R2 ;  /* 0x000000ffff187224 */ /* 0x000fe200078e0002 */
[----:B------:R-:W-:Y:S01]  /*0b10*/  LOP3.LUT R2, R4, 0xfffffff8, RZ, 0xc0, !PT ;  /* 0xfffffff804027812 */ /* 0x000fe200078ec0ff */
[----:B------:R-:W-:Y:S01]  /*0b20*/  @P1 IMAD.HI.U32 R5, R34, c[0x0][0x24c], RZ ;  /* 0x0000930022051a27 */ /* 0x000fe200078e00ff */
[----:B-----5:R-:W-:Y:S01]  /*0b30*/  IADD3 R32, P2, R38, R8, RZ ;  /* 0x0000000826207210 */ /* 0x020fe20007f5e0ff */
[----:B------:R-:W-:Y:S01]  /*0b40*/  STL [R1+0x10], R38 ;  /* 0x0000102601007387 */ /* 0x000fe20000100800 */
[----:B------:R-:W-:Y:S01]  /*0b50*/  SEL R27, R39, RZ, !P0 ;  /* 0x000000ff271b7207 */ /* 0x000fe20004000000 */
[----:B------:R-:W-:Y:S01]  /*0b60*/  IMAD.IADD R25, R3, 0x1, R0 ;  /* 0x0000000103197824 */ /* 0x000fe200078e0200 */
[----:B------:R-:W-:Y:S01]  /*0b70*/  @P1 SHF.R.U32.HI R10, RZ, c[0x0][0x250], R5 ;  /* 0x00009400ff0a1a19 */ /* 0x000fe20000011605 */
[----:B------:R-:W-:Y:S01]  /*0b80*/  IMAD.IADD R36, R22, 0x1, -R2 ;  /* 0x0000000116247824 */ /* 0x000fe200078e0a02 */
[----:B------:R-:W-:Y:S01]  /*0b90*/  SHF.R.S32.HI R0, RZ, 0x1f, R38 ;  /* 0x0000001fff007819 */ /* 0x000fe20000011426 */
[C---:B------:R-:W-:Y:S01]  /*0ba0*/  IMAD.SHL.U32 R2, R38.reuse, 0x40, RZ ;  /* 0x0000004026027824 */ /* 0x040fe200078e00ff */
[----:B------:R-:W-:Y:S01]  /*0bb0*/  IADD3 R12, P1, R38, R9, RZ ;  /* 0x00000009260c7210 */ /* 0x000fe20007f3e0ff */
[C---:B------:R-:W-:Y:S01]  /*0bc0*/  IMAD R3, R11.reuse, c[0x0][0x270], RZ ;  /* 0x00009c000b037a24 */ /* 0x040fe200078e02ff */
[-C--:B------:R-:W-:Y:S01]  /*0bd0*/  LEA.HI.X.SX32 R37, R8, R0.reuse, 0x1, P2 ;  /* 0x0000000008257211 */ /* 0x080fe200010f0eff */
[----:B------:R-:W-:Y:S01]  /*0be0*/  IMAD R8, R11, c[0x0][0x288], RZ ;  /* 0x0000a2000b087a24 */ /* 0x000fe200078e02ff */
[----:B------:R-:W-:Y:S01]  /*0bf0*/  LEA.HI.X.SX32 R13, R9, R0, 0x1, P1 ;  /* 0x00000000090d7211 */ /* 0x000fe200008f0eff */
[----:B------:R-:W-:Y:S01]  /*0c00*/  IMAD R3, R34, c[0x0][0x274], R3 ;  /* 0x00009d0022037a24 */ /* 0x000fe200078e0203 */
[----:B------:R-:W-:Y:S01]  /*0c10*/  IADD3 R0, -R38, UR20, RZ ;  /* 0x0000001426007c10 */ /* 0x000fe2000fffe1ff */
[----:B------:R-:W-:Y:S01]  /*0c20*/  IMAD.WIDE.U32 R4, R34, c[0x0][0x270], R6 ;  /* 0x00009c0022047a25 */ /* 0x000fe200078e0006 */
[----:B------:R1:W-:Y:S01]  /*0c30*/  STL.64 [R1+0x18], R6 ;  /* 0x0000180601007387 */ /* 0x0003e20000100a00 */
[----:B------:R-:W-:Y:S01]  /*0c40*/  SEL R20, R21, RZ, !P0 ;  /* 0x000000ff15147207 */ /* 0x000fe20004000000 */
[----:B------:R-:W-:Y:S01]  /*0c50*/  USHF.L.U32 UR16, UR4, 0x6, URZ ;  /* 0x0000000604107899 */ /* 0x000fe2000800063f */
[----:B------:R-:W-:Y:S01]  /*0c60*/  ISETP.GE.AND P4, PT, R0, 0x1, PT ;  /* 0x000000010000780c */ /* 0x000fe20003f86270 */
[----:B------:R-:W-:Y:S01]  /*0c70*/  IMAD R8, R34, c[0x0][0x28c], R8 ;  /* 0x0000a30022087a24 */ /* 0x000fe200078e0208 */
[C---:B------:R-:W-:Y:S01]  /*0c80*/  ISETP.GE.AND P3, PT, R0.reuse, 0x21, PT ;  /* 0x000000210000780c */ /* 0x040fe20003f66270 */
[----:B------:R-:W-:Y:S01]  /*0c90*/  IMAD.IADD R5, R5, 0x1, R3 ;  /* 0x0000000105057824 */ /* 0x000fe200078e0203 */
[C---:B------:R-:W-:Y:S01]  /*0ca0*/  ISETP.GE.AND P2, PT, R0.reuse, 0x41, PT ;  /* 0x000000410000780c */ /* 0x040fe20003f46270 */
[C---:B------:R-:W-:Y:S01]  /*0cb0*/  IMAD R29, R11.reuse, c[0x0][0x180], RZ ;  /* 0x000060000b1d7a24 */ /* 0x040fe200078e02ff */
[----:B------:R-:W-:Y:S01]  /*0cc0*/  ISETP.GE.AND P1, PT, R0, 0x61, PT ;  /* 0x000000610000780c */ /* 0x000fe20003f26270 */
[----:B------:R-:W-:Y:S01]  /*0cd0*/  IMAD R31, R11, c[0x0][0x210], RZ ;  /* 0x000084000b1f7a24 */ /* 0x000fe200078e02ff */
[----:B------:R-:W-:Y:S01]  /*0ce0*/  LOP3.LUT R0, R2, 0x1c0, RZ, 0xc0, !PT ;  /* 0x000001c002007812 */ /* 0x000fe200078ec0ff */
[----:B------:R-:W-:Y:S01]  /*0cf0*/  IMAD.SHL.U32 R2, R36, 0x8, RZ ;  /* 0x0000000824027824 */ /* 0x000fe200078e00ff */
[----:B------:R-:W-:Y:S01]  /*0d00*/  UMOV UR17, 0x6 ;  /* 0x0000000600117882 */ /* 0x000fe20000000000 */
[----:B------:R-:W-:Y:S01]  /*0d10*/  IMAD R26, R20, c[0x0][0x278], RZ ;  /* 0x00009e00141a7a24 */ /* 0x000fe200078e02ff */
[----:B------:R-:W-:Y:S01]  /*0d20*/  USHF.L.U64.HI UR18, UR4, UR17, UR5 ;  /* 0x0000001104127299 */ /* 0x000fe20008010205 */
[----:B------:R-:W-:Y:S01]  /*0d30*/  IMAD R29, R34, c[0x0][0x184], R29 ;  /* 0x00006100221d7a24 */ /* 0x000fe200078e021d */
[----:B------:R-:W-:Y:S01]  /*0d40*/  LOP3.LUT R3, R0, 0x38, R2, 0xf8, !PT ;  /* 0x0000003800037812 */ /* 0x000fe200078ef802 */
[----:B------:R-:W-:Y:S01]  /*0d50*/  IMAD R31, R34, c[0x0][0x214], R31 ;  /* 0x00008500221f7a24 */ /* 0x000fe200078e021f */
[----:B------:R-:W-:Y:S01]  /*0d60*/  SHF.R.U32.HI R0, RZ, 0x3, R0 ;  /* 0x00000003ff007819 */ /* 0x000fe20000011600 */
[----:B------:R-:W-:Y:S01]  /*0d70*/  ULDC.64 UR6, c[0x0][0x1a8] ;  /* 0x00006a0000067ab9 */ /* 0x000fe20000000a00 */
[----:B------:R-:W-:Y:S01]  /*0d80*/  ISETP.GE.OR P6, PT, R2, c[0x0][0x1cc], !P4 ;  /* 0x0000730002007a0c */ /* 0x000fe200067c6670 */
[----:B------:R-:W-:Y:S01]  /*0d90*/  ULDC.64 UR4, c[0x0][0x178] ;  /* 0x00005e0000047ab9 */ /* 0x000fe20000000a00 */
[----:B------:R-:W-:Y:S01]  /*0da0*/  LOP3.LUT R28, R3, R0, RZ, 0x3c, !PT ;  /* 0x00000000031c7212 */ /* 0x000fe200078e3cff */
[----:B------:R-:W-:Y:S01]  /*0db0*/  UIMAD.WIDE.U32 UR22, UR9, UR4, URZ ;  /* 0x00000004091672a5 */ /* 0x000fe2000f8e003f */
[----:B------:R-:W-:Y:S01]  /*0dc0*/  SHF.R.S32.HI R0, RZ, 0x1f, R10 ;  /* 0x0000001fff007819 */ /* 0x000fe2000001140a */
[----:B------:R-:W-:Y:S01]  /*0dd0*/  USHF.L.U32 UR19, UR6, 0x6, URZ ;  /* 0x0000000606137899 */ /* 0x000fe2000800063f */
[----:B-1----:R-:W-:Y:S01]  /*0de0*/  IMAD.WIDE.U32 R6, R34, c[0x0][0x288], R6 ;  /* 0x0000a20022067a25 */ /* 0x002fe200078e0006 */
[----:B------:R-:W-:Y:S01]  /*0df0*/  SHF.R.S32.HI R3, RZ, 0x1f, R2 ;  /* 0x0000001fff037819 */ /* 0x000fe20000011402 */
[----:B------:R-:W-:Y:S01]  /*0e00*/  USHF.L.U32 UR21, UR4, 0x6, URZ ;  /* 0x0000000604157899 */ /* 0x000fe2000800063f */
[----:B------:R-:W-:Y:S01]  /*0e10*/  ISETP.GE.OR P4, PT, R2, c[0x0][0x19c], !P4 ;  /* 0x0000670002007a0c */ /* 0x000fe20006786670 */
[----:B------:R-:W-:-:S02]  /*0e20*/  IMAD.IADD R7, R7, 0x1, R8 ;  /* 0x0000000107077824 */ /* 0x000fc400078e0208 */
[----:B------:R-:W-:Y:S02]  /*0e30*/  IMAD.U32 R8, RZ, RZ, UR8 ;  /* 0x00000008ff087e24 */ /* 0x000fe4000f8e00ff */
[----:B------:R-:W-:Y:S02]  /*0e40*/  IMAD R11, R0, c[0x0][0x1e0], RZ ;  /* 0x00007800000b7a24 */ /* 0x000fe400078e02ff */
[----:B------:R-:W-:-:S04]  /*0e50*/  IMAD.WIDE R12, R8, 0x80, R12 ;  /* 0x00000080080c7825 */ /* 0x000fc800078e020c */
[----:B------:R-:W-:-:S04]  /*0e60*/  IMAD.WIDE.U32 R8, R27, c[0x0][0x278], R4 ;  /* 0x00009e001b087a25 */ /* 0x000fc800078e0004 */
[----:B------:R-:W-:Y:S01]  /*0e70*/  IMAD R0, R0, c[0x0][0x1b0], RZ ;  /* 0x00006c0000007a24 */ /* 0x000fe200078e02ff */
[----:B------:R-:W-:Y:S01]  /*0e80*/  IADD3 R42, P0, R35, R8, RZ ;  /* 0x00000008232a7210 */ /* 0x000fe20007f1e0ff */
[----:B------:R-:W-:Y:S01]  /*0e90*/  IMAD.WIDE.U32 R14, R34, c[0x0][0x180], R2 ;  /* 0x00006000220e7a25 */ /* 0x000fe200078e0002 */
[----:B------:R-:W-:-:S03]  /*0ea0*/  LEA.HI R8, R33, R22, RZ, 0x6 ;  /* 0x0000001621087211 */ /* 0x000fc600078f30ff */
[--C-:B------:R-:W-:Y:S01]  /*0eb0*/  IMAD.WIDE.U32 R18, R34, c[0x0][0x210], R2.reuse ;  /* 0x0000840022127a25 */ /* 0x100fe200078e0002 */
[----:B------:R-:W-:Y:S03]  /*0ec0*/  STL [R1+0x5c], R42 ;  /* 0x00005c2a01007387 */ /* 0x000fe60000100800 */
[----:B------:R-:W-:-:S04]  /*0ed0*/  IMAD.WIDE.U32 R4, R10, c[0x0][0x1e0], R2 ;  /* 0x000078000a047a25 */ /* 0x000fc800078e0002 */
[----:B------:R-:W-:-:S04]  /*0ee0*/  IMAD.WIDE.U32 R16, R10, c[0x0][0x1b0], R2 ;  /* 0x00006c000a107a25 */ /* 0x000fc800078e0002 */
[C---:B------:R-:W-:Y:S01]  /*0ef0*/  IMAD R30, R10.reuse, c[0x0][0x1b4], R0 ;  /* 0x00006d000a1e7a24 */ /* 0x040fe200078e0200 */
[----:B------:R-:W-:Y:S01]  /*0f00*/  SHF.R.S32.HI R0, RZ, 0x1f, R35 ;  /* 0x0000001fff007819 */ /* 0x000fe20000011423 */
[----:B------:R-:W-:Y:S02]  /*0f10*/  IMAD R3, R27, c[0x0][0x27c], R26 ;  /* 0x00009f001b037a24 */ /* 0x000fe400078e021a */
[----:B------:R-:W-:Y:S02]  /*0f20*/  IMAD R11, R10, c[0x0][0x1e4], R11 ;  /* 0x000079000a0b7a24 */ /* 0x000fe400078e020b */
[----:B------:R-:W-:Y:S01]  /*0f30*/  IMAD.SHL.U32 R8, R8, 0x8, RZ ;  /* 0x0000000808087824 */ /* 0x000fe200078e00ff */
[----:B------:R-:W-:Y:S01]  /*0f40*/  IADD3.X R41, R0, R9, R3, P0, !PT ;  /* 0x0000000900297210 */ /* 0x000fe200007fe403 */
[----:B------:R-:W-:Y:S01]  /*0f50*/  IMAD R10, R20, c[0x0][0x290], RZ ;  /* 0x0000a400140a7a24 */ /* 0x000fe200078e02ff */
[----:B------:R-:W-:Y:S01]  /*0f60*/  SEL R3, R21, RZ, !P5 ;  /* 0x000000ff15037207 */ /* 0x000fe20006800000 */
[----:B------:R-:W-:Y:S01]  /*0f70*/  IMAD.WIDE.U32 R6, R27, c[0x0][0x290], R6 ;  /* 0x0000a4001b067a25 */ /* 0x000fe200078e0006 */
[----:B------:R-:W-:Y:S01]  /*0f80*/  LOP3.LUT R34, R28, 0xfffffe00, R8, 0xf8, !PT ;  /* 0xfffffe001c227812 */ /* 0x000fe200078ef808 */
[----:B------:R-:W-:Y:S01]  /*0f90*/  STL [R1+0x58], R41 ;  /* 0x0000582901007387 */ /* 0x000fe20000100800 */
[----:B------:R-:W-:Y:S01]  /*0fa0*/  SEL R8, R39, RZ, !P5 ;  /* 0x000000ff27087207 */ /* 0x000fe20006800000 */
[----:B------:R-:W-:Y:S01]  /*0fb0*/  IMAD R9, R27, c[0x0][0x294], R10 ;  /* 0x0000a5001b097a24 */ /* 0x000fe200078e020a */
[----:B------:R-:W-:Y:S01]  /*0fc0*/  IADD3 R40, P0, R35, R6, RZ ;  /* 0x0000000623287210 */ /* 0x000fe20007f1e0ff */
[----:B------:R-:W-:Y:S01]  /*0fd0*/  IMAD R6, R3, c[0x0][0x1e8], RZ ;  /* 0x00007a0003067a24 */ /* 0x000fe200078e02ff */
[----:B------:R-:W-:Y:S01]  /*0fe0*/  ISETP.GE.OR P5, PT, R2, c[0x0][0x1cc], !P3 ;  /* 0x0000730002007a0c */ /* 0x000fe20005fa6670 */
[----:B------:R-:W-:Y:S01]  /*0ff0*/  IMAD.IADD R5, R5, 0x1, R11 ;  /* 0x0000000105057824 */ /* 0x000fe200078e020b */
[----:B------:R-:W-:Y:S01]  /*1000*/  IADD3.X R39, R0, R7, R9, P0, !PT ;  /* 0x0000000700277210 */ /* 0x000fe200007fe409 */
[----:B------:R-:W-:Y:S01]  /*1010*/  IMAD R3, R3, c[0x0][0x1b8], RZ ;  /* 0x00006e0003037a24 */ /* 0x000fe200078e02ff */
[----:B------:R-:W-:Y:S01]  /*1020*/  ISETP.GE.OR P3, PT, R2, c[0x0][0x19c], !P3 ;  /* 0x0000670002007a0c */ /* 0x000fe20005f66670 */
[C---:B------:R-:W-:Y:S01]  /*1030*/  IMAD R0, R8.reuse, c[0x0][0x1ec], R6 ;  /* 0x00007b0008007a24 */ /* 0x040fe200078e0206 */
[----:B------:R-:W-:Y:S01]  /*1040*/  STL [R1+0x40], R40 ;  /* 0x0000402801007387 */ /* 0x000fe20000100800 */
[----:B------:R-:W-:-:S03]  /*1050*/  IMAD.WIDE.U32 R6, R8, c[0x0][0x1e8], R4 ;  /* 0x00007a0008067a25 */ /* 0x000fc600078e0004 */
[----:B------:R-:W-:Y:S01]  /*1060*/  STL [R1+0x24], R39 ;  /* 0x0000242701007387 */ /* 0x000fe20000100800 */
[----:B------:R-:W-:Y:S02]  /*1070*/  IMAD R21, R8, c[0x0][0x1bc], R3 ;  /* 0x00006f0008157a24 */ /* 0x000fe400078e0203 */
[C---:B------:R-:W-:Y:S02]  /*1080*/  IMAD R3, R20.reuse, c[0x0][0x218], RZ ;  /* 0x0000860014037a24 */ /* 0x040fe400078e02ff */
[----:B------:R-:W-:Y:S02]  /*1090*/  IMAD.IADD R7, R7, 0x1, R0 ;  /* 0x0000000107077824 */ /* 0x000fe400078e0200 */
[----:B------:R-:W-:Y:S02]  /*10a0*/  IMAD.IADD R5, R17, 0x1, R30 ;  /* 0x0000000111057824 */ /* 0x000fe400078e021e */
[----:B------:R-:W-:Y:S02]  /*10b0*/  IMAD.MOV.U32 R4, RZ, RZ, R16 ;  /* 0x000000ffff047224 */ /* 0x000fe400078e0010 */
[----:B------:R-:W-:-:S02]  /*10c0*/  IMAD R0, R20, c[0x0][0x188], RZ ;  /* 0x0000620014007a24 */ /* 0x000fc400078e02ff */
[----:B------:R-:W-:Y:S02]  /*10d0*/  IMAD R28, R27, c[0x0][0x21c], R3 ;  /* 0x000087001b1c7a24 */ /* 0x000fe400078e0203 */
[----:B------:R-:W-:Y:S02]  /*10e0*/  IMAD R3, R13, c[0x0][0x1d8], RZ ;  /* 0x000076000d037a24 */ /* 0x000fe400078e02ff */
[----:B------:R-:W-:-:S04]  /*10f0*/  IMAD.WIDE.U32 R16, R8, c[0x0][0x1b8], R4 ;  /* 0x00006e0008107a25 */ /* 0x000fc800078e0004 */
[----:B------:R-:W-:Y:S02]  /*1100*/  IMAD R26, R27, c[0x0][0x18c], R0 ;  /* 0x000063001b1a7a24 */ /* 0x000fe400078e0200 */
[C---:B------:R-:W-:Y:S02]  /*1110*/  IMAD R0, R12.reuse, c[0x0][0x1dc], R3 ;  /* 0x000077000c007a24 */ /* 0x040fe400078e0203 */
[----:B------:R-:W-:-:S04]  /*1120*/  IMAD.WIDE.U32 R8, R12, c[0x0][0x1d8], R6 ;  /* 0x000076000c087a25 */ /* 0x000fc800078e0006 */
[----:B------:R-:W-:Y:S01]  /*1130*/  IMAD.IADD R0, R9, 0x1, R0 ;  /* 0x0000000109007824 */ /* 0x000fe200078e0200 */
[----:B------:R-:W-:Y:S01]  /*1140*/  LEA R4, P0, R8, c[0x0][0x1c0], 0x1 ;  /* 0x0000700008047a11 */ /* 0x000fe200078008ff */
[----:B------:R-:W-:Y:S02]  /*1150*/  IMAD.IADD R7, R17, 0x1, R21 ;  /* 0x0000000111077824 */ /* 0x000fe400078e0215 */
[----:B------:R-:W-:Y:S01]  /*1160*/  IMAD.SHL.U32 R17, R34, 0x2, RZ ;  /* 0x0000000222117824 */ /* 0x000fe200078e00ff */
[----:B------:R-:W-:Y:S01]  /*1170*/  LEA.HI.X R5, R8, c[0x0][0x1c4], R0, 0x1, P0 ;  /* 0x0000710008057a11 */ /* 0x000fe200000f0c00 */
[----:B------:R-:W-:Y:S01]  /*1180*/  IMAD.IADD R15, R15, 0x1, R29 ;  /* 0x000000010f0f7824 */ /* 0x000fe200078e021d */
[----:B------:R-:W-:Y:S01]  /*1190*/  IADD3 R8, P0, R4, UR16, RZ ;  /* 0x0000001004087c10 */ /* 0x000fe2000ff1e0ff */
[----:B------:R-:W-:Y:S02]  /*11a0*/  IMAD R0, R13, c[0x0][0x1a8], RZ ;  /* 0x00006a000d007a24 */ /* 0x000fe400078e02ff */
[----:B------:R-:W-:Y:S01]  /*11b0*/  @!PT LDS RZ, [RZ] ;  /* 0x00000000fffff984 */ /* 0x000fe20000000800 */
[----:B------:R-:W-:Y:S01]  /*11c0*/  @!PT LDS RZ, [RZ] ;  /* 0x00000000fffff984 */ /* 0x000fe20000000800 */
[----:B------:R-:W-:Y:S01]  /*11d0*/  @!PT LDS RZ, [RZ] ;  /* 0x00000000fffff984 */ /* 0x000fe20000000800 */
[----:B------:R1:W-:Y:S01]  /*11e0*/  LDGSTS.E.BYPASS.LTC128B.128 [R17+0x4080], [R4.64], !P6 ;  /* 0x0408000004117fae */ /* 0x0003e2000f101d4e */
[----:B------:R-:W-:Y:S01]  /*11f0*/  IADD3.X R9, R5, UR18, RZ, P0, !PT ;  /* 0x0000001205097c10 */ /* 0x000fe200087fe4ff */
[----:B------:R-:W-:Y:S01]  /*1200*/  IMAD.MOV.U32 R6, RZ, RZ, R16 ;  /* 0x000000ffff067224 */ /* 0x000fe200078e0010 */
[C---:B------:R-:W-:Y:S01]  /*1210*/  ISETP.GE.OR P6, PT, R2.reuse, c[0x0][0x1cc], !P2 ;  /* 0x0000730002007a0c */ /* 0x040fe200057c6670 */
[----:B------:R-:W-:Y:S01]  /*1220*/  IMAD.WIDE.U32 R14, R27, c[0x0][0x188], R14 ;  /* 0x000062001b0e7a25 */ /* 0x000fe200078e000e */
[C---:B------:R-:W-:Y:S01]  /*1230*/  ISETP.GE.OR P2, PT, R2.reuse, c[0x0][0x19c], !P2 ;  /* 0x0000670002007a0c */ /* 0x040fe20005746670 */
[----:B------:R2:W-:Y:S01]  /*1240*/  LDGSTS.E.BYPASS.LTC128B.128 [R17+0x5080], [R8.64], !P5 ;  /* 0x0508000008117fae */ /* 0x0005e2000e901d4e */
[----:B------:R-:W-:Y:S01]  /*1250*/  ISETP.GE.OR P5, PT, R2, c[0x0][0x1cc], !P1 ;  /* 0x0000730002007a0c */ /* 0x000fe20004fa6670 */
[----:B------:R-:W-:Y:S01]  /*1260*/  IMAD R0, R12, c[0x0][0x1ac], R0 ;  /* 0x00006b000c007a24 */ /* 0x000fe200078e0200 */
[----:B------:R-:W-:Y:S01]  /*1270*/  ISETP.GE.OR P1, PT, R2, c[0x0][0x19c], !P1 ;  /* 0x0000670002007a0c */ /* 0x000fe20004f26670 */
[----:B------:R-:W-:-:S02]  /*1280*/  IMAD.IADD R11, R19, 0x1, R31 ;  /* 0x00000001130b7824 */ /* 0x000fc400078e021f */
[----:B------:R-:W-:Y:S02]  /*1290*/  IMAD.MOV.U32 R10, RZ, RZ, R18 ;  /* 0x000000ffff0a7224 */ /* 0x000fe400078e0012 */
[----:B------:R-:W-:-:S04]  /*12a0*/  IMAD.WIDE.U32 R12, R12, c[0x0][0x1a8], R6 ;  /* 0x00006a000c0c7a25 */ /* 0x000fc800078e0006 */
[----:B------:R-:W-:Y:S01]  /*12b0*/  IMAD.MOV.U32 R6, RZ, RZ, R14 ;  /* 0x000000ffff067224 */ /* 0x000fe200078e000e */
[----:B------:R-:W-:Y:S01]  /*12c0*/  LEA.HI R14, R33, R22, RZ, 0x4 ;  /* 0x00000016210e7211 */ /* 0x000fe200078f20ff */
[----:B------:R-:W-:-:S03]  /*12d0*/  IMAD.WIDE.U32 R18, R27, c[0x0][0x218], R10 ;  /* 0x000086001b127a25 */ /* 0x000fc600078e000a */
[----:B------:R-:W-:Y:S01]  /*12e0*/  SHF.R.S32.HI R3, RZ, 0x4, R14 ;  /* 0x00000004ff037819 */ /* 0x000fe2000001140e */
[----:B------:R-:W-:Y:S02]  /*12f0*/  IMAD.IADD R0, R13, 0x1, R0 ;  /* 0x000000010d007824 */ /* 0x000fe400078e0200 */
[----:B------:R-:W-:Y:S01]  /*1300*/  IMAD.IADD R7, R15, 0x1, R26 ;  /* 0x000000010f077824 */ /* 0x000fe200078e021a */
[----:B-1----:R-:W-:Y:S01]  /*1310*/  IADD3 R4, P0, R8, UR16, RZ ;  /* 0x0000001008047c10 */ /* 0x002fe2000ff1e0ff */
[----:B------:R-:W-:Y:S01]  /*1320*/  IMAD R20, R20, c[0x0][0x240], RZ ;  /* 0x0000900014147a24 */ /* 0x000fe200078e02ff */
[----:B------:R-:W-:Y:S01]  /*1330*/  LEA.HI R15, R33, R22, RZ, 0x5 ;  /* 0x00000016210f7211 */ /* 0x000fe200078f28ff */
[----:B------:R-:W-:Y:S01]  /*1340*/  IMAD.WIDE.U32 R44, R32, c[0x0][0x178], R6 ;  /* 0x00005e00202c7a25 */ /* 0x000fe200078e0006 */
[----:B------:R-:W-:Y:S02]  /*1350*/  IADD3.X R5, R9, UR18, RZ, P0, !PT ;  /* 0x0000001209057c10 */ /* 0x000fe400087fe4ff */
[----:B--2---:R-:W-:Y:S01]  /*1360*/  IADD3 R8, P0, R4, UR16, RZ ;  /* 0x0000001004087c10 */ /* 0x004fe2000ff1e0ff */
[C---:B------:R-:W-:Y:S01]  /*1370*/  IMAD R20, R27.reuse, c[0x0][0x244], R20 ;  /* 0x000091001b147a24 */ /* 0x040fe200078e0214 */
[----:B------:R-:W-:Y:S01]  /*1380*/  STL.64 [R1+0x38], R44 ;  /* 0x0000382c01007387 */ /* 0x000fe20000100a00 */
[----:B------:R-:W-:Y:S01]  /*1390*/  IMAD.WIDE.U32 R24, R27, c[0x0][0x240], R24 ;  /* 0x000090001b187a25 */ /* 0x000fe200078e0018 */
[----:B------:R-:W-:Y:S01]  /*13a0*/  IADD3.X R9, R5, UR18, RZ, P0, !PT ;  /* 0x0000001205097c10 */ /* 0x000fe200087fe4ff */
[----:B------:R-:W-:Y:S01]  /*13b0*/  USHF.L.U64.HI UR18, UR6, UR17, UR7 ;  /* 0x0000001106127299 */ /* 0x000fe20008010207 */
[C---:B------:R-:W-:Y:S01]  /*13c0*/  LEA R10, P0, R12.reuse, c[0x0][0x190], 0x1 ;  /* 0x000064000c0a7a11 */ /* 0x040fe200078008ff */
[----:B------:R-:W-:Y:S01]  /*13d0*/  USHF.R.S32.HI UR7, URZ, 0x1f, UR9 ;  /* 0x0000001f3f077899 */ /* 0x000fe20008011409 */
[----:B------:R1:W-:Y:S01]  /*13e0*/  LDGSTS.E.BYPASS.LTC128B.128 [R17+0x6080], [R4.64], !P6 ;  /* 0x0608000004117fae */ /* 0x0003e2000f101d4e */
[----:B------:R-:W-:Y:S01]  /*13f0*/  USHF.L.U32 UR6, UR9, 0x7, URZ ;  /* 0x0000000709067899 */ /* 0x000fe2000800063f */
[----:B------:R-:W-:Y:S01]  /*1400*/  LEA.HI.X R11, R12, c[0x0][0x194], R0, 0x1, P0 ;  /* 0x000065000c0b7a11 */ /* 0x000fe200000f0c00 */
[----:B------:R-:W-:Y:S01]  /*1410*/  UIMAD UR16, UR7, UR4, URZ ;  /* 0x00000004071072a4 */ /* 0x000fe2000f8e023f */
[----:B------:R-:W-:Y:S01]  /*1420*/  LEA.HI R0, R14, R3, RZ, 0x1 ;  /* 0x000000030e007211 */ /* 0x000fe200078f08ff */
[----:B------:R2:W-:Y:S01]  /*1430*/  LDGSTS.E.BYPASS.LTC128B.128 [R17+0x7080], [R8.64], !P5 ;  /* 0x0708000008117fae */ /* 0x0005e2000e901d4e */
[----:B------:R-:W-:Y:S01]  /*1440*/  ISETP.GE.AND P6, PT, R2, c[0x0][0x16c], PT ;  /* 0x00005b0002007a0c */ /* 0x000fe20003fc6270 */
[----:B------:R-:W-:Y:S01]  /*1450*/  UIMAD UR16, UR9, UR5, UR16 ;  /* 0x00000005091072a4 */ /* 0x000fe2000f8e0210 */
[----:B------:R-:W-:Y:S01]  /*1460*/  IMAD.U32 R12, RZ, RZ, UR6 ;  /* 0x00000006ff0c7e24 */ /* 0x000fe2000f8e00ff */
[----:B------:R3:W-:Y:S02]  /*1470*/  LDGSTS.E.BYPASS.LTC128B.128 [R17+0x80], [R10.64], !P4 ;  /* 0x000800000a117fae */ /* 0x0007e4000e101d4e */
[----:B------:R-:W-:-:S02]  /*1480*/  UIADD3 UR16, UR23, UR16, URZ ;  /* 0x0000001017107290 */ /* 0x000fc4000fffe03f */
[----:B------:R-:W-:-:S04]  /*1490*/  IADD3 R12, -R38, UR12, -R12 ;  /* 0x0000000c260c7c10 */ /* 0x000fc8000fffe90c */
[----:B------:R-:W-:Y:S01]  /*14a0*/  IMAD.U32 R6, RZ, RZ, UR16 ;  /* 0x00000010ff067e24 */ /* 0x000fe2000f8e00ff */
[----:B------:R-:W-:Y:S01]  /*14b0*/  USHF.L.U64.HI UR16, UR4, UR17, UR5 ;  /* 0x0000001104107299 */ /* 0x000fe20008010205 */
[----:B------:R-:W-:Y:S02]  /*14c0*/  ISETP.LT.OR P4, PT, R12, 0x41, P6 ;  /* 0x000000410c00780c */ /* 0x000fe40003781670 */
[----:B------:R-:W-:Y:S01]  /*14d0*/  ULDC.64 UR4, c[0x0][0x208] ;  /* 0x0000820000047ab9 */ /* 0x000fe20000000a00 */
[----:B-1----:R-:W-:Y:S01]  /*14e0*/  IMAD.U32 R5, RZ, RZ, UR23 ;  /* 0x00000017ff057e24 */ /* 0x002fe2000f8e00ff */
[----:B------:R-:W-:Y:S01]  /*14f0*/  LOP3.LUT R5, R0, 0xfffffffe, RZ, 0xc0, !PT ;  /* 0xfffffffe00057812 */ /* 0x000fe200078ec0ff */
[----:B------:R-:W-:Y:S02]  /*1500*/  IMAD R0, R37, c[0x0][0x178], RZ ;  /* 0x00005e0025007a24 */ /* 0x000fe400078e02ff */
[----:B------:R-:W-:Y:S01]  /*1510*/  IMAD.U32 R4, RZ, RZ, UR22 ;  /* 0x00000016ff047e24 */ /* 0x000fe2000f8e00ff */
[----:B--2---:R-:W-:Y:S01]  /*1520*/  IADD3 R8, P5, R10, UR19, RZ ;  /* 0x000000130a087c10 */ /* 0x004fe2000ffbe0ff */
[----:B------:R-:W-:-:S02]  /*1530*/  IMAD R0, R32, c[0x0][0x17c], R0 ;  /* 0x00005f0020007a24 */ /* 0x000fc400078e0200 */
[----:B------:R-:W-:Y:S01]  /*1540*/  IMAD.IADD R180, R3, 0x1, -R5 ;  /* 0x0000000103b47824 */ /* 0x000fe200078e0a05 */
[----:B------:R-:W-:Y:S01]  /*1550*/  IADD3.X R9, R11, UR18, RZ, P5, !PT ;  /* 0x000000120b097c10 */ /* 0x000fe2000affe4ff */
[----:B------:R-:W-:Y:S01]  /*1560*/  IMAD.IADD R43, R45, 0x1, R0 ;  /* 0x000000012d2b7824 */ /* 0x000fe200078e0200 */
[----:B------:R-:W-:Y:S01]  /*1570*/  LEA R0, P0, R4, R44, 0x7 ;  /* 0x0000002c04007211 */ /* 0x000fe200078038ff */
[----:B------:R-:W-:Y:S01]  /*1580*/  IMAD R5, R37, c[0x0][0x208], RZ ;  /* 0x0000820025057a24 */ /* 0x000fe200078e02ff */
[----:B------:R-:W-:Y:S01]  /*1590*/  ISETP.GE.AND P5, PT, R2, c[0x0][0x1fc], PT ;  /* 0x00007f0002007a0c */ /* 0x000fe20003fa6270 */
[----:B------:R-:W-:Y:S01]  /*15a0*/  IMAD.IADD R3, R19, 0x1, R28 ;  /* 0x0000000113037824 */ /* 0x000fe200078e021c */
[----:B------:R-:W-:Y:S01]  /*15b0*/  LEA.HI.X R6, R4, R43, R6, 0x7, P0 ;  /* 0x0000002b04067211 */ /* 0x000fe200000f3c06 */
[----:B------:R-:W-:Y:S01]  /*15c0*/  IMAD.MOV.U32 R2, RZ, RZ, R18 ;  /* 0x000000ffff027224 */ /* 0x000fe200078e0012 */
[----:B------:R-:W-:Y:S01]  /*15d0*/  LEA R4, P0, R0, c[0x0][0x160], 0x1 ;  /* 0x0000580000047a11 */ /* 0x000fe200078008ff */
[C---:B------:R-:W-:Y:S01]  /*15e0*/  IMAD R13, R32.reuse, c[0x0][0x20c], R5 ;  /* 0x00008300200d7a24 */ /* 0x040fe200078e0205 */
[----:B------:R1:W-:Y:S01]  /*15f0*/  LDGSTS.E.BYPASS.LTC128B.128 [R17+0x1080], [R8.64], !P3 ;  /* 0x0108000008117fae */ /* 0x0003e2000d901d4e */
[----:B------:R-:W-:Y:S01]  /*1600*/  IMAD.WIDE.U32 R28, R32, c[0x0][0x208], R2 ;  /* 0x00008200201c7a25 */ /* 0x000fe200078e0002 */
[----:B------:R-:W-:-:S02]  /*1610*/  LEA.HI.X R5, R0, c[0x0][0x164], R6, 0x1, P0 ;  /* 0x0000590000057a11 */ /* 0x000fc400000f0c06 */
[----:B------:R-:W-:Y:S01]  /*1620*/  IADD3 R2, P0, R8, UR19, RZ ;  /* 0x0000001308027c10 */ /* 0x000fe2000ff1e0ff */
[----:B------:R-:W-:Y:S01]  /*1630*/  IMAD.IADD R27, R29, 0x1, R13 ;  /* 0x000000011d1b7824 */ /* 0x000fe200078e020d */
[----:B------:R-:W-:Y:S01]  /*1640*/  ISETP.LT.OR P3, PT, R12, 0x1, P6 ;  /* 0x000000010c00780c */ /* 0x000fe20003761670 */
[----:B------:R-:W-:Y:S01]  /*1650*/  IMAD.MOV.U32 R26, RZ, RZ, R28 ;  /* 0x000000ffff1a7224 */ /* 0x000fe200078e001c */
[----:B------:R-:W-:Y:S01]  /*1660*/  IADD3.X R3, R9, UR18, RZ, P0, !PT ;  /* 0x0000001209037c10 */ /* 0x000fe200087fe4ff */
[----:B------:R-:W-:Y:S01]  /*1670*/  STL [R1+0x48], R43 ;  /* 0x0000482b01007387 */ /* 0x000fe20000100800 */
[----:B------:R-:W-:Y:S01]  /*1680*/  IADD3 R6, P0, R2, UR19, RZ ;  /* 0x0000001302067c10 */ /* 0x000fe2000ff1e0ff */
[----:B------:R-:W-:Y:S01]  /*1690*/  USHF.L.U32 UR19, UR4, 0x7, URZ ;  /* 0x0000000704137899 */ /* 0x000fe2000800063f */
[----:B------:R-:W-:Y:S01]  /*16a0*/  SHF.R.S32.HI R0, RZ, 0x1f, R15 ;  /* 0x0000001fff007819 */ /* 0x000fe2000001140f */
[----:B------:R2:W-:Y:S01]  /*16b0*/  LDGSTS.E.BYPASS.LTC128B.128 [R17+0x2080], [R2.64], !P2 ;  /* 0x0208000002117fae */ /* 0x0005e2000d101d4e */
[----:B------:R-:W-:Y:S01]  /*16c0*/  IADD3.X R7, R3, UR18, RZ, P0, !PT ;  /* 0x0000001203077c10 */ /* 0x000fe200087fe4ff */
[----:B------:R-:W-:Y:S01]  /*16d0*/  UMOV UR18, 0x7 ;  /* 0x0000000700127882 */ /* 0x000fe20000000000 */
[C---:B------:R-:W-:Y:S01]  /*16e0*/  ISETP.LT.OR P0, PT, R12.reuse, 0x21, P6 ;  /* 0x000000210c00780c */ /* 0x040fe20003701670 */
[----:B------:R-:W-:Y:S01]  /*16f0*/  USHF.L.U64.HI UR18, UR4, UR18, UR5 ;  /* 0x0000001204127299 */ /* 0x000fe20008010205 */
[----:B------:R-:W-:Y:S01]  /*1700*/  ISETP.LT.OR P2, PT, R12, 0x61, P6 ;  /* 0x000000610c00780c */ /* 0x000fe20003741670 */
[----:B------:R4:W-:Y:S01]  /*1710*/  LDGSTS.E.BYPASS.LTC128B.128 [R17+0x3080], [R6.64], !P1 ;  /* 0x0308000006117fae */ /* 0x0009e2000c901d4e */
[----:B------:R-:W-:Y:S01]  /*1720*/  USHF.R.S32.HI UR5, URZ, 0x1f, UR6 ;  /* 0x0000001f3f057899 */ /* 0x000fe20008011406 */
[----:B------:R-:W-:Y:S01]  /*1730*/  IMAD.U32 R18, RZ, RZ, UR19 ;  /* 0x00000013ff127e24 */ /* 0x000fe2000f8e00ff */
[----:B------:R-:W-:Y:S01]  /*1740*/  UIMAD UR22, UR18, UR9, URZ ;  /* 0x00000009121672a4 */ /* 0x000fe2000f8e023f */
[----:B------:R-:W0:Y:S01]  /*1750*/  LDGDEPBAR ;  /* 0x00000000000079af */ /* 0x000e220000000000 */
[----:B------:R-:W-:-:S02]  /*1760*/  IMAD.IADD R13, R25, 0x1, R20 ;  /* 0x00000001190d7824 */ /* 0x000fc400078e0214 */
[----:B------:R-:W-:Y:S01]  /*1770*/  UIMAD UR22, UR7, UR19, UR22 ;  /* 0x00000013071672a4 */ /* 0x000fe2000f8e0216 */
[----:B------:R1:W-:Y:S01]  /*1780*/  LDGSTS.E.BYPASS.LTC128B.128 [R17+0x8080], [R4.64], !P3 ;  /* 0x0808000004117fae */ /* 0x0003e2000d901d4e */
[----:B------:R-:W-:Y:S01]  /*1790*/  ISETP.GT.AND P3, PT, R22, 0x1f, PT ;  /* 0x0000001f1600780c */ /* 0x000fe20003f64270 */
[----:B------:R-:W-:Y:S02]  /*17a0*/  USHF.L.U32 UR7, UR4, 0x6, URZ ;  /* 0x0000000604077899 */ /* 0x000fe4000800063f */
[----:B------:R-:W-:Y:S04]  /*17b0*/  STL.64 [R1+0x30], R28 ;  /* 0x0000301c01007387 */ /* 0x000fe80000100a00 */
[----:B------:R-:W-:Y:S01]  /*17c0*/  STL.64 [R1+0x28], R26 ;  /* 0x0000281a01007387 */ /* 0x000fe20000100a00 */
[----:B--2---:R-:W-:-:S04]  /*17d0*/  IADD3 R2, P1, R4, UR21, RZ ;  /* 0x0000001504027c10 */ /* 0x004fc8000ff3e0ff */
[----:B------:R-:W-:Y:S01]  /*17e0*/  IADD3.X R3, R5, UR16, RZ, P1, !PT ;  /* 0x0000001005037c10 */ /* 0x000fe20008ffe4ff */
[----:B----4-:R-:W-:-:S04]  /*17f0*/  IMAD.WIDE.U32 R6, R18, UR9, R26 ;  /* 0x0000000912067c25 */ /* 0x010fc8000f8e001a */
[----:B------:R2:W-:Y:S01]  /*1800*/  LDGSTS.E.BYPASS.LTC128B.128 [R17+0x9080], [R2.64], !P0 ;  /* 0x0908000002117fae */ /* 0x0005e2000c101d4e */
[----:B------:R-:W-:Y:S02]  /*1810*/  IADD3 R7, R7, UR22, RZ ;  /* 0x0000001607077c10 */ /* 0x000fe4000fffe0ff */
[----:B-1----:R-:W-:-:S04]  /*1820*/  SHF.R.S32.HI R5, RZ, 0x5, R15 ;  /* 0x00000005ff057819 */ /* 0x002fc8000001140f */
[----:B------:R-:W-:-:S04]  /*1830*/  LEA.HI R0, R0, R5, RZ, 0x2 ;  /* 0x0000000500007211 */ /* 0x000fc800078f10ff */
[----:B------:R-:W-:Y:S02]  /*1840*/  LOP3.LUT R9, R0, 0xfffffffc, RZ, 0xc0, !PT ;  /* 0xfffffffc00097812 */ /* 0x000fe400078ec0ff */
[----:B------:R-:W-:-:S03]  /*1850*/  @!P3 IADD3 R0, P1, R42, UR6, RZ ;  /* 0x000000062a00bc10 */ /* 0x000fc6000ff3e0ff */
[----:B------:R-:W-:Y:S01]  /*1860*/  IMAD.IADD R16, R5, 0x1, -R9 ;  /* 0x0000000105107824 */ /* 0x000fe200078e0a09 */
[----:B------:R-:W-:Y:S02]  /*1870*/  @!P3 IADD3.X R8, R41, UR5, RZ, P1, !PT ;  /* 0x000000052908bc10 */ /* 0x000fe40008ffe4ff */
[----:B---3--:R-:W-:-:S04]  /*1880*/  @!P3 LEA R10, P1, R0, c[0x0][0x258], 0x2 ;  /* 0x00009600000aba11 */ /* 0x008fc800078210ff */
[----:B------:R-:W-:Y:S01]  /*1890*/  @!P3 LEA.HI.X R11, R0, c[0x0][0x25c], R8, 0x2, P1 ;  /* 0x00009700000bba11 */ /* 0x000fe200008f1408 */
[----:B------:R-:W-:Y:S01]  /*18a0*/  @!P3 IMAD.SHL.U32 R0, R22, 0x10, RZ ;  /* 0x000000101600b824 */ /* 0x000fe200078e00ff */
[----:B--2---:R-:W-:-:S04]  /*18b0*/  IADD3 R2, P0, R2, UR21, RZ ;  /* 0x0000001502027c10 */ /* 0x004fc8000ff1e0ff */
[----:B------:R-:W-:Y:S02]  /*18c0*/  IADD3.X R3, R3, UR16, RZ, P0, !PT ;  /* 0x0000001003037c10 */ /* 0x000fe400087fe4ff */
[----:B------:R-:W-:Y:S01]  /*18d0*/  IADD3 R8, P1, R2, UR21, RZ ;  /* 0x0000001502087c10 */ /* 0x000fe2000ff3e0ff */
[----:B------:R-:W-:Y:S01]  /*18e0*/  ULDC UR21, c[0x0][0x20c] ;  /* 0x0000830000157ab9 */ /* 0x000fe20000000800 */
[C---:B------:R-:W-:Y:S01]  /*18f0*/  LEA R4, P0, R6.reuse, c[0x0][0x1f0], 0x1 ;  /* 0x00007c0006047a11 */ /* 0x040fe200078008ff */
[----:B------:R1:W-:Y:S01]  /*1900*/  LDGSTS.E.BYPASS.LTC128B.128 [R17+0xa080], [R2.64], !P4 ;  /* 0x0a08000002117fae */ /* 0x0003e2000e101d4e */
[----:B------:R-:W-:Y:S01]  /*1910*/  IADD3.X R9, R3, UR16, RZ, P1, !PT ;  /* 0x0000001003097c10 */ /* 0x000fe20008ffe4ff */
[----:B------:R-:W-:Y:S01]  /*1920*/  USHF.L.U64.HI UR17, UR4, UR17, UR21 ;  /* 0x0000001104117299 */ /* 0x000fe20008010215 */
[----:B------:R-:W-:Y:S01]  /*1930*/  LEA.HI.X R5, R6, c[0x0][0x1f4], R7, 0x1, P0 ;  /* 0x00007d0006057a11 */ /* 0x000fe200000f0c07 */
[----:B------:R-:W-:Y:S01]  /*1940*/  UIADD3 UR4, UR9, 0x1, URZ ;  /* 0x0000000109047890 */ /* 0x000fe2000fffe03f */
[C---:B------:R-:W-:Y:S01]  /*1950*/  ISETP.LT.OR P1, PT, R12.reuse, 0x1, P5 ;  /* 0x000000010c00780c */ /* 0x040fe20002f21670 */
[----:B------:R2:W-:Y:S01]  /*1960*/  LDGSTS.E.BYPASS.LTC128B.128 [R17+0xb080], [R8.64], !P2 ;  /* 0x0b08000008117fae */ /* 0x0005e2000d101d4e */
[C---:B------:R-:W-:Y:S01]  /*1970*/  ISETP.LT.OR P0, PT, R12.reuse, 0x21, P5 ;  /* 0x000000210c00780c */ /* 0x040fe20002f01670 */
[----:B------:R-:W-:Y:S01]  /*1980*/  UISETP.GE.AND UP0, UPT, UR4, UR10, UPT ;  /* 0x0000000a0400728c */ /* 0x000fe2000bf06270 */
[----:B------:R-:W-:Y:S01]  /*1990*/  ISETP.LT.OR P4, PT, R12, 0x41, P5 ;  /* 0x000000410c00780c */ /* 0x000fe20002f81670 */
[----:B------:R3:W-:Y:S04]  /*19a0*/  @!P3 LDGSTS.E.BYPASS.LTC128B.128 [R0+0x18080], [R10.64] ;  /* 0x180800000a00bfae */ /* 0x0007e8000b901d4e */
[----:B------:R-:W0:Y:S04]  /*19b0*/  LDGDEPBAR ;  /* 0x00000000000079af */ /* 0x000e280000000000 */
[----:B------:R4:W-:Y:S01]  /*19c0*/  LDGSTS.E.BYPASS.LTC128B.128 [R17+0x10080], [R4.64], !P1 ;  /* 0x1008000004117fae */ /* 0x0009e2000c901d4e */
[----:B-1----:R-:W-:-:S04]  /*19d0*/  IADD3 R2, P2, R4, UR7, RZ ;  /* 0x0000000704027c10 */ /* 0x002fc8000ff5e0ff */
[----:B------:R-:W-:Y:S02]  /*19e0*/  IADD3.X R3, R5, UR17, RZ, P2, !PT ;  /* 0x0000001105037c10 */ /* 0x000fe400097fe4ff */
[----:B--2---:R-:W-:Y:S02]  /*19f0*/  LOP3.LUT R8, R14, 0xfffffff0, RZ, 0xc0, !PT ;  /* 0xfffffff00e087812 */ /* 0x004fe400078ec0ff */
[----:B------:R-:W-:Y:S01]  /*1a00*/  ISETP.LT.OR P2, PT, R12, 0x61, P5 ;  /* 0x000000610c00780c */ /* 0x000fe20002f41670 */
[----:B------:R1:W-:Y:S01]  /*1a10*/  LDGSTS.E.BYPASS.LTC128B.128 [R17+0x11080], [R2.64], !P0 ;  /* 0x1108000002117fae */ /* 0x0003e2000c101d4e */
[----:B---3--:R-:W-:Y:S02]  /*1a20*/  IMAD.SHL.U32 R11, R35, 0x40, RZ ;  /* 0x00000040230b7824 */ /* 0x008fe400078e00ff */
[----:B------:R-:W-:-:S05]  /*1a30*/  IMAD.IADD R8, R22, 0x1, -R8 ;  /* 0x0000000116087824 */ /* 0x000fca00078e0a08 */
[----:B------:R-:W-:-:S04]  /*1a40*/  SHF.R.S32.HI R0, RZ, 0x1f, R8 ;  /* 0x0000001fff007819 */ /* 0x000fc80000011408 */
[----:B------:R-:W-:Y:S02]  /*1a50*/  LEA.HI R10, R0, R8, RZ, 0x3 ;  /* 0x00000008000a7211 */ /* 0x000fe400078f18ff */
[----:B------:R-:W-:Y:S02]  /*1a60*/  IADD3 R0, P0, R40, UR6, RZ ;  /* 0x0000000628007c10 */ /* 0x000fe4000ff1e0ff */
[----:B----4-:R-:W-:Y:S02]  /*1a70*/  LOP3.LUT R5, R10, 0xfffffff8, RZ, 0xc0, !PT ;  /* 0xfffffff80a057812 */ /* 0x010fe400078ec0ff */
[----:B------:R-:W-:Y:S02]  /*1a80*/  IADD3.X R9, R39, UR5, RZ, P0, !PT ;  /* 0x0000000527097c10 */ /* 0x000fe400087fe4ff */
[----:B------:R-:W-:Y:S01]  /*1a90*/  IADD3 R14, P0, R11, R24, RZ ;  /* 0x000000180b0e7210 */ /* 0x000fe20007f1e0ff */
[----:B------:R-:W-:Y:S01]  /*1aa0*/  IMAD.IADD R12, R8, 0x1, -R5 ;  /* 0x00000001080c7824 */ /* 0x000fe200078e0a05 */
[----:B------:R-:W-:-:S03]  /*1ab0*/  LEA.HI R8, R33, R22, RZ, 0x7 ;  /* 0x0000001621087211 */ /* 0x000fc600078f38ff */
[----:B------:R2:W-:Y:S01]  /*1ac0*/  STL [R1+0x60], R14 ;  /* 0x0000600e01007387 */ /* 0x0005e20000100800 */
[----:B------:R-:W-:Y:S02]  /*1ad0*/  SHF.R.S32.HI R183, RZ, 0x7, R8 ;  /* 0x00000007ffb77819 */ /* 0x000fe40000011408 */
[----:B-1----:R-:W-:-:S04]  /*1ae0*/  IADD3 R2, P1, R2, UR7, RZ ;  /* 0x0000000702027c10 */ /* 0x002fc8000ff3e0ff */
[----:B------:R-:W-:Y:S02]  /*1af0*/  IADD3.X R3, R3, UR17, RZ, P1, !PT ;  /* 0x0000001103037c10 */ /* 0x000fe40008ffe4ff */
[----:B------:R-:W-:-:S03]  /*1b00*/  IADD3 R6, P1, R2, UR7, RZ ;  /* 0x0000000702067c10 */ /* 0x000fc6000ff3e0ff */
[----:B------:R1:W-:Y:S01]  /*1b10*/  LDGSTS.E.BYPASS.LTC128B.128 [R17+0x12080], [R2.64], !P4 ;  /* 0x1208000002117fae */ /* 0x0003e2000e101d4e */
[----:B------:R-:W-:Y:S02]  /*1b20*/  IADD3.X R7, R3, UR17, RZ, P1, !PT ;  /* 0x0000001103077c10 */ /* 0x000fe40008ffe4ff */
[----:B------:R-:W-:-:S03]  /*1b30*/  LEA R4, P1, R0, c[0x0][0x280], 0x2 ;  /* 0x0000a00000047a11 */ /* 0x000fc600078210ff */
[----:B------:R3:W-:Y:S01]  /*1b40*/  LDGSTS.E.BYPASS.LTC128B.128 [R17+0x13080], [R6.64], !P2 ;  /* 0x1308000006117fae */ /* 0x0007e2000d101d4e */
[----:B------:R-:W-:Y:S01]  /*1b50*/  LEA.HI.X R5, R0, c[0x0][0x284], R9, 0x2, P1 ;  /* 0x0000a10000057a11 */ /* 0x000fe200008f1409 */
[----:B------:R-:W-:Y:S01]  /*1b60*/  IMAD.SHL.U32 R0, R183, 0x8, RZ ;  /* 0x00000008b7007824 */ /* 0x000fe200078e00ff */
[----:B------:R-:W-:-:S04]  /*1b70*/  PLOP3.LUT P1, PT, PT, PT, UP0, 0x80, 0x0 ;  /* 0x000000000000781c */ /* 0x000fc80003f2f008 */
[----:B--2---:R-:W-:Y:S01]  /*1b80*/  LOP3.LUT R14, R0, 0x8, RZ, 0xc0, !PT ;  /* 0x00000008000e7812 */ /* 0x004fe200078ec0ff */
[----:B------:R-:W-:-:S05]  /*1b90*/  IMAD.SHL.U32 R0, R180, 0x10, RZ ;  /* 0x00000010b4007824 */ /* 0x000fca00078e00ff */
[----:B------:R-:W-:Y:S01]  /*1ba0*/  LOP3.LUT R0, R14, 0x10, R0, 0xf8, !PT ;  /* 0x000000100e007812 */ /* 0x000fe200078ef800 */
[----:B-1----:R-:W-:Y:S02]  /*1bb0*/  @!P3 IMAD.SHL.U32 R2, R22, 0x10, RZ ;  /* 0x000000101602b824 */ /* 0x002fe400078e00ff */
[----:B------:R-:W-:-:S03]  /*1bc0*/  IMAD.SHL.U32 R3, R12, 0x40, RZ ;  /* 0x000000400c037824 */ /* 0x000fc600078e00ff */
[----:B------:R1:W-:Y:S02]  /*1bd0*/  @!P3 LDGSTS.E.BYPASS.LTC128B.128 [R2+0x18480], [R4.64] ;  /* 0x184800000402bfae */ /* 0x0003e4000b901d4e */
[----:B------:R-:W-:Y:S02]  /*1be0*/  LOP3.LUT R3, R3, 0x1c0, RZ, 0xc0, !PT ;  /* 0x000001c003037812 */ /* 0x000fe400078ec0ff */
[----:B------:R-:W0:Y:S04]  /*1bf0*/  LDGDEPBAR ;  /* 0x00000000000079af */ /* 0x000e280000000000 */
[----:B------:R-:W0:Y:S01]  /*1c00*/  LDGDEPBAR ;  /* 0x00000000000079af */ /* 0x000e220000000000 */
[----:B-1----:R-:W-:Y:S01]  /*1c10*/  IMAD.SHL.U32 R2, R180, 0x8, RZ ;  /* 0x00000008b4027824 */ /* 0x002fe200078e00ff */
[----:B------:R-:W-:Y:S01]  /*1c20*/  SHF.R.U32.HI R4, RZ, 0x3, R3 ;  /* 0x00000003ff047819 */ /* 0x000fe20000011603 */
[----:B------:R-:W-:-:S03]  /*1c30*/  IMAD.SHL.U32 R5, R10, 0x40, RZ ;  /* 0x000000400a057824 */ /* 0x000fc600078e00ff */
[----:B------:R-:W-:Y:S02]  /*1c40*/  LOP3.LUT R2, R3, 0x8, R2, 0xf8, !PT ;  /* 0x0000000803027812 */ /* 0x000fe400078ef802 */
[----:B------:R-:W-:Y:S01]  /*1c50*/  LOP3.LUT R3, R4, R0, R3, 0x1e, !PT ;  /* 0x0000000004037212 */ /* 0x000fe200078e1e03 */
[----:B------:R-:W-:Y:S01]  /*1c60*/  IMAD.SHL.U32 R0, R16, 0x400, RZ ;  /* 0x0000040010007824 */ /* 0x000fe200078e00ff */
[----:B------:R-:W-:Y:S02]  /*1c70*/  LOP3.LUT R4, R2, R4, RZ, 0x3c, !PT ;  /* 0x0000000402047212 */ /* 0x000fe400078e3cff */
[----:B------:R-:W-:Y:S02]  /*1c80*/  LOP3.LUT R2, R5, 0xfffffe00, RZ, 0xc0, !PT ;  /* 0xfffffe0005027812 */ /* 0x000fe400078ec0ff */
[----:B------:R-:W-:Y:S02]  /*1c90*/  LEA.HI.X.SX32 R5, R11, R13, 0x1, P0 ;  /* 0x0000000d0b057211 */ /* 0x000fe400000f0eff */
[----:B------:R-:W-:-:S02]  /*1ca0*/  IADD3 R187, R4, R2, R0 ;  /* 0x0000000204bb7210 */ /* 0x000fc40007ffe000 */
[----:B------:R-:W-:Y:S01]  /*1cb0*/  LOP3.LUT R186, R3, R2, RZ, 0xfc, !PT ;  /* 0x0000000203ba7212 */ /* 0x000fe200078efcff */
[----:B------:R3:W-:Y:S01]  /*1cc0*/  STL [R1+0x54], R5 ;  /* 0x0000540501007387 */ /* 0x0007e20000100800 */
[C---:B------:R-:W-:Y:S02]  /*1cd0*/  IADD3 R2, R17.reuse, 0x10080, RZ ;  /* 0x0001008011027810 */ /* 0x040fe40007ffe0ff */
[----:B------:R-:W-:-:S03]  /*1ce0*/  IADD3 R3, R17, 0x8080, RZ ;  /* 0x0000808011037810 */ /* 0x000fc60007ffe0ff */
[----:B------:R3:W-:Y:S04]  /*1cf0*/  STL [R1+0x4c], R2 ;  /* 0x00004c0201007387 */ /* 0x0007e80000100800 */
[----:B------:R3:W-:Y:S01]  /*1d00*/  STL [R1+0x50], R3 ;  /* 0x0000500301007387 */ /* 0x0007e20000100800 */
[----:B------:R-:W-:Y:S05]  /*1d10*/  @P1 BRA `(.L_x_1288) ;  /* 0x0000021000001947 */ /* 0x000fea0003800000 */
[----:B------:R-:W-:Y:S01]  /*1d20*/  USHF.L.U32 UR6, UR4, 0x7, URZ ;  /* 0x0000000704067899 */ /* 0x000fe2000800063f */
[----:B---3--:R-:W-:Y:S01]  /*1d30*/  IMAD.WIDE.U32 R4, R18, UR4, R26 ;  /* 0x0000000412047c25 */ /* 0x008fe2000f8e001a */
[----:B------:R-:W-:Y:S01]  /*1d40*/  USHF.R.S32.HI UR5, URZ, 0x1f, UR4 ;  /* 0x0000001f3f057899 */ /* 0x000fe20008011404 */
[----:B------:R-:W-:Y:S01]  /*1d50*/  BSSY B0, `(.L_x_1288) ;  /* 0x000001d000007945 */ /* 0x000fe20003800000 */
[----:B------:R-:W-:Y:S02]  /*1d60*/  UIMAD UR18, UR18, UR4, URZ ;  /* 0x00000004121272a4 */ /* 0x000fe4000f8e023f */
[----:B------:R-:W-:Y:S01]  /*1d70*/  IMAD.U32 R8, RZ, RZ, UR6 ;  /* 0x00000006ff087e24 */ /* 0x000fe2000f8e00ff */
[----:B------:R-:W-:Y:S01]  /*1d80*/  LEA R2, P1, R4, c[0x0][0x1f0], 0x1 ;  /* 0x00007c0004027a11 */ /* 0x000fe200078208ff */
[----:B------:R-:W-:-:S03]  /*1d90*/  UIMAD UR5, UR5, UR19, UR18 ;  /* 0x00000013050572a4 */ /* 0x000fc6000f8e0212 */
[----:B------:R-:W-:-:S03]  /*1da0*/  IADD3 R6, -R38, UR12, -R8 ;  /* 0x0000000c26067c10 */ /* 0x000fc6000fffe908 */
        /* <DEDUP_REMOVED lines=16> */
[----:B-1----:R-:W-:-:S04]  /*1eb0*/  IADD3 R3, P1, R40, UR6, RZ ;  /* 0x0000000628037c10 */ /* 0x002fc8000ff3e0ff */
[----:B------:R-:W-:Y:S02]  /*1ec0*/  LEA R2, P0, R3, c[0x0][0x280], 0x2 ;  /* 0x0000a00003027a11 */ /* 0x000fe400078010ff */
[----:B--2---:R-:W-:-:S04]  /*1ed0*/  LEA.HI.X.SX32 R4, R8, R39, 0x1, P1 ;  /* 0x0000002708047211 */ /* 0x004fc800008f0eff */
[----:B------:R-:W-:Y:S01]  /*1ee0*/  LEA.HI.X R3, R3, c[0x0][0x284], R4, 0x2, P0 ;  /* 0x0000a10003037a11 */ /* 0x000fe200000f1404 */
[----:B------:R-:W-:Y:S05]  /*1ef0*/  @P3 BRA `(.L_x_1289) ;  /* 0x0000002000003947 */ /* 0x000fea0003800000 */
[----:B---3--:R-:W-:-:S05]  /*1f00*/  SHF.L.U32 R4, R22, 0x4, RZ ;  /* 0x0000000416047819 */ /* 0x008fca00000006ff */
[----:B------:R1:W-:Y:S02]  /*1f10*/  LDGSTS.E.BYPASS.LTC128B.128 [R4+0x18680], [R2.64] ;  /* 0x1868000002047fae */ /* 0x0003e4000b901d4e */
.L_x_1289:
[----:B---3--:R-:W-:Y:S05]  /*1f20*/  BSYNC B0 ;  /* 0x0000000000007941 */ /* 0x008fea0003800000 */
.L_x_1288:
[----:B-1-3--:R-:W-:Y:S01]  /*1f30*/  LEA.HI R2, R33, R22, RZ, 0x2 ;  /* 0x0000001621027211 */ /* 0x00afe200078f10ff */
[----:B------:R-:W-:Y:S01]  /*1f40*/  IMAD.MOV.U32 R5, RZ, RZ, 0x1 ;  /* 0x00000001ff057424 */ /* 0x000fe200078e00ff */
[----:B------:R-:W-:Y:S01]  /*1f50*/  LOP3.LUT R4, R15, 0xffffffe0, RZ, 0xc0, !PT ;  /* 0xffffffe00f047812 */ /* 0x000fe200078ec0ff */
[----:B------:R-:W-:Y:S01]  /*1f60*/  IMAD.SHL.U32 R8, R16, 0x10, RZ ;  /* 0x0000001010087824 */ /* 0x000fe200078e00ff */
[----:B------:R-:W-:Y:S01]  /*1f70*/  LOP3.LUT R3, R2, 0x3ffffffc, RZ, 0xc0, !PT ;  /* 0x3ffffffc02037812 */ /* 0x000fe200078ec0ff */
[----:B------:R-:W-:Y:S01]  /*1f80*/  IMAD.MOV.U32 R226, RZ, RZ, 0x40 ;  /* 0x00000040ffe27424 */ /* 0x000fe200078e00ff */
[----:B------:R-:W-:Y:S01]  /*1f90*/  ISETP.LE.AND P4, PT, R5, c[0x0][0x2a8], PT ;  /* 0x0000aa0005007a0c */ /* 0x000fe20003f83270 */
[C---:B------:R-:W-:Y:S01]  /*1fa0*/  IMAD.IADD R11, R22.reuse, 0x1, -R4 ;  /* 0x00000001160b7824 */ /* 0x040fe200078e0a04 */
[----:B------:R-:W-:Y:S01]  /*1fb0*/  SHF.R.S32.HI R4, RZ, 0x2, R2 ;  /* 0x00000002ff047819 */ /* 0x000fe20000011402 */
[----:B------:R-:W-:Y:S01]  /*1fc0*/  IMAD.IADD R22, R22, 0x1, -R3 ;  /* 0x0000000116167824 */ /* 0x000fe200078e0a03 */
[----:B------:R-:W-:Y:S01]  /*1fd0*/  LEA.HI R7, R183, R183, RZ, 0x1 ;  /* 0x000000b7b7077211 */ /* 0x000fe200078f08ff */
[C---:B------:R-:W-:Y:S01]  /*1fe0*/  IMAD.SHL.U32 R3, R36.reuse, 0x40, RZ ;  /* 0x0000004024037824 */ /* 0x040fe200078e00ff */
[----:B------:R-:W-:Y:S01]  /*1ff0*/  LOP3.LUT P2, RZ, R36, 0x4, RZ, 0xc0, !PT ;  /* 0x0000000424ff7812 */ /* 0x000fe2000784c0ff */
[----:B------:R-:W-:Y:S01]  /*2000*/  IMAD.SHL.U32 R5, R38, 0x8, RZ ;  /* 0x0000000826057824 */ /* 0x000fe200078e00ff */
[----:B------:R-:W-:Y:S01]  /*2010*/  LOP3.LUT P1, RZ, R12, 0x2, RZ, 0xc0, !PT ;  /* 0x000000020cff7812 */ /* 0x000fe2000782c0ff */
[----:B------:R-:W-:Y:S01]  /*2020*/  IMAD R22, R22, 0x2, R0 ;  /* 0x0000000216167824 */ /* 0x000fe200078e0200 */
[----:B------:R-:W-:Y:S01]  /*2030*/  LOP3.LUT R10, R3, 0x1c0, RZ, 0xc0, !PT ;  /* 0x000001c0030a7812 */ /* 0x000fe200078ec0ff */
[----:B------:R-:W-:Y:S01]  /*2040*/  IMAD.MOV.U32 R188, RZ, RZ, 0x20 ;  /* 0x00000020ffbc7424 */ /* 0x000fe200078e00ff */
[----:B------:R-:W-:Y:S01]  /*2050*/  SHF.R.S32.HI R3, RZ, 0x1f, R2 ;  /* 0x0000001fff037819 */ /* 0x000fe20000011402 */
[----:B------:R-:W-:Y:S01]  /*2060*/  UIADD3 UR5, UR11, 0x1, -UR13 ;  /* 0x000000010b057890 */ /* 0x000fe2000fffe80d */
[----:B------:R-:W-:Y:S01]  /*2070*/  LOP3.LUT R2, R5, 0x8, RZ, 0xc0, !PT ;  /* 0x0000000805027812 */ /* 0x000fe200078ec0ff */
[----:B------:R-:W-:Y:S01]  /*2080*/  ULDC UR4, c[0x0][0x2a0] ;  /* 0x0000a80000047ab9 */ /* 0x000fe20000000800 */
[----:B------:R-:W-:Y:S01]  /*2090*/  SHF.R.U32.HI R9, RZ, 0x3, R10 ;  /* 0x00000003ff097819 */ /* 0x000fe2000001160a */
[----:B------:R-:W-:Y:S01]  /*20a0*/  ULOP3.LUT UR4, URZ, UR4, URZ, 0x33, !UPT ;  /* 0x000000043f047292 */ /* 0x000fe2000f8e333f */
[----:B------:R-:W-:Y:S01]  /*20b0*/  LOP3.LUT R6, R10, 0x30, R8, 0xf8, !PT ;  /* 0x000000300a067812 */ /* 0x000fe200078ef808 */
[----:B------:R-:W0:Y:S01]  /*20c0*/  LDGDEPBAR ;  /* 0x00000000000079af */ /* 0x000e220000000000 */
[----:B------:R-:W-:Y:S01]  /*20d0*/  LEA.HI R3, R3, R4, RZ, 0x3 ;  /* 0x0000000403037211 */ /* 0x000fe200078f18ff */
[----:B------:R-:W-:Y:S01]  /*20e0*/  CS2R R126, SRZ ;  /* 0x00000000007e7805 */ /* 0x000fe2000001ff00 */
[----:B------:R-:W-:Y:S01]  /*20f0*/  LOP3.LUT R5, R7, 0x1ffffffe, RZ, 0xc0, !PT ;  /* 0x1ffffffe07057812 */ /* 0x000fe200078ec0ff */
[----:B------:R-:W-:Y:S01]  /*2100*/  CS2R R124, SRZ ;  /* 0x00000000007c7805 */ /* 0x000fe2000001ff00 */
[C---:B------:R-:W-:Y:S01]  /*2110*/  LOP3.LUT R7, R9.reuse, R2, R10, 0x1e, !PT ;  /* 0x0000000209077212 */ /* 0x040fe200078e1e0a */
[----:B------:R-:W-:Y:S01]  /*2120*/  CS2R R130, SRZ ;  /* 0x0000000000827805 */ /* 0x000fe2000001ff00 */
[----:B------:R-:W-:Y:S01]  /*2130*/  LOP3.LUT R6, R9, R6, R2, 0x1e, !PT ;  /* 0x0000000609067212 */ /* 0x000fe200078e1e02 */
[----:B------:R-:W-:Y:S01]  /*2140*/  IMAD.IADD R5, R183, 0x1, -R5 ;  /* 0x00000001b7057824 */ /* 0x000fe200078e0a05 */
[----:B------:R-:W-:Y:S01]  /*2150*/  LOP3.LUT R2, R3, 0xfffffff8, RZ, 0xc0, !PT ;  /* 0xfffffff803027812 */ /* 0x000fe200078ec0ff */
[C---:B------:R-:W-:Y:S01]  /*2160*/  IMAD R183, R180.reuse, 0x2, R183 ;  /* 0x00000002b4b77824 */ /* 0x040fe200078e02b7 */
[----:B------:R-:W-:Y:S01]  /*2170*/  SHF.R.S32.HI R0, RZ, 0x1f, R11 ;  /* 0x0000001fff007819 */ /* 0x000fe2000001140b */
[----:B------:R-:W-:Y:S01]  /*2180*/  IMAD R180, R180, 0x200, R6 ;  /* 0x00000200b4b47824 */ /* 0x000fe200078e0206 */
[----:B------:R-:W-:Y:S01]  /*2190*/  SEL R181, R226, 0xffffffc0, !P2 ;  /* 0xffffffc0e2b57807 */ /* 0x000fe20005000000 */
[----:B------:R-:W-:Y:S01]  /*21a0*/  IMAD.IADD R4, R4, 0x1, -R2 ;  /* 0x0000000104047824 */ /* 0x000fe200078e0a02 */
[----:B------:R-:W-:Y:S01]  /*21b0*/  LEA.HI R0, R0, R11, RZ, 0x2 ;  /* 0x0000000b00007211 */ /* 0x000fe200078f10ff */
[----:B------:R-:W-:Y:S01]  /*21c0*/  IMAD.U32 R183, R183, 0x200, R7 ;  /* 0x00000200b7b77824 */ /* 0x000fe200078e0007 */
[----:B------:R-:W-:Y:S01]  /*21d0*/  LOP3.LUT P2, RZ, R36, 0x2, RZ, 0xc0, !PT ;  /* 0x0000000224ff7812 */ /* 0x000fe2000784c0ff */
[----:B------:R-:W-:Y:S01]  /*21e0*/  IMAD.SHL.U32 R2, R4, 0x40, RZ ;  /* 0x0000004004027824 */ /* 0x000fe200078e00ff */
[C---:B------:R-:W-:Y:S01]  /*21f0*/  LEA.HI.SX32 R3, R0.reuse, R8, 0x1e ;  /* 0x0000000800037211 */ /* 0x040fe200078ff2ff */
[C---:B------:R-:W-:Y:S01]  /*2200*/  IMAD R181, R183.reuse, 0x2, R181 ;  /* 0x00000002b7b57824 */ /* 0x040fe200078e02b5 */
[----:B------:R-:W-:Y:S01]  /*2210*/  LOP3.LUT R0, R0, 0x7ffffffc, RZ, 0xc0, !PT ;  /* 0x7ffffffc00007812 */ /* 0x000fe200078ec0ff */
[----:B------:R-:W-:Y:S01]  /*2220*/  IMAD.SHL.U32 R184, R183, 0x2, RZ ;  /* 0x00000002b7b87824 */ /* 0x000fe200078e00ff */
[----:B------:R-:W-:Y:S01]  /*2230*/  LOP3.LUT R2, R2, 0x1c0, RZ, 0xc0, !PT ;  /* 0x000001c002027812 */ /* 0x000fe200078ec0ff */
[----:B------:R1:W-:Y:S01]  /*2240*/  STL [R1+0x20], R3 ;  /* 0x0000200301007387 */ /* 0x0003e20000100800 */
[----:B------:R-:W-:Y:S01]  /*2250*/  LOP3.LUT P0, RZ, R12, 0x4, RZ, 0xc0, !PT ;  /* 0x000000040cff7812 */ /* 0x000fe2000780c0ff */
[----:B------:R-:W-:Y:S01]  /*2260*/  IMAD.IADD R0, R11, 0x1, -R0 ;  /* 0x000000010b007824 */ /* 0x000fe200078e0a00 */
[C---:B------:R-:W-:Y:S01]  /*2270*/  SEL R182, R188.reuse, 0xffffffe0, !P2 ;  /* 0xffffffe0bcb67807 */ /* 0x040fe20005000000 */
[----:B------:R-:W-:Y:S01]  /*2280*/  CS2R R128, SRZ ;  /* 0x0000000000807805 */ /* 0x000fe2000001ff00 */
[----:B------:R-:W-:Y:S01]  /*2290*/  SEL R185, R188, 0xffffffe0, !P1 ;  /* 0xffffffe0bcb97807 */ /* 0x000fe20004800000 */
[----:B------:R-:W-:Y:S01]  /*22a0*/  IMAD R0, R5, 0x4, R0 ;  /* 0x0000000405007824 */ /* 0x000fe200078e0200 */
[----:B------:R-:W-:Y:S01]  /*22b0*/  R2P PR, R4, 0x6 ;  /* 0x0000000604007804 */ /* 0x000fe20000000000 */
[----:B------:R-:W-:Y:S01]  /*22c0*/  IMAD R183, R183, 0x2, R182 ;  /* 0x00000002b7b77824 */ /* 0x000fe200078e02b6 */
[----:B------:R-:W-:Y:S01]  /*22d0*/  SEL R168, R226, 0xffffffc0, !P0 ;  /* 0xffffffc0e2a87807 */ /* 0x000fe20004000000 */
[----:B------:R-:W-:Y:S01]  /*22e0*/  CS2R R122, SRZ ;  /* 0x00000000007a7805 */ /* 0x000fe2000001ff00 */
        /* <DEDUP_REMOVED lines=14> */
[----:B-1----:R-:W-:Y:S01]  /*23d0*/  SHF.R.U32.HI R3, RZ, 0x3, R2 ;  /* 0x00000003ff037819 */ /* 0x002fe20000011602 */
        /* <DEDUP_REMOVED lines=10> */
[----:B------:R-:W-:Y:S01]  /*2480*/  IMAD.U32 R3, RZ, RZ, UR5 ;  /* 0x00000005ff037e24 */ /* 0x000fe2000f8e00ff */
        /* <DEDUP_REMOVED lines=14> */
[----:B------:R-:W-:Y:S01]  /*2570*/  IMAD.SHL.U32 R180, R180, 0x2, RZ ;  /* 0x00000002b4b47824 */ /* 0x000fe200078e00ff */
[----:B------:R-:W-:Y:S01]  /*2580*/  UMOV UR19, URZ ;  /* 0x0000003f00137c82 */ /* 0x000fe20008000000 */
[----:B------:R-:W-:Y:S01]  /*2590*/  IMAD.IADD R182, R182, 0x1, R181 ;  /* 0x00000001b6b67824 */ /* 0x000fe200078e02b5 */
[----:B------:R-:W-:Y:S01]  /*25a0*/  UMOV UR18, 0x1 ;  /* 0x0000000100127882 */ /* 0x000fe20000000000 */
[----:B------:R-:W-:Y:S01]  /*25b0*/  IMAD.IADD R226, R226, 0x1, R225 ;  /* 0x00000001e2e27824 */ /* 0x000fe200078e02e1 */
[----:B------:R-:W-:Y:S01]  /*25c0*/  UISETP.GT.AND UP4, UPT, UR8, -0x1, UPT ;  /* 0xffffffff0800788c */ /* 0x000fe2000bf84270 */
[----:B------:R-:W-:Y:S01]  /*25d0*/  IMAD.IADD R189, R186, 0x1, R188 ;  /* 0x00000001babd7824 */ /* 0x000fe200078e02bc */
[----:B------:R-:W-:Y:S01]  /*25e0*/  UMOV UR5, URZ ;  /* 0x0000003f00057c82 */ /* 0x000fe20008000000 */
[----:B-1----:R-:W-:-:S05]  /*25f0*/  IMAD.SHL.U32 R4, R0, 0x2, RZ ;  /* 0x0000000200047824 */ /* 0x002fca00078e00ff */
[----:B------:R-:W-:Y:S01]  /*2600*/  IADD3 R0, R3, -UR12, -R4 ;  /* 0x8000000c03007c10 */ /* 0x000fe2000fffe804 */
[----:B------:R1:W-:Y:S01]  /*2610*/  STL [R1+0x4], R4 ;  /* 0x0000040401007387 */ /* 0x0003e20000100800 */
[----:B------:R-:W-:Y:S02]  /*2620*/  IADD3 R3, -R4, UR20, RZ ;  /* 0x0000001404037c10 */ /* 0x000fe4000fffe1ff */
[C---:B------:R-:W-:Y:S02]  /*2630*/  IADD3 R2, R0.reuse, c[0x0][0x2a4], RZ ;  /* 0x0000a90000027a10 */ /* 0x040fe40007ffe0ff */
[----:B------:R-:W-:Y:S01]  /*2640*/  IADD3 R0, R0, UR4, RZ ;  /* 0x0000000400007c10 */ /* 0x000fe2000fffe0ff */
[----:B------:R1:W-:Y:S04]  /*2650*/  STL [R1+0xc], R3 ;  /* 0x00000c0301007387 */ /* 0x0003e80000100800 */
[----:B------:R1:W-:Y:S04]  /*2660*/  STL [R1], R2 ;  /* 0x0000000201007387 */ /* 0x0003e80000100800 */
[----:B------:R1:W-:Y:S02]  /*2670*/  STL [R1+0x8], R0 ;  /* 0x0000080001007387 */ /* 0x0003e40000100800 */
.L_x_1308:
[----:B------:R-:W-:Y:S04]  /*2680*/  DEPBAR.LE SB0, 0x1 ;  /* 0x000080400000791a */ /* 0x000fe80000000000 */
[----:B------:R-:W-:Y:S01]  /*2690*/  BAR.SYNC.DEFER_BLOCKING 0x0 ;  /* 0x0000000000007b1d */ /* 0x000fe20000010000 */
[----:B------:R-:W-:Y:S01]  /*26a0*/  USHF.L.U32 UR4, UR5, 0xd, URZ ;  /* 0x0000000d05047899 */ /* 0x000fe2000800063f */
[----:B------:R-:W-:Y:S05]  /*26b0*/  MOV R208, UR5 ;  /* 0x0000000500d07c02 */ /* 0x000fea0008000f00 */
[----:B-1----:R-:W-:Y:S05]  /*26c0*/  IADD3 R3, R187, UR4, RZ ;  /* 0x00000004bb037c10 */ /* 0x002fea000fffe0ff */
        /* <DEDUP_REMOVED lines=8> */
[----:B------:R-:W4:Y:S04]  /*2750*/  LDL R178, [R1] ;  /* 0x0000000001b27983 */ /* 0x000f280000100800 */
[----:B------:R-:W5:Y:S08]  /*2760*/  LDSM.16.M88.4 R48, [R184+0x2080] ;  /* 0x00208000b830783b */ /* 0x000f700000000200 */
[----:B------:R-:W4:Y:S01]  /*2770*/  LDL R177, [R1+0x8] ;  /* 0x0000080001b17983 */ /* 0x000f220000100800 */
[-C--:B-1----:R-:W-:Y:S03]  /*2780*/  HMMA.16816.F32 R4, R64, R16.reuse, RZ ;  /* 0x000000104004723c */ /* 0x082fe600000018ff */
[----:B------:R-:W1:Y:S05]  /*2790*/  LDSM.16.M88.4 R132, [R184+0x3080] ;  /* 0x00308000b884783b */ /* 0x000e6a0000000200 */
[C---:B--2---:R-:W-:Y:S03]  /*27a0*/  HMMA.16816.F32 R8, R60.reuse, R16, RZ ;  /* 0x000000103c08723c */ /* 0x044fe600000018ff */
[----:B------:R-:W2:Y:S04]  /*27b0*/  LDL R176, [R1+0xc] ;  /* 0x00000c0001b07983 */ /* 0x000ea80000100800 */
[----:B------:R-:W-:Y:S01]  /*27c0*/  LDSM.16.M88.4 R140, [R183+0x80] ;  /* 0x00008000b78c783b */ /* 0x000fe20000000200 */
[-C--:B------:R-:W-:Y:S07]  /*27d0*/  HMMA.16816.F32 R12, R60, R18.reuse, RZ ;  /* 0x000000123c0c723c */ /* 0x080fee00000018ff */
[----:B------:R-:W1:Y:S01]  /*27e0*/  LDSM.16.M88.4 R136, [R2+0x8080] ;  /* 0x008080000288783b */ /* 0x000e620000000200 */
[C---:B------:R-:W-:Y:S07]  /*27f0*/  HMMA.16816.F32 R16, R64.reuse, R18, RZ ;  /* 0x000000124010723c */ /* 0x040fee00000018ff */
[----:B------:R-:W1:Y:S01]  /*2800*/  LDSM.16.M88.4 R144, [R2+0xa080] ;  /* 0x00a080000290783b */ /* 0x000e620000000200 */
[-C--:B---3--:R-:W-:Y:S07]  /*2810*/  HMMA.16816.F32 R20, R64, R32.reuse, RZ ;  /* 0x000000204014723c */ /* 0x088fee00000018ff */
[----:B------:R-:W3:Y:S01]  /*2820*/  LDSM.16.M88.4 R148, [R183+0x1080] ;  /* 0x00108000b794783b */ /* 0x000ee20000000200 */
[C---:B------:R-:W-:Y:S07]  /*2830*/  HMMA.16816.F32 R24, R60.reuse, R32, RZ ;  /* 0x000000203c18723c */ /* 0x040fee00000018ff */
[----:B------:R-:W1:Y:S01]  /*2840*/  LDSM.16.M88.4 R152, [R183+0x2080] ;  /* 0x00208000b798783b */ /* 0x000e620000000200 */
[-C--:B------:R-:W-:Y:S07]  /*2850*/  HMMA.16816.F32 R28, R60, R34.reuse, RZ ;  /* 0x000000223c1c723c */ /* 0x080fee00000018ff */
[----:B------:R-:W2:Y:S01]  /*2860*/  LDL R179, [R1+0x20] ;  /* 0x0000200001b37983 */ /* 0x000ea20000100800 */
[C---:B------:R-:W-:Y:S03]  /*2870*/  HMMA.16816.F32 R32, R64.reuse, R34, RZ ;  /* 0x000000224020723c */ /* 0x040fe600000018ff */
[----:B------:R-:W3:Y:S05]  /*2880*/  LDSM.16.M88.4 R156, [R183+0x3080] ;  /* 0x00308000b79c783b */ /* 0x000eea0000000200 */
[-C--:B-----5:R-:W-:Y:S03]  /*2890*/  HMMA.16816.F32 R36, R64, R48.reuse, RZ ;  /* 0x000000304024723c */ /* 0x0a0fe600000018ff */
[----:B------:R-:W-:Y:S05]  /*28a0*/  LDSM.16.M88.4 R164, [R181+0x1080] ;  /* 0x00108000b5a4783b */ /* 0x000fea0000000200 */
[C---:B------:R-:W-:Y:S03]  /*28b0*/  HMMA.16816.F32 R40, R60.reuse, R48, RZ ;  /* 0x000000303c28723c */ /* 0x040fe600000018ff */
[----:B------:R-:W-:Y:S05]  /*28c0*/  LDSM.16.M88.4 R168, [R182+0x80] ;  /* 0x00008000b6a8783b */ /* 0x000fea0000000200 */
[-C--:B------:R-:W-:Y:S08]  /*28d0*/  HMMA.16816.F32 R44, R60, R50.reuse, RZ ;  /* 0x000000323c2c723c */ /* 0x080ff000000018ff */
[C---:B------:R-:W-:Y:S08]  /*28e0*/  HMMA.16816.F32 R48, R64.reuse, R50, RZ ;  /* 0x000000324030723c */ /* 0x040ff000000018ff */
[-C--:B-1----:R-:W-:Y:S08]  /*28f0*/  HMMA.16816.F32 R52, R64, R132.reuse, RZ ;  /* 0x000000844034723c */ /* 0x082ff000000018ff */
[C---:B------:R-:W-:Y:S08]  /*2900*/  HMMA.16816.F32 R56, R60.reuse, R132, RZ ;  /* 0x000000843c38723c */ /* 0x040ff000000018ff */
[-C--:B------:R-:W-:Y:S08]  /*2910*/  HMMA.16816.F32 R60, R60, R134.reuse, RZ ;  /* 0x000000863c3c723c */ /* 0x080ff000000018ff */
[----:B------:R-:W-:Y:S01]  /*2920*/  HMMA.16816.F32 R64, R64, R134, RZ ;  /* 0x000000864040723c */ /* 0x000fe200000018ff */
[----:B------:R-:W-:Y:S07]  /*2930*/  LDSM.16.M88.4 R132, [R160+0x8080] ;  /* 0x00808000a084783b */ /* 0x000fee0000000200 */
[-C--:B------:R-:W-:Y:S01]  /*2940*/  HMMA.16816.F32 R4, R136, R140.reuse, R4 ;  /* 0x0000008c8804723c */ /* 0x080fe20000001804 */
[----:B------:R-:W-:Y:S07]  /*2950*/  LDSM.16.M88.4 R160, [R160+0xa080] ;  /* 0x00a08000a0a0783b */ /* 0x000fee0000000200 */
[C---:B------:R-:W-:Y:S08]  /*2960*/  HMMA.16816.F32 R8, R144.reuse, R140, R8 ;  /* 0x0000008c9008723c */ /* 0x040ff00000001808 */
[-C--:B------:R-:W-:Y:S08]  /*2970*/  HMMA.16816.F32 R12, R144, R142.reuse, R12 ;  /* 0x0000008e900c723c */ /* 0x080ff0000000180c */
[C---:B------:R-:W-:Y:S01]  /*2980*/  HMMA.16816.F32 R16, R136.reuse, R142, R16 ;  /* 0x0000008e8810723c */ /* 0x040fe20000001810 */
[----:B------:R-:W1:Y:S07]  /*2990*/  LDSM.16.M88.4 R140, [R181+0x80] ;  /* 0x00008000b58c783b */ /* 0x000e6e0000000200 */
[-C--:B---3--:R-:W-:Y:S08]  /*29a0*/  HMMA.16816.F32 R20, R136, R148.reuse, R20 ;  /* 0x000000948814723c */ /* 0x088ff00000001814 */
[C---:B------:R-:W-:Y:S08]  /*29b0*/  HMMA.16816.F32 R24, R144.reuse, R148, R24 ;  /* 0x000000949018723c */ /* 0x040ff00000001818 */
[-C--:B------:R-:W-:Y:S08]  /*29c0*/  HMMA.16816.F32 R28, R144, R150.reuse, R28 ;  /* 0x00000096901c723c */ /* 0x080ff0000000181c */
[C---:B------:R-:W-:Y:S01]  /*29d0*/  HMMA.16816.F32 R32, R136.reuse, R150, R32 ;  /* 0x000000968820723c */ /* 0x040fe20000001820 */
[----:B------:R-:W3:Y:S07]  /*29e0*/  LDSM.16.M88.4 R148, [R181+0x2080] ;  /* 0x00208000b594783b */ /* 0x000eee0000000200 */
[-C--:B------:R-:W-:Y:S08]  /*29f0*/  HMMA.16816.F32 R36, R136, R152.reuse, R36 ;  /* 0x000000988824723c */ /* 0x080ff00000001824 */
[C---:B------:R-:W-:Y:S08]  /*2a00*/  HMMA.16816.F32 R40, R144.reuse, R152, R40 ;  /* 0x000000989028723c */ /* 0x040ff00000001828 */
[-C--:B------:R-:W-:Y:S08]  /*2a10*/  HMMA.16816.F32 R44, R144, R154.reuse, R44 ;  /* 0x0000009a902c723c */ /* 0x080ff0000000182c */
[C---:B------:R-:W-:Y:S01]  /*2a20*/  HMMA.16816.F32 R48, R136.reuse, R154, R48 ;  /* 0x0000009a8830723c */ /* 0x040fe20000001830 */
[----:B------:R-:W5:Y:S07]  /*2a30*/  LDSM.16.M88.4 R152, [R181+0x3080] ;  /* 0x00308000b598783b */ /* 0x000f6e0000000200 */
[-C--:B------:R-:W-:Y:S08]  /*2a40*/  HMMA.16816.F32 R52, R136, R156.reuse, R52 ;  /* 0x0000009c8834723c */ /* 0x080ff00000001834 */
[C---:B------:R-:W-:Y:S08]  /*2a50*/  HMMA.16816.F32 R56, R144.reuse, R156, R56 ;  /* 0x0000009c9038723c */ /* 0x040ff00000001838 */
[-C--:B------:R-:W-:Y:S01]  /*2a60*/  HMMA.16816.F32 R60, R144, R158.reuse, R60 ;  /* 0x0000009e903c723c */ /* 0x080fe2000000183c */
[----:B------:R-:W2:Y:S07]  /*2a70*/  LDSM.16.M88.4 R144, [R172+0x8080] ;  /* 0x00808000ac90783b */ /* 0x000eae0000000200 */
[----:B------:R-:W-:Y:S01]  /*2a80*/  HMMA.16816.F32 R64, R136, R158, R64 ;  /* 0x0000009e8840723c */ /* 0x000fe20000001840 */
[----:B------:R-:W2:Y:S07]  /*2a90*/  LDSM.16.M88.4 R172, [R172+0xa080] ;  /* 0x00a08000acac783b */ /* 0x000eae0000000200 */
        /* <DEDUP_REMOVED lines=10> */
[-C--:B---3--:R-:W-:Y:S08]  /*2b40*/  HMMA.16816.F32 R36, R132, R148.reuse, R36 ;  /* 0x000000948424723c */ /* 0x088ff00000001824 */
[C---:B------:R-:W-:Y:S08]  /*2b50*/  HMMA.16816.F32 R40, R160.reuse, R148, R40 ;  /* 0x00000094a028723c */ /* 0x040ff00000001828 */
[-C--:B------:R-:W-:Y:S08]  /*2b60*/  HMMA.16816.F32 R44, R160, R150.reuse, R44 ;  /* 0x00000096a02c723c */ /* 0x080ff0000000182c */
[C---:B------:R-:W-:Y:S01]  /*2b70*/  HMMA.16816.F32 R48, R132.reuse, R150, R48 ;  /* 0x000000968430723c */ /* 0x040fe20000001830 */
[----:B------:R-:W3:Y:S07]  /*2b80*/  LDSM.16.M88.4 R148, [R182+0x3080] ;  /* 0x00308000b694783b */ /* 0x000eee0000000200 */
[-C--:B-----5:R-:W-:Y:S04]  /*2b90*/  HMMA.16816.F32 R52, R132, R152.reuse, R52 ;  /* 0x000000988434723c */ /* 0x0a0fe80000001834 */
[--C-:B--2---:R-:W-:Y:S04]  /*2ba0*/  IMAD R208, R208, 0x80, R179.reuse ;  /* 0x00000080d0d07824 */ /* 0x104fe800078e02b3 */
[C---:B------:R-:W-:Y:S01]  /*2bb0*/  HMMA.16816.F32 R56, R160.reuse, R152, R56 ;  /* 0x00000098a038723c */ /* 0x040fe20000001838 */
[----:B------:R2:W1:Y:S04]  /*2bc0*/  LDS R198, [R208.X4+0x18080] ;  /* 0x01808000d0c67984 */ /* 0x0004680000004800 */
[----:B------:R2:W1:Y:S03]  /*2bd0*/  LDS R199, [R208.X4+0x180a0] ;  /* 0x0180a000d0c77984 */ /* 0x0004660000004800 */
[-C--:B------:R-:W-:Y:S01]  /*2be0*/  HMMA.16816.F32 R60, R160, R154.reuse, R60 ;  /* 0x0000009aa03c723c */ /* 0x080fe2000000183c */
[----:B------:R2:W1:Y:S04]  /*2bf0*/  LDS R200, [R208.X4+0x18180] ;  /* 0x01818000d0c87984 */ /* 0x0004680000004800 */
[----:B------:R2:W1:Y:S03]  /*2c00*/  LDS R201, [R208.X4+0x181a0] ;  /* 0x0181a000d0c97984 */ /* 0x0004660000004800 */
[----:B------:R-:W-:Y:S07]  /*2c10*/  HMMA.16816.F32 R64, R132, R154, R64 ;  /* 0x0000009a8440723c */ /* 0x000fee0000001840 */
[----:B------:R-:W-:Y:S01]  /*2c20*/  MOV R132, UR9 ;  /* 0x0000000900847c02 */ /* 0x000fe20008000f00 */
[-C--:B------:R-:W-:Y:S05]  /*2c30*/  HMMA.16816.F32 R4, R144, R168.reuse, R4 ;  /* 0x000000a89004723c */ /* 0x080fea0000001804 */
[----:B------:R-:W-:Y:S03]  /*2c40*/  IMAD R132, R132, 0x80, R179 ;  /* 0x0000008084847824 */ /* 0x000fe600078e02b3 */
[C---:B------:R-:W-:Y:S04]  /*2c50*/  HMMA.16816.F32 R8, R172.reuse, R168, R8 ;  /* 0x000000a8ac08723c */ /* 0x040fe80000001808 */
[C---:B----4-:R-:W-:Y:S01]  /*2c60*/  IADD3 R195, R132.reuse, R178, RZ ;  /* 0x000000b284c37210 */ /* 0x050fe20007ffe0ff */
        /* <DEDUP_REMOVED lines=17> */
[----:B--2---:R-:W-:Y:S01]  /*2d80*/  IMAD.U32 R133, RZ, RZ, UR12 ;  /* 0x0000000cff857e24 */ /* 0x004fe2000f8e00ff */
[----:B------:R-:W-:Y:S04]  /*2d90*/  BSSY B0, `(.L_x_1291) ;  /* 0x0000012000007945 */ /* 0x000fe80003800000 */
[----:B------:R-:W-:Y:S04]  /*2da0*/  IADD3 R133, R132, UR11, -R133 ;  /* 0x0000000b84857c10 */ /* 0x000fe8000fffe885 */
        /* <DEDUP_REMOVED lines=11> */
.L_x_1292:
[----:B------:R-:W-:Y:S04]  /*2e60*/  MOV R134, 0x1 ;  /* 0x0000000100867802 */ /* 0x000fe80000000f00 */
[----:B------:R-:W-:Y:S11]  /*2e70*/  ISETP.NE.AND P0, PT, R134, c[0x0][0x2a8], PT ;  /* 0x0000aa0086007a0c */ /* 0x000ff60003f05270 */
[----:B------:R-:W-:Y:S02]  /*2e80*/  @!UPT UIADD3 URZ, URZ, URZ, URZ ;  /* 0x0000003f3f3ff290 */ /* 0x000fe4000fffe03f */
[----:B------:R-:W-:Y:S05]  /*2e90*/  @P0 IMAD.HI.U32 R134, R133, c[0x0][0x2ac], RZ ;  /* 0x0000ab0085860a27 */ /* 0x000fea00078e00ff */
[----:B------:R-:W-:Y:S02]  /*2ea0*/  @P0 SHF.R.U32.HI R133, RZ, c[0x0][0x2b0], R134 ;  /* 0x0000ac00ff850a19 */ /* 0x000fe40000011686 */
.L_x_1293:
[----:B------:R-:W-:Y:S05]  /*2eb0*/  BSYNC B0 ;  /* 0x0000000000007941 */ /* 0x000fea0003800000 */
.L_x_1291:
[----:B------:R-:W2:Y:S01]  /*2ec0*/  LDL R135, [R1+0x4] ;  /* 0x0000040001877983 */ /* 0x000ea20000100800 */
[----:B------:R-:W-:Y:S04]  /*2ed0*/  IMAD.MOV.U32 R134, RZ, RZ, c[0x0][0x2a8] ;  /* 0x0000aa00ff867624 */ /* 0x000fe800078e00ff */
[----:B------:R-:W-:Y:S04]  /*2ee0*/  IMAD R133, R133, R134, -UR13 ;  /* 0x8000000d85857e24 */ /* 0x000fe8000f8e0286 */
[----:B--2---:R-:W-:Y:S05]  /*2ef0*/  IMAD.IADD R133, R133, 0x1, -R135 ;  /* 0x0000000185857824 */ /* 0x004fea00078e0a87 */
[----:B------:R-:W-:Y:S02]  /*2f00*/  IADD3 R134, R133, c[0x0][0x2a8], RZ ;  /* 0x0000aa0085867a10 */ /* 0x000fe40007ffe0ff */
[----:B------:R-:W-:Y:S02]  /*2f10*/  IMNMX R191, R191, R133, !PT ;  /* 0x00000085bfbf7217 */ /* 0x000fe40007800200 */
[----:B------:R-:W-:Y:S02]  /*2f20*/  IMNMX R195, R195, R134, PT ;  /* 0x00000086c3c37217 */ /* 0x000fe40003800200 */
.L_x_1290:
[----:B--2---:R-:W-:Y:S05]  /*2f30*/  IADD3 R133, R132, 0x8, RZ ;  /* 0x0000000884857810 */ /* 0x004fea0007ffe0ff */
[--C-:B------:R-:W-:Y:S02]  /*2f40*/  IMAD.IADD R194, R178, 0x1, R133.reuse ;  /* 0x00000001b2c27824 */ /* 0x100fe400078e0285 */
[----:B------:R-:W-:Y:S03]  /*2f50*/  IMAD.IADD R190, R177, 0x1, R133 ;  /* 0x00000001b1be7824 */ /* 0x000fe600078e0285 */
[----:B------:R-:W-:Y:S01]  /*2f60*/  IMNMX R194, R176, R194, PT ;  /* 0x000000c2b0c27217 */ /* 0x000fe20003800200 */
[----:B------:R-:W-:-:S05]  /*2f70*/  @!P4 BRA `(.L_x_1294) ;  /* 0x000001b00000c947 */ /* 0x000fca0003800000 */
[----:B------:R-:W-:Y:S01]  /*2f80*/  IMAD.U32 R134, RZ, RZ, UR12 ;  /* 0x0000000cff867e24 */ /* 0x000fe2000f8e00ff */
[----:B------:R-:W-:Y:S04]  /*2f90*/  BSSY B0, `(.L_x_1295) ;  /* 0x0000012000007945 */ /* 0x000fe80003800000 */
[----:B------:R-:W-:Y:S04]  /*2fa0*/  IADD3 R133, -R134, UR11, R133 ;  /* 0x0000000b86857c10 */ /* 0x000fe8000fffe185 */
        /* <DEDUP_REMOVED lines=11> */
.L_x_1296:
[----:B------:R-:W-:Y:S04]  /*3060*/  MOV R134, 0x1 ;  /* 0x0000000100867802 */ /* 0x000fe80000000f00 */
[----:B------:R-:W-:Y:S11]  /*3070*/  ISETP.NE.AND P0, PT, R134, c[0x0][0x2a8], PT ;  /* 0x0000aa0086007a0c */ /* 0x000ff60003f05270 */
[----:B------:R-:W-:Y:S02]  /*3080*/  @!UPT UIADD3 URZ, URZ, URZ, URZ ;  /* 0x0000003f3f3ff290 */ /* 0x000fe4000fffe03f */
[----:B------:R-:W-:Y:S05]  /*3090*/  @P0 IMAD.HI.U32 R134, R133, c[0x0][0x2ac], RZ ;  /* 0x0000ab0085860a27 */ /* 0x000fea00078e00ff */
[----:B------:R-:W-:Y:S02]  /*30a0*/  @P0 SHF.R.U32.HI R133, RZ, c[0x0][0x2b0], R134 ;  /* 0x0000ac00ff850a19 */ /* 0x000fe40000011686 */
.L_x_1297:
[----:B------:R-:W-:Y:S05]  /*30b0*/  BSYNC B0 ;  /* 0x0000000000007941 */ /* 0x000fea0003800000 */
.L_x_1295:
[----:B------:R-:W2:Y:S01]  /*30c0*/  LDL R135, [R1+0x4] ;  /* 0x0000040001877983 */ /* 0x000ea20000100800 */
[----:B------:R-:W-:Y:S04]  /*30d0*/  IMAD.MOV.U32 R134, RZ, RZ, c[0x0][0x2a8] ;  /* 0x0000aa00ff867624 */ /* 0x000fe800078e00ff */
[----:B------:R-:W-:Y:S04]  /*30e0*/  IMAD R133, R133, R134, -UR13 ;  /* 0x8000000d85857e24 */ /* 0x000fe8000f8e0286 */
[----:B--2---:R-:W-:Y:S05]  /*30f0*/  IMAD.IADD R133, R133, 0x1, -R135 ;  /* 0x0000000185857824 */ /* 0x004fea00078e0a87 */
[----:B------:R-:W-:Y:S02]  /*3100*/  IADD3 R134, R133, c[0x0][0x2a8], RZ ;  /* 0x0000aa0085867a10 */ /* 0x000fe40007ffe0ff */
[----:B------:R-:W-:Y:S02]  /*3110*/  IMNMX R190, R190, R133, !PT ;  /* 0x00000085bebe7217 */ /* 0x000fe40007800200 */
[----:B------:R-:W-:Y:S02]  /*3120*/  IMNMX R194, R194, R134, PT ;  /* 0x00000086c2c27217 */ /* 0x000fe40003800200 */
.L_x_1294:
[----:B------:R-:W-:Y:S05]  /*3130*/  IADD3 R133, R132, 0x40, RZ ;  /* 0x0000004084857810 */ /* 0x000fea0007ffe0ff */
        /* <DEDUP_REMOVED lines=18> */
.L_x_1300:
[----:B------:R-:W-:Y:S04]  /*3260*/  MOV R134, 0x1 ;  /* 0x0000000100867802 */ /* 0x000fe80000000f00 */
[----:B------:R-:W-:Y:S11]  /*3270*/  ISETP.NE.AND P0, PT, R134, c[0x0][0x2a8], PT ;  /* 0x0000aa0086007a0c */ /* 0x000ff60003f05270 */
[----:B------:R-:W-:Y:S02]  /*3280*/  @!UPT UIADD3 URZ, URZ, URZ, URZ ;  /* 0x0000003f3f3ff290 */ /* 0x000fe4000fffe03f */
[----:B------:R-:W-:Y:S05]  /*3290*/  @P0 IMAD.HI.U32 R134, R133, c[0x0][0x2ac], RZ ;  /* 0x0000ab0085860a27 */ /* 0x000fea00078e00ff */
[----:B------:R-:W-:Y:S02]  /*32a0*/  @P0 SHF.R.U32.HI R133, RZ, c[0x0][0x2b0], R134 ;  /* 0x0000ac00ff850a19 */ /* 0x000fe40000011686 */
.L_x_1301:
[----:B------:R-:W-:Y:S05]  /*32b0*/  BSYNC B0 ;  /* 0x0000000000007941 */ /* 0x000fea0003800000 */
.L_x_1299:
[----:B------:R-:W2:Y:S01]  /*32c0*/  LDL R135, [R1+0x4] ;  /* 0x0000040001877983 */ /* 0x000ea20000100800 */
[----:B------:R-:W-:Y:S04]  /*32d0*/  IMAD.MOV.U32 R134, RZ, RZ, c[0x0][0x2a8] ;  /* 0x0000aa00ff867624 */ /* 0x000fe800078e00ff */
[----:B------:R-:W-:Y:S04]  /*32e0*/  IMAD R133, R133, R134, -UR13 ;  /* 0x8000000d85857e24 */ /* 0x000fe8000f8e0286 */
[----:B--2---:R-:W-:Y:S05]  /*32f0*/  IMAD.IADD R133, R133, 0x1, -R135 ;  /* 0x0000000185857824 */ /* 0x004fea00078e0a87 */
[----:B------:R-:W-:Y:S02]  /*3300*/  IADD3 R134, R133, c[0x0][0x2a8], RZ ;  /* 0x0000aa0085867a10 */ /* 0x000fe40007ffe0ff */
[----:B------:R-:W-:Y:S02]  /*3310*/  IMNMX R192, R192, R133, !PT ;  /* 0x00000085c0c07217 */ /* 0x000fe40007800200 */
[----:B------:R-:W-:Y:S02]  /*3320*/  IMNMX R197, R197, R134, PT ;  /* 0x00000086c5c57217 */ /* 0x000fe40003800200 */
.L_x_1298:
        /* <DEDUP_REMOVED lines=19> */
.L_x_1304:
[----:B------:R-:W-:Y:S04]  /*3460*/  MOV R133, 0x1 ;  /* 0x0000000100857802 */ /* 0x000fe80000000f00 */
[----:B------:R-:W-:Y:S11]  /*3470*/  ISETP.NE.AND P0, PT, R133, c[0x0][0x2a8], PT ;  /* 0x0000aa0085007a0c */ /* 0x000ff60003f05270 */
[----:B------:R-:W-:Y:S02]  /*3480*/  @!UPT UIADD3 URZ, URZ, URZ, URZ ;  /* 0x0000003f3f3ff290 */ /* 0x000fe4000fffe03f */
[----:B------:R-:W-:Y:S05]  /*3490*/  @P0 IMAD.HI.U32 R133, R132, c[0x0][0x2ac], RZ ;  /* 0x0000ab0084850a27 */ /* 0x000fea00078e00ff */
[----:B------:R-:W-:Y:S02]  /*34a0*/  @P0 SHF.R.U32.HI R132, RZ, c[0x0][0x2b0], R133 ;  /* 0x0000ac00ff840a19 */ /* 0x000fe40000011685 */
.L_x_1305:
[----:B------:R-:W-:Y:S05]  /*34b0*/  BSYNC B0 ;  /* 0x0000000000007941 */ /* 0x000fea0003800000 */
.L_x_1303:
[----:B------:R-:W2:Y:S01]  /*34c0*/  LDL R134, [R1+0x4] ;  /* 0x0000040001867983 */ /* 0x000ea20000100800 */
[----:B------:R-:W-:Y:S04]  /*34d0*/  IMAD.MOV.U32 R133, RZ, RZ, c[0x0][0x2a8] ;  /* 0x0000aa00ff857624 */ /* 0x000fe800078e00ff */
[----:B------:R-:W-:Y:S04]  /*34e0*/  IMAD R132, R132, R133, -UR13 ;  /* 0x8000000d84847e24 */ /* 0x000fe8000f8e0285 */
[----:B--2---:R-:W-:Y:S05]  /*34f0*/  IMAD.IADD R132, R132, 0x1, -R134 ;  /* 0x0000000184847824 */ /* 0x004fea00078e0a86 */
[----:B------:R-:W-:Y:S02]  /*3500*/  IADD3 R133, R132, c[0x0][0x2a8], RZ ;  /* 0x0000aa0084857a10 */ /* 0x000fe40007ffe0ff */
[----:B------:R-:W-:Y:S02]  /*3510*/  IMNMX R193, R193, R132, !PT ;  /* 0x00000084c1c17217 */ /* 0x000fe40007800200 */
[----:B------:R-:W-:Y:S02]  /*3520*/  IMNMX R196, R196, R133, PT ;  /* 0x00000085c4c47217 */ /* 0x000fe40003800200 */
.L_x_1302:
        /* <DEDUP_REMOVED lines=18> */
[----:B--23--:R-:W2:Y:S01]  /*3650*/  LDL.64 R214, [R1+0x38] ;  /* 0x0000380001d67983 */ /* 0x00cea20000100a00 */
[----:B------:R-:W-:Y:S01]  /*3660*/  ULDC.64 UR6, c[0x0][0x178] ;  /* 0x00005e0000067ab9 */ /* 0x000fe20000000a00 */
[----:B------:R-:W-:Y:S01]  /*3670*/  IMAD.U32 R202, RZ, RZ, UR9 ;  /* 0x00000009ffca7e24 */ /* 0x000fe2000f8e00ff */
[----:B------:R-:W-:Y:S01]  /*3680*/  UIMAD.WIDE.U32 UR22, UR20, UR6, URZ ;  /* 0x00000006141672a5 */ /* 0x000fe2000f8e003f */
[----:B------:R-:W3:Y:S01]  /*3690*/  LDL R204, [R1+0x48] ;  /* 0x0000480001cc7983 */ /* 0x000ee20000100800 */
[----:B------:R-:W-:Y:S02]  /*36a0*/  USHF.R.S32.HI UR4, URZ, 0x1f, UR20 ;  /* 0x0000001f3f047899 */ /* 0x000fe40008011414 */
[----:B------:R-:W-:Y:S01]  /*36b0*/  @!P3 LEA R202, R202, 0x80, 0x7 ;  /* 0x00000080cacab811 */ /* 0x000fe200078e38ff */
[----:B------:R-:W5:Y:S01]  /*36c0*/  LDL R209, [R1+0x10] ;  /* 0x0000100001d17983 */ /* 0x000f620000100800 */
[----:B------:R-:W-:Y:S01]  /*36d0*/  UIMAD UR4, UR4, UR6, URZ ;  /* 0x00000006040472a4 */ /* 0x000fe2000f8e023f */
[----:B-1----:R-:W-:Y:S01]  /*36e0*/  IMAD.U32 R0, RZ, RZ, UR22 ;  /* 0x00000016ff007e24 */ /* 0x002fe2000f8e00ff */
[----:B------:R-:W-:Y:S01]  /*36f0*/  USHF.L.U32 UR6, UR6, 0x6, URZ ;  /* 0x0000000606067899 */ /* 0x000fe2000800063f */
[----:B----4-:R-:W4:Y:S01]  /*3700*/  LDL R207, [R1+0x5c] ;  /* 0x00005c0001cf7983 */ /* 0x010f220000100800 */
[----:B------:R-:W-:Y:S01]  /*3710*/  UIMAD UR4, UR20, UR7, UR4 ;  /* 0x00000007140472a4 */ /* 0x000fe2000f8e0204 */
[----:B------:R-:W-:Y:S01]  /*3720*/  IMAD.U32 R203, RZ, RZ, UR22 ;  /* 0x00000016ffcb7e24 */ /* 0x000fe2000f8e00ff */
[----:B------:R-:W-:Y:S01]  /*3730*/  UIMAD UR20, UR20, -0x80, UR12 ;  /* 0xffffff80141478a4 */ /* 0x000fe2000f8e020c */
[----:B------:R-:W4:Y:S01]  /*3740*/  LDL R206, [R1+0x58] ;  /* 0x0000580001ce7983 */ /* 0x000f220000100800 */
[----:B------:R-:W-:Y:S03]  /*3750*/  UIADD3 UR4, UR23, UR4, URZ ;  /* 0x0000000417047290 */ /* 0x000fe6000fffe03f */
[----:B------:R-:W4:Y:S03]  /*3760*/  LDL R212, [R1+0x50] ;  /* 0x0000500001d47983 */ /* 0x000f260000100800 */
[----:B------:R-:W-:Y:S01]  /*3770*/  IMAD.U32 R2, RZ, RZ, UR4 ;  /* 0x00000004ff027e24 */ /* 0x000fe2000f8e00ff */
[----:B------:R-:W4:Y:S01]  /*3780*/  LDL.64 R210, [R1+0x18] ;  /* 0x0000180001d27983 */ /* 0x000f220000100a00 */
[----:B--2---:R-:W-:Y:S04]  /*3790*/  LEA R0, P0, R0, R214, 0x7 ;  /* 0x000000d600007211 */ /* 0x004fe800078038ff */
[----:B---3--:R-:W-:Y:S02]  /*37a0*/  LEA.HI.X R203, R203, R204, R2, 0x7, P0 ;  /* 0x000000cccbcb7211 */ /* 0x008fe400000f3c02 */
[C---:B------:R-:W-:Y:S02]  /*37b0*/  LEA R204, P1, R0.reuse, c[0x0][0x160], 0x1 ;  /* 0x0000580000cc7a11 */ /* 0x040fe400078208ff */
[----:B-----5:R-:W-:Y:S02]  /*37c0*/  IADD3 R2, -R209, UR20, RZ ;  /* 0x00000014d1027c10 */ /* 0x020fe4000fffe1ff */
[----:B------:R-:W-:Y:S01]  /*37d0*/  LEA.HI.X R205, R0, c[0x0][0x164], R203, 0x1, P1 ;  /* 0x0000590000cd7a11 */ /* 0x000fe200008f0ccb */
[----:B------:R-:W-:Y:S01]  /*37e0*/  IMAD.U32 R0, RZ, RZ, UR18 ;  /* 0x00000012ff007e24 */ /* 0x000fe2000f8e00ff */
[----:B----4-:R-:W-:Y:S02]  /*37f0*/  @!P3 IADD3 R207, P0, R202, R207, RZ ;  /* 0x000000cfcacfb210 */ /* 0x010fe40007f1e0ff */
[----:B------:R-:W-:Y:S02]  /*3800*/  ISETP.LT.OR P2, PT, R2, 0x1, P6 ;  /* 0x000000010200780c */ /* 0x000fe40003741670 */
[----:B------:R-:W-:Y:S02]  /*3810*/  @!P3 LEA.HI.X.SX32 R209, R202, R206, 0x1, P0 ;  /* 0x000000cecad1b211 */ /* 0x000fe400000f0eff */
[----:B------:R-:W-:Y:S02]  /*3820*/  ISETP.LT.OR P0, PT, R2, 0x21, P6 ;  /* 0x000000210200780c */ /* 0x000fe40003701670 */
[----:B------:R-:W-:Y:S01]  /*3830*/  IADD3 R202, P1, R204, UR6, RZ ;  /* 0x00000006ccca7c10 */ /* 0x000fe2000ff3e0ff */
[----:B------:R-:W-:Y:S03]  /*3840*/  IMAD R0, R0, 0x4000, R212 ;  /* 0x0000400000007824 */ /* 0x000fe600078e02d4 */
[----:B------:R-:W-:Y:S02]  /*3850*/  IADD3.X R203, R205, UR16, RZ, P1, !PT ;  /* 0x00000010cdcb7c10 */ /* 0x000fe40008ffe4ff */
[C---:B------:R-:W-:Y:S01]  /*3860*/  @!P3 LEA R206, P1, R207.reuse, c[0x0][0x258], 0x2 ;  /* 0x00009600cfceba11 */ /* 0x040fe200078210ff */
[----:B------:R-:W-:Y:S01]  /*3870*/  @!PT LDS RZ, [RZ] ;  /* 0x00000000fffff984 */ /* 0x000fe20000000800 */
[----:B------:R-:W-:Y:S01]  /*3880*/  @!PT LDS RZ, [RZ] ;  /* 0x00000000fffff984 */ /* 0x000fe20000000800 */
[----:B------:R-:W-:Y:S01]  /*3890*/  @!PT LDS RZ, [RZ] ;  /* 0x00000000fffff984 */ /* 0x000fe20000000800 */
[----:B------:R1:W-:Y:S01]  /*38a0*/  LDGSTS.E.BYPASS.LTC128B.128 [R0], [R204.64], !P2 ;  /* 0x00000000cc007fae */ /* 0x0003e2000d101d4e */
[C---:B------:R-:W-:Y:S02]  /*38b0*/  ISETP.LT.OR P2, PT, R2.reuse, 0x41, P6 ;  /* 0x000000410200780c */ /* 0x040fe40003741670 */
[----:B------:R-:W-:Y:S01]  /*38c0*/  @!P3 LEA.HI.X R207, R207, c[0x0][0x25c], R209, 0x2, P1 ;  /* 0x00009700cfcfba11 */ /* 0x000fe200008f14d1 */
        /* <DEDUP_REMOVED lines=12> */
.L_x_1306:
[----:B--23--:R-:W-:Y:S01]  /*3990*/  PLOP3.LUT P0, PT, PT, PT, UP4, 0x80, 0x0 ;  /* 0x000000000000781c */ /* 0x00cfe20003f0f048 */
[----:B------:R-:W0:Y:S01]  /*39a0*/  LDGDEPBAR ;  /* 0x00000000000079af */ /* 0x000e220000000000 */
[----:B------:R-:W-:Y:S02]  /*39b0*/  USHF.L.U32 UR4, UR5, 0xd, URZ ;  /* 0x0000000d05047899 */ /* 0x000fe4000800063f */
[C---:B------:R-:W-:Y:S01]  /*39c0*/  ISETP.GT.AND P1, PT, R191.reuse, RZ, P0 ;  /* 0x000000ffbf00720c */ /* 0x040fe20000724270 */
[----:B------:R-:W-:Y:S01]  /*39d0*/  UIADD3 UR20, UR9, 0x2, URZ ;  /* 0x0000000209147890 */ /* 0x000fe2000fffe03f */
[----:B------:R-:W-:Y:S02]  /*39e0*/  ISETP.GT.AND P2, PT, R191, 0x1, P0 ;  /* 0x00000001bf00780c */ /* 0x000fe40000744270 */
[C---:B------:R-:W-:Y:S01]  /*39f0*/  ISETP.LT.OR P1, PT, R195.reuse, 0x1, P1 ;  /* 0x00000001c300780c */ /* 0x040fe20000f21670 */
[----:B------:R-:W-:Y:S01]  /*3a00*/  UISETP.GE.AND UP0, UPT, UR20, UR10, UPT ;  /* 0x0000000a1400728c */ /* 0x000fe2000bf06270 */
[----:B------:R-:W-:Y:S02]  /*3a10*/  ISETP.LT.OR P2, PT, R195, 0x2, P2 ;  /* 0x00000002c300780c */ /* 0x000fe40001741670 */
[----:B------:R-:W-:Y:S02]  /*3a20*/  FSEL R221, R4, -INF , !P1 ;  /* 0xff80000004dd7808 */ /* 0x000fe40004800000 */
[----:B------:R-:W-:Y:S02]  /*3a30*/  ISETP.GT.AND P1, PT, R190, RZ, P0 ;  /* 0x000000ffbe00720c */ /* 0x000fe40000724270 */
[----:B------:R-:W-:Y:S01]  /*3a40*/  FSEL R220, R5, -INF , !P2 ;  /* 0xff80000005dc7808 */ /* 0x000fe20005000000 */
[--C-:B------:R-:W-:Y:S01]  /*3a50*/  FFMA.FTZ R221, R221, c[0x0][0x29c], -R198.reuse ;  /* 0x0000a700dddd7a23 */ /* 0x100fe200000108c6 */
[----:B------:R-:W-:Y:S02]  /*3a60*/  ISETP.LT.OR P1, PT, R194, 0x1, P1 ;  /* 0x00000001c200780c */ /* 0x000fe40000f21670 */
[----:B------:R-:W-:Y:S01]  /*3a70*/  ISETP.GT.AND P2, PT, R190, 0x1, P0 ;  /* 0x00000001be00780c */ /* 0x000fe20000744270 */
[--C-:B------:R-:W-:Y:S01]  /*3a80*/  FFMA.FTZ R220, R220, c[0x0][0x29c], -R198.reuse ;  /* 0x0000a700dcdc7a23 */ /* 0x100fe200000108c6 */
[----:B------:R-:W-:Y:S01]  /*3a90*/  FSEL R230, R6, -INF , !P1 ;  /* 0xff80000006e67808 */ /* 0x000fe20004800000 */
[----:B------:R-:W2:Y:S01]  /*3aa0*/  MUFU.EX2 R221, R221 ;  /* 0x000000dd00dd7308 */ /* 0x000ea20000000800 */
[----:B------:R-:W-:Y:S02]  /*3ab0*/  ISETP.GT.AND P1, PT, R191, 0x10, P0 ;  /* 0x00000010bf00780c */ /* 0x000fe40000724270 */
[----:B------:R-:W-:Y:S01]  /*3ac0*/  ISETP.LT.OR P2, PT, R194, 0x2, P2 ;  /* 0x00000002c200780c */ /* 0x000fe20001741670 */
[--C-:B------:R-:W-:Y:S01]  /*3ad0*/  FFMA.FTZ R230, R230, c[0x0][0x29c], -R199.reuse ;  /* 0x0000a700e6e67a23 */ /* 0x100fe200000108c7 */
[----:B------:R-:W-:Y:S02]  /*3ae0*/  ISETP.LT.OR P1, PT, R195, 0x11, P1 ;  /* 0x00000011c300780c */ /* 0x000fe40000f21670 */
[----:B------:R-:W-:Y:S02]  /*3af0*/  FSEL R229, R7, -INF , !P2 ;  /* 0xff80000007e57808 */ /* 0x000fe40005000000 */
[-C--:B-1----:R-:W-:Y:S01]  /*3b00*/  HMMA.16816.F32 R4, R132, R136.reuse, RZ ;  /* 0x000000888404723c */ /* 0x082fe200000018ff */
[----:B------:R-:W1:Y:S02]  /*3b10*/  MUFU.EX2 R220, R220 ;  /* 0x000000dc00dc7308 */ /* 0x000e640000000800 */
[----:B------:R-:W-:Y:S01]  /*3b20*/  FSEL R216, R16, -INF , !P1 ;  /* 0xff80000010d87808 */ /* 0x000fe20004800000 */
[--C-:B------:R-:W-:Y:S01]  /*3b30*/  FFMA.FTZ R229, R229, c[0x0][0x29c], -R199.reuse ;  /* 0x0000a700e5e57a23 */ /* 0x100fe200000108c7 */
[----:B------:R-:W-:Y:S02]  /*3b40*/  ISETP.GT.AND P2, PT, R191, 0x11, P0 ;  /* 0x00000011bf00780c */ /* 0x000fe40000744270 */
[----:B------:R-:W-:Y:S01]  /*3b50*/  ISETP.GT.AND P1, PT, R190, 0x10, P0 ;  /* 0x00000010be00780c */ /* 0x000fe20000724270 */
[--C-:B------:R-:W-:Y:S01]  /*3b60*/  FFMA.FTZ R216, R216, c[0x0][0x29c], -R198.reuse ;  /* 0x0000a700d8d87a23 */ /* 0x100fe200000108c6 */
[----:B------:R-:W-:Y:S02]  /*3b70*/  ISETP.LT.OR P2, PT, R195, 0x12, P2 ;  /* 0x00000012c300780c */ /* 0x000fe40001741670 */
[----:B------:R-:W-:Y:S01]  /*3b80*/  ISETP.LT.OR P1, PT, R194, 0x11, P1 ;  /* 0x00000011c200780c */ /* 0x000fe20000f21670 */
[----:B------:R-:W3:Y:S01]  /*3b90*/  MUFU.EX2 R230, R230 ;  /* 0x000000e600e67308 */ /* 0x000ee20000000800 */
[----:B------:R-:W-:Y:S02]  /*3ba0*/  FSEL R215, R17, -INF , !P2 ;  /* 0xff80000011d77808 */ /* 0x000fe40005000000 */
[----:B------:R-:W-:Y:S02]  /*3bb0*/  FSEL R228, R18, -INF , !P1 ;  /* 0xff80000012e47808 */ /* 0x000fe40004800000 */
[----:B------:R-:W-:Y:S01]  /*3bc0*/  ISETP.GT.AND P2, PT, R190, 0x11, P0 ;  /* 0x00000011be00780c */ /* 0x000fe20000744270 */
[--C-:B------:R-:W-:Y:S01]  /*3bd0*/  FFMA.FTZ R215, R215, c[0x0][0x29c], -R198.reuse ;  /* 0x0000a700d7d77a23 */ /* 0x100fe200000108c6 */
[----:B------:R-:W-:Y:S01]  /*3be0*/  ISETP.GT.AND P1, PT, R191, 0x20, P0 ;  /* 0x00000020bf00780c */ /* 0x000fe20000724270 */
[--C-:B------:R-:W-:Y:S01]  /*3bf0*/  FFMA.FTZ R228, R228, c[0x0][0x29c], -R199.reuse ;  /* 0x0000a700e4e47a23 */ /* 0x100fe200000108c7 */
[----:B------:R-:W-:Y:S01]  /*3c00*/  ISETP.LT.OR P2, PT, R194, 0x12, P2 ;  /* 0x00000012c200780c */ /* 0x000fe20001741670 */
[----:B------:R-:W5:Y:S01]  /*3c10*/  MUFU.EX2 R229, R229 ;  /* 0x000000e500e57308 */ /* 0x000f620000000800 */
[----:B------:R-:W-:Y:S02]  /*3c20*/  ISETP.LT.OR P1, PT, R195, 0x21, P1 ;  /* 0x00000021c300780c */ /* 0x000fe40000f21670 */
[----:B------:R-:W-:Y:S02]  /*3c30*/  FSEL R223, R19, -INF , !P2 ;  /* 0xff80000013df7808 */ /* 0x000fe40005000000 */
[----:B------:R-:W-:Y:S02]  /*3c40*/  ISETP.GT.AND P2, PT, R191, 0x21, P0 ;  /* 0x00000021bf00780c */ /* 0x000fe40000744270 */
[----:B------:R-:W-:Y:S01]  /*3c50*/  FSEL R212, R20, -INF , !P1 ;  /* 0xff80000014d47808 */ /* 0x000fe20004800000 */
[--C-:B------:R-:W-:Y:S01]  /*3c60*/  FFMA.FTZ R223, R223, c[0x0][0x29c], -R199.reuse ;  /* 0x0000a700dfdf7a23 */ /* 0x100fe200000108c7 */
[----:B------:R-:W-:Y:S01]  /*3c70*/  ISETP.GT.AND P1, PT, R190, 0x20, P0 ;  /* 0x00000020be00780c */ /* 0x000fe20000724270 */
[----:B------:R-:W-:Y:S01]  /*3c80*/  MUFU.EX2 R228, R228 ;  /* 0x000000e400e47308 */ /* 0x000fe20000000800 */
[----:B------:R-:W-:Y:S01]  /*3c90*/  ISETP.LT.OR P2, PT, R195, 0x22, P2 ;  /* 0x00000022c300780c */ /* 0x000fe20001741670 */
[--C-:B------:R-:W-:Y:S01]  /*3ca0*/  FFMA.FTZ R212, R212, c[0x0][0x29c], -R198.reuse ;  /* 0x0000a700d4d47a23 */ /* 0x100fe200000108c6 */
[----:B------:R-:W-:Y:S02]  /*3cb0*/  ISETP.LT.OR P1, PT, R194, 0x21, P1 ;  /* 0x00000021c200780c */ /* 0x000fe40000f21670 */
[----:B------:R-:W-:Y:S02]  /*3cc0*/  FSEL R21, R21, -INF , !P2 ;  /* 0xff80000015157808 */ /* 0x000fe40005000000 */
[----:B------:R-:W-:Y:S02]  /*3cd0*/  FSEL R219, R22, -INF , !P1 ;  /* 0xff80000016db7808 */ /* 0x000fe40004800000 */
[----:B------:R-:W-:Y:S01]  /*3ce0*/  ISETP.GT.AND P2, PT, R190, 0x21, P0 ;  /* 0x00000021be00780c */ /* 0x000fe20000744270 */
[----:B------:R-:W-:Y:S01]  /*3cf0*/  MUFU.EX2 R223, R223 ;  /* 0x000000df00df7308 */ /* 0x000fe20000000800 */
[----:B------:R-:W-:Y:S01]  /*3d00*/  ISETP.GT.AND P1, PT, R191, 0x30, P0 ;  /* 0x00000030bf00780c */ /* 0x000fe20000724270 */
[--C-:B------:R-:W-:Y:S01]  /*3d10*/  FFMA.FTZ R219, R219, c[0x0][0x29c], -R199.reuse ;  /* 0x0000a700dbdb7a23 */ /* 0x100fe200000108c7 */
[----:B------:R-:W-:Y:S02]  /*3d20*/  ISETP.LT.OR P2, PT, R194, 0x22, P2 ;  /* 0x00000022c200780c */ /* 0x000fe40001741670 */
[----:B------:R-:W-:Y:S02]  /*3d30*/  ISETP.LT.OR P1, PT, R195, 0x31, P1 ;  /* 0x00000031c300780c */ /* 0x000fe40000f21670 */
[----:B------:R-:W-:Y:S02]  /*3d40*/  FSEL R222, R23, -INF , !P2 ;  /* 0xff80000017de7808 */ /* 0x000fe40005000000 */
[----:B------:R-:W-:Y:S01]  /*3d50*/  FSEL R20, R32, -INF , !P1 ;  /* 0xff80000020147808 */ /* 0x000fe20004800000 */
[----:B------:R-:W-:Y:S01]  /*3d60*/  MUFU.EX2 R219, R219 ;  /* 0x000000db00db7308 */ /* 0x000fe20000000800 */
[----:B------:R-:W-:Y:S01]  /*3d70*/  ISETP.GT.AND P2, PT, R191, 0x31, P0 ;  /* 0x00000031bf00780c */ /* 0x000fe20000744270 */
[--C-:B------:R-:W-:Y:S01]  /*3d80*/  FFMA.FTZ R222, R222, c[0x0][0x29c], -R199.reuse ;  /* 0x0000a700dede7a23 */ /* 0x100fe200000108c7 */
[----:B------:R-:W-:Y:S02]  /*3d90*/  ISETP.GT.AND P1, PT, R190, 0x30, P0 ;  /* 0x00000030be00780c */ /* 0x000fe40000724270 */
[----:B------:R-:W-:Y:S02]  /*3da0*/  ISETP.LT.OR P2, PT, R195, 0x32, P2 ;  /* 0x00000032c300780c */ /* 0x000fe40001741670 */
[----:B------:R-:W-:Y:S02]  /*3db0*/  ISETP.LT.OR P1, PT, R194, 0x31, P1 ;  /* 0x00000031c200780c */ /* 0x000fe40000f21670 */
[----:B------:R-:W-:Y:S01]  /*3dc0*/  FSEL R211, R33, -INF , !P2 ;  /* 0xff80000021d37808 */ /* 0x000fe20005000000 */
[----:B------:R-:W-:Y:S01]  /*3dd0*/  MUFU.EX2 R222, R222 ;  /* 0x000000de00de7308 */ /* 0x000fe20000000800 */
[----:B------:R-:W-:Y:S02]  /*3de0*/  ISETP.GT.AND P2, PT, R190, 0x31, P0 ;  /* 0x00000031be00780c */ /* 0x000fe40000744270 */
[----:B------:R-:W-:Y:S01]  /*3df0*/  FSEL R218, R34, -INF , !P1 ;  /* 0xff80000022da7808 */ /* 0x000fe20004800000 */
[--C-:B------:R-:W-:Y:S01]  /*3e00*/  FFMA.FTZ R211, R211, c[0x0][0x29c], -R198.reuse ;  /* 0x0000a700d3d37a23 */ /* 0x100fe200000108c6 */
[----:B------:R-:W-:Y:S02]  /*3e10*/  ISETP.GT.AND P1, PT, R191, 0x40, P0 ;  /* 0x00000040bf00780c */ /* 0x000fe40000724270 */
[----:B------:R-:W-:Y:S01]  /*3e20*/  ISETP.LT.OR P2, PT, R194, 0x32, P2 ;  /* 0x00000032c200780c */ /* 0x000fe20001741670 */
[--C-:B------:R-:W-:Y:S01]  /*3e30*/  FFMA.FTZ R218, R218, c[0x0][0x29c], -R199.reuse ;  /* 0x0000a700dada7a23 */ /* 0x100fe200000108c7 */
[----:B------:R-:W-:Y:S01]  /*3e40*/  ISETP.LT.OR P1, PT, R195, 0x41, P1 ;  /* 0x00000041c300780c */ /* 0x000fe20000f21670 */
[----:B------:R-:W-:Y:S01]  /*3e50*/  MUFU.EX2 R216, R216 ;  /* 0x000000d800d87308 */ /* 0x000fe20000000800 */
[----:B------:R-:W-:Y:S02]  /*3e60*/  FSEL R217, R35, -INF , !P2 ;  /* 0xff80000023d97808 */ /* 0x000fe40005000000 */
        /* <DEDUP_REMOVED lines=36> */
[----:B------:R-:W-:Y:S02]  /*40b0*/  FSEL R34, R52, -INF , !P1 ;  /* 0xff80000034227808 */ /* 0x000fe40004800000 */
[----:B------:R-:W-:Y:S01]  /*40c0*/  ISETP.GT.AND P2, PT, R191, 0x61, P0 ;  /* 0x00000061bf00780c */ /* 0x000fe20000744270 */
[--C-:B------:R-:W-:Y:S01]  /*40d0*/  FFMA.FTZ R241, R207, c[0x0][0x29c], -R199.reuse ;  /* 0x0000a700cff17a23 */ /* 0x100fe200000108c7 */
[----:B------:R-:W-:Y:S01]  /*40e0*/  ISETP.GT.AND P1, PT, R190, 0x60, P0 ;  /* 0x00000060be00780c */ /* 0x000fe20000724270 */
[----:B------:R-:W-:Y:S01]  /*40f0*/  FFMA.FTZ R202, R34, c[0x0][0x29c], -R198 ;  /* 0x0000a70022ca7a23 */ /* 0x000fe200000108c6 */
[----:B------:R-:W-:Y:S01]  /*4100*/  ISETP.LT.OR P2, PT, R195, 0x62, P2 ;  /* 0x00000062c300780c */ /* 0x000fe20001741670 */
[----:B------:R-:W-:Y:S01]  /*4110*/  MUFU.EX2 R210, R210 ;  /* 0x000000d200d27308 */ /* 0x000fe20000000800 */
[----:B------:R-:W-:Y:S02]  /*4120*/  ISETP.LT.OR P1, PT, R194, 0x61, P1 ;  /* 0x00000061c200780c */ /* 0x000fe40000f21670 */
[----:B------:R-:W-:Y:S02]  /*4130*/  FSEL R33, R53, -INF , !P2 ;  /* 0xff80000035217808 */ /* 0x000fe40005000000 */
[----:B------:R-:W-:Y:S02]  /*4140*/  ISETP.GT.AND P2, PT, R190, 0x61, P0 ;  /* 0x00000061be00780c */ /* 0x000fe40000744270 */
[----:B------:R-:W-:Y:S02]  /*4150*/  FSEL R209, R54, -INF , !P1 ;  /* 0xff80000036d17808 */ /* 0x000fe40004800000 */
        /* <DEDUP_REMOVED lines=8> */
[--C-:B------:R-:W-:Y:S01]  /*41e0*/  FFMA.FTZ R239, R206, c[0x0][0x29c], -R199.reuse ;  /* 0x0000a700ceef7a23 */ /* 0x100fe200000108c7 */
[----:B------:R-:W-:Y:S01]  /*41f0*/  ISETP.GT.AND P1, PT, R190, 0x70, P0 ;  /* 0x00000070be00780c */ /* 0x000fe20000724270 */
[----:B------:R-:W-:Y:S01]  /*4200*/  MUFU.EX2 R213, R213 ;  /* 0x000000d500d57308 */ /* 0x000fe20000000800 */
[----:B------:R-:W-:Y:S02]  /*4210*/  ISETP.LT.OR P2, PT, R195, 0x72, P2 ;  /* 0x00000072c300780c */ /* 0x000fe40001741670 */
[----:B------:R-:W-:Y:S02]  /*4220*/  ISETP.LT.OR P1, PT, R194, 0x71, P1 ;  /* 0x00000071c200780c */ /* 0x000fe40000f21670 */
[----:B------:R-:W-:Y:S02]  /*4230*/  FSEL R65, R65, -INF , !P2 ;  /* 0xff80000041417808 */ /* 0x000fe40005000000 */
[----:B------:R-:W-:Y:S02]  /*4240*/  FSEL R39, R66, -INF , !P1 ;  /* 0xff80000042277808 */ /* 0x000fe40004800000 */
[----:B------:R-:W-:Y:S02]  /*4250*/  ISETP.GT.AND P2, PT, R190, 0x71, P0 ;  /* 0x00000071be00780c */ /* 0x000fe40000744270 */
[----:B------:R-:W-:Y:S01]  /*4260*/  ISETP.GT.AND P1, PT, R192, RZ, P0 ;  /* 0x000000ffc000720c */ /* 0x000fe20000724270 */
[--C-:B------:R-:W-:Y:S01]  /*4270*/  FFMA.FTZ R238, R39, c[0x0][0x29c], -R199.reuse ;  /* 0x0000a70027ee7a23 */ /* 0x100fe200000108c7 */
[----:B------:R-:W-:Y:S02]  /*4280*/  ISETP.LT.OR P2, PT, R194, 0x72, P2 ;  /* 0x00000072c200780c */ /* 0x000fe40001741670 */
[----:B------:R-:W-:Y:S02]  /*4290*/  ISETP.LT.OR P1, PT, R197, 0x1, P1 ;  /* 0x00000001c500780c */ /* 0x000fe40000f21670 */
[----:B------:R-:W-:Y:S01]  /*42a0*/  FSEL R67, R67, -INF , !P2 ;  /* 0xff80000043437808 */ /* 0x000fe20005000000 */
[----:B------:R-:W-:Y:S01]  /*42b0*/  MUFU.EX2 R238, R238 ;  /* 0x000000ee00ee7308 */ /* 0x000fe20000000800 */
[----:B------:R-:W-:Y:S02]  /*42c0*/  FSEL R38, R8, -INF , !P1 ;  /* 0xff80000008267808 */ /* 0x000fe40004800000 */
[----:B------:R-:W-:Y:S01]  /*42d0*/  ISETP.GT.AND P2, PT, R192, 0x1, P0 ;  /* 0x00000001c000780c */ /* 0x000fe20000744270 */
[----:B------:R-:W-:Y:S01]  /*42e0*/  FFMA.FTZ R199, R67, c[0x0][0x29c], -R199 ;  /* 0x0000a70043c77a23 */ /* 0x000fe200000108c7 */
[----:B------:R-:W-:Y:S01]  /*42f0*/  ISETP.GT.AND P1, PT, R193, RZ, P0 ;  /* 0x000000ffc100720c */ /* 0x000fe20000724270 */
[--C-:B------:R-:W-:Y:S01]  /*4300*/  FFMA.FTZ R237, R38, c[0x0][0x29c], -R200.reuse ;  /* 0x0000a70026ed7a23 */ /* 0x100fe200000108c8 */
[----:B------:R-:W-:Y:S02]  /*4310*/  ISETP.LT.OR P2, PT, R197, 0x2, P2 ;  /* 0x00000002c500780c */ /* 0x000fe40001741670 */
[----:B------:R-:W-:Y:S01]  /*4320*/  ISETP.LT.OR P1, PT, R196, 0x1, P1 ;  /* 0x00000001c400780c */ /* 0x000fe20000f21670 */
[----:B------:R-:W-:Y:S01]  /*4330*/  MUFU.EX2 R199, R199 ;  /* 0x000000c700c77308 */ /* 0x000fe20000000800 */
[----:B------:R-:W-:Y:S02]  /*4340*/  FSEL R37, R9, -INF , !P2 ;  /* 0xff80000009257808 */ /* 0x000fe40005000000 */
[----:B------:R-:W-:Y:S02]  /*4350*/  FSEL R195, R10, -INF , !P1 ;  /* 0xff8000000ac37808 */ /* 0x000fe40004800000 */
[----:B------:R-:W-:Y:S01]  /*4360*/  ISETP.GT.AND P2, PT, R193, 0x1, P0 ;  /* 0x00000001c100780c */ /* 0x000fe20000744270 */
[--C-:B------:R-:W-:Y:S01]  /*4370*/  FFMA.FTZ R235, R37, c[0x0][0x29c], -R200.reuse ;  /* 0x0000a70025eb7a23 */ /* 0x100fe200000108c8 */
[----:B------:R-:W-:Y:S01]  /*4380*/  ISETP.GT.AND P1, PT, R192, 0x10, P0 ;  /* 0x00000010c000780c */ /* 0x000fe20000724270 */
[--C-:B------:R-:W-:Y:S01]  /*4390*/  FFMA.FTZ R195, R195, c[0x0][0x29c], -R201.reuse ;  /* 0x0000a700c3c37a23 */ /* 0x100fe200000108c9 */
[----:B------:R-:W-:Y:S01]  /*43a0*/  ISETP.LT.OR P2, PT, R196, 0x2, P2 ;  /* 0x00000002c400780c */ /* 0x000fe20001741670 */
[----:B------:R-:W-:Y:S01]  /*43b0*/  MUFU.EX2 R237, R237 ;  /* 0x000000ed00ed7308 */ /* 0x000fe20000000800 */
[----:B------:R-:W-:Y:S02]  /*43c0*/  ISETP.LT.OR P1, PT, R197, 0x11, P1 ;  /* 0x00000011c500780c */ /* 0x000fe40000f21670 */
[----:B------:R-:W-:Y:S02]  /*43d0*/  FSEL R205, R11, -INF , !P2 ;  /* 0xff8000000bcd7808 */ /* 0x000fe40005000000 */
[C---:B------:R-:W-:Y:S02]  /*43e0*/  HMMA.16816.F32 R8, R140.reuse, R136, RZ ;  /* 0x000000888c08723c */ /* 0x040fe400000018ff */
[----:B------:R-:W-:Y:S01]  /*43f0*/  FSEL R36, R12, -INF , !P1 ;  /* 0xff8000000c247808 */ /* 0x000fe20004800000 */
[--C-:B------:R-:W-:Y:S01]  /*4400*/  FFMA.FTZ R205, R205, c[0x0][0x29c], -R201.reuse ;  /* 0x0000a700cdcd7a23 */ /* 0x100fe200000108c9 */
        /* <DEDUP_REMOVED lines=11> */
[----:B------:R-:W-:Y:S01]  /*44c0*/  ISETP.GT.AND P1, PT, R192, 0x20, P0 ;  /* 0x00000020c000780c */ /* 0x000fe20000724270 */
[--C-:B------:R-:W-:Y:S01]  /*44d0*/  FFMA.FTZ R194, R194, c[0x0][0x29c], -R201.reuse ;  /* 0x0000a700c2c27a23 */ /* 0x100fe200000108c9 */
[----:B------:R-:W-:Y:S02]  /*44e0*/  ISETP.LT.OR P2, PT, R196, 0x12, P2 ;  /* 0x00000012c400780c */ /* 0x000fe40001741670 */
[----:B------:R-:W-:Y:S02]  /*44f0*/  ISETP.LT.OR P1, PT, R197, 0x21, P1 ;  /* 0x00000021c500780c */ /* 0x000fe40000f21670 */
[----:B------:R-:W-:Y:S01]  /*4500*/  FSEL R191, R15, -INF , !P2 ;  /* 0xff8000000fbf7808 */ /* 0x000fe20005000000 */
[----:B------:R-:W-:Y:S01]  /*4510*/  MUFU.EX2 R233, R233 ;  /* 0x000000e900e97308 */ /* 0x000fe20000000800 */
[-C--:B------:R-:W-:Y:S01]  /*4520*/  HMMA.16816.F32 R12, R140, R138.reuse, RZ ;  /* 0x0000008a8c0c723c */ /* 0x080fe200000018ff */
[----:B------:R-:W-:Y:S02]  /*4530*/  FSEL R49, R24, -INF , !P1 ;  /* 0xff80000018317808 */ /* 0x000fe40004800000 */
[----:B------:R-:W-:Y:S01]  /*4540*/  ISETP.GT.AND P2, PT, R192, 0x21, P0 ;  /* 0x00000021c000780c */ /* 0x000fe20000744270 */
[--C-:B------:R-:W-:Y:S01]  /*4550*/  FFMA.FTZ R191, R191, c[0x0][0x29c], -R201.reuse ;  /* 0x0000a700bfbf7a23 */ /* 0x100fe200000108c9 */
[----:B------:R-:W-:Y:S01]  /*4560*/  ISETP.GT.AND P1, PT, R193, 0x20, P0 ;  /* 0x00000020c100780c */ /* 0x000fe20000724270 */
[--C-:B------:R-:W-:Y:S01]  /*4570*/  FFMA.FTZ R209, R49, c[0x0][0x29c], -R200.reuse ;  /* 0x0000a70031d17a23 */ /* 0x100fe200000108c8 */
[----:B------:R-:W-:Y:S01]  /*4580*/  ISETP.LT.OR P2, PT, R197, 0x22, P2 ;  /* 0x00000022c500780c */ /* 0x000fe20001741670 */
[C---:B------:R-:W-:Y:S01]  /*4590*/  HMMA.16816.F32 R16, R132.reuse, R138, RZ ;  /* 0x0000008a8410723c */ /* 0x040fe200000018ff */
[----:B------:R-:W-:Y:S01]  /*45a0*/  LDSM.16.M88.4 R136, [R181+0x4080] ;  /* 0x00408000b588783b */ /* 0x000fe20000000200 */
[----:B------:R-:W-:Y:S02]  /*45b0*/  ISETP.LT.OR P1, PT, R196, 0x21, P1 ;  /* 0x00000021c400780c */ /* 0x000fe40000f21670 */
[----:B------:R-:W-:Y:S01]  /*45c0*/  FSEL R48, R25, -INF , !P2 ;  /* 0xff80000019307808 */ /* 0x000fe20005000000 */
[----:B------:R-:W-:Y:S01]  /*45d0*/  MUFU.EX2 R209, R209 ;  /* 0x000000d100d17308 */ /* 0x000fe20000000800 */
[----:B------:R-:W-:Y:S02]  /*45e0*/  FSEL R190, R26, -INF , !P1 ;  /* 0xff8000001abe7808 */ /* 0x000fe40004800000 */
[----:B------:R-:W-:Y:S01]  /*45f0*/  ISETP.GT.AND P2, PT, R193, 0x21, P0 ;  /* 0x00000021c100780c */ /* 0x000fe20000744270 */
        /* <DEDUP_REMOVED lines=16> */
[----:B------:R-:W-:Y:S02]  /*4700*/  FSEL R51, R30, -INF , !P1 ;  /* 0xff8000001e337808 */ /* 0x000fe40004800000 */
[----:B------:R-:W-:Y:S01]  /*4710*/  ISETP.GT.AND P2, PT, R193, 0x31, P0 ;  /* 0x00000031c100780c */ /* 0x000fe20000744270 */
[--C-:B------:R-:W-:Y:S01]  /*4720*/  FFMA.FTZ R2, R0, c[0x0][0x29c], -R200.reuse ;  /* 0x0000a70000027a23 */ /* 0x100fe200000108c8 */
        /* <DEDUP_REMOVED lines=53> */
[----:B------:R-:W-:Y:S01]  /*4a80*/  ISETP.GT.AND P2, PT, R192, 0x71, P0 ;  /* 0x00000071c000780c */ /* 0x000fe20000744270 */
[----:B------:R-:W-:Y:S01]  /*4a90*/  FFMA.FTZ R192, R21, c[0x0][0x29c], -R198 ;  /* 0x0000a70015c07a23 */ /* 0x000fe200000108c6 */
[C---:B------:R-:W-:Y:S01]  /*4aa0*/  ISETP.GT.AND P1, PT, R193.reuse, 0x70, P0 ;  /* 0x00000070c100780c */ /* 0x040fe20000724270 */
[----:B------:R-:W-:Y:S01]  /*4ab0*/  FFMA.FTZ R247, R60, c[0x0][0x29c], -R200 ;  /* 0x0000a7003cf77a23 */ /* 0x000fe200000108c8 */
[----:B------:R-:W-:Y:S01]  /*4ac0*/  ISETP.GT.AND P0, PT, R193, 0x71, P0 ;  /* 0x00000071c100780c */ /* 0x000fe20000704270 */
[--C-:B------:R-:W-:Y:S01]  /*4ad0*/  FFMA.FTZ R193, R20, c[0x0][0x29c], -R198.reuse ;  /* 0x0000a70014c17a23 */ /* 0x100fe200000108c6 */
[----:B------:R-:W-:Y:S01]  /*4ae0*/  LEA R0, R3, 0x10080, 0x1 ;  /* 0x0001008003007811 */ /* 0x000fe200078e08ff */
[-C--:B------:R-:W-:Y:S01]  /*4af0*/  HMMA.16816.F32 R20, R132, R144.reuse, RZ ;  /* 0x000000908414723c */ /* 0x080fe200000018ff */
[----:B------:R-:W-:Y:S01]  /*4b00*/  IMAD.SHL.U32 R3, R188, 0x2, RZ ;  /* 0x00000002bc037824 */ /* 0x000fe200078e00ff */
[----:B------:R-:W-:Y:S01]  /*4b10*/  ISETP.LT.OR P2, PT, R197, 0x72, P2 ;  /* 0x00000072c500780c */ /* 0x000fe20001741670 */
[--C-:B------:R-:W-:Y:S01]  /*4b20*/  FFMA.FTZ R197, R33, c[0x0][0x29c], -R198.reuse ;  /* 0x0000a70021c57a23 */ /* 0x100fe200000108c6 */
[C---:B------:R-:W-:Y:S02]  /*4b30*/  ISETP.LT.OR P1, PT, R196.reuse, 0x71, P1 ;  /* 0x00000071c400780c */ /* 0x040fe40000f21670 */
[----:B------:R-:W-:Y:S02]  /*4b40*/  FSEL R61, R61, -INF , !P2 ;  /* 0xff8000003d3d7808 */ /* 0x000fe40005000000 */
[C---:B------:R-:W-:Y:S02]  /*4b50*/  HMMA.16816.F32 R24, R140.reuse, R144, RZ ;  /* 0x000000908c18723c */ /* 0x040fe400000018ff */
[----:B------:R-:W-:Y:S02]  /*4b60*/  ISETP.LT.OR P0, PT, R196, 0x72, P0 ;  /* 0x00000072c400780c */ /* 0x000fe40000701670 */
[----:B------:R-:W-:Y:S01]  /*4b70*/  FFMA.FTZ R196, R32, c[0x0][0x29c], -R198 ;  /* 0x0000a70020c47a23 */ /* 0x000fe200000108c6 */
[----:B------:R-:W-:Y:S01]  /*4b80*/  FSEL R62, R62, -INF , !P1 ;  /* 0xff8000003e3e7808 */ /* 0x000fe20004800000 */
[----:B------:R-:W-:Y:S01]  /*4b90*/  FFMA.FTZ R200, R61, c[0x0][0x29c], -R200 ;  /* 0x0000a7003dc87a23 */ /* 0x000fe200000108c8 */
[----:B------:R-:W-:Y:S01]  /*4ba0*/  FSEL R63, R63, -INF , !P0 ;  /* 0xff8000003f3f7808 */ /* 0x000fe20004000000 */
[-C--:B------:R-:W-:Y:S01]  /*4bb0*/  HMMA.16816.F32 R28, R140, R146.reuse, RZ ;  /* 0x000000928c1c723c */ /* 0x080fe200000018ff */
[--C-:B------:R-:W-:Y:S01]  /*4bc0*/  FFMA.FTZ R145, R53, c[0x0][0x29c], -R201.reuse ;  /* 0x0000a70035917a23 */ /* 0x100fe200000108c9 */
[----:B------:R-:W-:Y:S02]  /*4bd0*/  PLOP3.LUT P0, PT, PT, PT, UP0, 0x80, 0x0 ;  /* 0x000000000000781c */ /* 0x000fe40003f0f008 */
[--C-:B------:R-:W-:Y:S01]  /*4be0*/  FFMA.FTZ R144, R59, c[0x0][0x29c], -R201.reuse ;  /* 0x0000a7003b907a23 */ /* 0x100fe200000108c9 */
[----:B------:R-:W-:Y:S01]  /*4bf0*/  MUFU.EX2 R200, R200 ;  /* 0x000000c800c87308 */ /* 0x000fe20000000800 */
[----:B------:R-:W-:Y:S02]  /*4c00*/  FFMA.FTZ R198, R65, c[0x0][0x29c], -R198 ;  /* 0x0000a70041c67a23 */ /* 0x000fe400000108c6 */
[C---:B------:R-:W-:Y:S07]  /*4c10*/  HMMA.16816.F32 R32, R132.reuse, R146, RZ ;  /* 0x000000928420723c */ /* 0x040fee00000018ff */
[--C-:B------:R-:W-:Y:S01]  /*4c20*/  FFMA.FTZ R147, R52, c[0x0][0x29c], -R201.reuse ;  /* 0x0000a70034937a23 */ /* 0x100fe200000108c9 */
[-C--:B------:R-:W-:Y:S01]  /*4c30*/  HMMA.16816.F32 R36, R132, R148.reuse, RZ ;  /* 0x000000948424723c */ /* 0x080fe200000018ff */
[--C-:B------:R-:W-:Y:S01]  /*4c40*/  FFMA.FTZ R146, R62, c[0x0][0x29c], -R201.reuse ;  /* 0x0000a7003e927a23 */ /* 0x100fe200000108c9 */
[----:B------:R-:W-:Y:S06]  /*4c50*/  MUFU.EX2 R198, R198 ;  /* 0x000000c600c67308 */ /* 0x000fec0000000800 */
[C---:B------:R-:W-:Y:S07]  /*4c60*/  HMMA.16816.F32 R40, R140.reuse, R148, RZ ;  /* 0x000000948c28723c */ /* 0x040fee00000018ff */
[--C-:B------:R-:W-:Y:S01]  /*4c70*/  FFMA.FTZ R149, R58, c[0x0][0x29c], -R201.reuse ;  /* 0x0000a7003a957a23 */ /* 0x100fe200000108c9 */
[-C--:B------:R-:W-:Y:S01]  /*4c80*/  HMMA.16816.F32 R44, R140, R150.reuse, RZ ;  /* 0x000000968c2c723c */ /* 0x080fe200000018ff */
[----:B------:R-:W-:Y:S06]  /*4c90*/  FFMA.FTZ R201, R63, c[0x0][0x29c], -R201 ;  /* 0x0000a7003fc97a23 */ /* 0x000fec00000108c9 */
[----:B------:R-:W-:Y:S01]  /*4ca0*/  MUFU.EX2 R201, R201 ;  /* 0x000000c900c97308 */ /* 0x000fe20000000800 */
[C---:B------:R-:W-:Y:S08]  /*4cb0*/  HMMA.16816.F32 R48, R132.reuse, R150, RZ ;  /* 0x000000968430723c */ /* 0x040ff000000018ff */
[-C--:B------:R-:W-:Y:S08]  /*4cc0*/  HMMA.16816.F32 R52, R132, R152.reuse, RZ ;  /* 0x000000988434723c */ /* 0x080ff000000018ff */
[C---:B------:R-:W-:Y:S08]  /*4cd0*/  HMMA.16816.F32 R56, R140.reuse, R152, RZ ;  /* 0x000000988c38723c */ /* 0x040ff000000018ff */
[-C--:B------:R-:W-:Y:S07]  /*4ce0*/  HMMA.16816.F32 R60, R140, R154.reuse, RZ ;  /* 0x0000009a8c3c723c */ /* 0x080fee00000018ff */
[C---:B------:R-:W-:Y:S01]  /*4cf0*/  IMAD.IADD R140, R3.reuse, 0x1, R0 ;  /* 0x00000001038c7824 */ /* 0x040fe200078e0200 */
[----:B------:R-:W-:Y:S01]  /*4d00*/  HMMA.16816.F32 R64, R132, R154, RZ ;  /* 0x0000009a8440723c */ /* 0x000fe200000018ff */
[----:B------:R-:W-:Y:S07]  /*4d10*/  LDSM.16.M88.4 R152, [R181+0x7080] ;  /* 0x00708000b598783b */ /* 0x000fee0000000200 */
[-C--:B----4-:R-:W-:Y:S01]  /*4d20*/  HMMA.16816.F32 R4, R156, R160.reuse, R4 ;  /* 0x000000a09c04723c */ /* 0x090fe20000001804 */
[----:B------:R-:W4:Y:S07]  /*4d30*/  LDSM.16.M88.4 R132, [R140] ;  /* 0x000000008c84783b */ /* 0x000f2e0000000200 */
[C---:B------:R-:W-:Y:S01]  /*4d40*/  HMMA.16816.F32 R8, R164.reuse, R160, R8 ;  /* 0x000000a0a408723c */ /* 0x040fe20000001808 */
[----:B------:R-:W1:Y:S01]  /*4d50*/  LDSM.16.M88.4 R140, [R140+0x2000] ;  /* 0x002000008c8c783b */ /* 0x000e620000000200 */
[----:B------:R-:W-:Y:S06]  /*4d60*/  MUFU.EX2 R161, R204 ;  /* 0x000000cc00a17308 */ /* 0x000fec0000000800 */
[-C--:B------:R-:W-:Y:S04]  /*4d70*/  HMMA.16816.F32 R12, R164, R162.reuse, R12 ;  /* 0x000000a2a40c723c */ /* 0x080fe8000000180c */
[----:B------:R-:W-:Y:S04]  /*4d80*/  MUFU.EX2 R160, R192 ;  /* 0x000000c000a07308 */ /* 0x000fe80000000800 */
[C---:B------:R-:W-:Y:S06]  /*4d90*/  HMMA.16816.F32 R16, R156.reuse, R162, R16 ;  /* 0x000000a29c10723c */ /* 0x040fec0000001810 */
[----:B------:R-:W-:Y:S02]  /*4da0*/  MUFU.EX2 R163, R202 ;  /* 0x000000ca00a37308 */ /* 0x000fe40000000800 */
[-C--:B------:R-:W-:Y:S08]  /*4db0*/  HMMA.16816.F32 R20, R156, R168.reuse, R20 ;  /* 0x000000a89c14723c */ /* 0x080ff00000001814 */
[C---:B------:R-:W-:Y:S01]  /*4dc0*/  HMMA.16816.F32 R24, R164.reuse, R168, R24 ;  /* 0x000000a8a418723c */ /* 0x040fe20000001818 */
[----:B------:R-:W-:Y:S07]  /*4dd0*/  MUFU.EX2 R162, R203 ;  /* 0x000000cb00a27308 */ /* 0x000fee0000000800 */
[-C--:B------:R-:W-:Y:S03]  /*4de0*/  HMMA.16816.F32 R28, R164, R170.reuse, R28 ;  /* 0x000000aaa41c723c */ /* 0x080fe6000000181c */
[----:B------:R-:W-:Y:S05]  /*4df0*/  MUFU.EX2 R169, R240 ;  /* 0x000000f000a97308 */ /* 0x000fea0000000800 */
[C---:B------:R-:W-:Y:S05]  /*4e00*/  HMMA.16816.F32 R32, R156.reuse, R170, R32 ;  /* 0x000000aa9c20723c */ /* 0x040fea0000001820 */
[----:B------:R-:W-:Y:S03]  /*4e10*/  MUFU.EX2 R170, R239 ;  /* 0x000000ef00aa7308 */ /* 0x000fe60000000800 */
[-C--:B------:R-:W-:Y:S07]  /*4e20*/  HMMA.16816.F32 R36, R156, R172.reuse, R36 ;  /* 0x000000ac9c24723c */ /* 0x080fee0000001824 */
[----:B------:R-:W-:Y:S01]  /*4e30*/  MUFU.EX2 R168, R241 ;  /* 0x000000f100a87308 */ /* 0x000fe20000000800 */
[C---:B------:R-:W-:Y:S08]  /*4e40*/  HMMA.16816.F32 R40, R164.reuse, R172, R40 ;  /* 0x000000aca428723c */ /* 0x040ff00000001828 */
[-C--:B------:R-:W-:Y:S01]  /*4e50*/  HMMA.16816.F32 R44, R164, R174.reuse, R44 ;  /* 0x000000aea42c723c */ /* 0x080fe2000000182c */
[----:B------:R-:W-:Y:S07]  /*4e60*/  MUFU.EX2 R173, R243 ;  /* 0x000000f300ad7308 */ /* 0x000fee0000000800 */
[C---:B------:R-:W-:Y:S03]  /*4e70*/  HMMA.16816.F32 R48, R156.reuse, R174, R48 ;  /* 0x000000ae9c30723c */ /* 0x040fe60000001830 */
[----:B------:R1:W-:Y:S04]  /*4e80*/  MUFU.EX2 R174, R2 ;  /* 0x0000000200ae7308 */ /* 0x0003e80000000800 */
[----:B------:R-:W-:Y:S01]  /*4e90*/  IMAD.MOV.U32 R175, RZ, RZ, R146 ;  /* 0x000000ffffaf7224 */ /* 0x000fe200078e0092 */
[-C--:B------:R-:W-:Y:S05]  /*4ea0*/  HMMA.16816.F32 R52, R156, R176.reuse, R52 ;  /* 0x000000b09c34723c */ /* 0x080fea0000001834 */
[----:B------:R-:W-:Y:S03]  /*4eb0*/  MUFU.EX2 R172, R244 ;  /* 0x000000f400ac7308 */ /* 0x000fe60000000800 */
[C---:B------:R-:W-:Y:S07]  /*4ec0*/  HMMA.16816.F32 R56, R164.reuse, R176, R56 ;  /* 0x000000b0a438723c */ /* 0x040fee0000001838 */
[----:B------:R-:W-:Y:S01]  /*4ed0*/  IMAD.MOV.U32 R177, RZ, RZ, R144 ;  /* 0x000000ffffb17224 */ /* 0x000fe200078e0090 */
[-C--:B------:R-:W-:Y:S01]  /*4ee0*/  HMMA.16816.F32 R60, R164, R178.reuse, R60 ;  /* 0x000000b2a43c723c */ /* 0x080fe2000000183c */
[----:B------:R-:W2:Y:S01]  /*4ef0*/  MUFU.EX2 R164, R197 ;  /* 0x000000c500a47308 */ /* 0x000ea20000000800 */
[----:B-1----:R-:W-:Y:S02]  /*4f00*/  LDS R2, [R208.X4+0x184a0] ;  /* 0x0184a000d0027984 */ /* 0x002fe40000004800 */
[----:B------:R-:W-:Y:S02]  /*4f10*/  IMAD.MOV.U32 R176, RZ, RZ, R149 ;  /* 0x000000ffffb07224 */ /* 0x000fe400078e0095 */
[----:B------:R-:W-:Y:S02]  /*4f20*/  LDSM.16.M88.4 R148, [R181+0x6080] ;  /* 0x00608000b594783b */ /* 0x000fe40000000200 */
[----:B------:R-:W-:Y:S03]  /*4f30*/  HMMA.16816.F32 R64, R156, R178, R64 ;  /* 0x000000b29c40723c */ /* 0x000fe60000001840 */
[----:B------:R-:W-:Y:S04]  /*4f40*/  MUFU.EX2 R157, R232 ;  /* 0x000000e8009d7308 */ /* 0x000fe80000000800 */
[----:B------:R-:W-:Y:S01]  /*4f50*/  IMAD.MOV.U32 R179, RZ, RZ, R147 ;  /* 0x000000ffffb37224 */ /* 0x000fe200078e0093 */
[-C--:B----4-:R-:W-:Y:S05]  /*4f60*/  HMMA.16816.F32 R4, R132, R136.reuse, R4 ;  /* 0x000000888404723c */ /* 0x090fea0000001804 */
[----:B------:R-:W-:Y:S01]  /*4f70*/  IMAD.MOV.U32 R178, RZ, RZ, R145 ;  /* 0x000000ffffb27224 */ /* 0x000fe200078e0091 */
[----:B------:R-:W-:Y:S01]  /*4f80*/  MUFU.EX2 R158, R231 ;  /* 0x000000e7009e7308 */ /* 0x000fe20000000800 */
[----:B------:R-:W1:Y:S01]  /*4f90*/  LDSM.16.M88.4 R144, [R181+0x5080] ;  /* 0x00508000b590783b */ /* 0x000e620000000200 */
[C---:B------:R-:W-:Y:S08]  /*4fa0*/  HMMA.16816.F32 R8, R140.reuse, R136, R8 ;  /* 0x000000888c08723c */ /* 0x040ff00000001808 */
[-C--:B------:R-:W-:Y:S01]  /*4fb0*/  HMMA.16816.F32 R12, R140, R138.reuse, R12 ;  /* 0x0000008a8c0c723c */ /* 0x080fe2000000180c */
[----:B------:R-:W4:Y:S07]  /*4fc0*/  MUFU.EX2 R166, R196 ;  /* 0x000000c400a67308 */ /* 0x000f2e0000000800 */
[C---:B------:R-:W-:Y:S03]  /*4fd0*/  HMMA.16816.F32 R16, R132.reuse, R138, R16 ;  /* 0x0000008a8410723c */ /* 0x040fe60000001810 */
[----:B------:R-:W-:Y:S10]  /*4fe0*/  MUFU.EX2 R159, R193 ;  /* 0x000000c1009f7308 */ /* 0x000ff40000000800 */
[----:B------:R-:W2:Y:S01]  /*4ff0*/  MUFU.EX2 R156, R211 ;  /* 0x000000d3009c7308 */ /* 0x000ea20000000800 */
[-C--:B-1----:R-:W-:Y:S09]  /*5000*/  HMMA.16816.F32 R20, R132, R144.reuse, R20 ;  /* 0x000000908414723c */ /* 0x082ff20000001814 */
[----:B------:R-:W-:Y:S01]  /*5010*/  MUFU.EX2 R171, R245 ;  /* 0x000000f500ab7308 */ /* 0x000fe20000000800 */
[C---:B------:R-:W-:Y:S09]  /*5020*/  HMMA.16816.F32 R24, R140.reuse, R144, R24 ;  /* 0x000000908c18723c */ /* 0x040ff20000001818 */
[----:B------:R-:W-:Y:S01]  /*5030*/  MUFU.EX2 R167, R246 ;  /* 0x000000f600a77308 */ /* 0x000fe20000000800 */
[-C--:B------:R-:W-:Y:S09]  /*5040*/  HMMA.16816.F32 R28, R140, R146.reuse, R28 ;  /* 0x000000928c1c723c */ /* 0x080ff2000000181c */
[----:B------:R-:W1:Y:S01]  /*5050*/  MUFU.EX2 R165, R247 ;  /* 0x000000f700a57308 */ /* 0x000e620000000800 */
[C---:B------:R-:W-:Y:S01]  /*5060*/  HMMA.16816.F32 R32, R132.reuse, R146, R32 ;  /* 0x000000928420723c */ /* 0x040fe20000001820 */
[----:B------:R-:W-:Y:S07]  /*5070*/  LDSM.16.M88.4 R144, [R182+0x4080] ;  /* 0x00408000b690783b */ /* 0x000fee0000000200 */
[-C--:B------:R-:W-:Y:S08]  /*5080*/  HMMA.16816.F32 R36, R132, R148.reuse, R36 ;  /* 0x000000948424723c */ /* 0x080ff00000001824 */
[C---:B------:R-:W-:Y:S07]  /*5090*/  HMMA.16816.F32 R40, R140.reuse, R148, R40 ;  /* 0x000000948c28723c */ /* 0x040fee0000001828 */
[----:B------:R-:W-:Y:S01]  /*50a0*/  IADD3 R148, R3, R0, R185 ;  /* 0x0000000003947210 */ /* 0x000fe20007ffe0b9 */
[-C--:B------:R-:W-:Y:S01]  /*50b0*/  HMMA.16816.F32 R44, R140, R150.reuse, R44 ;  /* 0x000000968c2c723c */ /* 0x080fe2000000182c */
[----:B------:R-:W-:Y:S04]  /*50c0*/  LDS R0, [R208.X4+0x18480] ;  /* 0x01848000d0007984 */ /* 0x000fe80000004800 */
[----:B------:R-:W1:Y:S03]  /*50d0*/  LDSM.16.M88.4 R136, [R148] ;  /* 0x000000009488783b */ /* 0x000e660000000200 */
[C---:B------:R-:W-:Y:S05]  /*50e0*/  HMMA.16816.F32 R48, R132.reuse, R150, R48 ;  /* 0x000000968430723c */ /* 0x040fea0000001830 */
[----:B------:R-:W2:Y:S03]  /*50f0*/  LDSM.16.M88.4 R148, [R148+0x2000] ;  /* 0x002000009494783b */ /* 0x000ea60000000200 */
[-C--:B------:R-:W-:Y:S08]  /*5100*/  HMMA.16816.F32 R52, R132, R152.reuse, R52 ;  /* 0x000000988434723c */ /* 0x080ff00000001834 */
[C---:B------:R-:W-:Y:S08]  /*5110*/  HMMA.16816.F32 R56, R140.reuse, R152, R56 ;  /* 0x000000988c38723c */ /* 0x040ff00000001838 */
[-C--:B------:R-:W-:Y:S01]  /*5120*/  HMMA.16816.F32 R60, R140, R154.reuse, R60 ;  /* 0x0000009a8c3c723c */ /* 0x080fe2000000183c */
[----:B------:R-:W-:Y:S07]  /*5130*/  LDSM.16.M88.4 R140, [R182+0x6080] ;  /* 0x00608000b68c783b */ /* 0x000fee0000000200 */
[----:B------:R-:W-:Y:S01]  /*5140*/  HMMA.16816.F32 R64, R132, R154, R64 ;  /* 0x0000009a8440723c */ /* 0x000fe20000001840 */
[----:B------:R-:W3:Y:S07]  /*5150*/  LDSM.16.M88.4 R132, [R182+0x5080] ;  /* 0x00508000b684783b */ /* 0x000eee0000000200 */
[-C--:B-1----:R-:W-:Y:S01]  /*5160*/  HMMA.16816.F32 R4, R136, R144.reuse, R4 ;  /* 0x000000908804723c */ /* 0x082fe20000001804 */
[----:B------:R-:W1:Y:S07]  /*5170*/  LDSM.16.M88.4 R152, [R182+0x7080] ;  /* 0x00708000b698783b */ /* 0x000e6e0000000200 */
[C---:B--2---:R-:W-:Y:S08]  /*5180*/  HMMA.16816.F32 R8, R148.reuse, R144, R8 ;  /* 0x000000909408723c */ /* 0x044ff00000001808 */
[-C--:B------:R-:W-:Y:S08]  /*5190*/  HMMA.16816.F32 R12, R148, R146.reuse, R12 ;  /* 0x00000092940c723c */ /* 0x080ff0000000180c */
[C---:B------:R-:W-:Y:S04]  /*51a0*/  HMMA.16816.F32 R16, R136.reuse, R146, R16 ;  /* 0x000000928810723c */ /* 0x040fe80000001810 */
[--C-:B------:R-:W-:Y:S02]  /*51b0*/  FADD.FTZ R4, R4, -R0.reuse ;  /* 0x8000000004047221 */ /* 0x100fe40000010000 */
[----:B------:R-:W-:Y:S02]  /*51c0*/  FADD.FTZ R5, R5, -R0 ;  /* 0x8000000005057221 */ /* 0x000fe40000010000 */
[----:B------:R-:W-:Y:S01]  /*51d0*/  FMUL.FTZ R4, R221, R4 ;  /* 0x00000004dd047220 */ /* 0x000fe20000410000 */
[-C--:B---3--:R-:W-:Y:S03]  /*51e0*/  HMMA.16816.F32 R20, R136, R132.reuse, R20 ;  /* 0x000000848814723c */ /* 0x088fe60000001814 */
[----:B------:R-:W-:Y:S02]  /*51f0*/  FMUL.FTZ R5, R220, R5 ;  /* 0x00000005dc057220 */ /* 0x000fe40000410000 */
[--C-:B------:R-:W-:Y:S02]  /*5200*/  FADD.FTZ R6, R6, -R2.reuse ;  /* 0x8000000206067221 */ /* 0x100fe40000010000 */
[----:B------:R-:W-:Y:S01]  /*5210*/  FADD.FTZ R7, R7, -R2 ;  /* 0x8000000207077221 */ /* 0x000fe20000010000 */
[C---:B------:R-:W-:Y:S04]  /*5220*/  HMMA.16816.F32 R24, R148.reuse, R132, R24 ;  /* 0x000000849418723c */ /* 0x040fe80000001818 */
[----:B------:R-:W-:Y:S02]  /*5230*/  FMUL.FTZ R6, R230, R6 ;  /* 0x00000006e6067220 */ /* 0x000fe40000410000 */
[----:B-----5:R-:W-:Y:S01]  /*5240*/  FMUL.FTZ R7, R229, R7 ;  /* 0x00000007e5077220 */ /* 0x020fe20000410000 */
[----:B------:R-:W-:Y:S01]  /*5250*/  F2FP.PACK_AB R133, R164, R163 ;  /* 0x000000a3a485723e */ /* 0x000fe200000000ff */
[-C--:B------:R-:W-:Y:S04]  /*5260*/  HMMA.16816.F32 R28, R148, R134.reuse, R28 ;  /* 0x00000086941c723c */ /* 0x080fe8000000181c */
[--C-:B------:R-:W-:Y:S01]  /*5270*/  FADD.FTZ R16, R16, -R0.reuse ;  /* 0x8000000010107221 */ /* 0x100fe20000010000 */
[----:B----4-:R-:W-:Y:S01]  /*5280*/  F2FP.PACK_AB R132, R198, R166 ;  /* 0x000000a6c684723e */ /* 0x010fe200000000ff */
[--C-:B------:R-:W-:Y:S02]  /*5290*/  FADD.FTZ R17, R17, -R0.reuse ;  /* 0x8000000011117221 */ /* 0x100fe40000010000 */
[C---:B------:R-:W-:Y:S04]  /*52a0*/  HMMA.16816.F32 R32, R136.reuse, R134, R32 ;  /* 0x000000868820723c */ /* 0x040fe80000001820 */
[--C-:B------:R-:W-:Y:S02]  /*52b0*/  FADD.FTZ R20, R20, -R0.reuse ;  /* 0x8000000014147221 */ /* 0x100fe40000010000 */
[----:B------:R-:W-:Y:S01]  /*52c0*/  FADD.FTZ R21, R21, -R0 ;  /* 0x8000000015157221 */ /* 0x000fe20000010000 */
[----:B------:R-:W-:Y:S01]  /*52d0*/  F2FP.PACK_AB R135, R158, R157 ;  /* 0x0000009d9e87723e */ /* 0x000fe200000000ff */
[-C--:B------:R-:W-:Y:S04]  /*52e0*/  HMMA.16816.F32 R36, R136, R140.reuse, R36 ;  /* 0x0000008c8824723c */ /* 0x080fe80000001824 */
[--C-:B------:R-:W-:Y:S01]  /*52f0*/  FADD.FTZ R18, R18, -R2.reuse ;  /* 0x8000000212127221 */ /* 0x100fe20000010000 */
[----:B------:R-:W-:Y:S01]  /*5300*/  F2FP.PACK_AB R134, R162, R161 ;  /* 0x000000a1a286723e */ /* 0x000fe200000000ff */
[--C-:B------:R-:W-:Y:S02]  /*5310*/  FADD.FTZ R19, R19, -R2.reuse ;  /* 0x8000000213137221 */ /* 0x100fe40000010000 */
[C---:B------:R-:W-:Y:S04]  /*5320*/  HMMA.16816.F32 R40, R148.reuse, R140, R40 ;  /* 0x0000008c9428723c */ /* 0x040fe80000001828 */
[--C-:B------:R-:W-:Y:S02]  /*5330*/  FADD.FTZ R22, R22, -R2.reuse ;  /* 0x8000000216167221 */ /* 0x100fe40000010000 */
[----:B------:R-:W-:Y:S01]  /*5340*/  FADD.FTZ R23, R23, -R2 ;  /* 0x8000000217177221 */ /* 0x000fe20000010000 */
[----:B------:R-:W-:Y:S01]  /*5350*/  F2FP.PACK_AB R140, R220, R221 ;  /* 0x000000dddc8c723e */ /* 0x000fe200000000ff */
[-C--:B------:R-:W-:Y:S04]  /*5360*/  HMMA.16816.F32 R44, R148, R142.reuse, R44 ;  /* 0x0000008e942c723c */ /* 0x080fe8000000182c */
[--C-:B------:R-:W-:Y:S02]  /*5370*/  FADD.FTZ R32, R32, -R0.reuse ;  /* 0x8000000020207221 */ /* 0x100fe40000010000 */
[--C-:B------:R-:W-:Y:S02]  /*5380*/  FADD.FTZ R33, R33, -R0.reuse ;  /* 0x8000000021217221 */ /* 0x100fe40000010000 */
[C---:B------:R-:W-:Y:S04]  /*5390*/  HMMA.16816.F32 R48, R136.reuse, R142, R48 ;  /* 0x0000008e8830723c */ /* 0x040fe80000001830 */
[--C-:B------:R-:W-:Y:S02]  /*53a0*/  FADD.FTZ R36, R36, -R0.reuse ;  /* 0x8000000024247221 */ /* 0x100fe40000010000 */
[----:B------:R-:W-:Y:S02]  /*53b0*/  FADD.FTZ R37, R37, -R0 ;  /* 0x8000000025257221 */ /* 0x000fe40000010000 */
[-C--:B-1----:R-:W-:Y:S04]  /*53c0*/  HMMA.16816.F32 R52, R136, R152.reuse, R52 ;  /* 0x000000988834723c */ /* 0x082fe80000001834 */
[--C-:B------:R-:W-:Y:S02]  /*53d0*/  FADD.FTZ R34, R34, -R2.reuse ;  /* 0x8000000222227221 */ /* 0x100fe40000010000 */
[--C-:B------:R-:W-:Y:S02]  /*53e0*/  FADD.FTZ R35, R35, -R2.reuse ;  /* 0x8000000223237221 */ /* 0x100fe40000010000 */
[C---:B------:R-:W-:Y:S01]  /*53f0*/  HMMA.16816.F32 R56, R148.reuse, R152, R56 ;  /* 0x000000989438723c */ /* 0x040fe20000001838 */
[----:B------:R-:W-:Y:S03]  /*5400*/  MUFU.EX2 R153, R194 ;  /* 0x000000c200997308 */ /* 0x000fe60000000800 */
[--C-:B------:R-:W-:Y:S02]  /*5410*/  FADD.FTZ R38, R38, -R2.reuse ;  /* 0x8000000226267221 */ /* 0x100fe40000010000 */
[----:B------:R-:W-:Y:S02]  /*5420*/  FADD.FTZ R39, R39, -R2 ;  /* 0x8000000227277221 */ /* 0x000fe40000010000 */
[-C--:B------:R-:W-:Y:S03]  /*5430*/  HMMA.16816.F32 R60, R148, R154.reuse, R60 ;  /* 0x0000009a943c723c */ /* 0x080fe6000000183c */
[----:B------:R-:W1:Y:S01]  /*5440*/  MUFU.EX2 R152, R191 ;  /* 0x000000bf00987308 */ /* 0x000e620000000800 */
[--C-:B------:R-:W-:Y:S02]  /*5450*/  FADD.FTZ R48, R48, -R0.reuse ;  /* 0x8000000030307221 */ /* 0x100fe40000010000 */
[--C-:B------:R-:W-:Y:S02]  /*5460*/  FADD.FTZ R49, R49, -R0.reuse ;  /* 0x8000000031317221 */ /* 0x100fe40000010000 */
[----:B------:R-:W-:Y:S04]  /*5470*/  HMMA.16816.F32 R64, R136, R154, R64 ;  /* 0x0000009a8840723c */ /* 0x000fe80000001840 */
[--C-:B------:R-:W-:Y:S01]  /*5480*/  FADD.FTZ R52, R52, -R0.reuse ;  /* 0x8000000034347221 */ /* 0x100fe20000010000 */
[----:B------:R-:W-:Y:S01]  /*5490*/  MUFU.EX2 R155, R195 ;  /* 0x000000c3009b7308 */ /* 0x000fe20000000800 */
[----:B------:R-:W-:Y:S01]  /*54a0*/  FADD.FTZ R53, R53, -R0 ;  /* 0x8000000035357221 */ /* 0x000fe20000010000 */
[----:B------:R-:W-:Y:S01]  /*54b0*/  F2FP.PACK_AB R139, R5, R4 ;  /* 0x00000004058b723e */ /* 0x000fe200000000ff */
[--C-:B------:R-:W-:Y:S01]  /*54c0*/  FADD.FTZ R50, R50, -R2.reuse ;  /* 0x8000000232327221 */ /* 0x100fe20000010000 */
[----:B------:R-:W-:Y:S03]  /*54d0*/  F2FP.PACK_AB R4, R229, R230 ;  /* 0x000000e6e504723e */ /* 0x000fe600000000ff */
[--C-:B------:R-:W-:Y:S01]  /*54e0*/  FADD.FTZ R51, R51, -R2.reuse ;  /* 0x8000000233337221 */ /* 0x100fe20000010000 */
[----:B------:R-:W-:Y:S01]  /*54f0*/  F2FP.PACK_AB R138, R215, R216 ;  /* 0x000000d8d78a723e */ /* 0x000fe200000000ff */
[--C-:B------:R-:W-:Y:S01]  /*5500*/  FADD.FTZ R54, R54, -R2.reuse ;  /* 0x8000000236367221 */ /* 0x100fe20000010000 */
[----:B------:R-:W2:Y:S01]  /*5510*/  MUFU.EX2 R154, R205 ;  /* 0x000000cd009a7308 */ /* 0x000ea20000000800 */
[----:B------:R-:W-:Y:S01]  /*5520*/  FADD.FTZ R55, R55, -R2 ;  /* 0x8000000237377221 */ /* 0x000fe20000010000 */
[----:B------:R-:W-:Y:S01]  /*5530*/  F2FP.PACK_AB R137, R160, R212 ;  /* 0x000000d4a089723e */ /* 0x000fe200000000ff */
[----:B------:R-:W-:Y:S01]  /*5540*/  FMUL.FTZ R36, R157, R36 ;  /* 0x000000249d247220 */ /* 0x000fe20000410000 */
[----:B------:R-:W-:Y:S01]  /*5550*/  F2FP.PACK_AB R136, R156, R159 ;  /* 0x0000009f9c88723e */ /* 0x000fe200000000ff */
[----:B------:R-:W-:Y:S02]  /*5560*/  FMUL.FTZ R37, R158, R37 ;  /* 0x000000259e257220 */ /* 0x000fe40000410000 */
[----:B------:R-:W-:Y:S02]  /*5570*/  FMUL.FTZ R52, R163, R52 ;  /* 0x00000034a3347220 */ /* 0x000fe40000410000 */
[--C-:B------:R-:W-:Y:S01]  /*5580*/  FADD.FTZ R64, R64, -R0.reuse ;  /* 0x8000000040407221 */ /* 0x100fe20000010000 */
[----:B------:R-:W-:Y:S01]  /*5590*/  F2FP.PACK_AB R147, R37, R36 ;  /* 0x000000242593723e */ /* 0x000fe200000000ff */
[----:B------:R-:W-:Y:S01]  /*55a0*/  FADD.FTZ R65, R65, -R0 ;  /* 0x8000000041417221 */ /* 0x000fe20000010000 */
[----:B------:R-:W-:Y:S01]  /*55b0*/  F2FP.PACK_AB R37, R223, R228 ;  /* 0x000000e4df25723e */ /* 0x000fe200000000ff */
[----:B------:R-:W3:Y:S01]  /*55c0*/  LDS R0, [R208.X4+0x18580] ;  /* 0x01858000d0007984 */ /* 0x000ee20000004800 */
[--C-:B------:R-:W-:Y:S01]  /*55d0*/  FADD.FTZ R66, R66, -R2.reuse ;  /* 0x8000000242427221 */ /* 0x100fe20000010000 */
[----:B------:R-:W-:Y:S01]  /*55e0*/  MUFU.EX2 R151, R190 ;  /* 0x000000be00977308 */ /* 0x000fe20000000800 */
[----:B------:R-:W-:Y:S01]  /*55f0*/  FADD.FTZ R67, R67, -R2 ;  /* 0x8000000243437221 */ /* 0x000fe20000010000 */
[----:B------:R-:W-:Y:S01]  /*5600*/  F2FP.PACK_AB R36, R217, R218 ;  /* 0x000000dad924723e */ /* 0x000fe200000000ff */
[----:B------:R-:W-:Y:S02]  /*5610*/  FMUL.FTZ R53, R164, R53 ;  /* 0x00000035a4357220 */ /* 0x000fe40000410000 */
[----:B------:R-:W-:Y:S02]  /*5620*/  FMUL.FTZ R22, R219, R22 ;  /* 0x00000016db167220 */ /* 0x000fe40000410000 */
[----:B------:R-:W-:Y:S01]  /*5630*/  FMUL.FTZ R23, R222, R23 ;  /* 0x00000017de177220 */ /* 0x000fe20000410000 */
[----:B------:R-:W-:Y:S01]  /*5640*/  F2FP.PACK_AB R144, R53, R52 ;  /* 0x000000343590723e */ /* 0x000fe200000000ff */
[----:B------:R-:W-:Y:S01]  /*5650*/  FMUL.FTZ R64, R166, R64 ;  /* 0x00000040a6407220 */ /* 0x000fe20000410000 */
[----:B------:R-:W4:Y:S01]  /*5660*/  MUFU.EX2 R150, R248 ;  /* 0x000000f800967308 */ /* 0x000f220000000800 */
[----:B------:R-:W-:Y:S01]  /*5670*/  FMUL.FTZ R65, R198, R65 ;  /* 0x00000041c6417220 */ /* 0x000fe20000410000 */
[----:B------:R-:W-:Y:S01]  /*5680*/  F2FP.PACK_AB R52, R23, R22 ;  /* 0x000000161734723e */ /* 0x000fe200000000ff */
[----:B------:R-:W-:Y:S02]  /*5690*/  FMUL.FTZ R18, R228, R18 ;  /* 0x00000012e4127220 */ /* 0x000fe40000410000 */
[----:B------:R-:W-:Y:S01]  /*56a0*/  FMUL.FTZ R19, R223, R19 ;  /* 0x00000013df137220 */ /* 0x000fe20000410000 */
[----:B------:R-:W-:Y:S01]  /*56b0*/  F2FP.PACK_AB R145, R65, R64 ;  /* 0x000000404191723e */ /* 0x000fe200000000ff */
[----:B------:R-:W-:Y:S01]  /*56c0*/  FMUL.FTZ R16, R216, R16 ;  /* 0x00000010d8107220 */ /* 0x000fe20000410000 */
[----:B------:R-:W-:Y:S01]  /*56d0*/  F2FP.PACK_AB R65, R7, R6 ;  /* 0x000000060741723e */ /* 0x000fe200000000ff */
[----:B------:R-:W-:Y:S01]  /*56e0*/  FMUL.FTZ R17, R215, R17 ;  /* 0x00000011d7117220 */ /* 0x000fe20000410000 */
[----:B------:R-:W-:Y:S01]  /*56f0*/  F2FP.PACK_AB R64, R19, R18 ;  /* 0x000000121340723e */ /* 0x000fe200000000ff */
[----:B------:R-:W-:Y:S01]  /*5700*/  MUFU.EX2 R149, R249 ;  /* 0x000000f900957308 */ /* 0x000fe20000000800 */
        /* <DEDUP_REMOVED lines=9> */
[----:B------:R-:W5:Y:S01]  /*57a0*/  MUFU.EX2 R148, R250 ;  /* 0x000000fa00947308 */ /* 0x000f620000000800 */
[----:B------:R-:W-:Y:S01]  /*57b0*/  F2FP.PACK_AB R48, R222, R219 ;  /* 0x000000dbde30723e */ /* 0x000fe200000000ff */
[----:B------:R-:W-:Y:S01]  /*57c0*/  FMUL.FTZ R50, R170, R55 ;  /* 0x00000037aa327220 */ /* 0x000fe20000410000 */
[----:B------:R-:W-:Y:S01]  /*57d0*/  F2FP.PACK_AB R7, R172, R173 ;  /* 0x000000adac07723e */ /* 0x000fe200000000ff */
[----:B------:R-:W-:Y:S01]  /*57e0*/  FMUL.FTZ R49, R168, R51 ;  /* 0x00000033a8317220 */ /* 0x000fe20000410000 */
[----:B------:R-:W-:Y:S01]  /*57f0*/  F2FP.PACK_AB R6, R200, R165 ;  /* 0x000000a5c806723e */ /* 0x000fe200000000ff */
[----:B------:R-:W-:Y:S01]  /*5800*/  FMUL.FTZ R34, R218, R34 ;  /* 0x00000022da227220 */ /* 0x000fe20000410000 */
[----:B------:R-:W-:Y:S01]  /*5810*/  F2FP.PACK_AB R50, R50, R54 ;  /* 0x000000363232723e */ /* 0x000fe200000000ff */
[--C-:B---3--:R-:W-:Y:S01]  /*5820*/  FADD.FTZ R8, R8, -R0.reuse ;  /* 0x8000000008087221 */ /* 0x108fe20000010000 */
[----:B------:R-:W-:Y:S01]  /*5830*/  F2FP.PACK_AB R49, R49, R5 ;  /* 0x000000053131723e */ /* 0x000fe200000000ff */
[--C-:B------:R-:W-:Y:S01]  /*5840*/  FADD.FTZ R9, R9, -R0.reuse ;  /* 0x8000000009097221 */ /* 0x100fe20000010000 */
[----:B------:R-:W-:Y:S01]  /*5850*/  MUFU.EX2 R55, R251 ;  /* 0x000000fb00377308 */ /* 0x000fe20000000800 */
[--C-:B------:R-:W-:Y:S01]  /*5860*/  FADD.FTZ R12, R12, -R0.reuse ;  /* 0x800000000c0c7221 */ /* 0x100fe20000010000 */
[----:B------:R-:W-:Y:S01]  /*5870*/  F2FP.PACK_AB R5, R167, R171 ;  /* 0x000000aba705723e */ /* 0x000fe200000000ff */
[--C-:B------:R-:W-:Y:S02]  /*5880*/  FADD.FTZ R13, R13, -R0.reuse ;  /* 0x800000000d0d7221 */ /* 0x100fe40000010000 */
[--C-:B------:R-:W-:Y:S02]  /*5890*/  FADD.FTZ R2, R24, -R0.reuse ;  /* 0x8000000018027221 */ /* 0x100fe40000010000 */
[--C-:B------:R-:W-:Y:S02]  /*58a0*/  FADD.FTZ R25, R25, -R0.reuse ;  /* 0x8000000019197221 */ /* 0x100fe40000010000 */
[--C-:B------:R-:W-:Y:S01]  /*58b0*/  FADD.FTZ R28, R28, -R0.reuse ;  /* 0x800000001c1c7221 */ /* 0x100fe20000010000 */
[----:B------:R-:W3:Y:S01]  /*58c0*/  MUFU.EX2 R54, R252 ;  /* 0x000000fc00367308 */ /* 0x000ee20000000800 */
        /* <DEDUP_REMOVED lines=10> */
[----:B------:R-:W3:Y:S01]  /*5970*/  LDS R0, [R208.X4+0x185a0] ;  /* 0x0185a000d0007984 */ /* 0x000ee20000004800 */
[----:B------:R-:W-:Y:S02]  /*5980*/  FMUL.FTZ R28, R206, R28 ;  /* 0x0000001cce1c7220 */ /* 0x000fe40000410000 */
        /* <DEDUP_REMOVED lines=8> */
[----:B------:R-:W-:Y:S01]  /*5a10*/  MUFU.EX2 R25, R177 ;  /* 0x000000b100197308 */ /* 0x000fe20000000800 */
[----:B------:R-:W-:Y:S01]  /*5a20*/  F2FP.PACK_AB R18, R18, R44 ;  /* 0x0000002c1212723e */ /* 0x000fe200000000ff */
[----:B------:R-:W-:Y:S01]  /*5a30*/  FMUL.FTZ R12, R234, R12 ;  /* 0x0000000cea0c7220 */ /* 0x000fe20000410000 */
[----:B------:R-:W-:Y:S01]  /*5a40*/  STS [R225+0x400], R37 ;  /* 0x00040025e1007388 */ /* 0x000fe20000000800 */
[----:B------:R-:W-:Y:S01]  /*5a50*/  F2FP.PACK_AB R22, R22, R2 ;  /* 0x000000021616723e */ /* 0x000fe200000000ff */
[----:B------:R-:W-:Y:S01]  /*5a60*/  FMUL.FTZ R13, R233, R13 ;  /* 0x0000000de90d7220 */ /* 0x000fe20000410000 */
[----:B-1----:R-:W-:Y:S01]  /*5a70*/  F2FP.PACK_AB R2, R152, R153 ;  /* 0x000000999802723e */ /* 0x002fe200000000ff */
[----:B------:R1:W-:Y:S01]  /*5a80*/  STS [R224+0x2000], R19 ;  /* 0x00200013e0007388 */ /* 0x0003e20000000800 */
[----:B------:R-:W-:Y:S02]  /*5a90*/  FMUL.FTZ R8, R237, R8 ;  /* 0x00000008ed087220 */ /* 0x000fe40000410000 */
[----:B------:R-:W-:Y:S01]  /*5aa0*/  F2FP.PACK_AB R24, R13, R12 ;  /* 0x0000000c0d18723e */ /* 0x000fe200000000ff */
[----:B------:R-:W-:Y:S02]  /*5ab0*/  FMUL.FTZ R13, R242, R41 ;  /* 0x00000029f20d7220 */ /* 0x000fe40000410000 */
[----:B------:R-:W4:Y:S01]  /*5ac0*/  MUFU.EX2 R41, R179 ;  /* 0x000000b300297308 */ /* 0x000f220000000800 */
[----:B------:R-:W-:Y:S01]  /*5ad0*/  FMUL.FTZ R9, R235, R9 ;  /* 0x00000009eb097220 */ /* 0x000fe20000410000 */
[----:B--2---:R-:W-:Y:S01]  /*5ae0*/  F2FP.PACK_AB R4, R154, R155 ;  /* 0x0000009b9a04723e */ /* 0x004fe200000000ff */
[----:B------:R-:W-:Y:S01]  /*5af0*/  FMUL.FTZ R53, R217, R35 ;  /* 0x00000023d9357220 */ /* 0x000fe20000410000 */
[----:B------:R-:W-:Y:S01]  /*5b00*/  F2FP.PACK_AB R35, R213, R214 ;  /* 0x000000d6d523723e */ /* 0x000fe200000000ff */
[C---:B------:R-:W-:Y:S01]  /*5b10*/  FMUL.FTZ R12, R174.reuse, R29 ;  /* 0x0000001dae0c7220 */ /* 0x040fe20000410000 */
[----:B------:R-:W-:Y:S01]  /*5b20*/  F2FP.PACK_AB R23, R9, R8 ;  /* 0x000000080917723e */ /* 0x000fe200000000ff */
[----:B------:R4:W-:Y:S01]  /*5b30*/  STS [R224+0x2400], R4 ;  /* 0x00240004e0007388 */ /* 0x0009e20000000800 */
[----:B------:R-:W-:Y:S02]  /*5b40*/  F2FP.PACK_AB R9, R174, R206 ;  /* 0x000000ceae09723e */ /* 0x000fe400000000ff */
[----:B------:R-:W2:Y:S01]  /*5b50*/  MUFU.EX2 R29, R176 ;  /* 0x000000b0001d7308 */ /* 0x000ea20000000800 */
[----:B------:R-:W-:Y:S01]  /*5b60*/  F2FP.PACK_AB R53, R53, R34 ;  /* 0x000000223535723e */ /* 0x000fe200000000ff */
[----:B------:R5:W-:Y:S01]  /*5b70*/  STS [R225+0x2400], R2 ;  /* 0x00240002e1007388 */ /* 0x000be20000000800 */
[----:B------:R-:W-:Y:S01]  /*5b80*/  F2FP.PACK_AB R34, R168, R210 ;  /* 0x000000d2a822723e */ /* 0x000fe200000000ff */
[--C-:B---3--:R-:W-:Y:S01]  /*5b90*/  FADD.FTZ R11, R11, -R0.reuse ;  /* 0x800000000b0b7221 */ /* 0x108fe20000010000 */
[----:B------:R-:W-:Y:S01]  /*5ba0*/  F2FP.PACK_AB R8, R242, R236 ;  /* 0x000000ecf208723e */ /* 0x000fe200000000ff */
[----:B------:R-:W-:Y:S01]  /*5bb0*/  STS [R225+0x2000], R17 ;  /* 0x00200011e1007388 */ /* 0x000fe20000000800 */
[--C-:B------:R-:W-:Y:S01]  /*5bc0*/  FADD.FTZ R15, R15, -R0.reuse ;  /* 0x800000000f0f7221 */ /* 0x100fe20000010000 */
[----:B------:R-:W-:Y:S01]  /*5bd0*/  F2FP.PACK_AB R12, R12, R28 ;  /* 0x0000001c0c0c723e */ /* 0x000fe200000000ff */
[--C-:B------:R-:W-:Y:S01]  /*5be0*/  FADD.FTZ R27, R27, -R0.reuse ;  /* 0x800000001b1b7221 */ /* 0x100fe20000010000 */
[----:B------:R-:W-:Y:S01]  /*5bf0*/  STS [R227], R137 ;  /* 0x00000089e3007388 */ /* 0x000fe20000000800 */
[----:B-1----:R-:W1:Y:S01]  /*5c00*/  MUFU.EX2 R19, R175 ;  /* 0x000000af00137308 */ /* 0x002e620000000800 */
[--C-:B------:R-:W-:Y:S01]  /*5c10*/  FADD.FTZ R31, R31, -R0.reuse ;  /* 0x800000001f1f7221 */ /* 0x100fe20000010000 */
[----:B------:R-:W-:Y:S01]  /*5c20*/  F2FP.PACK_AB R13, R13, R40 ;  /* 0x000000280d0d723e */ /* 0x000fe200000000ff */
[----:B------:R-:W-:Y:S01]  /*5c30*/  STS [R227+0x400], R48 ;  /* 0x00040030e3007388 */ /* 0x000fe20000000800 */
[--C-:B------:R-:W-:Y:S02]  /*5c40*/  FADD.FTZ R43, R43, -R0.reuse ;  /* 0x800000002b2b7221 */ /* 0x100fe40000010000 */
[--C-:B------:R-:W-:Y:S01]  /*5c50*/  FADD.FTZ R47, R47, -R0.reuse ;  /* 0x800000002f2f7221 */ /* 0x100fe20000010000 */
[----:B------:R-:W-:Y:S01]  /*5c60*/  STS [R226], R136 ;  /* 0x00000088e2007388 */ /* 0x000fe20000000800 */
[----:B------:R-:W-:Y:S02]  /*5c70*/  FMUL.FTZ R32, R159, R32 ;  /* 0x000000209f207220 */ /* 0x000fe40000410000 */
[----:B------:R-:W-:Y:S01]  /*5c80*/  FMUL.FTZ R33, R156, R33 ;  /* 0x000000219c217220 */ /* 0x000fe20000410000 */
[----:B------:R-:W-:Y:S01]  /*5c90*/  STS [R226+0x400], R36 ;  /* 0x00040024e2007388 */ /* 0x000fe20000000800 */
[----:B----4-:R-:W-:Y:S01]  /*5ca0*/  F2FP.PACK_AB R4, R150, R151 ;  /* 0x000000979604723e */ /* 0x010fe200000000ff */
[--C-:B------:R-:W-:Y:S02]  /*5cb0*/  FADD.FTZ R10, R10, -R0.reuse ;  /* 0x800000000a0a7221 */ /* 0x100fe40000010000 */
[----:B------:R-:W-:Y:S01]  /*5cc0*/  STS [R227+0x2000], R16 ;  /* 0x00200010e3007388 */ /* 0x000fe20000000800 */
[----:B-----5:R-:W-:Y:S01]  /*5cd0*/  F2FP.PACK_AB R2, R148, R149 ;  /* 0x000000959402723e */ /* 0x020fe200000000ff */
[----:B------:R-:W-:Y:S01]  /*5ce0*/  FMUL.FTZ R10, R155, R10 ;  /* 0x0000000a9b0a7220 */ /* 0x000fe20000410000 */
[----:B------:R-:W-:Y:S01]  /*5cf0*/  F2FP.PACK_AB R146, R33, R32 ;  /* 0x000000202192723e */ /* 0x000fe200000000ff */
[----:B------:R3:W-:Y:S01]  /*5d00*/  STS [R227+0x2400], R4 ;  /* 0x00240004e3007388 */ /* 0x0007e20000000800 */
[----:B------:R-:W-:Y:S01]  /*5d10*/  F2FP.PACK_AB R33, R170, R169 ;  /* 0x000000a9aa21723e */ /* 0x000fe200000000ff */
[--C-:B------:R-:W-:Y:S01]  /*5d20*/  FADD.FTZ R14, R14, -R0.reuse ;  /* 0x800000000e0e7221 */ /* 0x100fe20000010000 */
[----:B------:R-:W-:Y:S01]  /*5d30*/  F2FP.PACK_AB R32, R199, R238 ;  /* 0x000000eec720723e */ /* 0x000fe200000000ff */
[----:B------:R4:W-:Y:S01]  /*5d40*/  STS [R226+0x2400], R2 ;  /* 0x00240002e2007388 */ /* 0x0009e20000000800 */
[----:B------:R-:W-:Y:S02]  /*5d50*/  FMUL.FTZ R20, R212, R20 ;  /* 0x00000014d4147220 */ /* 0x000fe40000410000 */
        /* <DEDUP_REMOVED lines=8> */
[----:B------:R-:W-:Y:S01]  /*5de0*/  STS [R224+0x4400], R35 ;  /* 0x00440023e0007388 */ /* 0x000fe20000000800 */
[----:B------:R-:W-:Y:S02]  /*5df0*/  FMUL.FTZ R30, R149, R30 ;  /* 0x0000001e951e7220 */ /* 0x000fe40000410000 */
[----:B------:R-:W-:Y:S01]  /*5e00*/  FMUL.FTZ R38, R214, R38 ;  /* 0x00000026d6267220 */ /* 0x000fe20000410000 */
[----:B------:R-:W-:Y:S01]  /*5e10*/  STS [R225+0x4000], R134 ;  /* 0x00400086e1007388 */ /* 0x000fe20000000800 */
[----:B------:R-:W-:Y:S02]  /*5e20*/  FMUL.FTZ R39, R213, R39 ;  /* 0x00000027d5277220 */ /* 0x000fe40000410000 */
[--C-:B------:R-:W-:Y:S01]  /*5e30*/  FADD.FTZ R42, R42, -R0.reuse ;  /* 0x800000002a2a7221 */ /* 0x100fe20000010000 */
[----:B------:R-:W-:Y:S01]  /*5e40*/  STS [R225+0x4400], R34 ;  /* 0x00440022e1007388 */ /* 0x000fe20000000800 */
[----:B---3--:R-:W-:Y:S01]  /*5e50*/  F2FP.PACK_AB R4, R54, R55 ;  /* 0x000000373604723e */ /* 0x008fe200000000ff */
[--C-:B------:R-:W-:Y:S01]  /*5e60*/  FADD.FTZ R46, R46, -R0.reuse ;  /* 0x800000002e2e7221 */ /* 0x100fe20000010000 */
[----:B------:R-:W-:Y:S01]  /*5e70*/  F2FP.PACK_AB R39, R39, R38 ;  /* 0x000000262727723e */ /* 0x000fe200000000ff */
[----:B------:R-:W-:Y:S01]  /*5e80*/  STS [R224+0x6000], R8 ;  /* 0x00600008e0007388 */ /* 0x000fe20000000800 */
[----:B----4-:R-:W-:Y:S01]  /*5e90*/  F2FP.PACK_AB R2, R41, R51 ;  /* 0x000000332902723e */ /* 0x010fe200000000ff */
[----:B------:R-:W-:Y:S02]  /*5ea0*/  FMUL.FTZ R42, R55, R42 ;  /* 0x0000002a372a7220 */ /* 0x000fe40000410000 */
[----:B------:R3:W-:Y:S01]  /*5eb0*/  STS [R224+0x6400], R4 ;  /* 0x00640004e0007388 */ /* 0x0007e20000000800 */
[----:B------:R-:W-:Y:S02]  /*5ec0*/  FMUL.FTZ R46, R51, R46 ;  /* 0x0000002e332e7220 */ /* 0x000fe40000410000 */
[----:B------:R-:W-:Y:S01]  /*5ed0*/  FMUL.FTZ R66, R238, R66 ;  /* 0x00000042ee427220 */ /* 0x000fe20000410000 */
[----:B------:R4:W-:Y:S01]  /*5ee0*/  STS [R225+0x6400], R2 ;  /* 0x00640002e1007388 */ /* 0x0009e20000000800 */
[----:B------:R-:W-:Y:S02]  /*5ef0*/  FMUL.FTZ R38, R199, R67 ;  /* 0x00000043c7267220 */ /* 0x000fe40000410000 */
[--C-:B------:R-:W-:Y:S01]  /*5f00*/  FADD.FTZ R58, R58, -R0.reuse ;  /* 0x800000003a3a7221 */ /* 0x100fe20000010000 */
[----:B------:R-:W-:Y:S01]  /*5f10*/  STS [R225+0x6000], R7 ;  /* 0x00600007e1007388 */ /* 0x000fe20000000800 */
[--C-:B------:R-:W-:Y:S01]  /*5f20*/  FADD.FTZ R59, R59, -R0.reuse ;  /* 0x800000003b3b7221 */ /* 0x100fe20000010000 */
[----:B------:R-:W-:Y:S01]  /*5f30*/  F2FP.PACK_AB R38, R38, R66 ;  /* 0x000000422626723e */ /* 0x000fe200000000ff */
[----:B--2---:R-:W-:Y:S01]  /*5f40*/  FMUL.FTZ R58, R29, R58 ;  /* 0x0000003a1d3a7220 */ /* 0x004fe20000410000 */
[----:B------:R-:W-:Y:S01]  /*5f50*/  STS [R227+0x4000], R133 ;  /* 0x00400085e3007388 */ /* 0x000fe20000000800 */
[----:B------:R-:W-:Y:S02]  /*5f60*/  FMUL.FTZ R56, R171, R56 ;  /* 0x00000038ab387220 */ /* 0x000fe40000410000 */
[----:B------:R-:W-:Y:S01]  /*5f70*/  FMUL.FTZ R20, R167, R57 ;  /* 0x00000039a7147220 */ /* 0x000fe20000410000 */
[----:B------:R-:W-:Y:S01]  /*5f80*/  STS [R227+0x4400], R33 ;  /* 0x00440021e3007388 */ /* 0x000fe20000000800 */
[--C-:B------:R-:W-:Y:S02]  /*5f90*/  FADD.FTZ R62, R62, -R0.reuse ;  /* 0x800000003e3e7221 */ /* 0x100fe40000010000 */
[----:B------:R-:W-:Y:S01]  /*5fa0*/  FADD.FTZ R63, R63, -R0 ;  /* 0x800000003f3f7221 */ /* 0x000fe20000010000 */
[----:B------:R-:W-:Y:S01]  /*5fb0*/  STS [R226+0x4000], R132 ;  /* 0x00400084e2007388 */ /* 0x000fe20000000800 */
[----:B-1----:R-:W-:Y:S01]  /*5fc0*/  FMUL.FTZ R62, R19, R62 ;  /* 0x0000003e133e7220 */ /* 0x002fe20000410000 */
[----:B------:R-:W-:Y:S01]  /*5fd0*/  F2FP.PACK_AB R20, R20, R56 ;  /* 0x000000381414723e */ /* 0x000fe200000000ff */
[----:B------:R-:W-:Y:S01]  /*5fe0*/  FMUL.FTZ R60, R165, R60 ;  /* 0x0000003ca53c7220 */ /* 0x000fe20000410000 */
[----:B------:R-:W-:Y:S01]  /*5ff0*/  STS [R226+0x4400], R32 ;  /* 0x00440020e2007388 */ /* 0x000fe20000000800 */
[----:B---3--:R-:W-:Y:S01]  /*6000*/  FMUL.FTZ R4, R150, R27 ;  /* 0x0000001b96047220 */ /* 0x008fe20000410000 */
[----:B------:R-:W-:Y:S01]  /*6010*/  IADD3 R0, R186, UR4, RZ ;  /* 0x00000004ba007c10 */ /* 0x000fe2000fffe0ff */
[----:B------:R-:W-:Y:S01]  /*6020*/  FMUL.FTZ R21, R200, R61 ;  /* 0x0000003dc8157220 */ /* 0x000fe20000410000 */
[----:B------:R1:W-:Y:S01]  /*6030*/  STS [R227+0x6000], R5 ;  /* 0x00600005e3007388 */ /* 0x0003e20000000800 */
[----:B----4-:R-:W-:Y:S01]  /*6040*/  F2FP.PACK_AB R2, R25, R29 ;  /* 0x0000001d1902723e */ /* 0x010fe200000000ff */
[----:B------:R-:W-:Y:S01]  /*6050*/  FMUL.FTZ R63, R201, R63 ;  /* 0x0000003fc93f7220 */ /* 0x000fe20000410000 */
[----:B------:R-:W-:Y:S02]  /*6060*/  F2FP.PACK_AB R4, R4, R26 ;  /* 0x0000001a0404723e */ /* 0x000fe400000000ff */
[----:B------:R-:W-:Y:S01]  /*6070*/  F2FP.PACK_AB R21, R21, R60 ;  /* 0x0000003c1515723e */ /* 0x000fe200000000ff */
        /* <DEDUP_REMOVED lines=13> */
[----:B------:R1:W-:Y:S04]  /*6150*/  STS [R225+0x8000], R141 ;  /* 0x0080008de1007388 */ /* 0x0003e80000000800 */
[----:B------:R-:W-:Y:S04]  /*6160*/  STS [R225+0x8400], R64 ;  /* 0x00840040e1007388 */ /* 0x000fe80000000800 */
[----:B------:R-:W-:Y:S04]  /*6170*/  STS [R224+0xa000], R23 ;  /* 0x00a00017e0007388 */ /* 0x000fe80000000800 */
[----:B------:R2:W-:Y:S04]  /*6180*/  STS [R224+0xa400], R5 ;  /* 0x00a40005e0007388 */ /* 0x0005e80000000800 */
[----:B------:R3:W-:Y:S04]  /*6190*/  STS [R225+0xa400], R2 ;  /* 0x00a40002e1007388 */ /* 0x0007e80000000800 */
[----:B------:R-:W-:Y:S04]  /*61a0*/  STS [R225+0xa000], R24 ;  /* 0x00a00018e1007388 */ /* 0x000fe80000000800 */
[----:B------:R-:W-:Y:S01]  /*61b0*/  STS [R227+0x8000], R143 ;  /* 0x0080008fe3007388 */ /* 0x000fe20000000800 */
[----:B-1----:R-:W-:Y:S03]  /*61c0*/  IMAD.SHL.U32 R141, R0, 0x2, RZ ;  /* 0x00000002008d7824 */ /* 0x002fe600078e00ff */
[----:B------:R-:W-:Y:S01]  /*61d0*/  STS [R227+0x8400], R52 ;  /* 0x00840034e3007388 */ /* 0x000fe20000000800 */
[----:B------:R-:W-:Y:S03]  /*61e0*/  IMAD.IADD R0, R3, 0x1, R141 ;  /* 0x0000000103007824 */ /* 0x000fe600078e028d */
[----:B------:R-:W-:Y:S04]  /*61f0*/  STS [R226+0x8000], R146 ;  /* 0x00800092e2007388 */ /* 0x000fe80000000800 */
[----:B------:R-:W-:Y:S01]  /*6200*/  STS [R226+0x8400], R53 ;  /* 0x00840035e2007388 */ /* 0x000fe20000000800 */
[----:B--2---:R-:W-:Y:S03]  /*6210*/  FMUL.FTZ R5, R41, R47 ;  /* 0x0000002f29057220 */ /* 0x004fe60000410000 */
[----:B------:R-:W-:Y:S01]  /*6220*/  STS [R227+0xa000], R22 ;  /* 0x00a00016e3007388 */ /* 0x000fe20000000800 */
[----:B---3--:R-:W-:Y:S01]  /*6230*/  FMUL.FTZ R2, R54, R43 ;  /* 0x0000002b36027220 */ /* 0x008fe20000410000 */
        /* <DEDUP_REMOVED lines=27> */
[----:B-1----:R-:W-:Y:S07]  /*63f0*/  IMAD.SHL.U32 R2, R187, 0x2, RZ ;  /* 0x00000002bb027824 */ /* 0x002fee00078e00ff */
[----:B------:R-:W1:Y:S01]  /*6400*/  LDSM.16.MT88.4 R16, [R0+0x10080] ;  /* 0x010080000010783b */ /* 0x000e620000004200 */
[----:B------:R-:W-:Y:S07]  /*6410*/  IMAD.IADD R140, R185, 0x1, R2 ;  /* 0x00000001b98c7824 */ /* 0x000fee00078e0202 */
        /* <DEDUP_REMOVED lines=84> */
[----:B-1----:R-:W-:Y:S04]  /*6960*/  IMAD.SHL.U32 R0, R186, 0x2, RZ ;  /* 0x00000002ba007824 */ /* 0x002fe800078e00ff */
[----:B------:R-:W-:Y:S01]  /*6970*/  HMMA.16816.F32 R96, R20, R6, R96 ;  /* 0x000000061460723c */ /* 0x000fe20000001860 */
[----:B------:R1:W4:Y:S03]  /*6980*/  LDSM.16.M88.4 R32, [R2+0x20880] ;  /* 0x020880000220783b */ /* 0x0003260000000200 */
[----:B------:R-:W-:Y:S04]  /*6990*/  IMAD.IADD R52, R0, 0x1, R3 ;  /* 0x0000000100347824 */ /* 0x000fe800078e0203 */
        /* <DEDUP_REMOVED lines=16> */
[----:B--2-4-:R-:W2:Y:S01]  /*6aa0*/  LDL R175, [R1+0x10] ;  /* 0x0000100001af7983 */ /* 0x014ea20000100800 */
[----:B------:R-:W-:Y:S01]  /*6ab0*/  ULDC.64 UR6, c[0x0][0x208] ;  /* 0x0000820000067ab9 */ /* 0x000fe20000000a00 */
[----:B------:R-:W-:Y:S01]  /*6ac0*/  IMAD.U32 R8, RZ, RZ, UR19 ;  /* 0x00000013ff087e24 */ /* 0x000fe2000f8e00ff */
[----:B------:R-:W-:Y:S01]  /*6ad0*/  UIMAD.WIDE.U32 UR22, UR20, UR6, URZ ;  /* 0x00000006141672a5 */ /* 0x000fe2000f8e003f */
[----:B------:R-:W4:Y:S01]  /*6ae0*/  LDL.64 R156, [R1+0x30] ;  /* 0x00003000019c7983 */ /* 0x000f220000100a00 */
[----:B------:R-:W-:Y:S03]  /*6af0*/  USHF.R.S32.HI UR4, URZ, 0x1f, UR20 ;  /* 0x0000001f3f047899 */ /* 0x000fe60008011414 */
[----:B------:R-:W5:Y:S01]  /*6b00*/  LDL.64 R66, [R1+0x28] ;  /* 0x0000280001427983 */ /* 0x000f620000100a00 */
[----:B------:R-:W-:Y:S01]  /*6b10*/  UIMAD UR4, UR4, UR6, URZ ;  /* 0x00000006040472a4 */ /* 0x000fe2000f8e023f */
[----:B------:R-:W-:Y:S01]  /*6b20*/  IMAD.U32 R6, RZ, RZ, UR22 ;  /* 0x00000016ff067e24 */ /* 0x000fe2000f8e00ff */
[----:B------:R-:W-:Y:S01]  /*6b30*/  USHF.L.U32 UR6, UR6, 0x6, URZ ;  /* 0x0000000606067899 */ /* 0x000fe2000800063f */
[----:B---3--:R-:W3:Y:S01]  /*6b40*/  LDL R60, [R1+0x40] ;  /* 0x00004000013c7983 */ /* 0x008ee20000100800 */
[----:B------:R-:W-:Y:S01]  /*6b50*/  UIMAD UR4, UR20, UR7, UR4 ;  /* 0x00000007140472a4 */ /* 0x000fe2000f8e0204 */
[----:B------:R-:W-:Y:S01]  /*6b60*/  IMAD.U32 R7, RZ, RZ, UR23 ;  /* 0x00000017ff077e24 */ /* 0x000fe2000f8e00ff */
[----:B------:R-:W-:Y:S01]  /*6b70*/  USHF.L.U32 UR20, UR20, 0x7, URZ ;  /* 0x0000000714147899 */ /* 0x000fe2000800063f */
[----:B------:R-:W3:Y:S01]  /*6b80*/  LDL R57, [R1+0x24] ;  /* 0x0000240001397983 */ /* 0x000ee20000100800 */
[----:B------:R-:W-:Y:S03]  /*6b90*/  UIADD3 UR4, UR23, UR4, URZ ;  /* 0x0000000417047290 */ /* 0x000fe6000fffe03f */
[----:B------:R-:W3:Y:S01]  /*6ba0*/  LDL R56, [R1+0x4c] ;  /* 0x00004c0001387983 */ /* 0x000ee20000100800 */
[----:B------:R-:W-:Y:S02]  /*6bb0*/  IMAD.U32 R12, RZ, RZ, UR20 ;  /* 0x00000014ff0c7e24 */ /* 0x000fe4000f8e00ff */
[----:B------:R-:W-:Y:S01]  /*6bc0*/  IMAD.U32 R5, RZ, RZ, UR4 ;  /* 0x00000004ff057e24 */ /* 0x000fe2000f8e00ff */
[----:B------:R-:W3:Y:S02]  /*6bd0*/  LDL.64 R176, [R1+0x18] ;  /* 0x0000180001b07983 */ /* 0x000ee40000100a00 */
[----:B--2---:R-:W-:Y:S02]  /*6be0*/  IADD3 R9, -R175, UR12, -R12 ;  /* 0x0000000caf097c10 */ /* 0x004fe4000fffe90c */
[C---:B----4-:R-:W-:Y:S02]  /*6bf0*/  LEA R4, P0, R6.reuse, R156, 0x7 ;  /* 0x0000009c06047211 */ /* 0x050fe400078038ff */
[C---:B------:R-:W-:Y:S02]  /*6c00*/  ISETP.LT.OR P2, PT, R9.reuse, 0x1, P5 ;  /* 0x000000010900780c */ /* 0x040fe40002f41670 */
[----:B-----5:R-:W-:Y:S02]  /*6c10*/  LEA.HI.X R5, R6, R67, R5, 0x7, P0 ;  /* 0x0000004306057211 */ /* 0x020fe400000f3c05 */
[----:B------:R-:W-:Y:S02]  /*6c20*/  LEA R6, P1, R4, c[0x0][0x1f0], 0x1 ;  /* 0x00007c0004067a11 */ /* 0x000fe400078208ff */
[----:B---3--:R-:W-:Y:S02]  /*6c30*/  IADD3 R11, P0, R60, UR20, RZ ;  /* 0x000000143c0b7c10 */ /* 0x008fe4000ff1e0ff */
[----:B------:R-:W-:Y:S02]  /*6c40*/  LEA.HI.X R7, R4, c[0x0][0x1f4], R5, 0x1, P1 ;  /* 0x00007d0004077a11 */ /* 0x000fe400008f0c05 */
[----:B------:R-:W-:Y:S02]  /*6c50*/  LEA.HI.X.SX32 R12, R12, R57, 0x1, P0 ;  /* 0x000000390c0c7211 */ /* 0x000fe400000f0eff */
[----:B------:R-:W-:Y:S02]  /*6c60*/  ISETP.LT.OR P0, PT, R9, 0x21, P5 ;  /* 0x000000210900780c */ /* 0x000fe40002f01670 */
[----:B------:R-:W-:Y:S01]  /*6c70*/  IADD3 R4, P1, R6, UR6, RZ ;  /* 0x0000000606047c10 */ /* 0x000fe2000ff3e0ff */
[----:B------:R-:W-:Y:S03]  /*6c80*/  IMAD R8, R8, 0x4000, R56 ;  /* 0x0000400008087824 */ /* 0x000fe600078e0238 */
[----:B------:R-:W-:Y:S02]  /*6c90*/  IADD3.X R5, R7, UR17, RZ, P1, !PT ;  /* 0x0000001107057c10 */ /* 0x000fe40008ffe4ff */
[----:B------:R-:W-:Y:S01]  /*6ca0*/  @!PT LDS RZ, [RZ] ;  /* 0x00000000fffff984 */ /* 0x000fe20000000800 */
[----:B------:R-:W-:Y:S01]  /*6cb0*/  @!PT LDS RZ, [RZ] ;  /* 0x00000000fffff984 */ /* 0x000fe20000000800 */
[----:B------:R-:W-:Y:S01]  /*6cc0*/  @!PT LDS RZ, [RZ] ;  /* 0x00000000fffff984 */ /* 0x000fe20000000800 */
[----:B------:R2:W-:Y:S01]  /*6cd0*/  LDGSTS.E.BYPASS.LTC128B.128 [R8], [R6.64], !P2 ;  /* 0x0000000006087fae */ /* 0x0005e2000d101d4e */
[----:B------:R-:W-:Y:S02]  /*6ce0*/  LEA R10, P1, R11, c[0x0][0x280], 0x2 ;  /* 0x0000a0000b0a7a11 */ /* 0x000fe400078210ff */
[----:B------:R-:W-:Y:S02]  /*6cf0*/  ISETP.LT.OR P2, PT, R9, 0x41, P5 ;  /* 0x000000410900780c */ /* 0x000fe40002f41670 */
[----:B------:R3:W-:Y:S01]  /*6d00*/  LDGSTS.E.BYPASS.LTC128B.128 [R8+0x1000], [R4.64], !P0 ;  /* 0x0100000004087fae */ /* 0x0007e2000c101d4e */
[----:B------:R-:W-:Y:S02]  /*6d10*/  LEA.HI.X R11, R11, c[0x0][0x284], R12, 0x2, P1 ;  /* 0x0000a1000b0b7a11 */ /* 0x000fe400008f140c */
[----:B------:R-:W-:Y:S01]  /*6d20*/  ISETP.LT.OR P1, PT, R9, 0x61, P5 ;  /* 0x000000610900780c */ /* 0x000fe20002f21670 */
[----:B------:R-:W-:Y:S04]  /*6d30*/  IMAD.U32 R9, RZ, RZ, UR19 ;  /* 0x00000013ff097e24 */ /* 0x000fe8000f8e00ff */
[----:B------:R-:W-:Y:S04]  /*6d40*/  @!P3 IMAD R9, R9, 0x80, R176 ;  /* 0x000000800909b824 */ /* 0x000fe800078e02b0 */
[----:B------:R-:W-:Y:S01]  /*6d50*/  @!P3 IMAD.SHL.U32 R9, R9, 0x4, RZ ;  /* 0x000000040909b824 */ /* 0x000fe200078e00ff */
[----:B---3--:R-:W-:Y:S04]  /*6d60*/  IADD3 R4, P0, R4, UR6, RZ ;  /* 0x0000000604047c10 */ /* 0x008fe8000ff1e0ff */
[----:B------:R-:W-:Y:S02]  /*6d70*/  IADD3.X R5, R5, UR17, RZ, P0, !PT ;  /* 0x0000001105057c10 */ /* 0x000fe400087fe4ff */
[----:B--2---:R-:W-:Y:S03]  /*6d80*/  IADD3 R6, P0, R4, UR6, RZ ;  /* 0x0000000604067c10 */ /* 0x004fe6000ff1e0ff */
[----:B------:R2:W-:Y:S01]  /*6d90*/  LDGSTS.E.BYPASS.LTC128B.128 [R8+0x2000], [R4.64], !P2 ;  /* 0x0200000004087fae */ /* 0x0005e2000d101d4e */
[----:B------:R-:W-:Y:S05]  /*6da0*/  IADD3.X R7, R5, UR17, RZ, P0, !PT ;  /* 0x0000001105077c10 */ /* 0x000fea00087fe4ff */
[----:B------:R2:W-:Y:S04]  /*6db0*/  LDGSTS.E.BYPASS.LTC128B.128 [R8+0x3000], [R6.64], !P1 ;  /* 0x0300000006087fae */ /* 0x0005e8000c901d4e */
[----:B------:R2:W-:Y:S02]  /*6dc0*/  @!P3 LDGSTS.E.BYPASS.LTC128B.128 [R9+0x18480], [R10.64] ;  /* 0x184800000a09bfae */ /* 0x0005e4000b901d4e */
.L_x_1307:
        /* <DEDUP_REMOVED lines=280> */
.L_x_1287:
        /* <DEDUP_REMOVED lines=20> */
[----:B------:R-:W-:Y:S02]  /*8090*/  LEA.HI R3, R21, R22, RZ, 0x5 ;  /* 0x0000001615037211 */ /* 0x000fe400078f28ff */
[----:B------:R-:W-:-:S02]  /*80a0*/  SHF.R.S32.HI R7, RZ, 0x2, R5 ;  /* 0x00000002ff077819 */ /* 0x000fc40000011405 */
[----:B-1----:R-:W-:Y:S02]  /*80b0*/  SHF.R.S32.HI R0, RZ, 0x1f, R5 ;  /* 0x0000001fff007819 */ /* 0x002fe40000011405 */
        /* <DEDUP_REMOVED lines=37> */
[----:B------:R-:W-:Y:S02]  /*8310*/  F2FP.PACK_AB R12, R12, R116 ;  /* 0x000000740c0c723e */ /* 0x000fe400000000ff */
[----:B------:R-:W-:Y:S02]  /*8320*/  F2FP.PACK_AB R11, R11, R118 ;  /* 0x000000760b0b723e */ /* 0x000fe400000000ff */
[----:B------:R-:W-:Y:S02]  /*8330*/  F2FP.PACK_AB R6, R129, R128 ;  /* 0x000000808106723e */ /* 0x000fe400000000ff */
[----:B------:R-:W-:-:S02]  /*8340*/  F2FP.PACK_AB R5, R131, R130 ;  /* 0x000000828305723e */ /* 0x000fc400000000ff */
[----:B------:R-:W-:Y:S01]  /*8350*/  F2FP.PACK_AB R10, R10, R120 ;  /* 0x000000780a0a723e */ /* 0x000fe200000000ff */
[----:B------:R-:W-:Y:S01]  /*8360*/  STS [R0+0x4080], R68 ;  /* 0x0040804400007388 */ /* 0x000fe20000000800 */
[----:B-----5:R-:W-:Y:S02]  /*8370*/  F2FP.PACK_AB R9, R123, R122 ;  /* 0x0000007a7b09723e */ /* 0x020fe400000000ff */
        /* <DEDUP_REMOVED lines=52> */
.L_x_1310:
[----:B-1----:R-:W-:Y:S01]  /*86c0*/  LEA.HI R2, R21, R22, RZ, 0x3 ;  /* 0x0000001615027211 */ /* 0x002fe200078f18ff */
[----:B------:R-:W-:Y:S01]  /*86d0*/  BSSY B0, `(.L_x_1311) ;  /* 0x0000035000007945 */ /* 0x000fe20003800000 */
[----:B-----5:R-:W-:-:S02]  /*86e0*/  IADD3 R9, R8, -UR13, RZ ;  /* 0x8000000d08097c10 */ /* 0x020fc4000fffe0ff */
[----:B------:R-:W-:Y:S02]  /*86f0*/  LOP3.LUT R0, R2, 0x1ffffff8, RZ, 0xc0, !PT ;  /* 0x1ffffff802007812 */ /* 0x000fe400078ec0ff */
[----:B------:R-:W-:Y:S02]  /*8700*/  SHF.R.S32.HI R14, RZ, 0x3, R2 ;  /* 0x00000003ff0e7819 */ /* 0x000fe40000011402 */
[----:B------:R-:W-:Y:S01]  /*8710*/  IMNMX R15, R9, 0x80, PT ;  /* 0x00000080090f7817 */ /* 0x000fe20003800200 */
[----:B------:R-:W-:Y:S01]  /*8720*/  IMAD.IADD R0, R22, 0x1, -R0 ;  /* 0x0000000116007824 */ /* 0x000fe200078e0a00 */
[----:B------:R-:W-:Y:S01]  /*8730*/  SHF.R.S32.HI R5, RZ, 0x1f, R52 ;  /* 0x0000001fff057819 */ /* 0x000fe20000011434 */
[C---:B------:R-:W-:Y:S01]  /*8740*/  IMAD.SHL.U32 R2, R14.reuse, 0x40, RZ ;  /* 0x000000400e027824 */ /* 0x040fe200078e00ff */
[----:B------:R-:W-:Y:S01]  /*8750*/  IADD3 R4, P0, R14, R6, RZ ;  /* 0x000000060e047210 */ /* 0x000fe20007f1e0ff */
[----:B------:R-:W-:Y:S01]  /*8760*/  IMAD.SHL.U32 R12, R0, 0x8, RZ ;  /* 0x00000008000c7824 */ /* 0x000fe200078e00ff */
[----:B------:R-:W-:-:S02]  /*8770*/  ISETP.GE.AND P3, PT, R14, R15, PT ;  /* 0x0000000f0e00720c */ /* 0x000fc40003f66270 */
[----:B------:R-:W-:Y:S02]  /*8780*/  LOP3.LUT R0, R2, 0x1c0, RZ, 0xc0, !PT ;  /* 0x000001c002007812 */ /* 0x000fe400078ec0ff */
[----:B------:R-:W-:Y:S02]  /*8790*/  LEA.HI R2, R21, R22, RZ, 0x6 ;  /* 0x0000001615027211 */ /* 0x000fe400078f30ff */
[----:B------:R-:W-:Y:S01]  /*87a0*/  LOP3.LUT R3, R0, 0x38, R12, 0xf8, !PT ;  /* 0x0000003800037812 */ /* 0x000fe200078ef80c */
[----:B------:R-:W1:Y:S01]  /*87b0*/  S2R R22, SR_CTAID.Y ;  /* 0x0000000000167919 */ /* 0x000e620000002600 */
[----:B------:R-:W-:Y:S01]  /*87c0*/  SHF.R.U32.HI R0, RZ, 0x3, R0 ;  /* 0x00000003ff007819 */ /* 0x000fe20000011600 */
[----:B------:R-:W-:Y:S01]  /*87d0*/  IMAD.SHL.U32 R2, R2, 0x8, RZ ;  /* 0x0000000802027824 */ /* 0x000fe200078e00ff */
[----:B------:R-:W-:Y:S02]  /*87e0*/  SHF.R.S32.HI R13, RZ, 0x1f, R12 ;  /* 0x0000001fff0d7819 */ /* 0x000fe4000001140c */
[----:B------:R-:W-:-:S02]  /*87f0*/  LOP3.LUT R0, R3, R0, RZ, 0x3c, !PT ;  /* 0x0000000003007212 */ /* 0x000fc400078e3cff */
[----:B------:R-:W-:Y:S02]  /*8800*/  SEL R21, R5, RZ, !P1 ;  /* 0x000000ff05157207 */ /* 0x000fe40004800000 */
[----:B------:R-:W-:Y:S02]  /*8810*/  LOP3.LUT R0, R0, 0x7ffffe00, R2, 0xf8, !PT ;  /* 0x7ffffe0000007812 */ /* 0x000fe400078ef802 */
[----:B------:R-:W-:Y:S01]  /*8820*/  LEA.HI.X.SX32 R5, R14, R7, 0x1, P0 ;  /* 0x000000070e057211 */ /* 0x000fe200000f0eff */
[----:B------:R-:W-:Y:S01]  /*8830*/  IMAD R6, R21, c[0x0][0x340], RZ ;  /* 0x0000d00015067a24 */ /* 0x000fe200078e02ff */
[----:B------:R-:W-:Y:S01]  /*8840*/  ISETP.GE.OR P0, PT, R12, c[0x0][0x324], P3 ;  /* 0x0000c9000c007a0c */ /* 0x000fe20001f06670 */
[----:B------:R-:W-:Y:S01]  /*8850*/  IMAD.SHL.U32 R0, R0, 0x2, RZ ;  /* 0x0000000200007824 */ /* 0x000fe200078e00ff */
[----:B------:R-:W-:Y:S01]  /*8860*/  SEL R20, R52, RZ, !P1 ;  /* 0x000000ff34147207 */ /* 0x000fe20004800000 */
[----:B------:R-:W-:-:S03]  /*8870*/  IMAD.U32 R7, RZ, RZ, UR8 ;  /* 0x00000008ff077e24 */ /* 0x000fc6000f8e00ff */
[----:B------:R2:W3:Y:S01]  /*8880*/  LDS.128 R24, [R0+0x5080] ;  /* 0x0050800000187984 */ /* 0x0004e20000000c00 */
[----:B------:R-:W-:-:S03]  /*8890*/  IMAD R6, R20, c[0x0][0x344], R6 ;  /* 0x0000d10014067a24 */ /* 0x000fc600078e0206 */
[----:B------:R2:W4:Y:S01]  /*88a0*/  LDS.128 R28, [R0+0x6080] ;  /* 0x00608000001c7984 */ /* 0x0005220000000c00 */
[----:B-1----:R-:W-:-:S03]  /*88b0*/  SHF.R.S32.HI R23, RZ, 0x1f, R22 ;  /* 0x0000001fff177819 */ /* 0x002fc60000011416 */
[----:B------:R2:W1:Y:S02]  /*88c0*/  LDS.128 R32, [R0+0x7080] ;  /* 0x0070800000207984 */ /* 0x0004640000000c00 */
        /* <DEDUP_REMOVED lines=12> */
[----:B------:R5:W2:Y:S01]  /*8990*/  LDS.128 R16, [R0+0x4080] ;  /* 0x0040800000107984 */ /* 0x000aa20000000c00 */
[----:B------:R-:W-:-:S05]  /*89a0*/  MOV R8, R10 ;  /* 0x0000000a00087202 */ /* 0x000fca0000000f00 */
[----:B------:R-:W-:-:S05]  /*89b0*/  IMAD.WIDE.U32 R4, R2, c[0x0][0x330], R8 ;  /* 0x0000cc0002047a25 */ /* 0x000fca00078e0008 */
[----:B------:R-:W-:Y:S01]  /*89c0*/  LEA R6, P0, R4, c[0x0][0x318], 0x1 ;  /* 0x0000c60004067a11 */ /* 0x000fe200078008ff */
[----:B--2--5:R-:W-:-:S04]  /*89d0*/  IMAD R0, R3, c[0x0][0x330], RZ ;  /* 0x0000cc0003007a24 */ /* 0x024fc800078e02ff */
[----:B------:R-:W-:-:S05]  /*89e0*/  IMAD R0, R2, c[0x0][0x334], R0 ;  /* 0x0000cd0002007a24 */ /* 0x000fca00078e0200 */
[----:B------:R-:W-:-:S04]  /*89f0*/  IADD3 R0, R5, R0, RZ ;  /* 0x0000000005007210 */ /* 0x000fc80007ffe0ff */
[----:B------:R-:W-:-:S05]  /*8a00*/  LEA.HI.X R7, R4, c[0x0][0x31c], R0, 0x1, P0 ;  /* 0x0000c70004077a11 */ /* 0x000fca00000f0c00 */
[----:B------:R2:W-:Y:S02]  /*8a10*/  STG.E.128 [R6.64], R16 ;  /* 0x0000001006007986 */ /* 0x0005e4000c101d0e */
.L_x_1312:
[----:B------:R-:W-:Y:S05]  /*8a20*/  BSYNC B0 ;  /* 0x0000000000007941 */ /* 0x000fea0003800000 */
.L_x_1311:
[----:B--2---:R-:W-:Y:S01]  /*8a30*/  IADD3 R0, R14, 0x20, RZ ;  /* 0x000000200e007810 */ /* 0x004fe20007ffe0ff */
        /* <DEDUP_REMOVED lines=15> */
.L_x_1314:
[----:B------:R-:W-:Y:S05]  /*8b30*/  BSYNC B0 ;  /* 0x0000000000007941 */ /* 0x000fea0003800000 */
.L_x_1313:
        /* <DEDUP_REMOVED lines=8> */
[----:B--2---:R-:W-:Y:S02]  /*8bc0*/  IMAD R6, R4, c[0x0][0x330], RZ ;  /* 0x0000cc0004067a24 */ /* 0x004fe400078e02ff */
[----:B------:R-:W-:-:S04]  /*8bd0*/  IMAD.MOV.U32 R4, RZ, RZ, R10 ;  /* 0x000000ffff047224 */ /* 0x000fc800078e000a */
[----:B------:R-:W-:-:S04]  /*8be0*/  IMAD.WIDE.U32 R4, R0, c[0x0][0x330], R4 ;  /* 0x0000cc0000047a25 */ /* 0x000fc800078e0004 */
[----:B------:R-:W-:Y:S01]  /*8bf0*/  IMAD R0, R0, c[0x0][0x334], R6 ;  /* 0x0000cd0000007a24 */ /* 0x000fe200078e0206 */
[----:B------:R-:W-:-:S04]  /*8c00*/  LEA R6, P0, R4, c[0x0][0x318], 0x1 ;  /* 0x0000c60004067a11 */ /* 0x000fc800078008ff */
[----:B------:R-:W-:-:S04]  /*8c10*/  IADD3 R0, R5, R0, RZ ;  /* 0x0000000005007210 */ /* 0x000fc80007ffe0ff */
[----:B------:R-:W-:-:S05]  /*8c20*/  LEA.HI.X R7, R4, c[0x0][0x31c], R0, 0x1, P0 ;  /* 0x0000c70004077a11 */ /* 0x000fca00000f0c00 */
[----:B----4-:R2:W-:Y:S02]  /*8c30*/  STG.E.128 [R6.64], R28 ;  /* 0x0000001c06007986 */ /* 0x0105e4000c101d0e */
.L_x_1316:
[----:B------:R-:W-:Y:S05]  /*8c40*/  BSYNC B0 ;  /* 0x0000000000007941 */ /* 0x000fea0003800000 */
.L_x_1315:
        /* <DEDUP_REMOVED lines=10> */
[----:B--2---:R-:W-:-:S04]  /*8cf0*/  IMAD.WIDE.U32 R6, R0, c[0x0][0x330], R4 ;  /* 0x0000cc0000067a25 */ /* 0x004fc800078e0004 */
[----:B------:R-:W-:Y:S01]  /*8d00*/  IMAD R0, R0, c[0x0][0x334], R8 ;  /* 0x0000cd0000007a24 */ /* 0x000fe200078e0208 */
[----:B------:R-:W-:-:S04]  /*8d10*/  LEA R4, P4, R6, c[0x0][0x318], 0x1 ;  /* 0x0000c60006047a11 */ /* 0x000fc800078808ff */
[----:B------:R-:W-:-:S04]  /*8d20*/  IADD3 R0, R7, R0, RZ ;  /* 0x0000000007007210 */ /* 0x000fc80007ffe0ff */
[----:B------:R-:W-:-:S05]  /*8d30*/  LEA.HI.X R5, R6, c[0x0][0x31c], R0, 0x1, P4 ;  /* 0x0000c70006057a11 */ /* 0x000fca00020f0c00 */
[----:B-1----:R1:W-:Y:S02]  /*8d40*/  STG.E.128 [R4.64], R32 ;  /* 0x0000002004007986 */ /* 0x0023e4000c101d0e */
.L_x_1318:
[----:B------:R-:W-:Y:S05]  /*8d50*/  BSYNC B0 ;  /* 0x0000000000007941 */ /* 0x000fea0003800000 */
.L_x_1317:
[----:B------:R-:W-:Y:S01]  /*8d60*/  IMAD R0, R23, c[0x0][0x308], RZ ;  /* 0x0000c20017007a24 */ /* 0x000fe200078e02ff */
[----:B------:R-:W-:Y:S01]  /*8d70*/  ISETP.GE.OR P3, PT, R12, c[0x0][0x2f4], P3 ;  /* 0x0000bd000c007a0c */ /* 0x000fe20001f66670 */
[C---:B--2---:R-:W-:Y:S01]  /*8d80*/  IMAD.WIDE.U32 R6, R22.reuse, c[0x0][0x308], R12 ;  /* 0x0000c20016067a25 */ /* 0x044fe200078e000c */
[----:B------:R-:W-:Y:S03]  /*8d90*/  BSSY B0, `(.L_x_1319) ;  /* 0x0000010000007945 */ /* 0x000fe60003800000 */
[----:B------:R-:W-:Y:S02]  /*8da0*/  IMAD R0, R22, c[0x0][0x30c], R0 ;  /* 0x0000c30016007a24 */ /* 0x000fe400078e0200 */
[----:B-1----:R-:W-:-:S03]  /*8db0*/  IMAD R4, R21, c[0x0][0x310], RZ ;  /* 0x0000c40015047a24 */ /* 0x002fc600078e02ff */
        /* <DEDUP_REMOVED lines=13> */
.L_x_1320:
[----:B------:R-:W-:Y:S05]  /*8e90*/  BSYNC B0 ;  /* 0x0000000000007941 */ /* 0x000fea0003800000 */
.L_x_1319:
        /* <DEDUP_REMOVED lines=14> */
.L_x_1322:
[----:B------:R-:W-:Y:S05]  /*8f80*/  BSYNC B0 ;  /* 0x0000000000007941 */ /* 0x000fea0003800000 */
.L_x_1321:
        /* <DEDUP_REMOVED lines=14> */
.L_x_1324:
[----:B------:R-:W-:Y:S05]  /*9070*/  BSYNC B0 ;  /* 0x0000000000007941 */ /* 0x000fea0003800000 */
.L_x_1323:
        /* <DEDUP_REMOVED lines=14> */
.L_x_1309:
[----:B-----5:R-:W2:Y:S01]  /*9160*/  LDL R9, [R1+0x64] ;  /* 0x0000640001097983 */ /* 0x020ea20000100800 */
[----:B------:R-:W-:Y:S01]  /*9170*/  ISETP.NE.U32.AND P1, PT, RZ, c[0x0][0x358], PT ;  /* 0x0000d600ff007a0c */ /* 0x000fe20003f25070 */
[----:B------:R-:W-:Y:S01]  /*9180*/  IMAD.MOV.U32 R2, RZ, RZ, 0x4 ;  /* 0x00000004ff027424 */ /* 0x000fe200078e00ff */
[----:B------:R-:W-:Y:S02]  /*9190*/  ISETP.NE.U32.AND P0, PT, RZ, c[0x0][0x360], PT ;  /* 0x0000d800ff007a0c */ /* 0x000fe40003f05070 */
[----:B------:R-:W-:Y:S02]  /*91a0*/  ISETP.NE.AND.EX P1, PT, RZ, c[0x0][0x35c], PT, P1 ;  /* 0x0000d700ff007a0c */ /* 0x000fe40003f25310 */
[----:B------:R-:W-:Y:S01]  /*91b0*/  ISETP.NE.AND.EX P0, PT, RZ, c[0x0][0x364], PT, P0 ;  /* 0x0000d900ff007a0c */ /* 0x000fe20003f05300 */
[----:B--2---:R-:W-:-:S10]  /*91c0*/  IMAD.WIDE R4, R9, R2, c[0x0][0x358] ;  /* 0x0000d60009047625 */ /* 0x004fd400078e0202 */
[----:B-1----:R-:W2:Y:S01]  /*91d0*/  @P1 LDG.E R0, [R4.64] ;  /* 0x0000000e04001981 */ /* 0x002ea2000c1e1900 */
        /* <DEDUP_REMOVED lines=10> */
[----:B--2--5:R-:W-:-:S03]  /*9280*/  IADD3 R8, -R0, R4, RZ ;  /* 0x0000000400087210 */ /* 0x024fc60007ffe1ff */
.L_x_1325:
[----:B------:R-:W1:Y:S01]  /*9290*/  S2R R4, SR_TID.X ;  /* 0x0000000000047919 */ /* 0x000e620000002100 */
[----:B-----5:R-:W-:Y:S01]  /*92a0*/  IADD3 R15, R8, -UR13, RZ ;  /* 0x8000000d080f7c10 */ /* 0x020fe2000fffe0ff */
[----:B------:R-:W-:Y:S01]  /*92b0*/  BSSY B0, `(.L_x_1326) ;  /* 0x0000024000007945 */ /* 0x000fe20003800000 */
[----:B------:R-:W-:Y:S01]  /*92c0*/  SEL R16, R9, RZ, !P1 ;  /* 0x000000ff09107207 */ /* 0x000fe20004800000 */
[----:B------:R-:W2:Y:S01]  /*92d0*/  S2R R18, SR_CTAID.Y ;  /* 0x0000000000127919 */ /* 0x000ea20000002600 */
[----:B-1----:R-:W-:-:S04]  /*92e0*/  SHF.R.S32.HI R0, RZ, 0x1f, R4 ;  /* 0x0000001fff007819 */ /* 0x002fc80000011404 */
[----:B------:R-:W-:Y:S02]  /*92f0*/  LEA.HI R0, R0, R4, RZ, 0x3 ;  /* 0x0000000400007211 */ /* 0x000fe400078f18ff */
[----:B--2---:R-:W-:Y:S02]  /*9300*/  SHF.R.S32.HI R19, RZ, 0x1f, R18 ;  /* 0x0000001fff137819 */ /* 0x004fe40000011412 */
[----:B------:R-:W-:Y:S02]  /*9310*/  LOP3.LUT R10, R0, 0x1ffffff8, RZ, 0xc0, !PT ;  /* 0x1ffffff8000a7812 */ /* 0x000fe400078ec0ff */
[----:B------:R-:W-:Y:S01]  /*9320*/  SHF.R.S32.HI R14, RZ, 0x3, R0 ;  /* 0x00000003ff0e7819 */ /* 0x000fe20000011400 */
[----:B------:R-:W-:Y:S02]  /*9330*/  IMAD R5, R19, c[0x0][0x308], RZ ;  /* 0x0000c20013057a24 */ /* 0x000fe400078e02ff */
[----:B------:R-:W-:Y:S01]  /*9340*/  IMAD.IADD R10, R4, 0x1, -R10 ;  /* 0x00000001040a7824 */ /* 0x000fe200078e0a0a */
[----:B------:R-:W-:Y:S01]  /*9350*/  IADD3 R2, P0, R14, R2, RZ ;  /* 0x000000020e027210 */ /* 0x000fe20007f1e0ff */
[----:B------:R-:W-:Y:S01]  /*9360*/  IMAD R0, R18, c[0x0][0x30c], R5 ;  /* 0x0000c30012007a24 */ /* 0x000fe200078e0205 */
[----:B------:R-:W-:Y:S01]  /*9370*/  ISETP.GE.AND P3, PT, R14, R15, PT ;  /* 0x0000000f0e00720c */ /* 0x000fe20003f66270 */
[----:B------:R-:W-:Y:S01]  /*9380*/  IMAD.SHL.U32 R10, R10, 0x8, RZ ;  /* 0x000000080a0a7824 */ /* 0x000fe200078e00ff */
[----:B------:R-:W-:-:S02]  /*9390*/  SHF.R.S32.HI R4, RZ, 0x1f, R9 ;  /* 0x0000001fff047819 */ /* 0x000fc40000011409 */
[----:B------:R-:W-:Y:S02]  /*93a0*/  LEA.HI.X.SX32 R3, R14, R3, 0x1, P0 ;  /* 0x000000030e037211 */ /* 0x000fe400000f0eff */
[--C-:B------:R-:W-:Y:S02]  /*93b0*/  SHF.R.S32.HI R11, RZ, 0x1f, R10.reuse ;  /* 0x0000001fff0b7819 */ /* 0x100fe4000001140a */
[----:B------:R-:W-:Y:S02]  /*93c0*/  ISETP.GE.OR P0, PT, R10, c[0x0][0x2f4], P3 ;  /* 0x0000bd000a007a0c */ /* 0x000fe40001f06670 */
[----:B------:R-:W-:Y:S01]  /*93d0*/  SEL R17, R4, RZ, !P1 ;  /* 0x000000ff04117207 */ /* 0x000fe20004800000 */
[----:B------:R-:W-:-:S04]  /*93e0*/  IMAD.WIDE.U32 R6, R18, c[0x0][0x308], R10 ;  /* 0x0000c20012067a25 */ /* 0x000fc800078e000a */
[----:B------:R-:W-:Y:S02]  /*93f0*/  IMAD.IADD R7, R7, 0x1, R0 ;  /* 0x0000000107077824 */ /* 0x000fe400078e0200 */
[----:B------:R-:W-:Y:S02]  /*9400*/  IMAD R0, R17, c[0x0][0x310], RZ ;  /* 0x0000c40011007a24 */ /* 0x000fe400078e02ff */
[----:B------:R-:W-:Y:S02]  /*9410*/  IMAD.U32 R4, RZ, RZ, UR8 ;  /* 0x00000008ff047e24 */ /* 0x000fe4000f8e00ff */
[C---:B------:R-:W-:Y:S02]  /*9420*/  IMAD R0, R16.reuse, c[0x0][0x314], R0 ;  /* 0x0000c50010007a24 */ /* 0x040fe400078e0200 */
[----:B------:R-:W-:-:S04]  /*9430*/  IMAD.WIDE.U32 R6, R16, c[0x0][0x310], R6 ;  /* 0x0000c40010067a25 */ /* 0x000fc800078e0006 */
[----:B------:R-:W-:-:S04]  /*9440*/  IMAD.WIDE R2, R4, 0x80, R2 ;  /* 0x0000008004027825 */ /* 0x000fc800078e0202 */
        /* <DEDUP_REMOVED lines=10> */
.L_x_1327:
[----:B------:R-:W-:Y:S05]  /*94f0*/  BSYNC B0 ;  /* 0x0000000000007941 */ /* 0x000fea0003800000 */
.L_x_1326:
        /* <DEDUP_REMOVED lines=16> */
.L_x_1329:
[----:B------:R-:W-:Y:S05]  /*9600*/  BSYNC B0 ;  /* 0x0000000000007941 */ /* 0x000fea0003800000 */
.L_x_1328:
        /* <DEDUP_REMOVED lines=16> */
.L_x_1331:
[----:B------:R-:W-:Y:S05]  /*9710*/  BSYNC B0 ;  /* 0x0000000000007941 */ /* 0x000fea0003800000 */
.L_x_1330:
        /* <DEDUP_REMOVED lines=15> */
.L_x_1333:
[----:B------:R-:W-:Y:S05]  /*9810*/  BSYNC B0 ;  /* 0x0000000000007941 */ /* 0x000fea0003800000 */
.L_x_1332:
        /* <DEDUP_REMOVED lines=19> */
.L_x_1335:
[----:B------:R-:W-:Y:S05]  /*9950*/  BSYNC B0 ;  /* 0x0000000000007941 */ /* 0x000fea0003800000 */
.L_x_1334:
        /* <DEDUP_REMOVED lines=14> */
.L_x_1337:
[----:B------:R-:W-:Y:S05]  /*9a40*/  BSYNC B0 ;  /* 0x0000000000007941 */ /* 0x000fea0003800000 */
.L_x_1336:
        /* <DEDUP_REMOVED lines=14> */
.L_x_1339:
[----:B------:R-:W-:Y:S05]  /*9b30*/  BSYNC B0 ;  /* 0x0000000000007941 */ /* 0x000fea0003800000 */
.L_x_1338:
        /* <DEDUP_REMOVED lines=13> */
.L_x_1340:
        /* <DEDUP_REMOVED lines=15> */
.L_x_1840:


//--------------------- .text._ZN7cutlass13device_kernelIN5flash19enable_sm80_to_sm89INS1_16FlashAttnBwdSm80INS1_25CollectiveMainloopBwdSm80ILi2ELi2EN4cute5tupleIJNS5_1CILi128EEES8_NS7_ILi64EEEEEENS_6half_tEfNS_4arch4Sm80ELb0ELb1ELb0ELb1ELb1ELb0ELb0ELb0ELi2ELi4ELi4ELi4ELb0EEENS1_21CollectiveEpilogueBwdISA_SB_SD_Li256ELb1ELb0ELi2EEENS1_19SingleTileSchedulerILb1ELb0ELb0ELi128EEEEEEEEEvNT_6ParamsE --------------------------
	.section	.text._ZN7cutlass13device_kernelIN5flash19enable_sm80_to_sm89INS1_16FlashAttnBwdSm80INS1_25CollectiveMainloopBwdSm80ILi2ELi2EN4cute5tupleIJNS5_1CILi128EEES8_NS7_ILi64EEEEEENS_6half_tEfNS_4arch4Sm80ELb0ELb1ELb0ELb1ELb1ELb0ELb0ELb0ELi2ELi4ELi4ELi4ELb0EEENS1_21CollectiveEpilogueBwdISA_SB_SD_Li256ELb1ELb0ELi2EEENS1_19SingleTileSchedulerILb1ELb0ELb0ELi128EEEEEEEEEvNT_6ParamsE,"ax",@progbits
	.sectioninfo	@"SHI_REGISTERS=255"
	.align	128
.text._ZN7cutlass13device_kernelIN5flash19enable_sm80_to_sm89INS1_16FlashAttnBwdSm80INS1_25CollectiveMainloopBwdSm80ILi2ELi2EN4cute5tupleIJNS5_1CILi128EEES8_NS7_ILi64EEEEEENS_6half_tEfNS_4arch4Sm80ELb0ELb1ELb0ELb1ELb1ELb0ELb0ELb0ELi2ELi4ELi4ELi4ELb0EEENS1_21CollectiveEpilogueBwdISA_SB_SD_Li256ELb1ELb0ELi2EEENS1_19SingleTileSchedulerILb1ELb0ELb0ELi128EEEEEEEEEvNT_6ParamsE:
        .type           _ZN7cutlass13device_kernelIN5flash19enable_sm80_to_sm89INS1_16FlashAttnBwdSm80INS1_25CollectiveMainloopBwdSm80ILi2ELi2EN4cute5tupleIJNS5_1CILi128EEES8_NS7_ILi64EEEEEENS_6half_tEfNS_4arch4Sm80ELb0ELb1ELb0ELb1ELb1ELb0ELb0ELb0ELi2ELi4ELi4ELi4ELb0EEENS1_21CollectiveEpilogueBwdISA_SB_SD_Li256ELb1ELb0ELi2EEENS1_19SingleTileSchedulerILb1ELb0ELb0ELi128EEEEEEEEEvNT_6ParamsE,@function
        .size           _ZN7cutlass13device_kernelIN5flash19enable_sm80_to_sm89INS1_16FlashAttnBwdSm80INS1_25CollectiveMainloopBwdSm80ILi2ELi2EN4cute5tupleIJNS5_1CILi128EEES8_NS7_ILi64EEEEEENS_6half_tEfNS_4arch4Sm80ELb0ELb1ELb0ELb1ELb1ELb0ELb0ELb0ELi2ELi4ELi4ELi4ELb0EEENS1_21CollectiveEpilogueBwdISA_SB_SD_Li256ELb1ELb0ELi2EEENS1_19SingleTileSchedulerILb1ELb0ELb0ELi128EEEEEEEEEvNT_6ParamsE,(.L_x_1841 - _ZN7cutlass13device_kernelIN5flash19enable_sm80_to_sm89INS1_16FlashAttnBwdSm80INS1_25CollectiveMainloopBwdSm80ILi2ELi2EN4cute5tupleIJNS5_1CILi128EEES8_NS7_ILi64EEEEEENS_6half_tEfNS_4arch4Sm80ELb0ELb1ELb0ELb1ELb1ELb0ELb0ELb0ELi2ELi4ELi4ELi4ELb0EEENS1_21CollectiveEpilogueBwdISA_SB_SD_Li256ELb1ELb0ELi2EEENS1_19SingleTileSchedulerILb1ELb0ELb0ELi128EEEEEEEEEvNT_6ParamsE)
        .other          _ZN7cutlass13device_kernelIN5flash19enable_sm80_to_sm89INS1_16FlashAttnBwdSm80INS1_25CollectiveMainloopBwdSm80ILi2ELi2EN4cute5tupleIJNS5_1CILi128EEES8_NS7_ILi64EEEEEENS_6half_tEfNS_4arch4Sm80ELb0ELb1ELb0ELb1ELb1ELb0ELb0ELb0ELi2ELi4ELi4ELi4ELb0EEENS1_21CollectiveEpilogueBwdISA_SB_SD_Li256ELb1ELb0ELi2EEENS1_19SingleTileSchedulerILb1ELb0ELb0ELi128EEEEEEEEEvNT_6ParamsE,@"STO_CUDA_ENTRY STV_DEFAULT"
_ZN7cutlass13device_kernelIN5flash19enable_sm80_to_sm89INS1_16FlashAttnBwdSm80INS1_25CollectiveMainloopBwdSm80ILi2ELi2EN4cute5tupleIJNS5_1CILi128EEES8_NS7_ILi64EEEEEENS_6half_tEfNS_4arch4Sm80ELb0ELb1ELb0ELb1ELb1ELb0ELb0ELb0ELi2ELi4ELi4ELi4ELb0EEENS1_21CollectiveEpilogueBwdISA_SB_SD_Li256ELb1ELb0ELi2EEENS1_19SingleTileSchedulerILb1ELb0ELb0ELi128EEEEEEEEEvNT_6ParamsE:
        /* <DEDUP_REMOVED lines=18> */
.L_x_1342:
        /* <DEDUP_REMOVED lines=8> */
.L_x_1344:
[----:B------:R-:W-:Y:S02]  /*01a0*/  MOV R0, c[0x0][0x3a4] ;  /* 0x0000e90000007a02 */ /* 0x000fe40000000f00 */
.L_x_1343:
[----:B------:R-:W-:-:S06]  /*01b0*/  USHF.L.U32 UR13, UR8, 0x7, URZ ;  /* 0x00000007080d7899 */ /* 0x000fcc000800063f */
[----:B-----5:R-:W-:-:S04]  /*01c0*/  ISETP.LE.AND P0, PT, R0, UR13, PT ;  /* 0x0000000d00007c0c */ /* 0x020fc8000bf03270 */
[----:B------:R-:W-:-:S05]  /*01d0*/  SEL R0, R5, 0xffffffff, !P0 ;  /* 0xffffffff05007807 */ /* 0x000fca0004000000 */
[----:B------:R2:W-:Y:S01]  /*01e0*/  STL [R1+0x64], R0 ;  /* 0x0000640001007387 */ /* 0x0005e20000100800 */
[----:B------:R-:W-:Y:S05]  /*01f0*/  BRA `(.L_x_1345) ;  /* 0x0000012000007947 */ /* 0x000fea0003800000 */
.L_x_1341:
[----:B--2-4-:R-:W-:-:S04]  /*0200*/  ISETP.NE.U32.AND P0, PT, RZ, c[0x0][0x3c0], PT ;  /* 0x0000f000ff007a0c */ /* 0x014fc80003f05070 */
[----:B------:R-:W-:-:S13]  /*0210*/  ISETP.NE.AND.EX P0, PT, RZ, c[0x0][0x3c4], PT, P0 ;  /* 0x0000f100ff007a0c */ /* 0x000fda0003f05300 */
[----:B------:R-:W-:Y:S05]  /*0220*/  @!P0 BRA `(.L_x_1346) ;  /* 0x0000002000008947 */ /* 0x000fea0003800000 */
[----:B------:R1:W5:Y:S01]  /*0230*/  LDG.E R0, [R2.64] ;  /* 0x0000000e02007981 */ /* 0x000362000c1e1900 */
[----:B------:R-:W-:Y:S05]  /*0240*/  BRA `(.L_x_1347) ;  /* 0x0000009000007947 */ /* 0x000fea0003800000 */
.L_x_1346:
        /* <DEDUP_REMOVED lines=8> */
.L_x_1348:
[----:B------:R-:W-:Y:S02]  /*02d0*/  MOV R0, c[0x0][0x3a4] ;  /* 0x0000e90000007a02 */ /* 0x000fe40000000f00 */
.L_x_1347:
[----:B------:R-:W-:-:S06]  /*02e0*/  USHF.L.U32 UR13, UR8, 0x7, URZ ;  /* 0x00000007080d7899 */ /* 0x000fcc000800063f */
[----:B-----5:R-:W-:-:S04]  /*02f0*/  ISETP.LE.AND P0, PT, R0, UR13, PT ;  /* 0x0000000d00007c0c */ /* 0x020fc8000bf03270 */
[----:B------:R-:W-:-:S05]  /*0300*/  SEL R0, R5, 0xffffffff, !P0 ;  /* 0xffffffff05007807 */ /* 0x000fca0004000000 */
[----:B------:R2:W-:Y:S04]  /*0310*/  STL [R1+0x64], R0 ;  /* 0x0000640001007387 */ /* 0x0005e80000100800 */
.L_x_1345:
        /* <DEDUP_REMOVED lines=32> */
.L_x_1349:
[----:B-1-3--:R-:W-:-:S04]  /*0520*/  ISETP.NE.U32.AND P1, PT, RZ, c[0x0][0x2e0], PT ;  /* 0x0000b800ff007a0c */ /* 0x00afc80003f25070 */
[----:B------:R-:W-:-:S13]  /*0530*/  ISETP.NE.AND.EX P1, PT, RZ, c[0x0][0x2e4], PT, P1 ;  /* 0x0000b900ff007a0c */ /* 0x000fda0003f25310 */
[----:B------:R-:W-:Y:S05]  /*0540*/  @!P1 BRA `(.L_x_1350) ;  /* 0x0000004000009947 */ /* 0x000fea0003800000 */
[----:B------:R-:W-:-:S05]  /*0550*/  IMAD.WIDE R2, R39, R10, c[0x0][0x2e0] ;  /* 0x0000b80027027625 */ /* 0x000fca00078e020a */
[----:B------:R-:W2:Y:S02]  /*0560*/  LDG.E R0, [R2.64] ;  /* 0x0000000e02007981 */ /* 0x000ea4000c1e1900 */
[----:B--2---:R1:W2:Y:S01]  /*0570*/  R2UR UR11, R0 ;  /* 0x00000000000b73c2 */ /* 0x0042a200000e0000 */
[----:B------:R-:W-:Y:S05]  /*0580*/  BRA `(.L_x_1351) ;  /* 0x0000006000007947 */ /* 0x000fea0003800000 */
.L_x_1350:
[----:B------:R-:W-:Y:S05]  /*0590*/  @!P5 BRA `(.L_x_1351) ;  /* 0x000000500000d947 */ /* 0x000fea0003800000 */
[----:B------:R-:W2:Y:S04]  /*05a0*/  LDG.E R2, [R4.64] ;  /* 0x0000000e04027981 */ /* 0x000ea8000c1e1900 */
[----:B------:R-:W3:Y:S01]  /*05b0*/  LDG.E R0, [R4.64+0x4] ;  /* 0x0000040e04007981 */ /* 0x000ee2000c1e1900 */
[----:B--2---:R-:W1:Y:S08]  /*05c0*/  R2UR UR11, R2 ;  /* 0x00000000020b73c2 */ /* 0x004e7000000e0000 */
[----:B---3--:R-:W1:Y:S02]  /*05d0*/  R2UR UR4, R0 ;  /* 0x00000000000473c2 */ /* 0x008e6400000e0000 */
[----:B-1----:R-:W-:-:S06]  /*05e0*/  UIADD3 UR11, -UR11, UR4, URZ ;  /* 0x000000040b0b7290 */ /* 0x002fcc000fffe13f */
.L_x_1351:
        /* <DEDUP_REMOVED lines=15> */
.L_x_1352:
        /* <DEDUP_REMOVED lines=388> */
.L_x_1355:
[----:B---3--:R-:W-:Y:S05]  /*1f20*/  BSYNC B0 ;  /* 0x0000000000007941 */ /* 0x008fea0003800000 */
.L_x_1354:
        /* <DEDUP_REMOVED lines=117> */
.L_x_1374:
        /* <DEDUP_REMOVED lines=126> */
.L_x_1358:
[----:B------:R-:W-:Y:S04]  /*2e60*/  MOV R134, 0x1 ;  /* 0x0000000100867802 */ /* 0x000fe80000000f00 */
[----:B------:R-:W-:Y:S11]  /*2e70*/  ISETP.NE.AND P0, PT, R134, c[0x0][0x2a8], PT ;  /* 0x0000aa0086007a0c */ /* 0x000ff60003f05270 */
[----:B------:R-:W-:Y:S02]  /*2e80*/  @!UPT UIADD3 URZ, URZ, URZ, URZ ;  /* 0x0000003f3f3ff290 */ /* 0x000fe4000fffe03f */
[----:B------:R-:W-:Y:S05]  /*2e90*/  @P0 IMAD.HI.U32 R134, R133, c[0x0][0x2ac], RZ ;  /* 0x0000ab0085860a27 */ /* 0x000fea00078e00ff */
[----:B------:R-:W-:Y:S02]  /*2ea0*/  @P0 SHF.R.U32.HI R133, RZ, c[0x0][0x2b0], R134 ;  /* 0x0000ac00ff850a19 */ /* 0x000fe40000011686 */
.L_x_1359:
[----:B------:R-:W-:Y:S05]  /*2eb0*/  BSYNC B0 ;  /* 0x0000000000007941 */ /* 0x000fea0003800000 */
.L_x_1357:
[----:B------:R-:W2:Y:S01]  /*2ec0*/  LDL R135, [R1+0x4] ;  /* 0x0000040001877983 */ /* 0x000ea20000100800 */
[----:B------:R-:W-:Y:S04]  /*2ed0*/  IMAD.MOV.U32 R134, RZ, RZ, c[0x0][0x2a8] ;  /* 0x0000aa00ff867624 */ /* 0x000fe800078e00ff */
[----:B------:R-:W-:Y:S04]  /*2ee0*/  IMAD R133, R133, R134, -UR13 ;  /* 0x8000000d85857e24 */ /* 0x000fe8000f8e0286 */
[----:B--2---:R-:W-:Y:S05]  /*2ef0*/  IMAD.IADD R133, R133, 0x1, -R135 ;  /* 0x0000000185857824 */ /* 0x004fea00078e0a87 */
[----:B------:R-:W-:Y:S02]  /*2f00*/  IADD3 R134, R133, c[0x0][0x2a8], RZ ;  /* 0x0000aa0085867a10 */ /* 0x000fe40007ffe0ff */
[----:B------:R-:W-:Y:S02]  /*2f10*/  IMNMX R191, R191, R133, !PT ;  /* 0x00000085bfbf7217 */ /* 0x000fe40007800200 */
[----:B------:R-:W-:Y:S02]  /*2f20*/  IMNMX R195, R195, R134, PT ;  /* 0x00000086c3c37217 */ /* 0x000fe40003800200 */
.L_x_1356:
        /* <DEDUP_REMOVED lines=19> */
.L_x_1362:
[----:B------:R-:W-:Y:S04]  /*3060*/  MOV R134, 0x1 ;  /* 0x0000000100867802 */ /* 0x000fe80000000f00 */
[----:B------:R-:W-:Y:S11]  /*3070*/  ISETP.NE.AND P0, PT, R134, c[0x0][0x2a8], PT ;  /* 0x0000aa0086007a0c */ /* 0x000ff60003f05270 */
[----:B------:R-:W-:Y:S02]  /*3080*/  @!UPT UIADD3 URZ, URZ, URZ, URZ ;  /* 0x0000003f3f3ff290 */ /* 0x000fe4000fffe03f */
[----:B------:R-:W-:Y:S05]  /*3090*/  @P0 IMAD.HI.U32 R134, R133, c[0x0][0x2ac], RZ ;  /* 0x0000ab0085860a27 */ /* 0x000fea00078e00ff */
[----:B------:R-:W-:Y:S02]  /*30a0*/  @P0 SHF.R.U32.HI R133, RZ, c[0x0][0x2b0], R134 ;  /* 0x0000ac00ff850a19 */ /* 0x000fe40000011686 */
.L_x_1363:
[----:B------:R-:W-:Y:S05]  /*30b0*/  BSYNC B0 ;  /* 0x0000000000007941 */ /* 0x000fea0003800000 */
.L_x_1361:
[----:B------:R-:W2:Y:S01]  /*30c0*/  LDL R135, [R1+0x4] ;  /* 0x0000040001877983 */ /* 0x000ea20000100800 */
[----:B------:R-:W-:Y:S04]  /*30d0*/  IMAD.MOV.U32 R134, RZ, RZ, c[0x0][0x2a8] ;  /* 0x0000aa00ff867624 */ /* 0x000fe800078e00ff */
[----:B------:R-:W-:Y:S04]  /*30e0*/  IMAD R133, R133, R134, -UR13 ;  /* 0x8000000d85857e24 */ /* 0x000fe8000f8e0286 */
[----:B--2---:R-:W-:Y:S05]  /*30f0*/  IMAD.IADD R133, R133, 0x1, -R135 ;  /* 0x0000000185857824 */ /* 0x004fea00078e0a87 */
[----:B------:R-:W-:Y:S02]  /*3100*/  IADD3 R134, R133, c[0x0][0x2a8], RZ ;  /* 0x0000aa0085867a10 */ /* 0x000fe40007ffe0ff */
[----:B------:R-:W-:Y:S02]  /*3110*/  IMNMX R190, R190, R133, !PT ;  /* 0x00000085bebe7217 */ /* 0x000fe40007800200 */
[----:B------:R-:W-:Y:S02]  /*3120*/  IMNMX R194, R194, R134, PT ;  /* 0x00000086c2c27217 */ /* 0x000fe40003800200 */
.L_x_1360:
        /* <DEDUP_REMOVED lines=19> */
.L_x_1366:
[----:B------:R-:W-:Y:S04]  /*3260*/  MOV R134, 0x1 ;  /* 0x0000000100867802 */ /* 0x000fe80000000f00 */
[----:B------:R-:W-:Y:S11]  /*3270*/  ISETP.NE.AND P0, PT, R134, c[0x0][0x2a8], PT ;  /* 0x0000aa0086007a0c */ /* 0x000ff60003f05270 */
[----:B------:R-:W-:Y:S02]  /*3280*/  @!UPT UIADD3 URZ, URZ, URZ, URZ ;  /* 0x0000003f3f3ff290 */ /* 0x000fe4000fffe03f */
[----:B------:R-:W-:Y:S05]  /*3290*/  @P0 IMAD.HI.U32 R134, R133, c[0x0][0x2ac], RZ ;  /* 0x0000ab0085860a27 */ /* 0x000fea00078e00ff */
[----:B------:R-:W-:Y:S02]  /*32a0*/  @P0 SHF.R.U32.HI R133, RZ, c[0x0][0x2b0], R134 ;  /* 0x0000ac00ff850a19 */ /* 0x000fe40000011686 */
.L_x_1367:
[----:B------:R-:W-:Y:S05]  /*32b0*/  BSYNC B0 ;  /* 0x0000000000007941 */ /* 0x000fea0003800000 */
.L_x_1365:
[----:B------:R-:W2:Y:S01]  /*32c0*/  LDL R135, [R1+0x4] ;  /* 0x0000040001877983 */ /* 0x000ea20000100800 */
[----:B------:R-:W-:Y:S04]  /*32d0*/  IMAD.MOV.U32 R134, RZ, RZ, c[0x0][0x2a8] ;  /* 0x0000aa00ff867624 */ /* 0x000fe800078e00ff */
[----:B------:R-:W-:Y:S04]  /*32e0*/  IMAD R133, R133, R134, -UR13 ;  /* 0x8000000d85857e24 */ /* 0x000fe8000f8e0286 */
[----:B--2---:R-:W-:Y:S05]  /*32f0*/  IMAD.IADD R133, R133, 0x1, -R135 ;  /* 0x0000000185857824 */ /* 0x004fea00078e0a87 */
[----:B------:R-:W-:Y:S02]  /*3300*/  IADD3 R134, R133, c[0x0][0x2a8], RZ ;  /* 0x0000aa0085867a10 */ /* 0x000fe40007ffe0ff */
[----:B------:R-:W-:Y:S02]  /*3310*/  IMNMX R192, R192, R133, !PT ;  /* 0x00000085c0c07217 */ /* 0x000fe40007800200 */
[----:B------:R-:W-:Y:S02]  /*3320*/  IMNMX R197, R197, R134, PT ;  /* 0x00000086c5c57217 */ /* 0x000fe40003800200 */
.L_x_1364:
        /* <DEDUP_REMOVED lines=19> */
.L_x_1370:
[----:B------:R-:W-:Y:S04]  /*3460*/  MOV R133, 0x1 ;  /* 0x0000000100857802 */ /* 0x000fe80000000f00 */
[----:B------:R-:W-:Y:S11]  /*3470*/  ISETP.NE.AND P0, PT, R133, c[0x0][0x2a8], PT ;  /* 0x0000aa0085007a0c */ /* 0x000ff60003f05270 */
[----:B------:R-:W-:Y:S02]  /*3480*/  @!UPT UIADD3 URZ, URZ, URZ, URZ ;  /* 0x0000003f3f3ff290 */ /* 0x000fe4000fffe03f */
[----:B------:R-:W-:Y:S05]  /*3490*/  @P0 IMAD.HI.U32 R133, R132, c[0x0][0x2ac], RZ ;  /* 0x0000ab0084850a27 */ /* 0x000fea00078e00ff */
[----:B------:R-:W-:Y:S02]  /*34a0*/  @P0 SHF.R.U32.HI R132, RZ, c[0x0][0x2b0], R133 ;  /* 0x0000ac00ff840a19 */ /* 0x000fe40000011685 */
.L_x_1371:
[----:B------:R-:W-:Y:S05]  /*34b0*/  BSYNC B0 ;  /* 0x0000000000007941 */ /* 0x000fea0003800000 */
.L_x_1369:
[----:B------:R-:W2:Y:S01]  /*34c0*/  LDL R134, [R1+0x4] ;  /* 0x0000040001867983 */ /* 0x000ea20000100800 */
[----:B------:R-:W-:Y:S04]  /*34d0*/  IMAD.MOV.U32 R133, RZ, RZ, c[0x0][0x2a8] ;  /* 0x0000aa00ff857624 */ /* 0x000fe800078e00ff */
[----:B------:R-:W-:Y:S04]  /*34e0*/  IMAD R132, R132, R133, -UR13 ;  /* 0x8000000d84847e24 */ /* 0x000fe8000f8e0285 */
[----:B--2---:R-:W-:Y:S05]  /*34f0*/  IMAD.IADD R132, R132, 0x1, -R134 ;  /* 0x0000000184847824 */ /* 0x004fea00078e0a86 */
[----:B------:R-:W-:Y:S02]  /*3500*/  IADD3 R133, R132, c[0x0][0x2a8], RZ ;  /* 0x0000aa0084857a10 */ /* 0x000fe40007ffe0ff */
[----:B------:R-:W-:Y:S02]  /*3510*/  IMNMX R193, R193, R132, !PT ;  /* 0x00000084c1c17217 */ /* 0x000fe40007800200 */
[----:B------:R-:W-:Y:S02]  /*3520*/  IMNMX R196, R196, R133, PT ;  /* 0x00000085c4c47217 */ /* 0x000fe40003800200 */
.L_x_1368:
        /* <DEDUP_REMOVED lines=70> */
.L_x_1372:
        /* <DEDUP_REMOVED lines=836> */
.L_x_1373:
        /* <DEDUP_REMOVED lines=280> */
.L_x_1353:
        /* <DEDUP_REMOVED lines=119> */
.L_x_1376:
        /* <DEDUP_REMOVED lines=54> */
.L_x_1378:
[----:B------:R-:W-:Y:S05]  /*8a20*/  BSYNC B0 ;  /* 0x0000000000007941 */ /* 0x000fea0003800000 */
.L_x_1377:
        /* <DEDUP_REMOVED lines=16> */
.L_x_1380:
[----:B------:R-:W-:Y:S05]  /*8b30*/  BSYNC B0 ;  /* 0x0000000000007941 */ /* 0x000fea0003800000 */
.L_x_1379:
        /* <DEDUP_REMOVED lines=16> */
.L_x_1382:
[----:B------:R-:W-:Y:S05]  /*8c40*/  BSYNC B0 ;  /* 0x0000000000007941 */ /* 0x000fea0003800000 */
.L_x_1381:
        /* <DEDUP_REMOVED lines=16> */
.L_x_1384:
[----:B------:R-:W-:Y:S05]  /*8d50*/  BSYNC B0 ;  /* 0x0000000000007941 */ /* 0x000fea0003800000 */
.L_x_1383:
        /* <DEDUP_REMOVED lines=19> */
.L_x_1386:
[----:B------:R-:W-:Y:S05]  /*8e90*/  BSYNC B0 ;  /* 0x0000000000007941 */ /* 0x000fea0003800000 */
.L_x_1385:
        /* <DEDUP_REMOVED lines=14> */
.L_x_1388:
[----:B------:R-:W-:Y:S05]  /*8f80*/  BSYNC B0 ;  /* 0x0000000000007941 */ /* 0x000fea0003800000 */
.L_x_1387:
        /* <DEDUP_REMOVED lines=14> */
.L_x_1390:
[----:B------:R-:W-:Y:S05]  /*9070*/  BSYNC B0 ;  /* 0x0000000000007941 */ /* 0x000fea0003800000 */
.L_x_1389:
        /* <DEDUP_REMOVED lines=14> */
.L_x_1375:
        /* <DEDUP_REMOVED lines=19> */
.L_x_1391:
        /* <DEDUP_REMOVED lines=38> */
.L_x_1393:
[----:B------:R-:W-:Y:S05]  /*94f0*/  BSYNC B0 ;  /* 0x0000000000007941 */ /* 0x000fea0003800000 */
.L_x_1392:
        /* <DEDUP_REMOVED lines=16> */
.L_x_1395:
[----:B------:R-:W-:Y:S05]  /*9600*/  BSYNC B0 ;  /* 0x0000000000007941 */ /* 0x000fea0003800000 */
.L_x_1394:
        /* <DEDUP_REMOVED lines=16> */
.L_x_1397:
[----:B------:R-:W-:Y:S05]  /*9710*/  BSYNC B0 ;  /* 0x0000000000007941 */ /* 0x000fea0003800000 */
.L_x_1396:
        /* <DEDUP_REMOVED lines=15> */
.L_x_1399:
[----:B------:R-:W-:Y:S05]  /*9810*/  BSYNC B0 ;  /* 0x0000000000007941 */ /* 0x000fea0003800000 */
.L_x_1398:
        /* <DEDUP_REMOVED lines=19> */
.L_x_1401:
[----:B------:R-:W-:Y:S05]  /*9950*/  BSYNC B0 ;  /* 0x0000000000007941 */ /* 0x000fea0003800000 */
.L_x_1400:
        /* <DEDUP_REMOVED lines=14> */
.L_x_1403:
[----:B------:R-:W-:Y:S05]  /*9a40*/  BSYNC B0 ;  /* 0x0000000000007941 */ /* 0x000fea0003800000 */
.L_x_1402:
        /* <DEDUP_REMOVED lines=14> */
.L_x_1405:
[----:B------:R-:W-:Y:S05]  /*9b30*/  BSYNC B0 ;  /* 0x0000000000007941 */ /* 0x000fea0003800000 */
.L_x_1404:
        /* <DEDUP_REMOVED lines=13> */
.L_x_1406:
        /* <DEDUP_REMOVED lines=15> */
.L_x_1841:


//--------------------- .text._ZN7cutlass13device_kernelIN5flash19enable_sm80_to_sm89INS1_16FlashAttnBwdSm80INS1_25CollectiveMainloopBwdSm80ILi2ELi2EN4cute5tupleIJNS5_1CILi128EEES8_NS7_ILi64EEEEEENS_6half_tEfNS_4arch4Sm80ELb0ELb1ELb0ELb1ELb0ELb0ELb0ELb0ELi2ELi4ELi4ELi4ELb0EEENS1_24CollectiveEpilogueBwdGQAISA_fSD_Li256ELb1ELb0EEENS1_19SingleTileSchedulerILb1ELb0ELb0ELi128EEEEEEEEEvNT_6ParamsE --------------------------
	.section	.text._ZN7cutlass13device_kernelIN5flash19enable_sm80_to_sm89INS1_16FlashAttnBwdSm80INS1_25CollectiveMainloopBwdSm80ILi2ELi2EN4cute5tupleIJNS5_1CILi128EEES8_NS7_ILi64EEEEEENS_6half_tEfNS_4arch4Sm80ELb0ELb1ELb0ELb1ELb0ELb0ELb0ELb0ELi2ELi4ELi4ELi4ELb0EEENS1_24CollectiveEpilogueBwdGQAISA_fSD_Li256ELb1ELb0EEENS1_19SingleTileSchedulerILb1ELb0ELb0ELi128EEEEEEEEEvNT_6ParamsE,"ax",@progbits
	.sectioninfo	@"SHI_REGISTERS=255"
	.align	128
.text._ZN7cutlass13device_kernelIN5flash19enable_sm80_to_sm89INS1_16FlashAttnBwdSm80INS1_25CollectiveMainloopBwdSm80ILi2ELi2EN4cute5tupleIJNS5_1CILi128EEES8_NS7_ILi64EEEEEENS_6half_tEfNS_4arch4Sm80ELb0ELb1ELb0ELb1ELb0ELb0ELb0ELb0ELi2ELi4ELi4ELi4ELb0EEENS1_24CollectiveEpilogueBwdGQAISA_fSD_Li256ELb1ELb0EEENS1_19SingleTileSchedulerILb1ELb0ELb0ELi128EEEEEEEEEvNT_6ParamsE:
        .type           _ZN7cutlass13device_kernelIN5flash19enable_sm80_to_sm89INS1_16FlashAttnBwdSm80INS1_25CollectiveMainloopBwdSm80ILi2ELi2EN4cute5tupleIJNS5_1CILi128EEES8_NS7_ILi64EEEEEENS_6half_tEfNS_4arch4Sm80ELb0ELb1ELb0ELb1ELb0ELb0ELb0ELb0ELi2ELi4ELi4ELi4ELb0EEENS1_24CollectiveEpilogueBwdGQAISA_fSD_Li256ELb1ELb0EEENS1_19SingleTileSchedulerILb1ELb0ELb0ELi128EEEEEEEEEvNT_6ParamsE,@function
        .size           _ZN7cutlass13device_kernelIN5flash19enable_sm80_to_sm89INS1_16FlashAttnBwdSm80INS1_25CollectiveMainloopBwdSm80ILi2ELi2EN4cute5tupleIJNS5_1CILi128EEES8_NS7_ILi64EEEEEENS_6half_tEfNS_4arch4Sm80ELb0ELb1ELb0ELb1ELb0ELb0ELb0ELb0ELi2ELi4ELi4ELi4ELb0EEENS1_24CollectiveEpilogueBwdGQAISA_fSD_Li256ELb1ELb0EEENS1_19SingleTileSchedulerILb1ELb0ELb0ELi128EEEEEEEEEvNT_6ParamsE,(.L_x_1842 - _ZN7cutlass13device_kernelIN5flash19enable_sm80_to_sm89INS1_16FlashAttnBwdSm80INS1_25CollectiveMainloopBwdSm80ILi2ELi2EN4cute5tupleIJNS5_1CILi128EEES8_NS7_ILi64EEEEEENS_6half_tEfNS_4arch4Sm80ELb0ELb1ELb0ELb1ELb0ELb0ELb0ELb0ELi2ELi4ELi4ELi4ELb0EEENS1_24CollectiveEpilogueBwdGQAISA_fSD_Li256ELb1ELb0EEENS1_19SingleTileSchedulerILb1ELb0ELb0ELi128EEEEEEEEEvNT_6ParamsE)
        .other          _ZN7cutlass13device_kernelIN5flash19enable_sm80_to_sm89INS1_16FlashAttnBwdSm80INS1_25CollectiveMainloopBwdSm80ILi2ELi2EN4cute5tupleIJNS5_1CILi128EEES8_NS7_ILi64EEEEEENS_6half_tEfNS_4arch4Sm80ELb0ELb1ELb0ELb1ELb0ELb0ELb0ELb0ELi2ELi4ELi4ELi4ELb0EEENS1_24CollectiveEpilogueBwdGQAISA_fSD_Li256ELb1ELb0EEENS1_19SingleTileSchedulerILb1ELb0ELb0ELi128EEEEEEEEEvNT_6ParamsE,@"STO_CUDA_ENTRY STV_DEFAULT"
_ZN7cutlass13device_kernelIN5flash19enable_sm80_to_sm89INS1_16FlashAttnBwdSm80INS1_25CollectiveMainloopBwdSm80ILi2ELi2EN4cute5tupleIJNS5_1CILi128EEES8_NS7_ILi64EEEEEENS_6half_tEfNS_4arch4Sm80ELb0ELb1ELb0ELb1ELb0ELb0ELb0ELb0ELi2ELi4ELi4ELi4ELb0EEENS1_24CollectiveEpilogueBwdGQAISA_fSD_Li256ELb1ELb0EEENS1_19SingleTileSchedulerILb1ELb0ELb0ELi128EEEEEEEEEvNT_6ParamsE:
        /* <DEDUP_REMOVED lines=18> */
.L_x_1408:
        /* <DEDUP_REMOVED lines=8> */
.L_x_1410:
[----:B------:R-:W-:Y:S02]  /*01a0*/  MOV R0, c[0x0][0x3ac] ;  /* 0x0000eb0000007a02 */ /* 0x000fe40000000f00 */
.L_x_1409:
[----:B------:R-:W-:-:S06]  /*01b0*/  USHF.L.U32 UR13, UR8, 0x7, URZ ;  /* 0x00000007080d7899 */ /* 0x000fcc000800063f */
[----:B-----5:R-:W-:-:S04]  /*01c0*/  ISETP.LE.AND P0, PT, R0, UR13, PT ;  /* 0x0000000d00007c0c */ /* 0x020fc8000bf03270 */
[----:B------:R-:W-:-:S05]  /*01d0*/  SEL R0, R5, 0xffffffff, !P0 ;  /* 0xffffffff05007807 */ /* 0x000fca0004000000 */
[----:B------:R2:W-:Y:S01]  /*01e0*/  STL [R1+0x60], R0 ;  /* 0x0000600001007387 */ /* 0x0005e20000100800 */
[----:B------:R-:W-:Y:S05]  /*01f0*/  BRA `(.L_x_1411) ;  /* 0x0000012000007947 */ /* 0x000fea0003800000 */
.L_x_1407:
[----:B--2-4-:R-:W-:-:S04]  /*0200*/  ISETP.NE.U32.AND P0, PT, RZ, c[0x0][0x3c8], PT ;  /* 0x0000f200ff007a0c */ /* 0x014fc80003f05070 */
[----:B------:R-:W-:-:S13]  /*0210*/  ISETP.NE.AND.EX P0, PT, RZ, c[0x0][0x3cc], PT, P0 ;  /* 0x0000f300ff007a0c */ /* 0x000fda0003f05300 */
[----:B------:R-:W-:Y:S05]  /*0220*/  @!P0 BRA `(.L_x_1412) ;  /* 0x0000002000008947 */ /* 0x000fea0003800000 */
[----:B------:R1:W5:Y:S01]  /*0230*/  LDG.E R0, [R2.64] ;  /* 0x0000000e02007981 */ /* 0x000362000c1e1900 */
[----:B------:R-:W-:Y:S05]  /*0240*/  BRA `(.L_x_1413) ;  /* 0x0000009000007947 */ /* 0x000fea0003800000 */
.L_x_1412:
        /* <DEDUP_REMOVED lines=8> */
.L_x_1414:
[----:B------:R-:W-:Y:S02]  /*02d0*/  MOV R0, c[0x0][0x3ac] ;  /* 0x0000eb0000007a02 */ /* 0x000fe40000000f00 */
.L_x_1413:
[----:B------:R-:W-:-:S06]  /*02e0*/  USHF.L.U32 UR13, UR8, 0x7, URZ ;  /* 0x00000007080d7899 */ /* 0x000fcc000800063f */
[----:B-----5:R-:W-:-:S04]  /*02f0*/  ISETP.LE.AND P0, PT, R0, UR13, PT ;  /* 0x0000000d00007c0c */ /* 0x020fc8000bf03270 */
[----:B------:R-:W-:-:S05]  /*0300*/  SEL R0, R5, 0xffffffff, !P0 ;  /* 0xffffffff05007807 */ /* 0x000fca0004000000 */
[----:B------:R2:W-:Y:S04]  /*0310*/  STL [R1+0x60], R0 ;  /* 0x0000600001007387 */ /* 0x0005e80000100800 */
.L_x_1411:
        /* <DEDUP_REMOVED lines=10> */
[CC--:B-1----:R-:W-:Y:S02]  /*03c0*/  @P1 IMAD.WIDE R2, R39.reuse, R10.reuse, c[0x0][0x2d8] ;  /* 0x0000b60027021625 */ /* 0x0c2fe400078e020a */
[----:B--2---:R-:W2:Y:S04]  /*03d0*/  @P0 LDG.E R0, [R4.64] ;  /* 0x0000000e04000981 */ /* 0x004ea8000c1e1900 */
[----:B------:R1:W3:Y:S04]  /*03e0*/  @P1 LDG.E R8, [R2.64] ;  /* 0x0000000e02081981 */ /* 0x0002e8000c1e1900 */
[----:B------:R-:W4:Y:S01]  /*03f0*/  @P0 LDG.E R7, [R4.64] ;  /* 0x0000000e04070981 */ /* 0x000f22000c1e1900 */
[----:B-1----:R-:W-:-:S05]  /*0400*/  IMAD.WIDE R2, R39, R10, c[0x0][0x2d0] ;  /* 0x0000b40027027625 */ /* 0x002fca00078e020a */
[----:B------:R-:W5:Y:S01]  /*0410*/  @P5 LDG.E R6, [R2.64] ;  /* 0x0000000e02065981 */ /* 0x000f62000c1e1900 */
[----:B------:R-:W-:Y:S01]  /*0420*/  ULDC UR12, c[0x0][0x168] ;  /* 0x00005a00000c7ab9 */ /* 0x000fe20000000800 */
[----:B------:R-:W-:Y:S01]  /*0430*/  CS2R R12, SRZ ;  /* 0x00000000000c7805 */ /* 0x000fe2000001ff00 */
[----:B------:R-:W-:Y:S01]  /*0440*/  ULDC UR11, c[0x0][0x198] ;  /* 0x00006600000b7ab9 */ /* 0x000fe20000000800 */
[----:B------:R-:W-:Y:S02]  /*0450*/  IMAD.MOV.U32 R35, RZ, RZ, RZ ;  /* 0x000000ffff237224 */ /* 0x000fe400078e00ff */
        /* <DEDUP_REMOVED lines=17> */
.L_x_1415:
[----:B--2---:R-:W-:-:S04]  /*0570*/  ISETP.NE.U32.AND P1, PT, RZ, c[0x0][0x2e0], PT ;  /* 0x0000b800ff007a0c */ /* 0x004fc80003f25070 */
[----:B------:R-:W-:-:S13]  /*0580*/  ISETP.NE.AND.EX P1, PT, RZ, c[0x0][0x2e4], PT, P1 ;  /* 0x0000b900ff007a0c */ /* 0x000fda0003f25310 */
[----:B------:R-:W-:Y:S05]  /*0590*/  @!P1 BRA `(.L_x_1416) ;  /* 0x0000004000009947 */ /* 0x000fea0003800000 */
[----:B------:R-:W-:-:S05]  /*05a0*/  IMAD.WIDE R2, R39, R10, c[0x0][0x2e0] ;  /* 0x0000b80027027625 */ /* 0x000fca00078e020a */
[----:B------:R-:W2:Y:S02]  /*05b0*/  LDG.E R0, [R2.64] ;  /* 0x0000000e02007981 */ /* 0x000ea4000c1e1900 */
[----:B--2---:R1:W2:Y:S01]  /*05c0*/  R2UR UR11, R0 ;  /* 0x00000000000b73c2 */ /* 0x0042a200000e0000 */
[----:B------:R-:W-:Y:S05]  /*05d0*/  BRA `(.L_x_1417) ;  /* 0x0000006000007947 */ /* 0x000fea0003800000 */
.L_x_1416:
[----:B------:R-:W-:Y:S05]  /*05e0*/  @!P5 BRA `(.L_x_1417) ;  /* 0x000000500000d947 */ /* 0x000fea0003800000 */
[----:B------:R1:W2:Y:S04]  /*05f0*/  LDG.E R0, [R2.64] ;  /* 0x0000000e02007981 */ /* 0x0002a8000c1e1900 */
[----:B-1----:R-:W3:Y:S01]  /*0600*/  LDG.E R2, [R2.64+0x4] ;  /* 0x0000040e02027981 */ /* 0x002ee2000c1e1900 */
[----:B--2---:R-:W1:Y:S08]  /*0610*/  R2UR UR11, R0 ;  /* 0x00000000000b73c2 */ /* 0x004e7000000e0000 */
[----:B---3--:R-:W1:Y:S02]  /*0620*/  R2UR UR4, R2 ;  /* 0x00000000020473c2 */ /* 0x008e6400000e0000 */
[----:B-1----:R-:W-:-:S06]  /*0630*/  UIADD3 UR11, -UR11, UR4, URZ ;  /* 0x000000040b0b7290 */ /* 0x002fcc000fffe13f */
.L_x_1417:
        /* <DEDUP_REMOVED lines=15> */
.L_x_1418:
        /* <DEDUP_REMOVED lines=44> */
[----:B-1----:R-:W-:Y:S01]  /*09f0*/  IMAD.MOV.U32 R0, RZ, RZ, c[0x0][0x248] ;  /* 0x00009200ff007624 */ /* 0x002fe200078e00ff */
[--C-:B------:R-:W-:Y:S01]  /*0a00*/  SHF.R.S32.HI R33, RZ, 0x1f, R22.reuse ;  /* 0x0000001fff217819 */ /* 0x100fe20000011416 */
[----:B------:R-:W-:Y:S01]  /*0a10*/  UIADD3 UR16, -UR13, UR11, URZ ;  /* 0x0000000b0d107290 */ /* 0x000fe2000fffe13f */
[----:B------:R-:W-:Y:S01]  /*0a20*/  SHF.R.S32.HI R23, RZ, 0x1f, R22 ;  /* 0x0000001fff177819 */ /* 0x000fe20000011416 */
[----:B------:R-:W-:Y:S01]  /*0a30*/  IMAD.SHL.U32 R14, R22, 0x4, RZ ;  /* 0x00000004160e7824 */ /* 0x000fe200078e00ff */
[----:B------:R-:W-:Y:S01]  /*0a40*/  ISETP.NE.AND P3, PT, R0, 0x1, PT ;  /* 0x000000010000780c */ /* 0x000fe20003f65270 */
[----:B------:R-:W-:Y:S01]  /*0a50*/  IMAD.MOV.U32 R10, RZ, RZ, R16 ;  /* 0x000000ffff0a7224 */ /* 0x000fe200078e0010 */
[----:B------:R-:W-:Y:S01]  /*0a60*/  LEA.HI R4, R33, R22, RZ, 0x3 ;  /* 0x0000001621047211 */ /* 0x000fe200078f18ff */
[----:B------:R-:W-:Y:S01]  /*0a70*/  IMAD.WIDE.U32 R2, R16, c[0x0][0x238], R22 ;  /* 0x00008e0010027a25 */ /* 0x000fe200078e0016 */
[----:B------:R-:W-:Y:S01]  /*0a80*/  SHF.R.S32.HI R11, RZ, 0x1f, R16 ;  /* 0x0000001fff0b7819 */ /* 0x000fe20000011410 */
[----:B------:R-:W-:Y:S01]  /*0a90*/  ULDC.64 UR4, c[0x0][0x1d8] ;  /* 0x0000760000047ab9 */ /* 0x000fe20000000a00 */
[----:B------:R-:W-:Y:S01]  /*0aa0*/  SHF.R.S32.HI R38, RZ, 0x3, R4 ;  /* 0x00000003ff267819 */ /* 0x000fe20000011404 */
[----:B------:R-:W-:Y:S01]  /*0ab0*/  IMAD.MOV.U32 R24, RZ, RZ, R2 ;  /* 0x000000ffff187224 */ /* 0x000fe200078e0002 */
[----:B------:R-:W-:Y:S01]  /*0ac0*/  LOP3.LUT R2, R4, 0xfffffff8, RZ, 0xc0, !PT ;  /* 0xfffffff804027812 */ /* 0x000fe200078ec0ff */
[C---:B------:R-:W-:Y:S01]  /*0ad0*/  IMAD R5, R11.reuse, c[0x0][0x238], RZ ;  /* 0x00008e000b057a24 */ /* 0x040fe200078e02ff */
[----:B------:R-:W-:Y:S01]  /*0ae0*/  SHF.R.S32.HI R0, RZ, 0x1f, R38 ;  /* 0x0000001fff007819 */ /* 0x000fe20000011426 */
[----:B------:R-:W-:Y:S01]  /*0af0*/  IMAD R29, R11, c[0x0][0x180], RZ ;  /* 0x000060000b1d7a24 */ /* 0x000fe200078e02ff */
[----:B------:R-:W-:Y:S01]  /*0b00*/  IADD3 R32, P2, R38, R8, RZ ;  /* 0x0000000826207210 */ /* 0x000fe20007f5e0ff */
[----:B------:R-:W-:Y:S01]  /*0b10*/  IMAD R5, R16, c[0x0][0x23c], R5 ;  /* 0x00008f0010057a24 */ /* 0x000fe200078e0205 */
[----:B------:R-:W-:Y:S01]  /*0b20*/  IADD3 R12, P1, R38, R12, RZ ;  /* 0x0000000c260c7210 */ /* 0x000fe20007f3e0ff */
[----:B------:R-:W-:Y:S01]  /*0b30*/  @P3 IMAD.HI.U32 R6, R16, c[0x0][0x24c], RZ ;  /* 0x0000930010063a27 */ /* 0x000fe200078e00ff */
[----:B------:R-:W-:Y:S01]  /*0b40*/  SHF.R.S32.HI R15, RZ, 0x1f, R14 ;  /* 0x0000001fff0f7819 */ /* 0x000fe2000001140e */
[----:B------:R-:W-:Y:S01]  /*0b50*/  STL [R1+0x10], R38 ;  /* 0x0000102601007387 */ /* 0x000fe20000100800 */
[----:B------:R-:W-:Y:S01]  /*0b60*/  SHF.R.S32.HI R21, RZ, 0x1f, R39 ;  /* 0x0000001fff157819 */ /* 0x000fe20000011427 */
[C---:B------:R-:W-:Y:S01]  /*0b70*/  IMAD.X R37, R0.reuse, 0x1, R9, P2 ;  /* 0x0000000100257824 */ /* 0x040fe200010e0609 */
[----:B------:R-:W-:Y:S01]  /*0b80*/  @P3 SHF.R.U32.HI R10, RZ, c[0x0][0x250], R6 ;  /* 0x00009400ff0a3a19 */ /* 0x000fe20000011606 */
[----:B------:R-:W-:Y:S01]  /*0b90*/  IMAD.X R13, R0, 0x1, R13, P1 ;  /* 0x00000001000d7824 */ /* 0x000fe200008e060d */
[----:B------:R-:W-:Y:S01]  /*0ba0*/  IADD3 R0, -R38, UR16, RZ ;  /* 0x0000001026007c10 */ /* 0x000fe2000fffe1ff */
[----:B------:R-:W-:Y:S01]  /*0bb0*/  IMAD.IADD R36, R22, 0x1, -R2 ;  /* 0x0000000116247824 */ /* 0x000fe200078e0a02 */
[----:B------:R-:W-:Y:S01]  /*0bc0*/  SEL R27, R39, RZ, !P0 ;  /* 0x000000ff271b7207 */ /* 0x000fe20004000000 */
[----:B------:R-:W-:Y:S01]  /*0bd0*/  IMAD.SHL.U32 R2, R38, 0x40, RZ ;  /* 0x0000004026027824 */ /* 0x000fe200078e00ff */
[C---:B------:R-:W-:Y:S01]  /*0be0*/  ISETP.GE.AND P4, PT, R0.reuse, 0x1, PT ;  /* 0x000000010000780c */ /* 0x040fe20003f86270 */
[----:B------:R-:W-:Y:S01]  /*0bf0*/  IMAD.IADD R25, R3, 0x1, R5 ;  /* 0x0000000103197824 */ /* 0x000fe200078e0205 */
[C---:B------:R-:W-:Y:S01]  /*0c00*/  ISETP.GE.AND P3, PT, R0.reuse, 0x21, PT ;  /* 0x000000210000780c */ /* 0x040fe20003f66270 */
[C---:B------:R-:W-:Y:S01]  /*0c10*/  IMAD R3, R11.reuse, c[0x0][0x270], RZ ;  /* 0x00009c000b037a24 */ /* 0x040fe200078e02ff */
[C---:B------:R-:W-:Y:S01]  /*0c20*/  ISETP.GE.AND P2, PT, R0.reuse, 0x41, PT ;  /* 0x000000410000780c */ /* 0x040fe20003f46270 */
[----:B------:R-:W-:Y:S01]  /*0c30*/  IMAD R8, R11, c[0x0][0x288], RZ ;  /* 0x0000a2000b087a24 */ /* 0x000fe200078e02ff */
[----:B------:R-:W-:Y:S01]  /*0c40*/  ISETP.GE.AND P1, PT, R0, 0x61, PT ;  /* 0x000000610000780c */ /* 0x000fe20003f26270 */
[----:B------:R-:W-:Y:S01]  /*0c50*/  IMAD R3, R16, c[0x0][0x274], R3 ;  /* 0x00009d0010037a24 */ /* 0x000fe200078e0203 */
[----:B------:R-:W-:Y:S01]  /*0c60*/  LOP3.LUT R0, R2, 0x1c0, RZ, 0xc0, !PT ;  /* 0x000001c002007812 */ /* 0x000fe200078ec0ff */
[----:B------:R-:W-:Y:S01]  /*0c70*/  IMAD.WIDE.U32 R4, R16, c[0x0][0x270], R14 ;  /* 0x00009c0010047a25 */ /* 0x000fe200078e000e */
[----:B------:R-:W-:Y:S01]  /*0c80*/  SEL R20, R21, RZ, !P0 ;  /* 0x000000ff15147207 */ /* 0x000fe20004000000 */
[----:B------:R1:W-:Y:S01]  /*0c90*/  STL.64 [R1+0x18], R14 ;  /* 0x0000180e01007387 */ /* 0x0003e20000100a00 */
[----:B------:R-:W-:Y:S01]  /*0ca0*/  USHF.L.U32 UR18, UR4, 0x6, URZ ;  /* 0x0000000604127899 */ /* 0x000fe2000800063f */
[----:B------:R-:W-:Y:S01]  /*0cb0*/  IMAD.SHL.U32 R2, R36, 0x8, RZ ;  /* 0x0000000824027824 */ /* 0x000fe200078e00ff */
[----:B------:R-:W-:Y:S01]  /*0cc0*/  UMOV UR17, 0x6 ;  /* 0x0000000600117882 */ /* 0x000fe20000000000 */
[C---:B------:R-:W-:Y:S01]  /*0cd0*/  IMAD R8, R16.reuse, c[0x0][0x28c], R8 ;  /* 0x0000a30010087a24 */ /* 0x040fe200078e0208 */
[----:B------:R-:W-:Y:S01]  /*0ce0*/  USHF.L.U64.HI UR19, UR4, UR17, UR5 ;  /* 0x0000001104137299 */ /* 0x000fe20008010205 */
[----:B------:R-:W-:Y:S01]  /*0cf0*/  IMAD.WIDE.U32 R6, R16, c[0x0][0x288], R14 ;  /* 0x0000a20010067a25 */ /* 0x000fe200078e000e */
[C---:B------:R-:W-:Y:S01]  /*0d00*/  ISETP.GE.OR P6, PT, R2.reuse, c[0x0][0x1cc], !P4 ;  /* 0x0000730002007a0c */ /* 0x040fe200067c6670 */
[----:B------:R-:W-:Y:S01]  /*0d10*/  ULDC.64 UR6, c[0x0][0x1a8] ;  /* 0x00006a0000067ab9 */ /* 0x000fe20000000a00 */
[----:B------:R-:W-:Y:S01]  /*0d20*/  ISETP.GE.OR P4, PT, R2, c[0x0][0x19c], !P4 ;  /* 0x0000670002007a0c */ /* 0x000fe20006786670 */
[----:B------:R-:W-:Y:S01]  /*0d30*/  IMAD.IADD R5, R5, 0x1, R3 ;  /* 0x0000000105057824 */ /* 0x000fe200078e0203 */
[----:B------:R-:W-:Y:S01]  /*0d40*/  LOP3.LUT R3, R0, 0x38, R2, 0xf8, !PT ;  /* 0x0000003800037812 */ /* 0x000fe200078ef802 */
[----:B------:R-:W-:Y:S01]  /*0d50*/  IMAD.IADD R7, R7, 0x1, R8 ;  /* 0x0000000107077824 */ /* 0x000fe200078e0208 */
[----:B------:R-:W-:Y:S01]  /*0d60*/  SHF.R.U32.HI R0, RZ, 0x3, R0 ;  /* 0x00000003ff007819 */ /* 0x000fe20000011600 */
[----:B------:R-:W-:Y:S01]  /*0d70*/  IMAD.U32 R8, RZ, RZ, UR8 ;  /* 0x00000008ff087e24 */ /* 0x000fe2000f8e00ff */
[----:B------:R-:W-:Y:S01]  /*0d80*/  USHF.L.U64.HI UR20, UR6, UR17, UR7 ;  /* 0x0000001106147299 */ /* 0x000fe20008010207 */
[----:B------:R-:W-:Y:S01]  /*0d90*/  IMAD R31, R11, c[0x0][0x210], RZ ;  /* 0x000084000b1f7a24 */ /* 0x000fe200078e02ff */
[----:B------:R-:W-:Y:S01]  /*0da0*/  LOP3.LUT R28, R3, R0, RZ, 0x3c, !PT ;  /* 0x00000000031c7212 */ /* 0x000fe200078e3cff */
[----:B------:R-:W-:Y:S01]  /*0db0*/  IMAD.WIDE R12, R8, 0x80, R12 ;  /* 0x00000080080c7825 */ /* 0x000fe200078e020c */
[----:B------:R-:W-:Y:S01]  /*0dc0*/  SHF.R.S32.HI R0, RZ, 0x1f, R10 ;  /* 0x0000001fff007819 */ /* 0x000fe2000001140a */
[----:B------:R-:W-:Y:S01]  /*0dd0*/  ULDC.64 UR4, c[0x0][0x178] ;  /* 0x00005e0000047ab9 */ /* 0x000fe20000000a00 */
[----:B------:R-:W-:Y:S01]  /*0de0*/  SHF.R.S32.HI R3, RZ, 0x1f, R2 ;  /* 0x0000001fff037819 */ /* 0x000fe20000011402 */
[----:B------:R-:W-:Y:S01]  /*0df0*/  IMAD.WIDE.U32 R8, R27, c[0x0][0x278], R4 ;  /* 0x00009e001b087a25 */ /* 0x000fe200078e0004 */
[----:B------:R-:W-:-:S02]  /*0e00*/  USHF.R.S32.HI UR7, URZ, 0x1f, UR9 ;  /* 0x0000001f3f077899 */ /* 0x000fc40008011409 */
[----:B------:R-:W-:Y:S01]  /*0e10*/  UIMAD.WIDE.U32 UR22, UR9, UR4, URZ ;  /* 0x00000004091672a5 */ /* 0x000fe2000f8e003f */
[C---:B------:R-:W-:Y:S01]  /*0e20*/  IMAD R11, R0.reuse, c[0x0][0x1e0], RZ ;  /* 0x00007800000b7a24 */ /* 0x040fe200078e02ff */
[----:B------:R-:W-:Y:S01]  /*0e30*/  IADD3 R42, P0, R35, R8, RZ ;  /* 0x00000008232a7210 */ /* 0x000fe20007f1e0ff */
[----:B------:R-:W-:Y:S01]  /*0e40*/  IMAD R0, R0, c[0x0][0x1b0], RZ ;  /* 0x00006c0000007a24 */ /* 0x000fe200078e02ff */
[----:B------:R-:W-:Y:S01]  /*0e50*/  LEA.HI R8, R33, R22, RZ, 0x6 ;  /* 0x0000001621087211 */ /* 0x000fe200078f30ff */
[----:B------:R-:W-:Y:S01]  /*0e60*/  IMAD R26, R20, c[0x0][0x278], RZ ;  /* 0x00009e00141a7a24 */ /* 0x000fe200078e02ff */
[----:B------:R-:W-:Y:S01]  /*0e70*/  UMOV UR21, 0x7 ;  /* 0x0000000700157882 */ /* 0x000fe20000000000 */
[C---:B------:R-:W-:Y:S01]  /*0e80*/  IMAD R29, R16.reuse, c[0x0][0x184], R29 ;  /* 0x00006100101d7a24 */ /* 0x040fe200078e021d */
[----:B------:R-:W-:Y:S01]  /*0e90*/  STL [R1+0x58], R42 ;  /* 0x0000582a01007387 */ /* 0x000fe20000100800 */
[C---:B------:R-:W-:Y:S02]  /*0ea0*/  IMAD R31, R16.reuse, c[0x0][0x214], R31 ;  /* 0x00008500101f7a24 */ /* 0x040fe400078e021f */
[----:B-1----:R-:W-:-:S04]  /*0eb0*/  IMAD.WIDE.U32 R14, R16, c[0x0][0x180], R2 ;  /* 0x00006000100e7a25 */ /* 0x002fc800078e0002 */
[----:B------:R-:W-:-:S04]  /*0ec0*/  IMAD.WIDE.U32 R18, R16, c[0x0][0x210], R2 ;  /* 0x0000840010127a25 */ /* 0x000fc800078e0002 */
        /* <DEDUP_REMOVED lines=38> */
[----:B------:R-:W-:Y:S01]  /*1130*/  IMAD R20, R20, c[0x0][0x240], RZ ;  /* 0x0000900014147a24 */ /* 0x000fe200078e02ff */
[C---:B------:R-:W-:Y:S01]  /*1140*/  LEA R4, P0, R8.reuse, c[0x0][0x1c0], 0x1 ;  /* 0x0000700008047a11 */ /* 0x040fe200078008ff */
[----:B------:R-:W-:Y:S02]  /*1150*/  IMAD.IADD R0, R9, 0x1, R0 ;  /* 0x0000000109007824 */ /* 0x000fe400078e0200 */
[----:B------:R-:W-:Y:S02]  /*1160*/  IMAD.IADD R15, R15, 0x1, R29 ;  /* 0x000000010f0f7824 */ /* 0x000fe400078e021d */
[----:B------:R-:W-:Y:S01]  /*1170*/  IMAD R29, R27, c[0x0][0x244], R20 ;  /* 0x000091001b1d7a24 */ /* 0x000fe200078e0214 */
[----:B------:R-:W-:Y:S01]  /*1180*/  LEA.HI.X R5, R8, c[0x0][0x1c4], R0, 0x1, P0 ;  /* 0x0000710008057a11 */ /* 0x000fe200000f0c00 */
[----:B------:R-:W-:Y:S01]  /*1190*/  IMAD.SHL.U32 R20, R34, 0x2, RZ ;  /* 0x0000000222147824 */ /* 0x000fe200078e00ff */
[----:B------:R-:W-:Y:S01]  /*11a0*/  IADD3 R8, P0, R4, UR18, RZ ;  /* 0x0000001204087c10 */ /* 0x000fe2000ff1e0ff */
[----:B------:R-:W-:-:S02]  /*11b0*/  IMAD R0, R13, c[0x0][0x1a8], RZ ;  /* 0x00006a000d007a24 */ /* 0x000fc400078e02ff */
[----:B------:R-:W-:Y:S01]  /*11c0*/  IMAD.IADD R7, R17, 0x1, R21 ;  /* 0x0000000111077824 */ /* 0x000fe200078e0215 */
[----:B------:R-:W-:Y:S01]  /*11d0*/  IADD3.X R9, R5, UR19, RZ, P0, !PT ;  /* 0x0000001305097c10 */ /* 0x000fe200087fe4ff */
[----:B------:R-:W-:Y:S01]  /*11e0*/  @!PT LDS RZ, [RZ] ;  /* 0x00000000fffff984 */ /* 0x000fe20000000800 */
[----:B------:R-:W-:Y:S01]  /*11f0*/  @!PT LDS RZ, [RZ] ;  /* 0x00000000fffff984 */ /* 0x000fe20000000800 */
[----:B------:R-:W-:Y:S01]  /*1200*/  @!PT LDS RZ, [RZ] ;  /* 0x00000000fffff984 */ /* 0x000fe20000000800 */
[----:B------:R1:W-:Y:S01]  /*1210*/  LDGSTS.E.BYPASS.LTC128B.128 [R20+0x4080], [R4.64], !P6 ;  /* 0x0408000004147fae */ /* 0x0003e2000f101d4e */
[----:B------:R-:W-:Y:S01]  /*1220*/  IMAD.MOV.U32 R6, RZ, RZ, R16 ;  /* 0x000000ffff067224 */ /* 0x000fe200078e0010 */
[C---:B------:R-:W-:Y:S01]  /*1230*/  ISETP.GE.OR P6, PT, R2.reuse, c[0x0][0x1cc], !P2 ;  /* 0x0000730002007a0c */ /* 0x040fe200057c6670 */
[----:B------:R-:W-:Y:S01]  /*1240*/  IMAD.WIDE.U32 R14, R27, c[0x0][0x188], R14 ;  /* 0x000062001b0e7a25 */ /* 0x000fe200078e000e */
[----:B------:R2:W-:Y:S01]  /*1250*/  LDGSTS.E.BYPASS.LTC128B.128 [R20+0x5080], [R8.64], !P5 ;  /* 0x0508000008147fae */ /* 0x0005e2000e901d4e */
[----:B------:R-:W-:Y:S02]  /*1260*/  ISETP.GE.OR P5, PT, R2, c[0x0][0x1cc], !P1 ;  /* 0x0000730002007a0c */ /* 0x000fe40004fa6670 */
[----:B------:R-:W-:Y:S01]  /*1270*/  IMAD R0, R12, c[0x0][0x1ac], R0 ;  /* 0x00006b000c007a24 */ /* 0x000fe200078e0200 */
[C---:B------:R-:W-:Y:S01]  /*1280*/  ISETP.GE.OR P2, PT, R2.reuse, c[0x0][0x19c], !P2 ;  /* 0x0000670002007a0c */ /* 0x040fe20005746670 */
[----:B------:R-:W-:Y:S01]  /*1290*/  IMAD.IADD R11, R19, 0x1, R31 ;  /* 0x00000001130b7824 */ /* 0x000fe200078e021f */
[----:B------:R-:W-:Y:S01]  /*12a0*/  ISETP.GE.OR P1, PT, R2, c[0x0][0x19c], !P1 ;  /* 0x0000670002007a0c */ /* 0x000fe20004f26670 */
[----:B------:R-:W-:-:S02]  /*12b0*/  IMAD.MOV.U32 R10, RZ, RZ, R18 ;  /* 0x000000ffff0a7224 */ /* 0x000fc400078e0012 */
[----:B------:R-:W-:-:S04]  /*12c0*/  IMAD.WIDE.U32 R12, R12, c[0x0][0x1a8], R6 ;  /* 0x00006a000c0c7a25 */ /* 0x000fc800078e0006 */
[----:B------:R-:W-:Y:S01]  /*12d0*/  IMAD.MOV.U32 R6, RZ, RZ, R14 ;  /* 0x000000ffff067224 */ /* 0x000fe200078e000e */
[----:B------:R-:W-:Y:S01]  /*12e0*/  LEA.HI R14, R33, R22, RZ, 0x4 ;  /* 0x00000016210e7211 */ /* 0x000fe200078f20ff */
[----:B------:R-:W-:-:S03]  /*12f0*/  IMAD.WIDE.U32 R18, R27, c[0x0][0x218], R10 ;  /* 0x000086001b127a25 */ /* 0x000fc600078e000a */
[----:B------:R-:W-:Y:S01]  /*1300*/  SHF.R.S32.HI R3, RZ, 0x4, R14 ;  /* 0x00000004ff037819 */ /* 0x000fe2000001140e */
[----:B------:R-:W-:Y:S02]  /*1310*/  IMAD.IADD R0, R13, 0x1, R0 ;  /* 0x000000010d007824 */ /* 0x000fe400078e0200 */
[----:B------:R-:W-:Y:S01]  /*1320*/  IMAD.IADD R7, R15, 0x1, R26 ;  /* 0x000000010f077824 */ /* 0x000fe200078e021a */
[----:B------:R-:W-:Y:S01]  /*1330*/  LEA.HI R15, R33, R22, RZ, 0x5 ;  /* 0x00000016210f7211 */ /* 0x000fe200078f28ff */
[----:B------:R-:W-:Y:S01]  /*1340*/  IMAD.WIDE.U32 R24, R27, c[0x0][0x240], R24 ;  /* 0x000090001b187a25 */ /* 0x000fe200078e0018 */
[----:B-1----:R-:W-:-:S03]  /*1350*/  IADD3 R4, P0, R8, UR18, RZ ;  /* 0x0000001208047c10 */ /* 0x002fc6000ff1e0ff */
[----:B------:R-:W-:Y:S01]  /*1360*/  IMAD.WIDE.U32 R44, R32, c[0x0][0x178], R6 ;  /* 0x00005e00202c7a25 */ /* 0x000fe200078e0006 */
[----:B------:R-:W-:Y:S02]  /*1370*/  IADD3.X R5, R9, UR19, RZ, P0, !PT ;  /* 0x0000001309057c10 */ /* 0x000fe400087fe4ff */
[----:B--2---:R-:W-:Y:S01]  /*1380*/  IADD3 R8, P0, R4, UR18, RZ ;  /* 0x0000001204087c10 */ /* 0x004fe2000ff1e0ff */
[----:B------:R-:W-:Y:S01]  /*1390*/  UIMAD UR18, UR7, UR4, URZ ;  /* 0x00000004071272a4 */ /* 0x000fe2000f8e023f */
[----:B------:R-:W-:Y:S02]  /*13a0*/  STL.64 [R1+0x30], R44 ;  /* 0x0000302c01007387 */ /* 0x000fe40000100a00 */
[----:B------:R-:W-:Y:S01]  /*13b0*/  IADD3.X R9, R5, UR19, RZ, P0, !PT ;  /* 0x0000001305097c10 */ /* 0x000fe200087fe4ff */
[----:B------:R-:W-:Y:S01]  /*13c0*/  UIMAD UR18, UR9, UR5, UR18 ;  /* 0x00000005091272a4 */ /* 0x000fe2000f8e0212 */
[----:B------:R-:W-:Y:S01]  /*13d0*/  LEA R10, P0, R12, c[0x0][0x190], 0x1 ;  /* 0x000064000c0a7a11 */ /* 0x000fe200078008ff */
[----:B------:R1:W-:Y:S01]  /*13e0*/  LDGSTS.E.BYPASS.LTC128B.128 [R20+0x6080], [R4.64], !P6 ;  /* 0x0608000004147fae */ /* 0x0003e2000f101d4e */
[----:B------:R-:W-:Y:S01]  /*13f0*/  USHF.L.U32 UR19, UR6, 0x6, URZ ;  /* 0x0000000606137899 */ /* 0x000fe2000800063f */
[----:B------:R-:W-:Y:S01]  /*1400*/  ISETP.GE.AND P6, PT, R2, c[0x0][0x16c], PT ;  /* 0x00005b0002007a0c */ /* 0x000fe20003fc6270 */
[----:B------:R-:W-:Y:S01]  /*1410*/  UIADD3 UR18, UR23, UR18, URZ ;  /* 0x0000001217127290 */ /* 0x000fe2000fffe03f */
[----:B------:R-:W-:Y:S01]  /*1420*/  LEA.HI.X R11, R12, c[0x0][0x194], R0, 0x1, P0 ;  /* 0x000065000c0b7a11 */ /* 0x000fe200000f0c00 */
[----:B------:R2:W-:Y:S01]  /*1430*/  LDGSTS.E.BYPASS.LTC128B.128 [R20+0x7080], [R8.64], !P5 ;  /* 0x0708000008147fae */ /* 0x0005e2000e901d4e */
[----:B------:R-:W-:Y:S01]  /*1440*/  LEA.HI R0, R14, R3, RZ, 0x1 ;  /* 0x000000030e007211 */ /* 0x000fe200078f08ff */
[----:B------:R-:W-:-:S02]  /*1450*/  USHF.L.U32 UR6, UR9, 0x7, URZ ;  /* 0x0000000709067899 */ /* 0x000fc4000800063f */
[----:B------:R-:W-:Y:S01]  /*1460*/  IMAD.U32 R6, RZ, RZ, UR18 ;  /* 0x00000012ff067e24 */ /* 0x000fe2000f8e00ff */
[----:B------:R3:W-:Y:S01]  /*1470*/  LDGSTS.E.BYPASS.LTC128B.128 [R20+0x80], [R10.64], !P4 ;  /* 0x000800000a147fae */ /* 0x0007e2000e101d4e */
[----:B------:R-:W-:Y:S02]  /*1480*/  USHF.L.U64.HI UR18, UR4, UR17, UR5 ;  /* 0x0000001104127299 */ /* 0x000fe40008010205 */
[----:B------:R-:W-:-:S05]  /*1490*/  IMAD.U32 R12, RZ, RZ, UR6 ;  /* 0x00000006ff0c7e24 */ /* 0x000fca000f8e00ff */
[----:B------:R-:W-:-:S04]  /*14a0*/  IADD3 R12, -R38, UR12, -R12 ;  /* 0x0000000c260c7c10 */ /* 0x000fc8000fffe90c */
[----:B------:R-:W-:Y:S01]  /*14b0*/  ISETP.LT.OR P4, PT, R12, 0x41, P6 ;  /* 0x000000410c00780c */ /* 0x000fe20003781670 */
[----:B-1----:R-:W-:Y:S01]  /*14c0*/  IMAD.U32 R5, RZ, RZ, UR23 ;  /* 0x00000017ff057e24 */ /* 0x002fe2000f8e00ff */
[----:B------:R-:W-:Y:S01]  /*14d0*/  LOP3.LUT R5, R0, 0xfffffffe, RZ, 0xc0, !PT ;  /* 0xfffffffe00057812 */ /* 0x000fe200078ec0ff */
[----:B------:R-:W-:Y:S02]  /*14e0*/  IMAD R0, R37, c[0x0][0x178], RZ ;  /* 0x00005e0025007a24 */ /* 0x000fe400078e02ff */
[----:B------:R-:W-:Y:S01]  /*14f0*/  IMAD.U32 R4, RZ, RZ, UR22 ;  /* 0x00000016ff047e24 */ /* 0x000fe2000f8e00ff */
[----:B--2---:R-:W-:Y:S01]  /*1500*/  IADD3 R8, P5, R10, UR19, RZ ;  /* 0x000000130a087c10 */ /* 0x004fe2000ffbe0ff */
[----:B------:R-:W-:Y:S02]  /*1510*/  IMAD R0, R32, c[0x0][0x17c], R0 ;  /* 0x00005f0020007a24 */ /* 0x000fe400078e0200 */
        /* <DEDUP_REMOVED lines=25> */
[----:B------:R-:W-:Y:S01]  /*16b0*/  USHF.R.S32.HI UR20, URZ, 0x1f, UR6 ;  /* 0x0000001f3f147899 */ /* 0x000fe20008011406 */
[C---:B------:R-:W-:Y:S01]  /*16c0*/  ISETP.LT.OR P0, PT, R12.reuse, 0x21, P6 ;  /* 0x000000210c00780c */ /* 0x040fe20003701670 */
[----:B------:R-:W-:Y:S01]  /*16d0*/  ULDC.64 UR4, c[0x0][0x208] ;  /* 0x0000820000047ab9 */ /* 0x000fe20000000a00 */
[----:B------:R-:W-:Y:S01]  /*16e0*/  ISETP.LT.OR P2, PT, R12, 0x61, P6 ;  /* 0x000000610c00780c */ /* 0x000fe20003741670 */
[----:B------:R4:W-:Y:S01]  /*16f0*/  LDGSTS.E.BYPASS.LTC128B.128 [R20+0x3080], [R6.64], !P1 ;  /* 0x0308000006147fae */ /* 0x0009e2000c901d4e */
[----:B------:R-:W-:Y:S01]  /*1700*/  USHF.L.U32 UR22, UR4, 0x7, URZ ;  /* 0x0000000704167899 */ /* 0x000fe2000800063f */
[----:B------:R-:W-:Y:S01]  /*1710*/  IMAD.IADD R13, R25, 0x1, R29 ;  /* 0x00000001190d7824 */ /* 0x000fe200078e021d */
[----:B------:R-:W-:Y:S01]  /*1720*/  USHF.L.U64.HI UR21, UR4, UR21, UR5 ;  /* 0x0000001504157299 */ /* 0x000fe20008010205 */
[----:B------:R-:W0:Y:S03]  /*1730*/  LDGDEPBAR ;  /* 0x00000000000079af */ /* 0x000e260000000000 */
[----:B------:R-:W-:Y:S01]  /*1740*/  UIMAD UR5, UR21, UR9, URZ ;  /* 0x00000009150572a4 */ /* 0x000fe2000f8e023f */
[----:B------:R5:W-:Y:S01]  /*1750*/  LDGSTS.E.BYPASS.LTC128B.128 [R20+0x8080], [R4.64], !P3 ;  /* 0x0808000004147fae */ /* 0x000be2000d901d4e */
[----:B------:R-:W-:Y:S01]  /*1760*/  ISETP.GT.AND P3, PT, R22, 0x1f, PT ;  /* 0x0000001f1600780c */ /* 0x000fe20003f64270 */
[----:B------:R-:W-:Y:S01]  /*1770*/  IMAD.U32 R18, RZ, RZ, UR22 ;  /* 0x00000016ff127e24 */ /* 0x000fe2000f8e00ff */
[----:B------:R-:W-:Y:S01]  /*1780*/  UIMAD UR5, UR7, UR22, UR5 ;  /* 0x00000016070572a4 */ /* 0x000fe2000f8e0205 */
[----:B------:R-:W-:Y:S02]  /*1790*/  STL.64 [R1+0x28], R30 ;  /* 0x0000281e01007387 */ /* 0x000fe40000100a00 */
[----:B------:R-:W-:-:S02]  /*17a0*/  ULDC UR7, c[0x0][0x20c] ;  /* 0x0000830000077ab9 */ /* 0x000fc40000000800 */
[----:B------:R-:W-:Y:S01]  /*17b0*/  USHF.L.U64.HI UR17, UR4, UR17, UR7 ;  /* 0x0000001104117299 */ /* 0x000fe20008010207 */
[----:B------:R-:W-:Y:S01]  /*17c0*/  STL.64 [R1+0x20], R26 ;  /* 0x0000201a01007387 */ /* 0x000fe20000100a00 */
[----:B--2---:R-:W-:-:S04]  /*17d0*/  IADD3 R2, P1, R4, UR19, RZ ;  /* 0x0000001304027c10 */ /* 0x004fc8000ff3e0ff */
[----:B------:R-:W-:Y:S01]  /*17e0*/  IADD3.X R3, R5, UR18, RZ, P1, !PT ;  /* 0x0000001205037c10 */ /* 0x000fe20008ffe4ff */
[----:B----4-:R-:W-:-:S04]  /*17f0*/  IMAD.WIDE.U32 R6, R18, UR9, R26 ;  /* 0x0000000912067c25 */ /* 0x010fc8000f8e001a */
[----:B------:R2:W-:Y:S01]  /*1800*/  LDGSTS.E.BYPASS.LTC128B.128 [R20+0x9080], [R2.64], !P0 ;  /* 0x0908000002147fae */ /* 0x0005e2000c101d4e */
[----:B------:R-:W-:Y:S01]  /*1810*/  IADD3 R7, R7, UR5, RZ ;  /* 0x0000000507077c10 */ /* 0x000fe2000fffe0ff */
[----:B------:R-:W-:Y:S01]  /*1820*/  USHF.L.U32 UR5, UR4, 0x6, URZ ;  /* 0x0000000604057899 */ /* 0x000fe2000800063f */
[----:B-----5:R-:W-:Y:S01]  /*1830*/  SHF.R.S32.HI R5, RZ, 0x5, R15 ;  /* 0x00000005ff057819 */ /* 0x020fe2000001140f */
[----:B------:R-:W-:-:S03]  /*1840*/  UIADD3 UR4, UR9, 0x1, URZ ;  /* 0x0000000109047890 */ /* 0x000fc6000fffe03f */
[----:B------:R-:W-:Y:S01]  /*1850*/  LEA.HI R0, R0, R5, RZ, 0x2 ;  /* 0x0000000500007211 */ /* 0x000fe200078f10ff */
[----:B------:R-:W-:-:S03]  /*1860*/  UISETP.GE.AND UP0, UPT, UR4, UR10, UPT ;  /* 0x0000000a0400728c */ /* 0x000fc6000bf06270 */
[----:B-1----:R-:W-:Y:S02]  /*1870*/  LOP3.LUT R9, R0, 0xfffffffc, RZ, 0xc0, !PT ;  /* 0xfffffffc00097812 */ /* 0x002fe400078ec0ff */
        /* <DEDUP_REMOVED lines=8> */
[----:B------:R-:W-:Y:S02]  /*1900*/  IADD3 R8, P1, R2, UR19, RZ ;  /* 0x0000001302087c10 */ /* 0x000fe4000ff3e0ff */
[C---:B------:R-:W-:Y:S01]  /*1910*/  LEA R4, P0, R6.reuse, c[0x0][0x1f0], 0x1 ;  /* 0x00007c0006047a11 */ /* 0x040fe200078008ff */
[----:B------:R1:W-:Y:S01]  /*1920*/  LDGSTS.E.BYPASS.LTC128B.128 [R20+0xa080], [R2.64], !P4 ;  /* 0x0a08000002147fae */ /* 0x0003e2000e101d4e */
[----:B------:R-:W-:Y:S02]  /*1930*/  IADD3.X R9, R3, UR18, RZ, P1, !PT ;  /* 0x0000001203097c10 */ /* 0x000fe40008ffe4ff */
[----:B------:R-:W-:Y:S02]  /*1940*/  LEA.HI.X R5, R6, c[0x0][0x1f4], R7, 0x1, P0 ;  /* 0x00007d0006057a11 */ /* 0x000fe400000f0c07 */
[C---:B------:R-:W-:Y:S01]  /*1950*/  ISETP.LT.OR P1, PT, R12.reuse, 0x1, P5 ;  /* 0x000000010c00780c */ /* 0x040fe20002f21670 */
[----:B------:R2:W-:Y:S01]  /*1960*/  LDGSTS.E.BYPASS.LTC128B.128 [R20+0xb080], [R8.64], !P2 ;  /* 0x0b08000008147fae */ /* 0x0005e2000d101d4e */
[----:B------:R-:W-:-:S02]  /*1970*/  ISETP.LT.OR P0, PT, R12, 0x21, P5 ;  /* 0x000000210c00780c */ /* 0x000fc40002f01670 */
        /* <DEDUP_REMOVED lines=89> */
.L_x_1421:
[----:B---3--:R-:W-:Y:S05]  /*1f10*/  BSYNC B0 ;  /* 0x0000000000007941 */ /* 0x008fea0003800000 */
.L_x_1420:
        /* <DEDUP_REMOVED lines=27> */
[----:B------:R-:W-:Y:S01]  /*20d0*/  IMAD.SHL.U32 R180, R188, 0x2, RZ ;  /* 0x00000002bcb47824 */ /* 0x000fe200078e00ff */
        /* <DEDUP_REMOVED lines=16> */
[----:B------:R-:W-:Y:S01]  /*21e0*/  LEA.HI.SX32 R5, R0, R8, 0x1e ;  /* 0x0000000800057211 */ /* 0x000fe200078ff2ff */
[----:B------:R-:W-:Y:S01]  /*21f0*/  IMAD R182, R184, 0x2, R182 ;  /* 0x00000002b8b67824 */ /* 0x000fe200078e02b6 */
[----:B------:R-:W-:Y:S01]  /*2200*/  LOP3.LUT P0, RZ, R12, 0x4, RZ, 0xc0, !PT ;  /* 0x000000040cff7812 */ /* 0x000fe2000780c0ff */
[----:B------:R-:W-:Y:S01]  /*2210*/  IMAD.SHL.U32 R185, R184, 0x2, RZ ;  /* 0x00000002b8b97824 */ /* 0x000fe200078e00ff */
[----:B------:R-:W-:Y:S01]  /*2220*/  LOP3.LUT R2, R2, 0x1c0, RZ, 0xc0, !PT ;  /* 0x000001c002027812 */ /* 0x000fe200078ec0ff */
[----:B------:R1:W-:Y:S01]  /*2230*/  STL [R1+0x14], R5 ;  /* 0x0000140501007387 */ /* 0x0003e20000100800 */
[C---:B------:R-:W-:Y:S01]  /*2240*/  SEL R183, R189.reuse, 0xffffffe0, !P2 ;  /* 0xffffffe0bdb77807 */ /* 0x040fe20005000000 */
[----:B------:R-:W-:Y:S01]  /*2250*/  CS2R R130, SRZ ;  /* 0x0000000000827805 */ /* 0x000fe2000001ff00 */
[----:B------:R-:W-:Y:S01]  /*2260*/  LOP3.LUT R0, R0, 0x7ffffffc, RZ, 0xc0, !PT ;  /* 0x7ffffffc00007812 */ /* 0x000fe200078ec0ff */
[----:B------:R-:W-:Y:S01]  /*2270*/  CS2R R128, SRZ ;  /* 0x0000000000807805 */ /* 0x000fe2000001ff00 */
[----:B------:R-:W-:Y:S01]  /*2280*/  SEL R186, R189, 0xffffffe0, !P1 ;  /* 0xffffffe0bdba7807 */ /* 0x000fe20004800000 */
[----:B------:R-:W-:Y:S01]  /*2290*/  IMAD R184, R184, 0x2, R183 ;  /* 0x00000002b8b87824 */ /* 0x000fe200078e02b7 */
[----:B------:R-:W-:Y:S01]  /*22a0*/  R2P PR, R4, 0x6 ;  /* 0x0000000604007804 */ /* 0x000fe20000000000 */
[----:B------:R-:W-:Y:S01]  /*22b0*/  IMAD.MOV.U32 R4, RZ, RZ, 0x40 ;  /* 0x00000040ff047424 */ /* 0x000fe200078e00ff */
[----:B------:R-:W-:Y:S01]  /*22c0*/  SEL R168, R227, 0xffffffc0, !P0 ;  /* 0xffffffc0e3a87807 */ /* 0x000fe20004000000 */
[----:B------:R-:W-:Y:S01]  /*22d0*/  IMAD.IADD R0, R11, 0x1, -R0 ;  /* 0x000000010b007824 */ /* 0x000fe200078e0a00 */
[----:B------:R-:W-:Y:S01]  /*22e0*/  SEL R189, R189, 0xffffffe0, !P0 ;  /* 0xffffffe0bdbd7807 */ /* 0x000fe20004000000 */
[----:B------:R-:W-:Y:S01]  /*22f0*/  CS2R R122, SRZ ;  /* 0x00000000007a7805 */ /* 0x000fe2000001ff00 */
[----:B------:R-:W-:Y:S01]  /*2300*/  SEL R227, R227, 0xffffffc0, !P2 ;  /* 0xffffffc0e3e37807 */ /* 0x000fe20005000000 */
[----:B------:R-:W-:Y:S01]  /*2310*/  IMAD R0, R9, 0x4, R0 ;  /* 0x0000000409007824 */ /* 0x000fe200078e0200 */
        /* <DEDUP_REMOVED lines=15> */
[----:B------:R-:W-:Y:S01]  /*2410*/  CS2R R98, SRZ ;  /* 0x0000000000627805 */ /* 0x000fe2000001ff00 */
[----:B------:R-:W-:Y:S01]  /*2420*/  SEL R5, R4, 0xffffffc0, !P0 ;  /* 0xffffffc004057807 */ /* 0x000fe20004000000 */
[----:B------:R-:W-:Y:S01]  /*2430*/  IMAD.U32 R4, RZ, RZ, UR6 ;  /* 0x00000006ff047e24 */ /* 0x000fe2000f8e00ff */
[----:B------:R-:W-:Y:S01]  /*2440*/  CS2R R96, SRZ ;  /* 0x0000000000607805 */ /* 0x000fe2000001ff00 */
[----:B------:R-:W-:Y:S01]  /*2450*/  IMAD.IADD R2, R2, 0x1, R22 ;  /* 0x0000000102027824 */ /* 0x000fe200078e0216 */
[----:B------:R-:W-:Y:S01]  /*2460*/  CS2R R90, SRZ ;  /* 0x00000000005a7805 */ /* 0x000fe2000001ff00 */
[----:B------:R1:W-:Y:S01]  /*2470*/  STL [R1+0x40], R5 ;  /* 0x0000400501007387 */ /* 0x0003e20000100800 */
[----:B------:R-:W-:Y:S01]  /*2480*/  CS2R R88, SRZ ;  /* 0x0000000000587805 */ /* 0x000fe2000001ff00 */
[----:B------:R-:W-:Y:S01]  /*2490*/  CS2R R86, SRZ ;  /* 0x0000000000567805 */ /* 0x000fe2000001ff00 */
[----:B------:R-:W-:Y:S01]  /*24a0*/  LEA R224, R2, 0x18880, 0x1 ;  /* 0x0001888002e07811 */ /* 0x000fe200078e08ff */
[----:B------:R-:W-:Y:S01]  /*24b0*/  CS2R R84, SRZ ;  /* 0x0000000000547805 */ /* 0x000fe2000001ff00 */
        /* <DEDUP_REMOVED lines=17> */
[----:B------:R-:W-:-:S02]  /*25d0*/  IMAD.IADD R190, R188, 0x1, R189 ;  /* 0x00000001bcbe7824 */ /* 0x000fc400078e02bd */
[----:B-1----:R-:W-:-:S05]  /*25e0*/  IMAD.SHL.U32 R5, R0, 0x2, RZ ;  /* 0x0000000200057824 */ /* 0x002fca00078e00ff */
[----:B------:R-:W-:Y:S01]  /*25f0*/  IADD3 R0, R4, -UR12, -R5 ;  /* 0x8000000c04007c10 */ /* 0x000fe2000fffe805 */
[----:B------:R1:W-:Y:S01]  /*2600*/  STL [R1+0x4], R5 ;  /* 0x0000040501007387 */ /* 0x0003e20000100800 */
[----:B------:R-:W-:Y:S02]  /*2610*/  IADD3 R4, -R5, UR16, RZ ;  /* 0x0000001005047c10 */ /* 0x000fe4000fffe1ff */
[C---:B------:R-:W-:Y:S02]  /*2620*/  IADD3 R2, R0.reuse, c[0x0][0x2a4], RZ ;  /* 0x0000a90000027a10 */ /* 0x040fe40007ffe0ff */
[----:B------:R-:W-:Y:S01]  /*2630*/  IADD3 R0, R0, UR4, RZ ;  /* 0x0000000400007c10 */ /* 0x000fe2000fffe0ff */
[----:B------:R1:W-:Y:S01]  /*2640*/  STL [R1+0xc], R4 ;  /* 0x00000c0401007387 */ /* 0x0003e20000100800 */
[----:B------:R-:W-:-:S03]  /*2650*/  UMOV UR4, URZ ;  /* 0x0000003f00047c82 */ /* 0x000fc60008000000 */
[----:B------:R1:W-:Y:S04]  /*2660*/  STL [R1], R2 ;  /* 0x0000000201007387 */ /* 0x0003e80000100800 */
[----:B------:R1:W-:Y:S02]  /*2670*/  STL [R1+0x8], R0 ;  /* 0x0000080001007387 */ /* 0x0003e40000100800 */
.L_x_1440:
[----:B------:R-:W-:Y:S04]  /*2680*/  DEPBAR.LE SB0, 0x1 ;  /* 0x000080400000791a */ /* 0x000fe80000000000 */
[----:B------:R-:W-:Y:S01]  /*2690*/  BAR.SYNC.DEFER_BLOCKING 0x0 ;  /* 0x0000000000007b1d */ /* 0x000fe20000010000 */
[----:B-1----:R-:W-:Y:S01]  /*26a0*/  IMAD.U32 R0, RZ, RZ, UR4 ;  /* 0x00000004ff007e24 */ /* 0x002fe2000f8e00ff */
[----:B------:R-:W-:Y:S03]  /*26b0*/  MOV R210, UR4 ;  /* 0x0000000400d27c02 */ /* 0x000fe60008000f00 */
[----:B------:R-:W-:Y:S05]  /*26c0*/  IMAD.U32 R181, R0, 0x2000, R187 ;  /* 0x0000200000b57824 */ /* 0x000fea00078e00bb */
[----:B------:R-:W-:Y:S04]  /*26d0*/  SHF.L.U32 R0, R181, 0x1, RZ ;  /* 0x00000001b5007819 */ /* 0x000fe800000006ff */
[C---:B------:R-:W-:Y:S01]  /*26e0*/  IADD3 R160, R0.reuse, R168, RZ ;  /* 0x000000a800a07210 */ /* 0x040fe20007ffe0ff */
[----:B------:R-:W-:Y:S04]  /*26f0*/  IMAD.IADD R2, R0, 0x1, R186 ;  /* 0x0000000100027824 */ /* 0x000fe800078e02ba */
        /* <DEDUP_REMOVED lines=86> */
[C---:B----4-:R-:W-:Y:S02]  /*2c60*/  IADD3 R196, R132.reuse, R178, RZ ;  /* 0x000000b284c47210 */ /* 0x050fe40007ffe0ff */
[----:B------:R-:W-:Y:S02]  /*2c70*/  IADD3 R192, R132, R177, RZ ;  /* 0x000000b184c07210 */ /* 0x000fe40007ffe0ff */
        /* <DEDUP_REMOVED lines=30> */
.L_x_1424:
[----:B------:R-:W-:Y:S04]  /*2e60*/  MOV R134, 0x1 ;  /* 0x0000000100867802 */ /* 0x000fe80000000f00 */
[----:B------:R-:W-:Y:S11]  /*2e70*/  ISETP.NE.AND P0, PT, R134, c[0x0][0x2a8], PT ;  /* 0x0000aa0086007a0c */ /* 0x000ff60003f05270 */
[----:B------:R-:W-:Y:S02]  /*2e80*/  @!UPT UIADD3 URZ, URZ, URZ, URZ ;  /* 0x0000003f3f3ff290 */ /* 0x000fe4000fffe03f */
[----:B------:R-:W-:Y:S05]  /*2e90*/  @P0 IMAD.HI.U32 R134, R133, c[0x0][0x2ac], RZ ;  /* 0x0000ab0085860a27 */ /* 0x000fea00078e00ff */
[----:B------:R-:W-:Y:S02]  /*2ea0*/  @P0 SHF.R.U32.HI R133, RZ, c[0x0][0x2b0], R134 ;  /* 0x0000ac00ff850a19 */ /* 0x000fe40000011686 */
.L_x_1425:
[----:B------:R-:W-:Y:S05]  /*2eb0*/  BSYNC B0 ;  /* 0x0000000000007941 */ /* 0x000fea0003800000 */
.L_x_1423:
[----:B------:R-:W2:Y:S01]  /*2ec0*/  LDL R135, [R1+0x4] ;  /* 0x0000040001877983 */ /* 0x000ea20000100800 */
[----:B------:R-:W-:Y:S04]  /*2ed0*/  IMAD.MOV.U32 R134, RZ, RZ, c[0x0][0x2a8] ;  /* 0x0000aa00ff867624 */ /* 0x000fe800078e00ff */
[----:B------:R-:W-:Y:S04]  /*2ee0*/  IMAD R133, R133, R134, -UR13 ;  /* 0x8000000d85857e24 */ /* 0x000fe8000f8e0286 */
[----:B--2---:R-:W-:Y:S05]  /*2ef0*/  IMAD.IADD R133, R133, 0x1, -R135 ;  /* 0x0000000185857824 */ /* 0x004fea00078e0a87 */
[----:B------:R-:W-:Y:S02]  /*2f00*/  IADD3 R134, R133, c[0x0][0x2a8], RZ ;  /* 0x0000aa0085867a10 */ /* 0x000fe40007ffe0ff */
[----:B------:R-:W-:Y:S02]  /*2f10*/  IMNMX R192, R192, R133, !PT ;  /* 0x00000085c0c07217 */ /* 0x000fe40007800200 */
[----:B------:R-:W-:Y:S02]  /*2f20*/  IMNMX R196, R196, R134, PT ;  /* 0x00000086c4c47217 */ /* 0x000fe40003800200 */
.L_x_1422:
        /* <DEDUP_REMOVED lines=19> */
.L_x_1428:
[----:B------:R-:W-:Y:S04]  /*3060*/  MOV R134, 0x1 ;  /* 0x0000000100867802 */ /* 0x000fe80000000f00 */
[----:B------:R-:W-:Y:S11]  /*3070*/  ISETP.NE.AND P0, PT, R134, c[0x0][0x2a8], PT ;  /* 0x0000aa0086007a0c */ /* 0x000ff60003f05270 */
[----:B------:R-:W-:Y:S02]  /*3080*/  @!UPT UIADD3 URZ, URZ, URZ, URZ ;  /* 0x0000003f3f3ff290 */ /* 0x000fe4000fffe03f */
[----:B------:R-:W-:Y:S05]  /*3090*/  @P0 IMAD.HI.U32 R134, R133, c[0x0][0x2ac], RZ ;  /* 0x0000ab0085860a27 */ /* 0x000fea00078e00ff */
[----:B------:R-:W-:Y:S02]  /*30a0*/  @P0 SHF.R.U32.HI R133, RZ, c[0x0][0x2b0], R134 ;  /* 0x0000ac00ff850a19 */ /* 0x000fe40000011686 */
.L_x_1429:
[----:B------:R-:W-:Y:S05]  /*30b0*/  BSYNC B0 ;  /* 0x0000000000007941 */ /* 0x000fea0003800000 */
.L_x_1427:
[----:B------:R-:W2:Y:S01]  /*30c0*/  LDL R135, [R1+0x4] ;  /* 0x0000040001877983 */ /* 0x000ea20000100800 */
[----:B------:R-:W-:Y:S04]  /*30d0*/  IMAD.MOV.U32 R134, RZ, RZ, c[0x0][0x2a8] ;  /* 0x0000aa00ff867624 */ /* 0x000fe800078e00ff */
[----:B------:R-:W-:Y:S04]  /*30e0*/  IMAD R133, R133, R134, -UR13 ;  /* 0x8000000d85857e24 */ /* 0x000fe8000f8e0286 */
[----:B--2---:R-:W-:Y:S05]  /*30f0*/  IMAD.IADD R133, R133, 0x1, -R135 ;  /* 0x0000000185857824 */ /* 0x004fea00078e0a87 */
[----:B------:R-:W-:Y:S02]  /*3100*/  IADD3 R134, R133, c[0x0][0x2a8], RZ ;  /* 0x0000aa0085867a10 */ /* 0x000fe40007ffe0ff */
[----:B------:R-:W-:Y:S02]  /*3110*/  IMNMX R191, R191, R133, !PT ;  /* 0x00000085bfbf7217 */ /* 0x000fe40007800200 */
[----:B------:R-:W-:Y:S02]  /*3120*/  IMNMX R195, R195, R134, PT ;  /* 0x00000086c3c37217 */ /* 0x000fe40003800200 */
.L_x_1426:
        /* <DEDUP_REMOVED lines=19> */
.L_x_1432:
[----:B------:R-:W-:Y:S04]  /*3260*/  MOV R134, 0x1 ;  /* 0x0000000100867802 */ /* 0x000fe80000000f00 */
[----:B------:R-:W-:Y:S11]  /*3270*/  ISETP.NE.AND P0, PT, R134, c[0x0][0x2a8], PT ;  /* 0x0000aa0086007a0c */ /* 0x000ff60003f05270 */
[----:B------:R-:W-:Y:S02]  /*3280*/  @!UPT UIADD3 URZ, URZ, URZ, URZ ;  /* 0x0000003f3f3ff290 */ /* 0x000fe4000fffe03f */
[----:B------:R-:W-:Y:S05]  /*3290*/  @P0 IMAD.HI.U32 R134, R133, c[0x0][0x2ac], RZ ;  /* 0x0000ab0085860a27 */ /* 0x000fea00078e00ff */
[----:B------:R-:W-:Y:S02]  /*32a0*/  @P0 SHF.R.U32.HI R133, RZ, c[0x0][0x2b0], R134 ;  /* 0x0000ac00ff850a19 */ /* 0x000fe40000011686 */
.L_x_1433:
[----:B------:R-:W-:Y:S05]  /*32b0*/  BSYNC B0 ;  /* 0x0000000000007941 */ /* 0x000fea0003800000 */
.L_x_1431:
[----:B------:R-:W2:Y:S01]  /*32c0*/  LDL R135, [R1+0x4] ;  /* 0x0000040001877983 */ /* 0x000ea20000100800 */
[----:B------:R-:W-:Y:S04]  /*32d0*/  IMAD.MOV.U32 R134, RZ, RZ, c[0x0][0x2a8] ;  /* 0x0000aa00ff867624 */ /* 0x000fe800078e00ff */
[----:B------:R-:W-:Y:S04]  /*32e0*/  IMAD R133, R133, R134, -UR13 ;  /* 0x8000000d85857e24 */ /* 0x000fe8000f8e0286 */
[----:B--2---:R-:W-:Y:S05]  /*32f0*/  IMAD.IADD R133, R133, 0x1, -R135 ;  /* 0x0000000185857824 */ /* 0x004fea00078e0a87 */
[----:B------:R-:W-:Y:S02]  /*3300*/  IADD3 R134, R133, c[0x0][0x2a8], RZ ;  /* 0x0000aa0085867a10 */ /* 0x000fe40007ffe0ff */
[----:B------:R-:W-:Y:S02]  /*3310*/  IMNMX R193, R193, R133, !PT ;  /* 0x00000085c1c17217 */ /* 0x000fe40007800200 */
[----:B------:R-:W-:Y:S02]  /*3320*/  IMNMX R198, R198, R134, PT ;  /* 0x00000086c6c67217 */ /* 0x000fe40003800200 */
.L_x_1430:
        /* <DEDUP_REMOVED lines=19> */
.L_x_1436:
[----:B------:R-:W-:Y:S04]  /*3460*/  MOV R133, 0x1 ;  /* 0x0000000100857802 */ /* 0x000fe80000000f00 */
[----:B------:R-:W-:Y:S11]  /*3470*/  ISETP.NE.AND P0, PT, R133, c[0x0][0x2a8], PT ;  /* 0x0000aa0085007a0c */ /* 0x000ff60003f05270 */
[----:B------:R-:W-:Y:S02]  /*3480*/  @!UPT UIADD3 URZ, URZ, URZ, URZ ;  /* 0x0000003f3f3ff290 */ /* 0x000fe4000fffe03f */
[----:B------:R-:W-:Y:S05]  /*3490*/  @P0 IMAD.HI.U32 R133, R132, c[0x0][0x2ac], RZ ;  /* 0x0000ab0084850a27 */ /* 0x000fea00078e00ff */
[----:B------:R-:W-:Y:S02]  /*34a0*/  @P0 SHF.R.U32.HI R132, RZ, c[0x0][0x2b0], R133 ;  /* 0x0000ac00ff840a19 */ /* 0x000fe40000011685 */
.L_x_1437:
[----:B------:R-:W-:Y:S05]  /*34b0*/  BSYNC B0 ;  /* 0x0000000000007941 */ /* 0x000fea0003800000 */
.L_x_1435:
[----:B------:R-:W2:Y:S01]  /*34c0*/  LDL R134, [R1+0x4] ;  /* 0x0000040001867983 */ /* 0x000ea20000100800 */
[----:B------:R-:W-:Y:S04]  /*34d0*/  IMAD.MOV.U32 R133, RZ, RZ, c[0x0][0x2a8] ;  /* 0x0000aa00ff857624 */ /* 0x000fe800078e00ff */
[----:B------:R-:W-:Y:S04]  /*34e0*/  IMAD R132, R132, R133, -UR13 ;  /* 0x8000000d84847e24 */ /* 0x000fe8000f8e0285 */
[----:B--2---:R-:W-:Y:S05]  /*34f0*/  IMAD.IADD R132, R132, 0x1, -R134 ;  /* 0x0000000184847824 */ /* 0x004fea00078e0a86 */
[----:B------:R-:W-:Y:S02]  /*3500*/  IADD3 R133, R132, c[0x0][0x2a8], RZ ;  /* 0x0000aa0084857a10 */ /* 0x000fe40007ffe0ff */
[----:B------:R-:W-:Y:S02]  /*3510*/  IMNMX R194, R194, R132, !PT ;  /* 0x00000084c2c27217 */ /* 0x000fe40007800200 */
[----:B------:R-:W-:Y:S02]  /*3520*/  IMNMX R197, R197, R133, PT ;  /* 0x00000085c5c57217 */ /* 0x000fe40003800200 */
.L_x_1434:
        /* <DEDUP_REMOVED lines=27> */
[----:B-1----:R-:W-:Y:S02]  /*36e0*/  IMAD.U32 R0, RZ, RZ, UR24 ;  /* 0x00000018ff007e24 */ /* 0x002fe4000f8e00ff */
        /* <DEDUP_REMOVED lines=9> */
[----:B--2---:R-:W-:Y:S02]  /*3780*/  LEA R0, P1, R0, R214, 0x7 ;  /* 0x000000d600007211 */ /* 0x004fe400078238ff */
[----:B---3--:R-:W-:Y:S02]  /*3790*/  IADD3 R2, -R209, UR22, RZ ;  /* 0x00000016d1027c10 */ /* 0x008fe4000fffe1ff */
[----:B-----5:R-:W-:Y:S02]  /*37a0*/  @!P3 IADD3 R209, P0, R203, R207, RZ ;  /* 0x000000cfcbd1b210 */ /* 0x020fe40007f1e0ff */
[----:B------:R-:W-:Y:S02]  /*37b0*/  ISETP.LT.OR P2, PT, R2, 0x1, P6 ;  /* 0x000000010200780c */ /* 0x000fe40003741670 */
[----:B----4-:R-:W-:Y:S02]  /*37c0*/  LEA.HI.X R204, R205, R206, R204, 0x7, P1 ;  /* 0x000000cecdcc7211 */ /* 0x010fe400008f3ccc */
[C---:B------:R-:W-:Y:S02]  /*37d0*/  LEA R206, P1, R0.reuse, c[0x0][0x160], 0x1 ;  /* 0x0000580000ce7a11 */ /* 0x040fe400078208ff */
[----:B------:R-:W-:Y:S02]  /*37e0*/  @!P3 LEA.HI.X.SX32 R203, R203, R208, 0x1, P0 ;  /* 0x000000d0cbcbb211 */ /* 0x000fe400000f0eff */
[----:B------:R-:W-:Y:S01]  /*37f0*/  LEA.HI.X R207, R0, c[0x0][0x164], R204, 0x1, P1 ;  /* 0x0000590000cf7a11 */ /* 0x000fe200008f0ccc */
[----:B------:R-:W-:Y:S01]  /*3800*/  IMAD.U32 R0, RZ, RZ, UR20 ;  /* 0x00000014ff007e24 */ /* 0x000fe2000f8e00ff */
        /* <DEDUP_REMOVED lines=8> */
[C---:B------:R-:W-:Y:S02]  /*3890*/  @!P3 LEA R208, P1, R209.reuse, c[0x0][0x258], 0x2 ;  /* 0x00009600d1d0ba11 */ /* 0x040fe400078210ff */
[C---:B------:R-:W-:Y:S02]  /*38a0*/  ISETP.LT.OR P2, PT, R2.reuse, 0x41, P6 ;  /* 0x000000410200780c */ /* 0x040fe40003741670 */
[----:B------:R2:W-:Y:S01]  /*38b0*/  LDGSTS.E.BYPASS.LTC128B.128 [R0+0x1000], [R204.64], !P0 ;  /* 0x01000000cc007fae */ /* 0x0005e2000c101d4e */
[----:B------:R-:W-:Y:S02]  /*38c0*/  @!P3 LEA.HI.X R209, R209, c[0x0][0x25c], R203, 0x2, P1 ;  /* 0x00009700d1d1ba11 */ /* 0x000fe400008f14cb */
        /* <DEDUP_REMOVED lines=11> */
.L_x_1438:
[----:B--23--:R-:W-:Y:S01]  /*3980*/  PLOP3.LUT P0, PT, PT, PT, UP4, 0x80, 0x0 ;  /* 0x000000000000781c */ /* 0x00cfe20003f0f048 */
[----:B------:R-:W0:Y:S01]  /*3990*/  LDGDEPBAR ;  /* 0x00000000000079af */ /* 0x000e220000000000 */
[----:B------:R-:W-:Y:S02]  /*39a0*/  UIADD3 UR16, UR9, 0x2, URZ ;  /* 0x0000000209107890 */ /* 0x000fe4000fffe03f */
[C---:B------:R-:W-:Y:S02]  /*39b0*/  ISETP.GT.AND P1, PT, R192.reuse, RZ, P0 ;  /* 0x000000ffc000720c */ /* 0x040fe40000724270 */
[----:B------:R-:W-:Y:S01]  /*39c0*/  ISETP.GT.AND P2, PT, R192, 0x1, P0 ;  /* 0x00000001c000780c */ /* 0x000fe20000744270 */
[----:B------:R-:W-:Y:S01]  /*39d0*/  UISETP.GE.AND UP0, UPT, UR16, UR10, UPT ;  /* 0x0000000a1000728c */ /* 0x000fe2000bf06270 */
[C---:B------:R-:W-:Y:S02]  /*39e0*/  ISETP.LT.OR P1, PT, R196.reuse, 0x1, P1 ;  /* 0x00000001c400780c */ /* 0x040fe40000f21670 */
        /* <DEDUP_REMOVED lines=184> */
[C---:B------:R-:W-:Y:S02]  /*4570*/  HMMA.16816.F32 R16, R132.reuse, R138, RZ ;  /* 0x0000008a8410723c */ /* 0x040fe400000018ff */
        /* <DEDUP_REMOVED lines=81> */
[----:B------:R-:W-:Y:S01]  /*4a90*/  ISETP.GT.AND P0, PT, R194, 0x71, P0 ;  /* 0x00000071c200780c */ /* 0x000fe20000704270 */
[--C-:B------:R-:W-:Y:S01]  /*4aa0*/  FFMA.FTZ R194, R20, c[0x0][0x29c], -R199.reuse ;  /* 0x0000a70014c27a23 */ /* 0x100fe200000108c7 */
[----:B------:R-:W-:Y:S01]  /*4ab0*/  LEA R0, R181, 0x10080, 0x1 ;  /* 0x00010080b5007811 */ /* 0x000fe200078e08ff */
[-C--:B------:R-:W-:Y:S01]  /*4ac0*/  HMMA.16816.F32 R20, R132, R144.reuse, RZ ;  /* 0x000000908414723c */ /* 0x080fe200000018ff */
[----:B------:R-:W-:Y:S01]  /*4ad0*/  ISETP.LT.OR P2, PT, R198, 0x72, P2 ;  /* 0x00000072c600780c */ /* 0x000fe20001741670 */
[--C-:B------:R-:W-:Y:S01]  /*4ae0*/  FFMA.FTZ R198, R33, c[0x0][0x29c], -R199.reuse ;  /* 0x0000a70021c67a23 */ /* 0x100fe200000108c7 */
[----:B------:R-:W-:Y:S02]  /*4af0*/  ISETP.LT.OR P1, PT, R197, 0x71, P1 ;  /* 0x00000071c500780c */ /* 0x000fe40000f21670 */
[----:B------:R-:W-:Y:S02]  /*4b00*/  FSEL R61, R61, -INF , !P2 ;  /* 0xff8000003d3d7808 */ /* 0x000fe40005000000 */
[----:B------:R-:W-:Y:S01]  /*4b10*/  FSEL R62, R62, -INF , !P1 ;  /* 0xff8000003e3e7808 */ /* 0x000fe20004800000 */
[C---:B------:R-:W-:Y:S02]  /*4b20*/  HMMA.16816.F32 R24, R140.reuse, R144, RZ ;  /* 0x000000908c18723c */ /* 0x040fe400000018ff */
[----:B------:R-:W-:Y:S02]  /*4b30*/  ISETP.LT.OR P0, PT, R197, 0x72, P0 ;  /* 0x00000072c500780c */ /* 0x000fe40000701670 */
[--C-:B------:R-:W-:Y:S02]  /*4b40*/  FFMA.FTZ R136, R62, c[0x0][0x29c], -R202.reuse ;  /* 0x0000a7003e887a23 */ /* 0x100fe400000108ca */
[----:B------:R-:W-:Y:S01]  /*4b50*/  FFMA.FTZ R197, R32, c[0x0][0x29c], -R199 ;  /* 0x0000a70020c57a23 */ /* 0x000fe200000108c7 */
[----:B------:R-:W-:Y:S01]  /*4b60*/  FSEL R63, R63, -INF , !P0 ;  /* 0xff8000003f3f7808 */ /* 0x000fe20004000000 */
[-C--:B------:R-:W-:Y:S01]  /*4b70*/  HMMA.16816.F32 R28, R140, R146.reuse, RZ ;  /* 0x000000928c1c723c */ /* 0x080fe200000018ff */
[--C-:B------:R-:W-:Y:S01]  /*4b80*/  FFMA.FTZ R144, R53, c[0x0][0x29c], -R202.reuse ;  /* 0x0000a70035907a23 */ /* 0x100fe200000108ca */
[----:B------:R-:W-:Y:S02]  /*4b90*/  PLOP3.LUT P0, PT, PT, PT, UP0, 0x80, 0x0 ;  /* 0x000000000000781c */ /* 0x000fe40003f0f008 */
[----:B------:R-:W-:Y:S02]  /*4ba0*/  FFMA.FTZ R145, R58, c[0x0][0x29c], -R202 ;  /* 0x0000a7003a917a23 */ /* 0x000fe400000108ca */
[----:B------:R-:W-:Y:S02]  /*4bb0*/  IMAD.MOV.U32 R181, RZ, RZ, R136 ;  /* 0x000000ffffb57224 */ /* 0x000fe400078e0088 */
[C---:B------:R-:W-:Y:S04]  /*4bc0*/  HMMA.16816.F32 R32, R132.reuse, R146, RZ ;  /* 0x000000928420723c */ /* 0x040fe800000018ff */
[----:B------:R-:W-:Y:S02]  /*4bd0*/  FFMA.FTZ R201, R61, c[0x0][0x29c], -R201 ;  /* 0x0000a7003dc97a23 */ /* 0x000fe400000108c9 */
[----:B------:R-:W-:Y:S02]  /*4be0*/  FFMA.FTZ R199, R65, c[0x0][0x29c], -R199 ;  /* 0x0000a70041c77a23 */ /* 0x000fe400000108c7 */
[-C--:B------:R-:W-:Y:S01]  /*4bf0*/  HMMA.16816.F32 R36, R132, R148.reuse, RZ ;  /* 0x000000948424723c */ /* 0x080fe200000018ff */
[--C-:B------:R-:W-:Y:S01]  /*4c00*/  FFMA.FTZ R146, R52, c[0x0][0x29c], -R202.reuse ;  /* 0x0000a70034927a23 */ /* 0x100fe200000108ca */
[----:B------:R-:W-:Y:S02]  /*4c10*/  MUFU.EX2 R201, R201 ;  /* 0x000000c900c97308 */ /* 0x000fe40000000800 */
[--C-:B------:R-:W-:Y:S02]  /*4c20*/  FFMA.FTZ R147, R59, c[0x0][0x29c], -R202.reuse ;  /* 0x0000a7003b937a23 */ /* 0x100fe400000108ca */
[----:B------:R-:W-:Y:S02]  /*4c30*/  FFMA.FTZ R202, R63, c[0x0][0x29c], -R202 ;  /* 0x0000a7003fca7a23 */ /* 0x000fe400000108ca */
[C---:B------:R-:W-:Y:S04]  /*4c40*/  HMMA.16816.F32 R40, R140.reuse, R148, RZ ;  /* 0x000000948c28723c */ /* 0x040fe800000018ff */
[----:B------:R-:W-:Y:S04]  /*4c50*/  MUFU.EX2 R199, R199 ;  /* 0x000000c700c77308 */ /* 0x000fe80000000800 */
[-C--:B------:R-:W-:Y:S06]  /*4c60*/  HMMA.16816.F32 R44, R140, R150.reuse, RZ ;  /* 0x000000968c2c723c */ /* 0x080fec00000018ff */
[----:B------:R-:W-:Y:S02]  /*4c70*/  MUFU.EX2 R202, R202 ;  /* 0x000000ca00ca7308 */ /* 0x000fe40000000800 */
[C---:B------:R-:W-:Y:S01]  /*4c80*/  HMMA.16816.F32 R48, R132.reuse, R150, RZ ;  /* 0x000000968430723c */ /* 0x040fe200000018ff */
[----:B------:R-:W-:Y:S07]  /*4c90*/  LDSM.16.M88.4 R148, [R182+0x6080] ;  /* 0x00608000b694783b */ /* 0x000fee0000000200 */
[-C--:B------:R-:W-:Y:S08]  /*4ca0*/  HMMA.16816.F32 R52, R132, R152.reuse, RZ ;  /* 0x000000988434723c */ /* 0x080ff000000018ff */
[C---:B------:R-:W-:Y:S08]  /*4cb0*/  HMMA.16816.F32 R56, R140.reuse, R152, RZ ;  /* 0x000000988c38723c */ /* 0x040ff000000018ff */
[-C--:B------:R-:W-:Y:S08]  /*4cc0*/  HMMA.16816.F32 R60, R140, R154.reuse, RZ ;  /* 0x0000009a8c3c723c */ /* 0x080ff000000018ff */
[----:B------:R-:W-:Y:S01]  /*4cd0*/  HMMA.16816.F32 R64, R132, R154, RZ ;  /* 0x0000009a8440723c */ /* 0x000fe200000018ff */
[----:B------:R-:W-:Y:S07]  /*4ce0*/  LDSM.16.M88.4 R152, [R182+0x7080] ;  /* 0x00708000b698783b */ /* 0x000fee0000000200 */
[-C--:B----4-:R-:W-:Y:S08]  /*4cf0*/  HMMA.16816.F32 R4, R156, R160.reuse, R4 ;  /* 0x000000a09c04723c */ /* 0x090ff00000001804 */
[C---:B------:R-:W-:Y:S01]  /*4d00*/  HMMA.16816.F32 R8, R164.reuse, R160, R8 ;  /* 0x000000a0a408723c */ /* 0x040fe20000001808 */
[----:B------:R4:W-:Y:S06]  /*4d10*/  MUFU.EX2 R161, R193 ;  /* 0x000000c100a17308 */ /* 0x0009ec0000000800 */
[----:B------:R-:W-:Y:S01]  /*4d20*/  IMAD.SHL.U32 R160, R189, 0x2, RZ ;  /* 0x00000002bda07824 */ /* 0x000fe200078e00ff */
[-C--:B------:R-:W-:Y:S04]  /*4d30*/  HMMA.16816.F32 R12, R164, R162.reuse, R12 ;  /* 0x000000a2a40c723c */ /* 0x080fe8000000180c */
[C---:B------:R-:W-:Y:S04]  /*4d40*/  IMAD.IADD R140, R160.reuse, 0x1, R0 ;  /* 0x00000001a08c7824 */ /* 0x040fe800078e0200 */
[C---:B------:R-:W-:Y:S01]  /*4d50*/  HMMA.16816.F32 R16, R156.reuse, R162, R16 ;  /* 0x000000a29c10723c */ /* 0x040fe20000001810 */
[----:B------:R-:W-:Y:S01]  /*4d60*/  LDSM.16.M88.4 R132, [R140] ;  /* 0x000000008c84783b */ /* 0x000fe20000000200 */
[----:B------:R-:W-:Y:S05]  /*4d70*/  MUFU.EX2 R162, R205 ;  /* 0x000000cd00a27308 */ /* 0x000fea0000000800 */
[----:B------:R-:W-:Y:S01]  /*4d80*/  IMAD.MOV.U32 R163, RZ, RZ, R137 ;  /* 0x000000ffffa37224 */ /* 0x000fe200078e0089 */
[-C--:B------:R-:W-:Y:S01]  /*4d90*/  HMMA.16816.F32 R20, R156, R168.reuse, R20 ;  /* 0x000000a89c14723c */ /* 0x080fe20000001814 */
[----:B------:R-:W1:Y:S03]  /*4da0*/  LDSM.16.M88.4 R136, [R182+0x4080] ;  /* 0x00408000b688783b */ /* 0x000e660000000200 */
[----:B----4-:R-:W-:Y:S02]  /*4db0*/  IMAD.MOV.U32 R193, RZ, RZ, R163 ;  /* 0x000000ffffc17224 */ /* 0x010fe400078e00a3 */
[----:B------:R-:W-:Y:S02]  /*4dc0*/  MUFU.EX2 R163, R204 ;  /* 0x000000cc00a37308 */ /* 0x000fe40000000800 */
[C---:B------:R-:W-:Y:S01]  /*4dd0*/  HMMA.16816.F32 R24, R164.reuse, R168, R24 ;  /* 0x000000a8a418723c */ /* 0x040fe20000001818 */
[----:B------:R-:W4:Y:S07]  /*4de0*/  LDSM.16.M88.4 R140, [R140+0x2000] ;  /* 0x002000008c8c783b */ /* 0x000f2e0000000200 */
[-C--:B------:R-:W-:Y:S01]  /*4df0*/  HMMA.16816.F32 R28, R164, R170.reuse, R28 ;  /* 0x000000aaa41c723c */ /* 0x080fe2000000181c */
[----:B------:R-:W-:Y:S07]  /*4e00*/  MUFU.EX2 R169, R242 ;  /* 0x000000f200a97308 */ /* 0x000fee0000000800 */
[C---:B------:R-:W-:Y:S03]  /*4e10*/  HMMA.16816.F32 R32, R156.reuse, R170, R32 ;  /* 0x000000aa9c20723c */ /* 0x040fe60000001820 */
[----:B------:R-:W-:Y:S05]  /*4e20*/  MUFU.EX2 R170, R241 ;  /* 0x000000f100aa7308 */ /* 0x000fea0000000800 */
[-C--:B------:R-:W-:Y:S05]  /*4e30*/  HMMA.16816.F32 R36, R156, R172.reuse, R36 ;  /* 0x000000ac9c24723c */ /* 0x080fea0000001824 */
[----:B------:R-:W-:Y:S03]  /*4e40*/  MUFU.EX2 R171, R240 ;  /* 0x000000f000ab7308 */ /* 0x000fe60000000800 */
[C---:B------:R-:W-:Y:S07]  /*4e50*/  HMMA.16816.F32 R40, R164.reuse, R172, R40 ;  /* 0x000000aca428723c */ /* 0x040fee0000001828 */
[----:B------:R-:W-:Y:S01]  /*4e60*/  MUFU.EX2 R173, R245 ;  /* 0x000000f500ad7308 */ /* 0x000fe20000000800 */
[-C--:B------:R-:W-:Y:S08]  /*4e70*/  HMMA.16816.F32 R44, R164, R174.reuse, R44 ;  /* 0x000000aea42c723c */ /* 0x080ff0000000182c */
[C---:B------:R-:W-:Y:S01]  /*4e80*/  HMMA.16816.F32 R48, R156.reuse, R174, R48 ;  /* 0x000000ae9c30723c */ /* 0x040fe20000001830 */
[----:B------:R1:W-:Y:S07]  /*4e90*/  MUFU.EX2 R175, R2 ;  /* 0x0000000200af7308 */ /* 0x0003ee0000000800 */
[-C--:B------:R-:W-:Y:S03]  /*4ea0*/  HMMA.16816.F32 R52, R156, R176.reuse, R52 ;  /* 0x000000b09c34723c */ /* 0x080fe60000001834 */
[----:B------:R-:W-:Y:S05]  /*4eb0*/  MUFU.EX2 R174, R244 ;  /* 0x000000f400ae7308 */ /* 0x000fea0000000800 */
[C---:B------:R-:W-:Y:S05]  /*4ec0*/  HMMA.16816.F32 R56, R164.reuse, R176, R56 ;  /* 0x000000b0a438723c */ /* 0x040fea0000001838 */
[----:B------:R-:W-:Y:S02]  /*4ed0*/  MUFU.EX2 R172, R246 ;  /* 0x000000f600ac7308 */ /* 0x000fe40000000800 */
[----:B------:R-:W-:Y:S01]  /*4ee0*/  IMAD.MOV.U32 R177, RZ, RZ, R147 ;  /* 0x000000ffffb17224 */ /* 0x000fe200078e0093 */
[-C--:B------:R-:W-:Y:S01]  /*4ef0*/  HMMA.16816.F32 R60, R164, R178.reuse, R60 ;  /* 0x000000b2a43c723c */ /* 0x080fe2000000183c */
[----:B-1----:R-:W-:Y:S03]  /*4f00*/  LDS R2, [R210.X4+0x184a0] ;  /* 0x0184a000d2027984 */ /* 0x002fe60000004800 */
[----:B------:R-:W-:Y:S03]  /*4f10*/  IMAD.MOV.U32 R176, RZ, RZ, R145 ;  /* 0x000000ffffb07224 */ /* 0x000fe600078e0091 */
[----:B------:R-:W-:Y:S01]  /*4f20*/  MUFU.EX2 R164, R203 ;  /* 0x000000cb00a47308 */ /* 0x000fe20000000800 */
[----:B------:R-:W-:Y:S07]  /*4f30*/  HMMA.16816.F32 R64, R156, R178, R64 ;  /* 0x000000b29c40723c */ /* 0x000fee0000001840 */
[----:B------:R-:W-:Y:S01]  /*4f40*/  IMAD.MOV.U32 R179, RZ, RZ, R146 ;  /* 0x000000ffffb37224 */ /* 0x000fe200078e0092 */
[-C--:B------:R-:W-:Y:S01]  /*4f50*/  HMMA.16816.F32 R4, R132, R136.reuse, R4 ;  /* 0x000000888404723c */ /* 0x080fe20000001804 */
[----:B------:R-:W1:Y:S04]  /*4f60*/  MUFU.EX2 R165, R198 ;  /* 0x000000c600a57308 */ /* 0x000e680000000800 */
[----:B------:R-:W-:Y:S02]  /*4f70*/  IMAD.MOV.U32 R178, RZ, RZ, R144 ;  /* 0x000000ffffb27224 */ /* 0x000fe400078e0090 */
[----:B------:R-:W1:Y:S01]  /*4f80*/  LDSM.16.M88.4 R144, [R182+0x5080] ;  /* 0x00508000b690783b */ /* 0x000e620000000200 */
[C---:B----4-:R-:W-:Y:S03]  /*4f90*/  HMMA.16816.F32 R8, R140.reuse, R136, R8 ;  /* 0x000000888c08723c */ /* 0x050fe60000001808 */
[----:B------:R-:W4:Y:S05]  /*4fa0*/  MUFU.EX2 R167, R197 ;  /* 0x000000c500a77308 */ /* 0x000f2a0000000800 */
[-C--:B------:R-:W-:Y:S05]  /*4fb0*/  HMMA.16816.F32 R12, R140, R138.reuse, R12 ;  /* 0x0000008a8c0c723c */ /* 0x080fea000000180c */
[----:B------:R-:W-:Y:S03]  /*4fc0*/  MUFU.EX2 R159, R194 ;  /* 0x000000c2009f7308 */ /* 0x000fe60000000800 */
[C---:B------:R-:W-:Y:S07]  /*4fd0*/  HMMA.16816.F32 R16, R132.reuse, R138, R16 ;  /* 0x0000008a8410723c */ /* 0x040fee0000001810 */
[----:B------:R-:W-:Y:S10]  /*4fe0*/  MUFU.EX2 R156, R212 ;  /* 0x000000d4009c7308 */ /* 0x000ff40000000800 */
[----:B------:R-:W-:Y:S01]  /*4ff0*/  MUFU.EX2 R168, R247 ;  /* 0x000000f700a87308 */ /* 0x000fe20000000800 */
[-C--:B-1----:R-:W-:Y:S09]  /*5000*/  HMMA.16816.F32 R20, R132, R144.reuse, R20 ;  /* 0x000000908414723c */ /* 0x082ff20000001814 */
[----:B------:R-:W-:Y:S01]  /*5010*/  MUFU.EX2 R166, R248 ;  /* 0x000000f800a67308 */ /* 0x000fe20000000800 */
[C---:B------:R-:W-:Y:S09]  /*5020*/  HMMA.16816.F32 R24, R140.reuse, R144, R24 ;  /* 0x000000908c18723c */ /* 0x040ff20000001818 */
[----:B------:R-:W-:Y:S01]  /*5030*/  MUFU.EX2 R157, R233 ;  /* 0x000000e9009d7308 */ /* 0x000fe20000000800 */
[-C--:B------:R-:W-:Y:S08]  /*5040*/  HMMA.16816.F32 R28, R140, R146.reuse, R28 ;  /* 0x000000928c1c723c */ /* 0x080ff0000000181c */
[C---:B------:R-:W-:Y:S01]  /*5050*/  HMMA.16816.F32 R32, R132.reuse, R146, R32 ;  /* 0x000000928420723c */ /* 0x040fe20000001820 */
[----:B------:R-:W-:Y:S01]  /*5060*/  LDSM.16.M88.4 R144, [R183+0x4080] ;  /* 0x00408000b790783b */ /* 0x000fe20000000200 */
[----:B------:R-:W1:Y:S06]  /*5070*/  MUFU.EX2 R158, R232 ;  /* 0x000000e8009e7308 */ /* 0x000e6c0000000800 */
        /* <DEDUP_REMOVED lines=162> */
[----:B------:R-:W-:Y:S02]  /*5aa0*/  FMUL.FTZ R8, R238, R8 ;  /* 0x00000008ee087220 */ /* 0x000fe40000410000 */
[----:B------:R-:W-:Y:S01]  /*5ab0*/  FMUL.FTZ R9, R236, R9 ;  /* 0x00000009ec097220 */ /* 0x000fe20000410000 */
[----:B------:R-:W-:Y:S01]  /*5ac0*/  F2FP.PACK_AB R24, R13, R12 ;  /* 0x0000000c0d18723e */ /* 0x000fe200000000ff */
[----:B------:R-:W-:Y:S01]  /*5ad0*/  FMUL.FTZ R13, R243, R41 ;  /* 0x00000029f30d7220 */ /* 0x000fe20000410000 */
[----:B--2---:R-:W-:Y:S01]  /*5ae0*/  F2FP.PACK_AB R4, R154, R155 ;  /* 0x0000009b9a04723e */ /* 0x004fe200000000ff */
[----:B------:R-:W2:Y:S01]  /*5af0*/  MUFU.EX2 R41, R179 ;  /* 0x000000b300297308 */ /* 0x000ea20000000800 */
[----:B------:R-:W-:Y:S01]  /*5b00*/  F2FP.PACK_AB R23, R9, R8 ;  /* 0x000000080917723e */ /* 0x000fe200000000ff */
[----:B------:R-:W-:Y:S01]  /*5b10*/  FMUL.FTZ R53, R218, R35 ;  /* 0x00000023da357220 */ /* 0x000fe20000410000 */
[C---:B------:R-:W-:Y:S01]  /*5b20*/  F2FP.PACK_AB R9, R175.reuse, R207 ;  /* 0x000000cfaf09723e */ /* 0x040fe200000000ff */
[----:B------:R4:W-:Y:S01]  /*5b30*/  STS [R224+0x2400], R4 ;  /* 0x00240004e0007388 */ /* 0x0009e20000000800 */
[----:B------:R-:W-:Y:S01]  /*5b40*/  F2FP.PACK_AB R35, R214, R215 ;  /* 0x000000d7d623723e */ /* 0x000fe200000000ff */
[----:B------:R-:W-:Y:S01]  /*5b50*/  FMUL.FTZ R12, R175, R29 ;  /* 0x0000001daf0c7220 */ /* 0x000fe20000410000 */
[----:B------:R-:W-:Y:S01]  /*5b60*/  F2FP.PACK_AB R53, R53, R34 ;  /* 0x000000223535723e */ /* 0x000fe200000000ff */
[----:B------:R5:W-:Y:S01]  /*5b70*/  STS [R225+0x2400], R2 ;  /* 0x00240002e1007388 */ /* 0x000be20000000800 */
[----:B------:R-:W-:Y:S01]  /*5b80*/  F2FP.PACK_AB R34, R169, R211 ;  /* 0x000000d3a922723e */ /* 0x000fe200000000ff */
[----:B------:R-:W2:Y:S01]  /*5b90*/  MUFU.EX2 R29, R176 ;  /* 0x000000b0001d7308 */ /* 0x000ea20000000800 */
[----:B------:R-:W-:Y:S01]  /*5ba0*/  F2FP.PACK_AB R8, R243, R237 ;  /* 0x000000edf308723e */ /* 0x000fe200000000ff */
[----:B------:R-:W-:Y:S01]  /*5bb0*/  STS [R225+0x2000], R17 ;  /* 0x00200011e1007388 */ /* 0x000fe20000000800 */
[--C-:B---3--:R-:W-:Y:S01]  /*5bc0*/  FADD.FTZ R11, R11, -R0.reuse ;  /* 0x800000000b0b7221 */ /* 0x108fe20000010000 */
[----:B------:R-:W-:Y:S01]  /*5bd0*/  F2FP.PACK_AB R12, R12, R28 ;  /* 0x0000001c0c0c723e */ /* 0x000fe200000000ff */
[--C-:B------:R-:W-:Y:S01]  /*5be0*/  FADD.FTZ R15, R15, -R0.reuse ;  /* 0x800000000f0f7221 */ /* 0x100fe20000010000 */
[----:B------:R-:W-:Y:S01]  /*5bf0*/  STS [R228], R137 ;  /* 0x00000089e4007388 */ /* 0x000fe20000000800 */
[--C-:B------:R-:W-:Y:S01]  /*5c00*/  FADD.FTZ R27, R27, -R0.reuse ;  /* 0x800000001b1b7221 */ /* 0x100fe20000010000 */
[----:B------:R-:W-:Y:S01]  /*5c10*/  F2FP.PACK_AB R13, R13, R40 ;  /* 0x000000280d0d723e */ /* 0x000fe200000000ff */
[--C-:B------:R-:W-:Y:S01]  /*5c20*/  FADD.FTZ R31, R31, -R0.reuse ;  /* 0x800000001f1f7221 */ /* 0x100fe20000010000 */
[----:B------:R-:W-:Y:S01]  /*5c30*/  STS [R228+0x400], R48 ;  /* 0x00040030e4007388 */ /* 0x000fe20000000800 */
[----:B-1----:R-:W1:Y:S01]  /*5c40*/  MUFU.EX2 R18, R181 ;  /* 0x000000b500127308 */ /* 0x002e620000000800 */
[--C-:B------:R-:W-:Y:S02]  /*5c50*/  FADD.FTZ R43, R43, -R0.reuse ;  /* 0x800000002b2b7221 */ /* 0x100fe40000010000 */
[----:B------:R-:W-:Y:S01]  /*5c60*/  STS [R227], R136 ;  /* 0x00000088e3007388 */ /* 0x000fe20000000800 */
[--C-:B------:R-:W-:Y:S02]  /*5c70*/  FADD.FTZ R47, R47, -R0.reuse ;  /* 0x800000002f2f7221 */ /* 0x100fe40000010000 */
[--C-:B------:R-:W-:Y:S01]  /*5c80*/  FADD.FTZ R59, R59, -R0.reuse ;  /* 0x800000003b3b7221 */ /* 0x100fe20000010000 */
[----:B------:R-:W-:Y:S01]  /*5c90*/  STS [R227+0x400], R36 ;  /* 0x00040024e3007388 */ /* 0x000fe20000000800 */
[----:B----4-:R-:W-:Y:S01]  /*5ca0*/  F2FP.PACK_AB R4, R150, R151 ;  /* 0x000000979604723e */ /* 0x010fe200000000ff */
[----:B------:R-:W-:Y:S02]  /*5cb0*/  FMUL.FTZ R32, R159, R32 ;  /* 0x000000209f207220 */ /* 0x000fe40000410000 */
[----:B------:R-:W-:Y:S01]  /*5cc0*/  STS [R228+0x2000], R16 ;  /* 0x00200010e4007388 */ /* 0x000fe20000000800 */
[----:B-----5:R-:W-:Y:S01]  /*5cd0*/  F2FP.PACK_AB R2, R148, R149 ;  /* 0x000000959402723e */ /* 0x020fe200000000ff */
[----:B------:R-:W-:Y:S02]  /*5ce0*/  FMUL.FTZ R33, R156, R33 ;  /* 0x000000219c217220 */ /* 0x000fe40000410000 */
[----:B------:R3:W-:Y:S01]  /*5cf0*/  STS [R228+0x2400], R4 ;  /* 0x00240004e4007388 */ /* 0x0007e20000000800 */
[--C-:B------:R-:W-:Y:S02]  /*5d00*/  FADD.FTZ R10, R10, -R0.reuse ;  /* 0x800000000a0a7221 */ /* 0x100fe40000010000 */
[----:B------:R-:W-:Y:S01]  /*5d10*/  F2FP.PACK_AB R146, R33, R32 ;  /* 0x000000202192723e */ /* 0x000fe200000000ff */
[----:B------:R2:W-:Y:S01]  /*5d20*/  STS [R227+0x2400], R2 ;  /* 0x00240002e3007388 */ /* 0x0005e20000000800 */
[----:B------:R-:W-:Y:S01]  /*5d30*/  F2FP.PACK_AB R33, R171, R170 ;  /* 0x000000aaab21723e */ /* 0x000fe200000000ff */
[----:B------:R-:W-:Y:S01]  /*5d40*/  FMUL.FTZ R10, R155, R10 ;  /* 0x0000000a9b0a7220 */ /* 0x000fe20000410000 */
[----:B------:R-:W-:Y:S01]  /*5d50*/  F2FP.PACK_AB R32, R200, R239 ;  /* 0x000000efc820723e */ /* 0x000fe200000000ff */
[----:B------:R-:W-:Y:S01]  /*5d60*/  STS [R227+0x2000], R9 ;  /* 0x00200009e3007388 */ /* 0x000fe20000000800 */
[--C-:B------:R-:W-:Y:S02]  /*5d70*/  FADD.FTZ R14, R14, -R0.reuse ;  /* 0x800000000e0e7221 */ /* 0x100fe40000010000 */
[----:B------:R-:W-:Y:S01]  /*5d80*/  FMUL.FTZ R20, R213, R20 ;  /* 0x00000014d5147220 */ /* 0x000fe20000410000 */
[----:B------:R-:W-:Y:S01]  /*5d90*/  STS [R224+0x4000], R135 ;  /* 0x00400087e0007388 */ /* 0x000fe20000000800 */
[----:B------:R-:W-:Y:S02]  /*5da0*/  FMUL.FTZ R14, R153, R14 ;  /* 0x0000000e990e7220 */ /* 0x000fe40000410000 */
[----:B------:R-:W-:Y:S01]  /*5db0*/  FMUL.FTZ R21, R161, R21 ;  /* 0x00000015a1157220 */ /* 0x000fe20000410000 */
[----:B------:R-:W-:Y:S01]  /*5dc0*/  STS [R224+0x4400], R35 ;  /* 0x00440023e0007388 */ /* 0x000fe20000000800 */
[--C-:B------:R-:W-:Y:S02]  /*5dd0*/  FADD.FTZ R26, R26, -R0.reuse ;  /* 0x800000001a1a7221 */ /* 0x100fe40000010000 */
[--C-:B------:R-:W-:Y:S01]  /*5de0*/  FADD.FTZ R30, R30, -R0.reuse ;  /* 0x800000001e1e7221 */ /* 0x100fe20000010000 */
[----:B------:R-:W-:Y:S01]  /*5df0*/  STS [R225+0x4000], R134 ;  /* 0x00400086e1007388 */ /* 0x000fe20000000800 */
[----:B------:R-:W-:Y:S01]  /*5e00*/  F2FP.PACK_AB R143, R21, R20 ;  /* 0x00000014158f723e */ /* 0x000fe200000000ff */
[----:B------:R-:W-:Y:S02]  /*5e10*/  FMUL.FTZ R26, R151, R26 ;  /* 0x0000001a971a7220 */ /* 0x000fe40000410000 */
[----:B------:R-:W-:Y:S01]  /*5e20*/  STS [R225+0x4400], R34 ;  /* 0x00440022e1007388 */ /* 0x000fe20000000800 */
[----:B---3--:R-:W-:Y:S01]  /*5e30*/  F2FP.PACK_AB R4, R54, R55 ;  /* 0x000000373604723e */ /* 0x008fe200000000ff */
[----:B------:R-:W-:Y:S02]  /*5e40*/  FMUL.FTZ R30, R149, R30 ;  /* 0x0000001e951e7220 */ /* 0x000fe40000410000 */
[----:B------:R-:W-:Y:S01]  /*5e50*/  STS [R224+0x6000], R8 ;  /* 0x00600008e0007388 */ /* 0x000fe20000000800 */
[----:B--2---:R-:W-:Y:S01]  /*5e60*/  F2FP.PACK_AB R2, R41, R51 ;  /* 0x000000332902723e */ /* 0x004fe200000000ff */
[----:B------:R-:W-:Y:S02]  /*5e70*/  FMUL.FTZ R38, R215, R38 ;  /* 0x00000026d7267220 */ /* 0x000fe40000410000 */
[----:B------:R2:W-:Y:S01]  /*5e80*/  STS [R224+0x6400], R4 ;  /* 0x00640004e0007388 */ /* 0x0005e20000000800 */
[----:B------:R-:W-:Y:S02]  /*5e90*/  FMUL.FTZ R39, R214, R39 ;  /* 0x00000027d6277220 */ /* 0x000fe40000410000 */
[--C-:B------:R-:W-:Y:S01]  /*5ea0*/  FADD.FTZ R42, R42, -R0.reuse ;  /* 0x800000002a2a7221 */ /* 0x100fe20000010000 */
[----:B------:R3:W-:Y:S01]  /*5eb0*/  STS [R225+0x6400], R2 ;  /* 0x00640002e1007388 */ /* 0x0007e20000000800 */
[--C-:B------:R-:W-:Y:S01]  /*5ec0*/  FADD.FTZ R46, R46, -R0.reuse ;  /* 0x800000002e2e7221 */ /* 0x100fe20000010000 */
[----:B------:R-:W-:Y:S01]  /*5ed0*/  F2FP.PACK_AB R39, R39, R38 ;  /* 0x000000262727723e */ /* 0x000fe200000000ff */
[----:B------:R-:W-:Y:S01]  /*5ee0*/  FMUL.FTZ R42, R55, R42 ;  /* 0x0000002a372a7220 */ /* 0x000fe20000410000 */
[----:B------:R-:W-:Y:S01]  /*5ef0*/  STS [R225+0x6000], R7 ;  /* 0x00600007e1007388 */ /* 0x000fe20000000800 */
[----:B------:R-:W-:Y:S02]  /*5f00*/  FMUL.FTZ R46, R51, R46 ;  /* 0x0000002e332e7220 */ /* 0x000fe40000410000 */
[--C-:B------:R-:W-:Y:S01]  /*5f10*/  FADD.FTZ R58, R58, -R0.reuse ;  /* 0x800000003a3a7221 */ /* 0x100fe20000010000 */
[----:B------:R-:W-:Y:S01]  /*5f20*/  STS [R228+0x4000], R133 ;  /* 0x00400085e4007388 */ /* 0x000fe20000000800 */
[----:B------:R-:W-:Y:S02]  /*5f30*/  FMUL.FTZ R66, R239, R66 ;  /* 0x00000042ef427220 */ /* 0x000fe40000410000 */
[----:B------:R-:W-:Y:S01]  /*5f40*/  FMUL.FTZ R38, R200, R67 ;  /* 0x00000043c8267220 */ /* 0x000fe20000410000 */
[----:B------:R-:W-:Y:S01]  /*5f50*/  STS [R228+0x4400], R33 ;  /* 0x00440021e4007388 */ /* 0x000fe20000000800 */
[----:B------:R-:W-:Y:S02]  /*5f60*/  FMUL.FTZ R20, R168, R57 ;  /* 0x00000039a8147220 */ /* 0x000fe40000410000 */
[----:B------:R-:W-:Y:S01]  /*5f70*/  FMUL.FTZ R58, R29, R58 ;  /* 0x0000003a1d3a7220 */ /* 0x000fe20000410000 */
[----:B------:R-:W-:Y:S01]  /*5f80*/  STS [R227+0x4000], R132 ;  /* 0x00400084e3007388 */ /* 0x000fe20000000800 */
[--C-:B------:R-:W-:Y:S01]  /*5f90*/  FADD.FTZ R62, R62, -R0.reuse ;  /* 0x800000003e3e7221 */ /* 0x100fe20000010000 */
[----:B------:R-:W-:Y:S01]  /*5fa0*/  F2FP.PACK_AB R38, R38, R66 ;  /* 0x000000422626723e */ /* 0x000fe200000000ff */
[----:B------:R-:W-:Y:S01]  /*5fb0*/  FADD.FTZ R63, R63, -R0 ;  /* 0x800000003f3f7221 */ /* 0x000fe20000010000 */
[----:B------:R-:W-:Y:S01]  /*5fc0*/  STS [R227+0x4400], R32 ;  /* 0x00440020e3007388 */ /* 0x000fe20000000800 */
[----:B--2---:R-:W-:Y:S01]  /*5fd0*/  FMUL.FTZ R4, R152, R15 ;  /* 0x0000000f98047220 */ /* 0x004fe20000410000 */
[----:B------:R-:W-:Y:S01]  /*5fe0*/  F2FP.PACK_AB R20, R20, R56 ;  /* 0x000000381414723e */ /* 0x000fe200000000ff */
[----:B------:R-:W-:Y:S01]  /*5ff0*/  FMUL.FTZ R21, R201, R61 ;  /* 0x0000003dc9157220 */ /* 0x000fe20000410000 */
[----:B------:R2:W-:Y:S01]  /*6000*/  STS [R228+0x6000], R5 ;  /* 0x00600005e4007388 */ /* 0x0005e20000000800 */
[----:B---3--:R-:W-:Y:S01]  /*6010*/  F2FP.PACK_AB R2, R25, R29 ;  /* 0x0000001d1902723e */ /* 0x008fe200000000ff */
[----:B-1----:R-:W-:Y:S01]  /*6020*/  FMUL.FTZ R62, R18, R62 ;  /* 0x0000003e123e7220 */ /* 0x002fe20000410000 */
[----:B------:R-:W-:Y:S01]  /*6030*/  F2FP.PACK_AB R4, R4, R14 ;  /* 0x0000000e0404723e */ /* 0x000fe200000000ff */
[----:B------:R-:W-:Y:S02]  /*6040*/  FMUL.FTZ R63, R202, R63 ;  /* 0x0000003fca3f7220 */ /* 0x000fe40000410000 */
[----:B------:R1:W-:Y:S01]  /*6050*/  STS [R228+0x6400], R2 ;  /* 0x00640002e4007388 */ /* 0x0003e20000000800 */
[----:B------:R-:W-:Y:S02]  /*6060*/  FMUL.FTZ R60, R166, R60 ;  /* 0x0000003ca63c7220 */ /* 0x000fe40000410000 */
[----:B------:R-:W-:Y:S01]  /*6070*/  IMAD.U32 R0, RZ, RZ, UR4 ;  /* 0x00000004ff007e24 */ /* 0x000fe2000f8e00ff */
[----:B------:R3:W-:Y:S02]  /*6080*/  STS [R227+0x6000], R6 ;  /* 0x00600006e3007388 */ /* 0x0007e40000000800 */
[----:B------:R-:W-:Y:S01]  /*6090*/  F2FP.PACK_AB R21, R21, R60 ;  /* 0x0000003c1515723e */ /* 0x000fe200000000ff */
[----:B------:R-:W-:Y:S02]  /*60a0*/  IMAD R0, R0, 0x2000, R188 ;  /* 0x0000200000007824 */ /* 0x000fe400078e02bc */
[----:B------:R-:W-:Y:S02]  /*60b0*/  IMAD.IADD R60, R180, 0x1, R160 ;  /* 0x00000001b43c7824 */ /* 0x000fe400078e02a0 */
[----:B------:R-:W-:Y:S04]  /*60c0*/  IMAD.SHL.U32 R140, R0, 0x2, RZ ;  /* 0x00000002008c7824 */ /* 0x000fe800078e00ff */
[----:B------:R-:W-:Y:S02]  /*60d0*/  IMAD.IADD R0, R160, 0x1, R140 ;  /* 0x00000001a0007824 */ /* 0x000fe400078e028c */
        /* <DEDUP_REMOVED lines=50> */
[C---:B-1----:R-:W-:Y:S07]  /*6400*/  IMAD.SHL.U32 R2, R187.reuse, 0x2, RZ ;  /* 0x00000002bb027824 */ /* 0x042fee00078e00ff */
        /* <DEDUP_REMOVED lines=83> */
[----:B-1----:R-:W-:Y:S04]  /*6940*/  IMAD.SHL.U32 R0, R187, 0x2, RZ ;  /* 0x00000002bb007824 */ /* 0x002fe800078e00ff */
[-C--:B--2---:R-:W-:Y:S01]  /*6950*/  HMMA.16816.F32 R84, R4, R16.reuse, R84 ;  /* 0x000000100454723c */ /* 0x084fe20000001854 */
[----:B------:R1:W2:Y:S03]  /*6960*/  LDSM.16.MT88.4 R44, [R60+0x80] ;  /* 0x000080003c2c783b */ /* 0x0002a60000004200 */
[----:B------:R-:W-:Y:S04]  /*6970*/  IMAD.IADD R0, R186, 0x1, R0 ;  /* 0x00000001ba007824 */ /* 0x000fe800078e0200 */
        /* <DEDUP_REMOVED lines=19> */
[----:B--23--:R-:W2:Y:S01]  /*6ab0*/  LDL R181, [R1+0x10] ;  /* 0x0000100001b57983 */ /* 0x00cea20000100800 */
[----:B------:R-:W-:Y:S01]  /*6ac0*/  ULDC.64 UR6, c[0x0][0x208] ;  /* 0x0000820000067ab9 */ /* 0x000fe20000000a00 */
[----:B------:R-:W-:Y:S01]  /*6ad0*/  IMAD.U32 R8, RZ, RZ, UR21 ;  /* 0x00000015ff087e24 */ /* 0x000fe2000f8e00ff */
[----:B------:R-:W-:Y:S01]  /*6ae0*/  UIMAD.WIDE.U32 UR24, UR16, UR6, URZ ;  /* 0x00000006101872a5 */ /* 0x000fe2000f8e003f */
[----:B------:R-:W3:Y:S01]  /*6af0*/  LDL.64 R158, [R1+0x28] ;  /* 0x00002800019e7983 */ /* 0x000ee20000100a00 */
[----:B------:R-:W-:Y:S03]  /*6b00*/  USHF.R.S32.HI UR22, URZ, 0x1f, UR16 ;  /* 0x0000001f3f167899 */ /* 0x000fe60008011410 */
[----:B------:R-:W4:Y:S01]  /*6b10*/  LDL.64 R156, [R1+0x20] ;  /* 0x00002000019c7983 */ /* 0x000f220000100a00 */
[----:B------:R-:W-:Y:S01]  /*6b20*/  UIMAD UR22, UR22, UR6, URZ ;  /* 0x00000006161672a4 */ /* 0x000fe2000f8e023f */
[----:B------:R-:W-:Y:S02]  /*6b30*/  IMAD.U32 R6, RZ, RZ, UR24 ;  /* 0x00000018ff067e24 */ /* 0x000fe4000f8e00ff */
[----:B------:R-:W5:Y:S01]  /*6b40*/  LDL R139, [R1+0x3c] ;  /* 0x00003c00018b7983 */ /* 0x000f620000100800 */
[----:B------:R-:W-:Y:S01]  /*6b50*/  UIMAD UR22, UR16, UR7, UR22 ;  /* 0x00000007101672a4 */ /* 0x000fe2000f8e0216 */
[----:B------:R-:W-:Y:S01]  /*6b60*/  IMAD.U32 R7, RZ, RZ, UR25 ;  /* 0x00000019ff077e24 */ /* 0x000fe2000f8e00ff */
[----:B------:R-:W-:Y:S01]  /*6b70*/  USHF.L.U32 UR16, UR16, 0x7, URZ ;  /* 0x0000000710107899 */ /* 0x000fe2000800063f */
[----:B------:R-:W5:Y:S01]  /*6b80*/  LDL R67, [R1+0x38] ;  /* 0x0000380001437983 */ /* 0x000f620000100800 */
[----:B------:R-:W-:Y:S03]  /*6b90*/  UIADD3 UR22, UR25, UR22, URZ ;  /* 0x0000001619167290 */ /* 0x000fe6000fffe03f */
[----:B------:R-:W5:Y:S01]  /*6ba0*/  LDL R66, [R1+0x48] ;  /* 0x0000480001427983 */ /* 0x000f620000100800 */
[----:B------:R-:W-:Y:S02]  /*6bb0*/  IMAD.U32 R12, RZ, RZ, UR16 ;  /* 0x00000010ff0c7e24 */ /* 0x000fe4000f8e00ff */
[----:B------:R-:W-:Y:S01]  /*6bc0*/  IMAD.U32 R5, RZ, RZ, UR22 ;  /* 0x00000016ff057e24 */ /* 0x000fe2000f8e00ff */
[----:B------:R-:W5:Y:S02]  /*6bd0*/  LDL.64 R176, [R1+0x18] ;  /* 0x0000180001b07983 */ /* 0x000f640000100a00 */
[----:B--2---:R-:W-:Y:S02]  /*6be0*/  IADD3 R9, -R181, UR12, -R12 ;  /* 0x0000000cb5097c10 */ /* 0x004fe4000fffe90c */
[C---:B---3--:R-:W-:Y:S02]  /*6bf0*/  LEA R4, P0, R6.reuse, R158, 0x7 ;  /* 0x0000009e06047211 */ /* 0x048fe400078038ff */
[----:B------:R-:W-:Y:S02]  /*6c00*/  ISETP.LT.OR P2, PT, R9, 0x1, P5 ;  /* 0x000000010900780c */ /* 0x000fe40002f41670 */
[----:B----4-:R-:W-:Y:S02]  /*6c10*/  LEA.HI.X R5, R6, R157, R5, 0x7, P0 ;  /* 0x0000009d06057211 */ /* 0x010fe400000f3c05 */
[C---:B------:R-:W-:Y:S02]  /*6c20*/  LEA R6, P0, R4.reuse, c[0x0][0x1f0], 0x1 ;  /* 0x00007c0004067a11 */ /* 0x040fe400078008ff */
[----:B-----5:R-:W-:Y:S02]  /*6c30*/  IADD3 R11, P1, R139, UR16, RZ ;  /* 0x000000108b0b7c10 */ /* 0x020fe4000ff3e0ff */
[----:B------:R-:W-:Y:S02]  /*6c40*/  LEA.HI.X R7, R4, c[0x0][0x1f4], R5, 0x1, P0 ;  /* 0x00007d0004077a11 */ /* 0x000fe400000f0c05 */
[----:B------:R-:W-:Y:S02]  /*6c50*/  ISETP.LT.OR P0, PT, R9, 0x21, P5 ;  /* 0x000000210900780c */ /* 0x000fe40002f01670 */
[----:B------:R-:W-:Y:S02]  /*6c60*/  LEA.HI.X.SX32 R12, R12, R67, 0x1, P1 ;  /* 0x000000430c0c7211 */ /* 0x000fe400008f0eff */
        /* <DEDUP_REMOVED lines=8> */
[----:B------:R-:W-:Y:S01]  /*6cf0*/  ISETP.LT.OR P2, PT, R9, 0x41, P5 ;  /* 0x000000410900780c */ /* 0x000fe20002f41670 */
        /* <DEDUP_REMOVED lines=13> */
.L_x_1439:
[-C--:B-123--:R-:W-:Y:S01]  /*6dd0*/  HMMA.16816.F32 R4, R36, R16.reuse, RZ ;  /* 0x000000102404723c */ /* 0x08efe200000018ff */
[----:B------:R-:W2:Y:S01]  /*6de0*/  LDL R168, [R1+0x40] ;  /* 0x0000400001a87983 */ /* 0x000ea20000100800 */
[----:B------:R-:W-:Y:S02]  /*6df0*/  USHF.L.U32 UR6, UR9, 0xd, URZ ;  /* 0x0000000d09067899 */ /* 0x000fe4000800063f */
[----:B------:R-:W-:Y:S02]  /*6e00*/  UIADD3 UR9, UR9, 0x1, URZ ;  /* 0x0000000109097890 */ /* 0x000fe4000fffe03f */
[----:B------:R-:W-:Y:S01]  /*6e10*/  LDSM.16.MT88.4 R64, [R180+0x1080] ;  /* 0x00108000b440783b */ /* 0x000fe20000004200 */
[----:B------:R-:W-:Y:S01]  /*6e20*/  UIADD3 UR16, UR4, 0x1, URZ ;  /* 0x0000000104107890 */ /* 0x000fe2000fffe03f */
[C---:B------:R-:W-:Y:S01]  /*6e30*/  HMMA.16816.F32 R8, R40.reuse, R16, RZ ;  /* 0x000000102808723c */ /* 0x040fe200000018ff */
[----:B------:R-:W-:Y:S02]  /*6e40*/  UISETP.GE.AND UP0, UPT, UR9, UR10, UPT ;  /* 0x0000000a0900728c */ /* 0x000fe4000bf06270 */
[----:B------:R-:W3:Y:S01]  /*6e50*/  LDL R144, [R1+0x5c] ;  /* 0x00005c0001907983 */ /* 0x000ee20000100800 */
[----:B------:R-:W-:Y:S02]  /*6e60*/  UISETP.GE.AND UP3, UPT, UR4, 0x1, UPT ;  /* 0x000000010400788c */ /* 0x000fe4000bf66270 */
[----:B------:R-:W-:Y:S02]  /*6e70*/  UIADD3 UR7, UR20, 0x1, URZ ;  /* 0x0000000114077890 */ /* 0x000fe4000fffe03f */
[-C--:B------:R-:W-:Y:S01]  /*6e80*/  HMMA.16816.F32 R12, R40, R18.reuse, RZ ;  /* 0x00000012280c723c */ /* 0x080fe200000018ff */
[----:B------:R-:W4:Y:S01]  /*6e90*/  LDL R143, [R1+0x50] ;  /* 0x00005000018f7983 */ /* 0x000f220000100800 */
        /* <DEDUP_REMOVED lines=9> */
[----:B------:R-:W-:Y:S07]  /*6f30*/  LDSM.16.MT88.4 R44, [R180+0x1880] ;  /* 0x00188000b42c783b */ /* 0x000fee0000004200 */
[-C--:B------:R-:W-:Y:S08]  /*6f40*/  HMMA.16816.F32 R4, R48, R52.reuse, R4 ;  /* 0x000000343004723c */ /* 0x080ff00000001804 */
[C---:B------:R-:W-:Y:S07]  /*6f50*/  HMMA.16816.F32 R8, R56.reuse, R52, R8 ;  /* 0x000000343808723c */ /* 0x040fee0000001808 */
[----:B------:R-:W-:Y:S01]  /*6f60*/  IMAD.IADD R52, R160, 0x1, R0 ;  /* 0x00000001a0347824 */ /* 0x000fe200078e0200 */
[-C--:B------:R-:W-:Y:S04]  /*6f70*/  HMMA.16816.F32 R12, R56, R54.reuse, R12 ;  /* 0x00000036380c723c */ /* 0x080fe8000000180c */
[----:B------:R-:W-:Y:S04]  /*6f80*/  LDSM.16.M88.4 R36, [R52+0x20880] ;  /* 0x020880003424783b */ /* 0x000fe80000000200 */
[C---:B------:R-:W-:Y:S01]  /*6f90*/  HMMA.16816.F32 R16, R48.reuse, R54, R16 ;  /* 0x000000363010723c */ /* 0x040fe20000001810 */
[----:B------:R-:W-:Y:S07]  /*6fa0*/  LDSM.16.M88.4 R52, [R52+0x22880] ;  /* 0x022880003434783b */ /* 0x000fee0000000200 */
[-C--:B------:R-:W-:Y:S08]  /*6fb0*/  HMMA.16816.F32 R20, R48, R60.reuse, R20 ;  /* 0x0000003c3014723c */ /* 0x080ff00000001814 */
[C---:B------:R-:W-:Y:S08]  /*6fc0*/  HMMA.16816.F32 R24, R56.reuse, R60, R24 ;  /* 0x0000003c3818723c */ /* 0x040ff00000001818 */
[-C--:B------:R-:W-:Y:S08]  /*6fd0*/  HMMA.16816.F32 R28, R56, R62.reuse, R28 ;  /* 0x0000003e381c723c */ /* 0x080ff0000000181c */
[----:B------:R-:W-:Y:S01]  /*6fe0*/  HMMA.16816.F32 R32, R48, R62, R32 ;  /* 0x0000003e3020723c */ /* 0x000fe20000001820 */
[----:B------:R-:W-:Y:S05]  /*6ff0*/  LDSM.16.M88.4 R48, [R2+0x24880] ;  /* 0x024880000230783b */ /* 0x000fea0000000200 */
[----:B------:R-:W-:Y:S01]  /*7000*/  LDSM.16.MT88.4 R60, [R180+0x2080] ;  /* 0x00208000b43c783b */ /* 0x000fe20000004200 */
[----:B--2---:R-:W-:Y:S02]  /*7010*/  IMAD.IADD R142, R168, 0x1, R2 ;  /* 0x00000001a88e7824 */ /* 0x004fe400078e0202 */
[----:B------:R-:W-:Y:S03]  /*7020*/  IMAD.IADD R141, R180, 0x1, R168 ;  /* 0x00000001b48d7824 */ /* 0x000fe600078e02a8 */
[----:B------:R-:W1:Y:S05]  /*7030*/  LDSM.16.M88.4 R40, [R142+0x20880] ;  /* 0x020880008e28783b */ /* 0x000e6a0000000200 */
[----:B------:R-:W2:Y:S05]  /*7040*/  LDSM.16.M88.4 R132, [R142+0x22880] ;  /* 0x022880008e84783b */ /* 0x000eaa0000000200 */
[----:B------:R-:W5:Y:S05]  /*7050*/  LDSM.16.MT88.4 R136, [R141+0x1080] ;  /* 0x001080008d88783b */ /* 0x000f6a0000004200 */
[----:B------:R-:W3:Y:S01]  /*7060*/  LDSM.16.MT88.4 R56, [R141+0x1880] ;  /* 0x001880008d38783b */ /* 0x000ee20000004200 */
[-C--:B-1----:R-:W-:Y:S08]  /*7070*/  HMMA.16816.F32 R4, R40, R64.reuse, R4 ;  /* 0x000000402804723c */ /* 0x082ff00000001804 */
[C---:B--2---:R-:W-:Y:S08]  /*7080*/  HMMA.16816.F32 R8, R132.reuse, R64, R8 ;  /* 0x000000408408723c */ /* 0x044ff00000001808 */
[-C--:B------:R-:W-:Y:S08]  /*7090*/  HMMA.16816.F32 R12, R132, R66.reuse, R12 ;  /* 0x00000042840c723c */ /* 0x080ff0000000180c */
[C---:B------:R-:W-:Y:S01]  /*70a0*/  HMMA.16816.F32 R16, R40.reuse, R66, R16 ;  /* 0x000000422810723c */ /* 0x040fe20000001810 */
[----:B------:R1:W2:Y:S07]  /*70b0*/  LDSM.16.M88.4 R64, [R2+0x26880] ;  /* 0x026880000240783b */ /* 0x0002ae0000000200 */
[-C--:B-----5:R-:W-:Y:S08]  /*70c0*/  HMMA.16816.F32 R20, R40, R136.reuse, R20 ;  /* 0x000000882814723c */ /* 0x0a0ff00000001814 */
[C---:B------:R-:W-:Y:S08]  /*70d0*/  HMMA.16816.F32 R24, R132.reuse, R136, R24 ;  /* 0x000000888418723c */ /* 0x040ff00000001818 */
[-C--:B------:R-:W-:Y:S01]  /*70e0*/  HMMA.16816.F32 R28, R132, R138.reuse, R28 ;  /* 0x0000008a841c723c */ /* 0x080fe2000000181c */
[----:B------:R-:W-:Y:S03]  /*70f0*/  LDSM.16.M88.4 R132, [R0+0x26880] ;  /* 0x026880000084783b */ /* 0x000fe60000000200 */
[----:B-1----:R-:W-:Y:S04]  /*7100*/  IMAD.U32 R2, RZ, RZ, UR6 ;  /* 0x00000006ff027e24 */ /* 0x002fe8000f8e00ff */
[----:B------:R-:W-:Y:S01]  /*7110*/  HMMA.16816.F32 R32, R40, R138, R32 ;  /* 0x0000008a2820723c */ /* 0x000fe20000001820 */
[----:B------:R-:W1:Y:S05]  /*7120*/  LDSM.16.MT88.4 R40, [R141+0x2080] ;  /* 0x002080008d28783b */ /* 0x000e6a0000004200 */
[----:B------:R-:W-:Y:S02]  /*7130*/  LDSM.16.M88.4 R136, [R142+0x26880] ;  /* 0x026880008e88783b */ /* 0x000fe40000000200 */
[-C--:B------:R-:W-:Y:S08]  /*7140*/  HMMA.16816.F32 R4, R36, R44.reuse, R4 ;  /* 0x0000002c2404723c */ /* 0x080ff00000001804 */
[C---:B------:R-:W-:Y:S08]  /*7150*/  HMMA.16816.F32 R8, R52.reuse, R44, R8 ;  /* 0x0000002c3408723c */ /* 0x040ff00000001808 */
[-C--:B------:R-:W-:Y:S08]  /*7160*/  HMMA.16816.F32 R12, R52, R46.reuse, R12 ;  /* 0x0000002e340c723c */ /* 0x080ff0000000180c */
[C---:B------:R-:W-:Y:S01]  /*7170*/  HMMA.16816.F32 R16, R36.reuse, R46, R16 ;  /* 0x0000002e2410723c */ /* 0x040fe20000001810 */
[----:B------:R-:W-:Y:S07]  /*7180*/  LDSM.16.M88.4 R44, [R0+0x24880] ;  /* 0x02488000002c783b */ /* 0x000fee0000000200 */
[-C--:B---3--:R-:W-:Y:S08]  /*7190*/  HMMA.16816.F32 R20, R36, R56.reuse, R20 ;  /* 0x000000382414723c */ /* 0x088ff00000001814 */
[C---:B------:R-:W-:Y:S08]  /*71a0*/  HMMA.16816.F32 R24, R52.reuse, R56, R24 ;  /* 0x000000383418723c */ /* 0x040ff00000001818 */
[-C--:B------:R-:W-:Y:S01]  /*71b0*/  HMMA.16816.F32 R28, R52, R58.reuse, R28 ;  /* 0x0000003a341c723c */ /* 0x080fe2000000181c */
[----:B------:R-:W3:Y:S07]  /*71c0*/  LDSM.16.MT88.4 R52, [R180+0x2880] ;  /* 0x00288000b434783b */ /* 0x000eee0000004200 */
[----:B------:R-:W-:Y:S01]  /*71d0*/  HMMA.16816.F32 R32, R36, R58, R32 ;  /* 0x0000003a2420723c */ /* 0x000fe20000001820 */
[----:B------:R-:W5:Y:S05]  /*71e0*/  LDSM.16.MT88.4 R36, [R141+0x2880] ;  /* 0x002880008d24783b */ /* 0x000f6a0000004200 */
[----:B------:R-:W-:Y:S02]  /*71f0*/  LDSM.16.M88.4 R56, [R142+0x24880] ;  /* 0x024880008e38783b */ /* 0x000fe40000000200 */
[-C--:B------:R-:W-:Y:S08]  /*7200*/  HMMA.16816.F32 R4, R48, R60.reuse, R4 ;  /* 0x0000003c3004723c */ /* 0x080ff00000001804 */
[C---:B--2---:R-:W-:Y:S08]  /*7210*/  HMMA.16816.F32 R8, R64.reuse, R60, R8 ;  /* 0x0000003c4008723c */ /* 0x044ff00000001808 */
[-C--:B------:R-:W-:Y:S08]  /*7220*/  HMMA.16816.F32 R12, R64, R62.reuse, R12 ;  /* 0x0000003e400c723c */ /* 0x080ff0000000180c */
[C---:B------:R-:W-:Y:S01]  /*7230*/  HMMA.16816.F32 R16, R48.reuse, R62, R16 ;  /* 0x0000003e3010723c */ /* 0x040fe20000001810 */
[----:B------:R-:W2:Y:S07]  /*7240*/  LDSM.16.MT88.4 R60, [R180+0x3080] ;  /* 0x00308000b43c783b */ /* 0x000eae0000004200 */
[-C--:B-1----:R-:W-:Y:S08]  /*7250*/  HMMA.16816.F32 R20, R48, R40.reuse, R20 ;  /* 0x000000283014723c */ /* 0x082ff00000001814 */
[C---:B------:R-:W-:Y:S08]  /*7260*/  HMMA.16816.F32 R24, R64.reuse, R40, R24 ;  /* 0x000000284018723c */ /* 0x040ff00000001818 */
[-C--:B------:R-:W-:Y:S07]  /*7270*/  HMMA.16816.F32 R28, R64, R42.reuse, R28 ;  /* 0x0000002a401c723c */ /* 0x080fee000000181c */
[----:B------:R-:W-:Y:S01]  /*7280*/  IMAD.IADD R64, R186, 0x1, R142 ;  /* 0x00000001ba407824 */ /* 0x000fe200078e028e */
[----:B------:R-:W-:Y:S01]  /*7290*/  HMMA.16816.F32 R32, R48, R42, R32 ;  /* 0x0000002a3020723c */ /* 0x000fe20000001820 */
[----:B------:R-:W1:Y:S05]  /*72a0*/  LDSM.16.MT88.4 R40, [R141+0x3080] ;  /* 0x003080008d28783b */ /* 0x000e6a0000004200 */
[----:B------:R-:W-:Y:S01]  /*72b0*/  LDSM.16.M88.4 R64, [R64+0x26880] ;  /* 0x026880004040783b */ /* 0x000fe20000000200 */
[----:B------:R-:W-:Y:S01]  /*72c0*/  IADD3 R48, R168, R0, RZ ;  /* 0x00000000a8307210 */ /* 0x000fe20007ffe0ff */
[-C--:B---3--:R-:W-:Y:S05]  /*72d0*/  HMMA.16816.F32 R4, R44, R52.reuse, R4 ;  /* 0x000000342c04723c */ /* 0x088fea0000001804 */
[----:B------:R-:W-:Y:S01]  /*72e0*/  LDSM.16.M88.4 R48, [R48+0x24880] ;  /* 0x024880003030783b */ /* 0x000fe20000000200 */
[----:B------:R-:W-:Y:S01]  /*72f0*/  IADD3 R0, P0, R144, UR6, RZ ;  /* 0x0000000690007c10 */ /* 0x000fe2000ff1e0ff */
[----:B------:R-:W-:Y:S01]  /*7300*/  UIADD3 UR6, UR21, 0x1, URZ ;  /* 0x0000000115067890 */ /* 0x000fe2000fffe03f */
[C---:B------:R-:W-:Y:S03]  /*7310*/  HMMA.16816.F32 R8, R132.reuse, R52, R8 ;  /* 0x000000348408723c */ /* 0x040fe60000001808 */
[----:B------:R-:W-:Y:S01]  /*7320*/  USEL UR21, UR6, URZ, !UP1 ;  /* 0x0000003f06157287 */ /* 0x000fe2000c800000 */
[----:B----4-:R-:W-:Y:S04]  /*7330*/  LEA.HI.X.SX32 R2, R2, R143, 0x1, P0 ;  /* 0x0000008f02027211 */ /* 0x010fe800000f0eff */
[-C--:B------:R-:W-:Y:S08]  /*7340*/  HMMA.16816.F32 R12, R132, R54.reuse, R12 ;  /* 0x00000036840c723c */ /* 0x080ff0000000180c */
[C---:B------:R-:W-:Y:S01]  /*7350*/  HMMA.16816.F32 R16, R44.reuse, R54, R16 ;  /* 0x000000362c10723c */ /* 0x040fe20000001810 */
[----:B------:R-:W3:Y:S07]  /*7360*/  LDSM.16.MT88.4 R52, [R180+0x3880] ;  /* 0x00388000b434783b */ /* 0x000eee0000004200 */
[-C--:B-----5:R-:W-:Y:S08]  /*7370*/  HMMA.16816.F32 R20, R44, R36.reuse, R20 ;  /* 0x000000242c14723c */ /* 0x0a0ff00000001814 */
[C---:B------:R-:W-:Y:S08]  /*7380*/  HMMA.16816.F32 R24, R132.reuse, R36, R24 ;  /* 0x000000248418723c */ /* 0x040ff00000001818 */
[-C--:B------:R-:W-:Y:S08]  /*7390*/  HMMA.16816.F32 R28, R132, R38.reuse, R28 ;  /* 0x00000026841c723c */ /* 0x080ff0000000181c */
[----:B------:R-:W-:Y:S01]  /*73a0*/  HMMA.16816.F32 R32, R44, R38, R32 ;  /* 0x000000262c20723c */ /* 0x000fe20000001820 */
[----:B------:R-:W4:Y:S07]  /*73b0*/  LDSM.16.MT88.4 R36, [R141+0x3880] ;  /* 0x003880008d24783b */ /* 0x000f2e0000004200 */
[-C--:B--2---:R-:W-:Y:S08]  /*73c0*/  HMMA.16816.F32 R4, R56, R60.reuse, R4 ;  /* 0x0000003c3804723c */ /* 0x084ff00000001804 */
[C---:B------:R-:W-:Y:S08]  /*73d0*/  HMMA.16816.F32 R8, R136.reuse, R60, R8 ;  /* 0x0000003c8808723c */ /* 0x040ff00000001808 */
[-C--:B------:R-:W-:Y:S08]  /*73e0*/  HMMA.16816.F32 R12, R136, R62.reuse, R12 ;  /* 0x0000003e880c723c */ /* 0x080ff0000000180c */
[C---:B------:R-:W-:Y:S08]  /*73f0*/  HMMA.16816.F32 R16, R56.reuse, R62, R16 ;  /* 0x0000003e3810723c */ /* 0x040ff00000001810 */
[-C--:B-1----:R-:W-:Y:S08]  /*7400*/  HMMA.16816.F32 R20, R56, R40.reuse, R20 ;  /* 0x000000283814723c */ /* 0x082ff00000001814 */
[C---:B------:R-:W-:Y:S07]  /*7410*/  HMMA.16816.F32 R24, R136.reuse, R40, R24 ;  /* 0x000000288818723c */ /* 0x040fee0000001818 */
[C---:B------:R-:W-:Y:S01]  /*7420*/  LEA R40, P0, R0.reuse, c[0x0][0x220], 0x2 ;  /* 0x0000880000287a11 */ /* 0x040fe200078010ff */
[-C--:B------:R-:W-:Y:S04]  /*7430*/  HMMA.16816.F32 R28, R136, R42.reuse, R28 ;  /* 0x0000002a881c723c */ /* 0x080fe8000000181c */
[----:B------:R-:W-:Y:S02]  /*7440*/  LEA.HI.X R41, R0, c[0x0][0x224], R2, 0x2, P0 ;  /* 0x0000890000297a11 */ /* 0x000fe400000f1402 */
[----:B------:R-:W-:Y:S01]  /*7450*/  MOV R0, UR4 ;  /* 0x0000000400007c02 */ /* 0x000fe20008000f00 */
[----:B------:R-:W-:Y:S01]  /*7460*/  USEL UR4, UR16, URZ, !UP3 ;  /* 0x0000003f10047287 */ /* 0x000fe2000d800000 */
[----:B------:R-:W-:Y:S01]  /*7470*/  HMMA.16816.F32 R32, R56, R42, R32 ;  /* 0x0000002a3820723c */ /* 0x000fe20000001820 */
[----:B------:R-:W-:Y:S03]  /*7480*/  PLOP3.LUT P0, PT, PT, PT, UP0, 0x80, 0x0 ;  /* 0x000000000000781c */ /* 0x000fe60003f0f008 */
[----:B------:R-:W-:Y:S04]  /*7490*/  IMAD R0, R0, 0x2000, R190 ;  /* 0x0000200000007824 */ /* 0x000fe800078e02be */
[-C--:B---3--:R-:W-:Y:S05]  /*74a0*/  HMMA.16816.F32 R4, R48, R52.reuse, R4 ;  /* 0x000000343004723c */ /* 0x088fea0000001804 */
[----:B------:R-:W-:Y:S03]  /*74b0*/  SHF.L.U32 R0, R0, 0x1, RZ ;  /* 0x0000000100007819 */ /* 0x000fe600000006ff */
        /* <DEDUP_REMOVED lines=169> */
.L_x_1419:
[----:B------:R-:W-:Y:S05]  /*7f50*/  @P2 EXIT ;  /* 0x000000000000294d */ /* 0x000fea0003800000 */
[----:B------:R-:W2:Y:S01]  /*7f60*/  LDL.LU R9, [R1+0x60] ;  /* 0x0000600001097983 */ /* 0x000ea20000300800 */
[----:B------:R-:W-:-:S04]  /*7f70*/  ISETP.NE.U32.AND P2, PT, RZ, c[0x0][0x360], PT ;  /* 0x0000d800ff007a0c */ /* 0x000fc80003f45070 */
[----:B------:R-:W-:-:S13]  /*7f80*/  ISETP.NE.AND.EX P2, PT, RZ, c[0x0][0x364], PT, P2 ;  /* 0x0000d900ff007a0c */ /* 0x000fda0003f45320 */
[----:B------:R-:W-:-:S04]  /*7f90*/  @P2 IMAD.MOV.U32 R2, RZ, RZ, 0x4 ;  /* 0x00000004ff022424 */ /* 0x000fc800078e00ff */
[----:B--2---:R-:W-:-:S05]  /*7fa0*/  @P2 IMAD.WIDE R2, R9, R2, c[0x0][0x360] ;  /* 0x0000d80009022625 */ /* 0x004fca00078e0202 */
[----:B-1----:R1:W2:Y:S01]  /*7fb0*/  @P2 LDG.E R0, [R2.64] ;  /* 0x0000000e02002981 */ /* 0x0022a2000c1e1900 */
[----:B------:R-:W-:-:S03]  /*7fc0*/  USHF.L.U32 UR5, UR8, 0xd, URZ ;  /* 0x0000000d08057899 */ /* 0x000fc6000800063f */
[----:B------:R-:W3:Y:S01]  /*7fd0*/  S2R R5, SR_TID.X ;  /* 0x0000000000057919 */ /* 0x000ee20000002100 */
[----:B------:R-:W-:-:S03]  /*7fe0*/  USHF.R.S32.HI UR4, URZ, 0x1f, UR5 ;  /* 0x0000001f3f047899 */ /* 0x000fc60008011405 */
[----:B-1----:R-:W1:Y:S01]  /*7ff0*/  S2R R3, SR_CTAID.Y ;  /* 0x0000000000037919 */ /* 0x002e620000002600 */
[----:B------:R-:W-:Y:S01]  /*8000*/  IMAD.MOV.U32 R2, RZ, RZ, 0x1 ;  /* 0x00000001ff027424 */ /* 0x000fe200078e00ff */
[----:B---3--:R-:W-:Y:S02]  /*8010*/  SHF.R.S32.HI R6, RZ, 0x1f, R5 ;  /* 0x0000001fff067819 */ /* 0x008fe40000011405 */
[----:B------:R-:W-:Y:S02]  /*8020*/  BAR.SYNC.DEFER_BLOCKING 0x1, 0x100 ;  /* 0x0044000000007b1d */ /* 0x000fe40000010000 */
[----:B------:R-:W-:-:S13]  /*8030*/  ISETP.NE.AND P0, PT, R2, c[0x0][0x338], PT ;  /* 0x0000ce0002007a0c */ /* 0x000fda0003f05270 */
        /* <DEDUP_REMOVED lines=101> */
.L_x_1441:
        /* <DEDUP_REMOVED lines=15> */
.L_x_1842:


//--------------------- .text._ZN7cutlass13device_kernelIN5flash19enable_sm80_to_sm89INS1_16FlashAttnBwdSm80INS1_25CollectiveMainloopBwdSm80ILi2ELi2EN4cute5tupleIJNS5_1CILi128EEES8_NS7_ILi64EEEEEENS_6half_tEfNS_4arch4Sm80ELb0ELb1ELb0ELb1ELb1ELb0ELb0ELb0ELi2ELi4ELi4ELi4ELb0EEENS1_24CollectiveEpilogueBwdGQAISA_fSD_Li256ELb1ELb1EEENS1_19SingleTileSchedulerILb1ELb0ELb0ELi128EEEEEEEEEvNT_6ParamsE --------------------------
	.section	.text._ZN7cutlass13device_kernelIN5flash19enable_sm80_to_sm89INS1_16FlashAttnBwdSm80INS1_25CollectiveMainloopBwdSm80ILi2ELi2EN4cute5tupleIJNS5_1CILi128EEES8_NS7_ILi64EEEEEENS_6half_tEfNS_4arch4Sm80ELb0ELb1ELb0ELb1ELb1ELb0ELb0ELb0ELi2ELi4ELi4ELi4ELb0EEENS1_24CollectiveEpilogueBwdGQAISA_fSD_Li256ELb1ELb1EEENS1_19SingleTileSchedulerILb1ELb0ELb0ELi128EEEEEEEEEvNT_6ParamsE,"ax",@progbits
	.sectioninfo	@"SHI_REGISTERS=255"
	.align	128
.text._ZN7cutlass13device_kernelIN5flash19enable_sm80_to_sm89INS1_16FlashAttnBwdSm80INS1_25CollectiveMainloopBwdSm80ILi2ELi2EN4cute5tupleIJNS5_1CILi128EEES8_NS7_ILi64EEEEEENS_6half_tEfNS_4arch4Sm80ELb0ELb1ELb0ELb1ELb1ELb0ELb0ELb0ELi2ELi4ELi4ELi4ELb0EEENS1_24CollectiveEpilogueBwdGQAISA_fSD_Li256ELb1ELb1EEENS1_19SingleTileSchedulerILb1ELb0ELb0ELi128EEEEEEEEEvNT_6ParamsE:
        .type           _ZN7cutlass13device_kernelIN5flash19enable_sm80_to_sm89INS1_16FlashAttnBwdSm80INS1_25CollectiveMainloopBwdSm80ILi2ELi2EN4cute5tupleIJNS5_1CILi128EEES8_NS7_ILi64EEEEEENS_6half_tEfNS_4arch4Sm80ELb0ELb1ELb0ELb1ELb1ELb0ELb0ELb0ELi2ELi4ELi4ELi4ELb0EEENS1_24CollectiveEpilogueBwdGQAISA_fSD_Li256ELb1ELb1EEENS1_19SingleTileSchedulerILb1ELb0ELb0ELi128EEEEEEEEEvNT_6ParamsE,@function
        .size           _ZN7cutlass13device_kernelIN5flash19enable_sm80_to_sm89INS1_16FlashAttnBwdSm80INS1_25CollectiveMainloopBwdSm80ILi2ELi2EN4cute5tupleIJNS5_1CILi128EEES8_NS7_ILi64EEEEEENS_6half_tEfNS_4arch4Sm80ELb0ELb1ELb0ELb1ELb1ELb0ELb0ELb0ELi2ELi4ELi4ELi4ELb0EEENS1_24CollectiveEpilogueBwdGQAISA_fSD_Li256ELb1ELb1EEENS1_19SingleTileSchedulerILb1ELb0ELb0ELi128EEEEEEEEEvNT_6ParamsE,(.L_x_1843 - _ZN7cutlass13device_kernelIN5flash19enable_sm80_to_sm89INS1_16FlashAttnBwdSm80INS1_25CollectiveMainloopBwdSm80ILi2ELi2EN4cute5tupleIJNS5_1CILi128EEES8_NS7_ILi64EEEEEENS_6half_tEfNS_4arch4Sm80ELb0ELb1ELb0ELb1ELb1ELb0ELb0ELb0ELi2ELi4ELi4ELi4ELb0EEENS1_24CollectiveEpilogueBwdGQAISA_fSD_Li256ELb1ELb1EEENS1_19SingleTileSchedulerILb1ELb0ELb0ELi128EEEEEEEEEvNT_6ParamsE)
        .other          _ZN7cutlass13device_kernelIN5flash19enable_sm80_to_sm89INS1_16FlashAttnBwdSm80INS1_25CollectiveMainloopBwdSm80ILi2ELi2EN4cute5tupleIJNS5_1CILi128EEES8_NS7_ILi64EEEEEENS_6half_tEfNS_4arch4Sm80ELb0ELb1ELb0ELb1ELb1ELb0ELb0ELb0ELi2ELi4ELi4ELi4ELb0EEENS1_24CollectiveEpilogueBwdGQAISA_fSD_Li256ELb1ELb1EEENS1_19SingleTileSchedulerILb1ELb0ELb0ELi128EEEEEEEEEvNT_6ParamsE,@"STO_CUDA_ENTRY STV_DEFAULT"
_ZN7cutlass13device_kernelIN5flash19enable_sm80_to_sm89INS1_16FlashAttnBwdSm80INS1_25CollectiveMainloopBwdSm80ILi2ELi2EN4cute5tupleIJNS5_1CILi128EEES8_NS7_ILi64EEEEEENS_6half_tEfNS_4arch4Sm80ELb0ELb1ELb0ELb1ELb1ELb0ELb0ELb0ELi2ELi4ELi4ELi4ELb0EEENS1_24CollectiveEpilogueBwdGQAISA_fSD_Li256ELb1ELb1EEENS1_19SingleTileSchedulerILb1ELb0ELb0ELi128EEEEEEEEEvNT_6ParamsE:
        /* <DEDUP_REMOVED lines=18> */
.L_x_1443:
        /* <DEDUP_REMOVED lines=8> */
.L_x_1445:
[----:B------:R-:W-:Y:S02]  /*01a0*/  MOV R0, c[0x0][0x3ac] ;  /* 0x0000eb0000007a02 */ /* 0x000fe40000000f00 */
.L_x_1444:
[----:B------:R-:W-:-:S06]  /*01b0*/  USHF.L.U32 UR13, UR8, 0x7, URZ ;  /* 0x00000007080d7899 */ /* 0x000fcc000800063f */
[----:B-----5:R-:W-:-:S04]  /*01c0*/  ISETP.LE.AND P0, PT, R0, UR13, PT ;  /* 0x0000000d00007c0c */ /* 0x020fc8000bf03270 */
[----:B------:R-:W-:-:S05]  /*01d0*/  SEL R0, R5, 0xffffffff, !P0 ;  /* 0xffffffff05007807 */ /* 0x000fca0004000000 */
[----:B------:R2:W-:Y:S01]  /*01e0*/  STL [R1+0x64], R0 ;  /* 0x0000640001007387 */ /* 0x0005e20000100800 */
[----:B------:R-:W-:Y:S05]  /*01f0*/  BRA `(.L_x_1446) ;  /* 0x0000012000007947 */ /* 0x000fea0003800000 */
.L_x_1442:
[----:B--2-4-:R-:W-:-:S04]  /*0200*/  ISETP.NE.U32.AND P0, PT, RZ, c[0x0][0x3c8], PT ;  /* 0x0000f200ff007a0c */ /* 0x014fc80003f05070 */
[----:B------:R-:W-:-:S13]  /*0210*/  ISETP.NE.AND.EX P0, PT, RZ, c[0x0][0x3cc], PT, P0 ;  /* 0x0000f300ff007a0c */ /* 0x000fda0003f05300 */
[----:B------:R-:W-:Y:S05]  /*0220*/  @!P0 BRA `(.L_x_1447) ;  /* 0x0000002000008947 */ /* 0x000fea0003800000 */
[----:B------:R1:W5:Y:S01]  /*0230*/  LDG.E R0, [R2.64] ;  /* 0x0000000e02007981 */ /* 0x000362000c1e1900 */
[----:B------:R-:W-:Y:S05]  /*0240*/  BRA `(.L_x_1448) ;  /* 0x0000009000007947 */ /* 0x000fea0003800000 */
.L_x_1447:
        /* <DEDUP_REMOVED lines=8> */
.L_x_1449:
[----:B------:R-:W-:Y:S02]  /*02d0*/  MOV R0, c[0x0][0x3ac] ;  /* 0x0000eb0000007a02 */ /* 0x000fe40000000f00 */
.L_x_1448:
[----:B------:R-:W-:-:S06]  /*02e0*/  USHF.L.U32 UR13, UR8, 0x7, URZ ;  /* 0x00000007080d7899 */ /* 0x000fcc000800063f */
[----:B-----5:R-:W-:-:S04]  /*02f0*/  ISETP.LE.AND P0, PT, R0, UR13, PT ;  /* 0x0000000d00007c0c */ /* 0x020fc8000bf03270 */
[----:B------:R-:W-:-:S05]  /*0300*/  SEL R0, R5, 0xffffffff, !P0 ;  /* 0xffffffff05007807 */ /* 0x000fca0004000000 */
[----:B------:R2:W-:Y:S04]  /*0310*/  STL [R1+0x64], R0 ;  /* 0x0000640001007387 */ /* 0x0005e80000100800 */
.L_x_1446:
        /* <DEDUP_REMOVED lines=37> */
.L_x_1450:
[----:B--2---:R-:W-:-:S04]  /*0570*/  ISETP.NE.U32.AND P1, PT, RZ, c[0x0][0x2e0], PT ;  /* 0x0000b800ff007a0c */ /* 0x004fc80003f25070 */
[----:B------:R-:W-:-:S13]  /*0580*/  ISETP.NE.AND.EX P1, PT, RZ, c[0x0][0x2e4], PT, P1 ;  /* 0x0000b900ff007a0c */ /* 0x000fda0003f25310 */
[----:B------:R-:W-:Y:S05]  /*0590*/  @!P1 BRA `(.L_x_1451) ;  /* 0x0000004000009947 */ /* 0x000fea0003800000 */
[----:B------:R-:W-:-:S05]  /*05a0*/  IMAD.WIDE R2, R39, R10, c[0x0][0x2e0] ;  /* 0x0000b80027027625 */ /* 0x000fca00078e020a */
[----:B------:R-:W2:Y:S02]  /*05b0*/  LDG.E R0, [R2.64] ;  /* 0x0000000e02007981 */ /* 0x000ea4000c1e1900 */
[----:B--2---:R1:W2:Y:S01]  /*05c0*/  R2UR UR11, R0 ;  /* 0x00000000000b73c2 */ /* 0x0042a200000e0000 */
[----:B------:R-:W-:Y:S05]  /*05d0*/  BRA `(.L_x_1452) ;  /* 0x0000006000007947 */ /* 0x000fea0003800000 */
.L_x_1451:
[----:B------:R-:W-:Y:S05]  /*05e0*/  @!P5 BRA `(.L_x_1452) ;  /* 0x000000500000d947 */ /* 0x000fea0003800000 */
[----:B------:R1:W2:Y:S04]  /*05f0*/  LDG.E R0, [R2.64] ;  /* 0x0000000e02007981 */ /* 0x0002a8000c1e1900 */
[----:B-1----:R-:W3:Y:S01]  /*0600*/  LDG.E R2, [R2.64+0x4] ;  /* 0x0000040e02027981 */ /* 0x002ee2000c1e1900 */
[----:B--2---:R-:W1:Y:S08]  /*0610*/  R2UR UR11, R0 ;  /* 0x00000000000b73c2 */ /* 0x004e7000000e0000 */
[----:B---3--:R-:W1:Y:S02]  /*0620*/  R2UR UR4, R2 ;  /* 0x00000000020473c2 */ /* 0x008e6400000e0000 */
[----:B-1----:R-:W-:-:S06]  /*0630*/  UIADD3 UR11, -UR11, UR4, URZ ;  /* 0x000000040b0b7290 */ /* 0x002fcc000fffe13f */
.L_x_1452:
        /* <DEDUP_REMOVED lines=15> */
.L_x_1453:
        /* <DEDUP_REMOVED lines=101> */
[----:B------:R-:W-:Y:S01]  /*0d80*/  ULDC.64 UR4, c[0x0][0x178] ;  /* 0x00005e0000047ab9 */ /* 0x000fe20000000a00 */
[----:B------:R-:W-:Y:S01]  /*0d90*/  IMAD R31, R11, c[0x0][0x210], RZ ;  /* 0x000084000b1f7a24 */ /* 0x000fe200078e02ff */
[----:B------:R-:W-:Y:S01]  /*0da0*/  LOP3.LUT R28, R3, R0, RZ, 0x3c, !PT ;  /* 0x00000000031c7212 */ /* 0x000fe200078e3cff */
[----:B------:R-:W-:Y:S01]  /*0db0*/  IMAD.WIDE R12, R8, 0x80, R12 ;  /* 0x00000080080c7825 */ /* 0x000fe200078e020c */
[----:B------:R-:W-:Y:S01]  /*0dc0*/  SHF.R.S32.HI R0, RZ, 0x1f, R10 ;  /* 0x0000001fff007819 */ /* 0x000fe2000001140a */
[----:B------:R-:W-:Y:S01]  /*0dd0*/  UIMAD.WIDE.U32 UR22, UR9, UR4, URZ ;  /* 0x00000004091672a5 */ /* 0x000fe2000f8e003f */
[----:B------:R-:W-:Y:S01]  /*0de0*/  SHF.R.S32.HI R3, RZ, 0x1f, R2 ;  /* 0x0000001fff037819 */ /* 0x000fe20000011402 */
[----:B------:R-:W-:Y:S01]  /*0df0*/  IMAD.WIDE.U32 R8, R27, c[0x0][0x278], R4 ;  /* 0x00009e001b087a25 */ /* 0x000fe200078e0004 */
[----:B------:R-:W-:-:S03]  /*0e00*/  USHF.L.U32 UR21, UR4, 0x6, URZ ;  /* 0x0000000604157899 */ /* 0x000fc6000800063f */
[C---:B------:R-:W-:Y:S01]  /*0e10*/  IMAD R11, R0.reuse, c[0x0][0x1e0], RZ ;  /* 0x00007800000b7a24 */ /* 0x040fe200078e02ff */
[----:B------:R-:W-:Y:S01]  /*0e20*/  IADD3 R42, P0, R35, R8, RZ ;  /* 0x00000008232a7210 */ /* 0x000fe20007f1e0ff */
[----:B------:R-:W-:Y:S01]  /*0e30*/  IMAD R0, R0, c[0x0][0x1b0], RZ ;  /* 0x00006c0000007a24 */ /* 0x000fe200078e02ff */
[----:B------:R-:W-:Y:S01]  /*0e40*/  LEA.HI R8, R33, R22, RZ, 0x6 ;  /* 0x0000001621087211 */ /* 0x000fe200078f30ff */
[----:B------:R-:W-:Y:S02]  /*0e50*/  IMAD R26, R20, c[0x0][0x278], RZ ;  /* 0x00009e00141a7a24 */ /* 0x000fe400078e02ff */
        /* <DEDUP_REMOVED lines=79> */
[----:B------:R-:W-:Y:S01]  /*1350*/  USHF.L.U64.HI UR16, UR6, UR18, UR7 ;  /* 0x0000001206107299 */ /* 0x000fe20008010207 */
[----:B------:R-:W-:Y:S01]  /*1360*/  IMAD R20, R27, c[0x0][0x244], R20 ;  /* 0x000091001b147a24 */ /* 0x000fe200078e0214 */
[----:B------:R-:W-:Y:S01]  /*1370*/  USHF.R.S32.HI UR7, URZ, 0x1f, UR9 ;  /* 0x0000001f3f077899 */ /* 0x000fe20008011409 */
[----:B------:R-:W-:Y:S01]  /*1380*/  IADD3.X R9, R5, UR17, RZ, P0, !PT ;  /* 0x0000001105097c10 */ /* 0x000fe200087fe4ff */
[----:B------:R1:W-:Y:S01]  /*1390*/  LDGSTS.E.BYPASS.LTC128B.128 [R17+0x6080], [R4.64], !P6 ;  /* 0x0608000004117fae */ /* 0x0003e2000f101d4e */
[----:B------:R-:W-:Y:S01]  /*13a0*/  LEA R10, P0, R12, c[0x0][0x190], 0x1 ;  /* 0x000064000c0a7a11 */ /* 0x000fe200078008ff */
[----:B------:R-:W-:Y:S01]  /*13b0*/  UIMAD UR20, UR7, UR4, URZ ;  /* 0x00000004071472a4 */ /* 0x000fe2000f8e023f */
[----:B------:R-:W-:Y:S01]  /*13c0*/  ISETP.GE.AND P6, PT, R2, c[0x0][0x16c], PT ;  /* 0x00005b0002007a0c */ /* 0x000fe20003fc6270 */
[----:B------:R-:W-:Y:S01]  /*13d0*/  USHF.L.U32 UR17, UR6, 0x6, URZ ;  /* 0x0000000606117899 */ /* 0x000fe2000800063f */
[----:B------:R-:W-:Y:S01]  /*13e0*/  LEA.HI.X R11, R12, c[0x0][0x194], R0, 0x1, P0 ;  /* 0x000065000c0b7a11 */ /* 0x000fe200000f0c00 */
[----:B------:R-:W-:Y:S01]  /*13f0*/  UIMAD UR20, UR9, UR5, UR20 ;  /* 0x00000005091472a4 */ /* 0x000fe2000f8e0214 */
[----:B------:R-:W-:Y:S01]  /*1400*/  LEA.HI R0, R14, R3, RZ, 0x1 ;  /* 0x000000030e007211 */ /* 0x000fe200078f08ff */
[----:B------:R2:W-:Y:S01]  /*1410*/  LDGSTS.E.BYPASS.LTC128B.128 [R17+0x7080], [R8.64], !P5 ;  /* 0x0708000008117fae */ /* 0x0005e2000e901d4e */
[----:B------:R-:W-:Y:S01]  /*1420*/  USHF.L.U32 UR6, UR9, 0x7, URZ ;  /* 0x0000000709067899 */ /* 0x000fe2000800063f */
[----:B------:R-:W-:Y:S01]  /*1430*/  IMAD.WIDE.U32 R24, R27, c[0x0][0x240], R24 ;  /* 0x000090001b187a25 */ /* 0x000fe200078e0018 */
[----:B------:R-:W-:Y:S01]  /*1440*/  UIADD3 UR20, UR23, UR20, URZ ;  /* 0x0000001417147290 */ /* 0x000fe2000fffe03f */
[----:B------:R3:W-:Y:S01]  /*1450*/  LDGSTS.E.BYPASS.LTC128B.128 [R17+0x80], [R10.64], !P4 ;  /* 0x000800000a117fae */ /* 0x0007e2000e101d4e */
[----:B------:R-:W-:-:S02]  /*1460*/  USHF.L.U64.HI UR5, UR4, UR18, UR5 ;  /* 0x0000001204057299 */ /* 0x000fc40008010205 */
[----:B------:R-:W-:Y:S01]  /*1470*/  IMAD.U32 R12, RZ, RZ, UR6 ;  /* 0x00000006ff0c7e24 */ /* 0x000fe2000f8e00ff */
[----:B------:R-:W-:Y:S01]  /*1480*/  UMOV UR4, 0x7 ;  /* 0x0000000700047882 */ /* 0x000fe20000000000 */
[----:B------:R-:W-:Y:S01]  /*1490*/  IMAD.U32 R6, RZ, RZ, UR20 ;  /* 0x00000014ff067e24 */ /* 0x000fe2000f8e00ff */
[----:B------:R-:W-:Y:S02]  /*14a0*/  STL.64 [R1+0x38], R44 ;  /* 0x0000382c01007387 */ /* 0x000fe40000100a00 */
[----:B------:R-:W-:-:S04]  /*14b0*/  IADD3 R12, -R38, UR12, -R12 ;  /* 0x0000000c260c7c10 */ /* 0x000fc8000fffe90c */
[----:B------:R-:W-:Y:S01]  /*14c0*/  ISETP.LT.OR P4, PT, R12, 0x41, P6 ;  /* 0x000000410c00780c */ /* 0x000fe20003781670 */
[----:B-1----:R-:W-:Y:S01]  /*14d0*/  IMAD.U32 R5, RZ, RZ, UR23 ;  /* 0x00000017ff057e24 */ /* 0x002fe2000f8e00ff */
[----:B------:R-:W-:Y:S01]  /*14e0*/  LOP3.LUT R5, R0, 0xfffffffe, RZ, 0xc0, !PT ;  /* 0xfffffffe00057812 */ /* 0x000fe200078ec0ff */
[----:B------:R-:W-:Y:S02]  /*14f0*/  IMAD R0, R37, c[0x0][0x178], RZ ;  /* 0x00005e0025007a24 */ /* 0x000fe400078e02ff */
[----:B------:R-:W-:Y:S02]  /*1500*/  IMAD.U32 R4, RZ, RZ, UR22 ;  /* 0x00000016ff047e24 */ /* 0x000fe4000f8e00ff */
[----:B------:R-:W-:Y:S01]  /*1510*/  IMAD R0, R32, c[0x0][0x17c], R0 ;  /* 0x00005f0020007a24 */ /* 0x000fe200078e0200 */
[----:B--2---:R-:W-:Y:S01]  /*1520*/  IADD3 R8, P5, R10, UR17, RZ ;  /* 0x000000110a087c10 */ /* 0x004fe2000ffbe0ff */
[----:B------:R-:W-:Y:S02]  /*1530*/  IMAD.IADD R180, R3, 0x1, -R5 ;  /* 0x0000000103b47824 */ /* 0x000fe400078e0a05 */
[----:B------:R-:W-:Y:S01]  /*1540*/  IMAD.IADD R43, R45, 0x1, R0 ;  /* 0x000000012d2b7824 */ /* 0x000fe200078e0200 */
[----:B------:R-:W-:Y:S01]  /*1550*/  LEA R0, P0, R4, R44, 0x7 ;  /* 0x0000002c04007211 */ /* 0x000fe200078038ff */
[----:B------:R-:W-:Y:S01]  /*1560*/  IMAD R5, R37, c[0x0][0x208], RZ ;  /* 0x0000820025057a24 */ /* 0x000fe200078e02ff */
[----:B------:R-:W-:Y:S01]  /*1570*/  IADD3.X R9, R11, UR16, RZ, P5, !PT ;  /* 0x000000100b097c10 */ /* 0x000fe2000affe4ff */
[----:B------:R-:W-:Y:S01]  /*1580*/  IMAD.IADD R3, R19, 0x1, R28 ;  /* 0x0000000113037824 */ /* 0x000fe200078e021c */
[----:B------:R-:W-:Y:S01]  /*1590*/  ISETP.GE.AND P5, PT, R2, c[0x0][0x1fc], PT ;  /* 0x00007f0002007a0c */ /* 0x000fe20003fa6270 */
[----:B------:R-:W-:Y:S01]  /*15a0*/  IMAD.MOV.U32 R2, RZ, RZ, R18 ;  /* 0x000000ffff027224 */ /* 0x000fe200078e0012 */
[----:B------:R-:W-:Y:S01]  /*15b0*/  LEA.HI.X R6, R4, R43, R6, 0x7, P0 ;  /* 0x0000002b04067211 */ /* 0x000fe200000f3c06 */
[----:B------:R-:W-:Y:S01]  /*15c0*/  IMAD R13, R32, c[0x0][0x20c], R5 ;  /* 0x00008300200d7a24 */ /* 0x000fe200078e0205 */
[----:B------:R-:W-:Y:S01]  /*15d0*/  LEA R4, P0, R0, c[0x0][0x160], 0x1 ;  /* 0x0000580000047a11 */ /* 0x000fe200078008ff */
[----:B------:R-:W-:Y:S01]  /*15e0*/  IMAD.WIDE.U32 R28, R32, c[0x0][0x208], R2 ;  /* 0x00008200201c7a25 */ /* 0x000fe200078e0002 */
[----:B------:R1:W-:Y:S01]  /*15f0*/  LDGSTS.E.BYPASS.LTC128B.128 [R17+0x1080], [R8.64], !P3 ;  /* 0x0108000008117fae */ /* 0x0003e2000d901d4e */
[----:B------:R-:W-:-:S02]  /*1600*/  ISETP.LT.OR P3, PT, R12, 0x1, P6 ;  /* 0x000000010c00780c */ /* 0x000fc40003761670 */
[----:B------:R-:W-:Y:S01]  /*1610*/  LEA.HI.X R5, R0, c[0x0][0x164], R6, 0x1, P0 ;  /* 0x0000590000057a11 */ /* 0x000fe200000f0c06 */
[----:B------:R-:W-:Y:S01]  /*1620*/  IMAD.IADD R27, R29, 0x1, R13 ;  /* 0x000000011d1b7824 */ /* 0x000fe200078e020d */
[----:B------:R-:W-:Y:S01]  /*1630*/  IADD3 R2, P0, R8, UR17, RZ ;  /* 0x0000001108027c10 */ /* 0x000fe2000ff1e0ff */
[----:B------:R-:W-:Y:S01]  /*1640*/  IMAD.MOV.U32 R26, RZ, RZ, R28 ;  /* 0x000000ffff1a7224 */ /* 0x000fe200078e001c */
[----:B------:R-:W-:Y:S01]  /*1650*/  SHF.R.S32.HI R0, RZ, 0x1f, R15 ;  /* 0x0000001fff007819 */ /* 0x000fe2000001140f */
[----:B------:R-:W-:Y:S01]  /*1660*/  STL [R1+0x48], R43 ;  /* 0x0000482b01007387 */ /* 0x000fe20000100800 */
[----:B------:R-:W-:Y:S01]  /*1670*/  IADD3.X R3, R9, UR16, RZ, P0, !PT ;  /* 0x0000001009037c10 */ /* 0x000fe200087fe4ff */
[----:B------:R-:W-:Y:S01]  /*1680*/  IMAD.IADD R13, R25, 0x1, R20 ;  /* 0x00000001190d7824 */ /* 0x000fe200078e0214 */
[----:B------:R-:W-:Y:S01]  /*1690*/  IADD3 R6, P0, R2, UR17, RZ ;  /* 0x0000001102067c10 */ /* 0x000fe2000ff1e0ff */
[----:B------:R-:W-:Y:S03]  /*16a0*/  STL.64 [R1+0x30], R28 ;  /* 0x0000301c01007387 */ /* 0x000fe60000100a00 */
[----:B------:R-:W-:Y:S01]  /*16b0*/  IADD3.X R7, R3, UR16, RZ, P0, !PT ;  /* 0x0000001003077c10 */ /* 0x000fe200087fe4ff */
[----:B------:R2:W-:Y:S01]  /*16c0*/  LDGSTS.E.BYPASS.LTC128B.128 [R17+0x2080], [R2.64], !P2 ;  /* 0x0208000002117fae */ /* 0x0005e2000d101d4e */
[C---:B------:R-:W-:Y:S01]  /*16d0*/  ISETP.LT.OR P0, PT, R12.reuse, 0x21, P6 ;  /* 0x000000210c00780c */ /* 0x040fe20003701670 */
[----:B------:R-:W-:Y:S01]  /*16e0*/  ULDC.64 UR16, c[0x0][0x208] ;  /* 0x0000820000107ab9 */ /* 0x000fe20000000a00 */
[----:B------:R-:W-:Y:S01]  /*16f0*/  ISETP.LT.OR P2, PT, R12, 0x61, P6 ;  /* 0x000000610c00780c */ /* 0x000fe20003741670 */
[----:B------:R4:W-:Y:S01]  /*1700*/  LDGSTS.E.BYPASS.LTC128B.128 [R17+0x3080], [R6.64], !P1 ;  /* 0x0308000006117fae */ /* 0x0009e2000c901d4e */
[----:B------:R-:W-:-:S02]  /*1710*/  USHF.L.U64.HI UR17, UR16, UR4, UR17 ;  /* 0x0000000410117299 */ /* 0x000fc40008010211 */
[----:B------:R-:W-:Y:S01]  /*1720*/  USHF.R.S32.HI UR4, URZ, 0x1f, UR6 ;  /* 0x0000001f3f047899 */ /* 0x000fe20008011406 */
[----:B------:R-:W0:Y:S01]  /*1730*/  LDGDEPBAR ;  /* 0x00000000000079af */ /* 0x000e220000000000 */
[----:B------:R-:W-:Y:S02]  /*1740*/  USHF.L.U32 UR20, UR16, 0x7, URZ ;  /* 0x0000000710147899 */ /* 0x000fe4000800063f */
[----:B------:R-:W-:Y:S01]  /*1750*/  UIMAD UR22, UR17, UR9, URZ ;  /* 0x00000009111672a4 */ /* 0x000fe2000f8e023f */
[----:B------:R5:W-:Y:S01]  /*1760*/  LDGSTS.E.BYPASS.LTC128B.128 [R17+0x8080], [R4.64], !P3 ;  /* 0x0808000004117fae */ /* 0x000be2000d901d4e */
[----:B------:R-:W-:Y:S02]  /*1770*/  ISETP.GT.AND P3, PT, R22, 0x1f, PT ;  /* 0x0000001f1600780c */ /* 0x000fe40003f64270 */
[----:B------:R-:W-:Y:S01]  /*1780*/  IMAD.U32 R18, RZ, RZ, UR20 ;  /* 0x00000014ff127e24 */ /* 0x000fe2000f8e00ff */
[----:B------:R-:W-:Y:S01]  /*1790*/  UIMAD UR22, UR7, UR20, UR22 ;  /* 0x00000014071672a4 */ /* 0x000fe2000f8e0216 */
[----:B------:R-:W-:Y:S01]  /*17a0*/  STL.64 [R1+0x28], R26 ;  /* 0x0000281a01007387 */ /* 0x000fe20000100a00 */
[----:B------:R-:W-:Y:S01]  /*17b0*/  USHF.L.U32 UR7, UR16, 0x6, URZ ;  /* 0x0000000610077899 */ /* 0x000fe2000800063f */
[----:B--2---:R-:W-:-:S04]  /*17c0*/  IADD3 R2, P1, R4, UR21, RZ ;  /* 0x0000001504027c10 */ /* 0x004fc8000ff3e0ff */
[----:B------:R-:W-:Y:S01]  /*17d0*/  IADD3.X R3, R5, UR5, RZ, P1, !PT ;  /* 0x0000000505037c10 */ /* 0x000fe20008ffe4ff */
[----:B----4-:R-:W-:-:S04]  /*17e0*/  IMAD.WIDE.U32 R6, R18, UR9, R26 ;  /* 0x0000000912067c25 */ /* 0x010fc8000f8e001a */
[----:B------:R2:W-:Y:S01]  /*17f0*/  LDGSTS.E.BYPASS.LTC128B.128 [R17+0x9080], [R2.64], !P0 ;  /* 0x0908000002117fae */ /* 0x0005e2000c101d4e */
[----:B------:R-:W-:Y:S02]  /*1800*/  IADD3 R7, R7, UR22, RZ ;  /* 0x0000001607077c10 */ /* 0x000fe4000fffe0ff */
[----:B-----5:R-:W-:-:S04]  /*1810*/  SHF.R.S32.HI R5, RZ, 0x5, R15 ;  /* 0x00000005ff057819 */ /* 0x020fc8000001140f */
[----:B------:R-:W-:-:S04]  /*1820*/  LEA.HI R0, R0, R5, RZ, 0x2 ;  /* 0x0000000500007211 */ /* 0x000fc800078f10ff */
        /* <DEDUP_REMOVED lines=34> */
[----:B------:R-:W-:Y:S01]  /*1a50*/  IADD3.X R9, R39, UR4, RZ, P0, !PT ;  /* 0x0000000427097c10 */ /* 0x000fe200087fe4ff */
[----:B------:R-:W-:Y:S01]  /*1a60*/  UIADD3 UR4, UR9, 0x1, URZ ;  /* 0x0000000109047890 */ /* 0x000fe2000fffe03f */
[----:B------:R-:W-:Y:S01]  /*1a70*/  IADD3 R14, P0, R11, R24, RZ ;  /* 0x000000180b0e7210 */ /* 0x000fe20007f1e0ff */
[----:B------:R-:W-:Y:S01]  /*1a80*/  IMAD.IADD R12, R8, 0x1, -R5 ;  /* 0x00000001080c7824 */ /* 0x000fe200078e0a05 */
[----:B------:R-:W-:Y:S01]  /*1a90*/  LEA.HI R8, R33, R22, RZ, 0x7 ;  /* 0x0000001621087211 */ /* 0x000fe200078f38ff */
[----:B------:R-:W-:-:S02]  /*1aa0*/  UISETP.GE.AND UP0, UPT, UR4, UR10, UPT ;  /* 0x0000000a0400728c */ /* 0x000fc4000bf06270 */
        /* <DEDUP_REMOVED lines=70> */
.L_x_1456:
[----:B---3--:R-:W-:Y:S05]  /*1f10*/  BSYNC B0 ;  /* 0x0000000000007941 */ /* 0x008fea0003800000 */
.L_x_1455:
[----:B-1-3--:R-:W-:Y:S01]  /*1f20*/  IMAD.MOV.U32 R3, RZ, RZ, 0x1 ;  /* 0x00000001ff037424 */ /* 0x00afe200078e00ff */
[----:B------:R-:W-:Y:S01]  /*1f30*/  LEA.HI R2, R33, R22, RZ, 0x2 ;  /* 0x0000001621027211 */ /* 0x000fe200078f10ff */
[----:B------:R-:W-:Y:S01]  /*1f40*/  IMAD.SHL.U32 R8, R16, 0x10, RZ ;  /* 0x0000001010087824 */ /* 0x000fe200078e00ff */
[----:B------:R-:W-:Y:S01]  /*1f50*/  LOP3.LUT R4, R15, 0xffffffe0, RZ, 0xc0, !PT ;  /* 0xffffffe00f047812 */ /* 0x000fe200078ec0ff */
[----:B------:R-:W-:Y:S01]  /*1f60*/  IMAD.MOV.U32 R226, RZ, RZ, 0x40 ;  /* 0x00000040ffe27424 */ /* 0x000fe200078e00ff */
[----:B------:R-:W-:Y:S01]  /*1f70*/  ISETP.LE.AND P4, PT, R3, c[0x0][0x2a8], PT ;  /* 0x0000aa0003007a0c */ /* 0x000fe20003f83270 */
[----:B------:R-:W-:Y:S01]  /*1f80*/  IMAD.MOV.U32 R188, RZ, RZ, 0x20 ;  /* 0x00000020ffbc7424 */ /* 0x000fe200078e00ff */
[----:B------:R-:W-:Y:S01]  /*1f90*/  LOP3.LUT R3, R2, 0x3ffffffc, RZ, 0xc0, !PT ;  /* 0x3ffffffc02037812 */ /* 0x000fe200078ec0ff */
[----:B------:R-:W-:Y:S01]  /*1fa0*/  IMAD.IADD R10, R22, 0x1, -R4 ;  /* 0x00000001160a7824 */ /* 0x000fe200078e0a04 */
[----:B------:R-:W-:Y:S01]  /*1fb0*/  LEA.HI R5, R183, R183, RZ, 0x1 ;  /* 0x000000b7b7057211 */ /* 0x000fe200078f08ff */
[----:B------:R-:W-:Y:S01]  /*1fc0*/  IMAD.SHL.U32 R4, R36, 0x40, RZ ;  /* 0x0000004024047824 */ /* 0x000fe200078e00ff */
[--C-:B------:R-:W-:Y:S01]  /*1fd0*/  SHF.R.S32.HI R7, RZ, 0x2, R2.reuse ;  /* 0x00000002ff077819 */ /* 0x100fe20000011402 */
[----:B------:R-:W-:Y:S01]  /*1fe0*/  IMAD.IADD R22, R22, 0x1, -R3 ;  /* 0x0000000116167824 */ /* 0x000fe200078e0a03 */
[----:B------:R-:W-:Y:S01]  /*1ff0*/  SHF.R.S32.HI R6, RZ, 0x1f, R2 ;  /* 0x0000001fff067819 */ /* 0x000fe20000011402 */
[----:B------:R-:W-:Y:S01]  /*2000*/  IMAD.SHL.U32 R3, R38, 0x8, RZ ;  /* 0x0000000826037824 */ /* 0x000fe200078e00ff */
[----:B------:R-:W-:Y:S01]  /*2010*/  LOP3.LUT R9, R4, 0x1c0, RZ, 0xc0, !PT ;  /* 0x000001c004097812 */ /* 0x000fe200078ec0ff */
[----:B------:R-:W-:Y:S01]  /*2020*/  IMAD R22, R22, 0x2, R0 ;  /* 0x0000000216167824 */ /* 0x000fe200078e0200 */
[----:B------:R-:W-:Y:S01]  /*2030*/  LOP3.LUT P2, RZ, R36, 0x4, RZ, 0xc0, !PT ;  /* 0x0000000424ff7812 */ /* 0x000fe2000784c0ff */
[----:B------:R-:W-:Y:S01]  /*2040*/  UIADD3 UR7, UR11, 0x1, -UR13 ;  /* 0x000000010b077890 */ /* 0x000fe2000fffe80d */
[----:B------:R-:W-:Y:S01]  /*2050*/  LOP3.LUT R2, R3, 0x8, RZ, 0xc0, !PT ;  /* 0x0000000803027812 */ /* 0x000fe200078ec0ff */
[----:B------:R-:W-:Y:S01]  /*2060*/  ULDC UR6, c[0x0][0x2a0] ;  /* 0x0000a80000067ab9 */ /* 0x000fe20000000800 */
[----:B------:R-:W-:Y:S01]  /*2070*/  LOP3.LUT R3, R5, 0x1ffffffe, RZ, 0xc0, !PT ;  /* 0x1ffffffe05037812 */ /* 0x000fe200078ec0ff */
[----:B------:R-:W-:Y:S01]  /*2080*/  ULOP3.LUT UR6, URZ, UR6, URZ, 0x33, !UPT ;  /* 0x000000063f067292 */ /* 0x000fe2000f8e333f */
[----:B------:R-:W-:Y:S01]  /*2090*/  LEA.HI R5, R6, R7, RZ, 0x3 ;  /* 0x0000000706057211 */ /* 0x000fe200078f18ff */
[----:B------:R-:W0:Y:S01]  /*20a0*/  LDGDEPBAR ;  /* 0x00000000000079af */ /* 0x000e220000000000 */
[----:B------:R-:W-:Y:S01]  /*20b0*/  SHF.R.U32.HI R6, RZ, 0x3, R9 ;  /* 0x00000003ff067819 */ /* 0x000fe20000011609 */
[----:B------:R-:W-:Y:S01]  /*20c0*/  IMAD.IADD R11, R183, 0x1, -R3 ;  /* 0x00000001b70b7824 */ /* 0x000fe200078e0a03 */
[----:B------:R-:W-:Y:S01]  /*20d0*/  LOP3.LUT R4, R9, 0x30, R8, 0xf8, !PT ;  /* 0x0000003009047812 */ /* 0x000fe200078ef808 */
[----:B------:R-:W-:Y:S01]  /*20e0*/  IMAD R183, R180, 0x2, R183 ;  /* 0x00000002b4b77824 */ /* 0x000fe200078e02b7 */
[C---:B------:R-:W-:Y:S01]  /*20f0*/  LOP3.LUT R3, R6.reuse, R2, R9, 0x1e, !PT ;  /* 0x0000000206037212 */ /* 0x040fe200078e1e09 */
[----:B------:R-:W-:Y:S01]  /*2100*/  CS2R R126, SRZ ;  /* 0x00000000007e7805 */ /* 0x000fe2000001ff00 */
[----:B------:R-:W-:Y:S01]  /*2110*/  LOP3.LUT R4, R6, R4, R2, 0x1e, !PT ;  /* 0x0000000406047212 */ /* 0x000fe200078e1e02 */
[----:B------:R-:W-:Y:S01]  /*2120*/  CS2R R124, SRZ ;  /* 0x00000000007c7805 */ /* 0x000fe2000001ff00 */
[----:B------:R-:W-:Y:S01]  /*2130*/  LOP3.LUT R2, R5, 0xfffffff8, RZ, 0xc0, !PT ;  /* 0xfffffff805027812 */ /* 0x000fe200078ec0ff */
[----:B------:R-:W-:Y:S01]  /*2140*/  IMAD.U32 R183, R183, 0x200, R3 ;  /* 0x00000200b7b77824 */ /* 0x000fe200078e0003 */
[----:B------:R-:W-:Y:S01]  /*2150*/  SEL R181, R226, 0xffffffc0, !P2 ;  /* 0xffffffc0e2b57807 */ /* 0x000fe20005000000 */
[----:B------:R-:W-:Y:S01]  /*2160*/  IMAD R180, R180, 0x200, R4 ;  /* 0x00000200b4b47824 */ /* 0x000fe200078e0204 */
[----:B------:R-:W-:Y:S01]  /*2170*/  LOP3.LUT P1, RZ, R12, 0x2, RZ, 0xc0, !PT ;  /* 0x000000020cff7812 */ /* 0x000fe2000782c0ff */
[----:B------:R-:W-:Y:S01]  /*2180*/  IMAD.IADD R0, R7, 0x1, -R2 ;  /* 0x0000000107007824 */ /* 0x000fe200078e0a02 */
[----:B------:R-:W-:Y:S01]  /*2190*/  SHF.R.S32.HI R2, RZ, 0x1f, R10 ;  /* 0x0000001fff027819 */ /* 0x000fe2000001140a */
[C---:B------:R-:W-:Y:S01]  /*21a0*/  IMAD R181, R183.reuse, 0x2, R181 ;  /* 0x00000002b7b57824 */ /* 0x040fe200078e02b5 */
[----:B------:R-:W-:Y:S01]  /*21b0*/  LOP3.LUT P2, RZ, R36, 0x2, RZ, 0xc0, !PT ;  /* 0x0000000224ff7812 */ /* 0x000fe2000784c0ff */
[----:B------:R-:W-:Y:S01]  /*21c0*/  IMAD.SHL.U32 R3, R0, 0x40, RZ ;  /* 0x0000004000037824 */ /* 0x000fe200078e00ff */
[----:B------:R-:W-:Y:S01]  /*21d0*/  LOP3.LUT P0, RZ, R12, 0x4, RZ, 0xc0, !PT ;  /* 0x000000040cff7812 */ /* 0x000fe2000780c0ff */
[C---:B------:R-:W-:Y:S01]  /*21e0*/  IMAD.SHL.U32 R184, R183.reuse, 0x2, RZ ;  /* 0x00000002b7b87824 */ /* 0x040fe200078e00ff */
[----:B------:R-:W-:Y:S01]  /*21f0*/  LEA.HI R2, R2, R10, RZ, 0x2 ;  /* 0x0000000a02027211 */ /* 0x000fe200078f10ff */
[----:B------:R-:W-:Y:S01]  /*2200*/  CS2R R130, SRZ ;  /* 0x0000000000827805 */ /* 0x000fe2000001ff00 */
[C---:B------:R-:W-:Y:S01]  /*2210*/  SEL R182, R188.reuse, 0xffffffe0, !P2 ;  /* 0xffffffe0bcb67807 */ /* 0x040fe20005000000 */
[----:B------:R-:W-:Y:S01]  /*2220*/  CS2R R128, SRZ ;  /* 0x0000000000807805 */ /* 0x000fe2000001ff00 */
[----:B------:R-:W-:Y:S01]  /*2230*/  SEL R185, R188, 0xffffffe0, !P1 ;  /* 0xffffffe0bcb97807 */ /* 0x000fe20004800000 */
[----:B------:R-:W-:Y:S01]  /*2240*/  CS2R R122, SRZ ;  /* 0x00000000007a7805 */ /* 0x000fe2000001ff00 */
[----:B------:R-:W-:Y:S01]  /*2250*/  R2P PR, R0, 0x6 ;  /* 0x0000000600007804 */ /* 0x000fe20000000000 */
[----:B------:R-:W-:Y:S01]  /*2260*/  IMAD R183, R183, 0x2, R182 ;  /* 0x00000002b7b77824 */ /* 0x000fe200078e02b6 */
[----:B------:R-:W-:Y:S01]  /*2270*/  LOP3.LUT R0, R3, 0x1c0, RZ, 0xc0, !PT ;  /* 0x000001c003007812 */ /* 0x000fe200078ec0ff */
[----:B------:R-:W-:Y:S01]  /*2280*/  CS2R R120, SRZ ;  /* 0x0000000000787805 */ /* 0x000fe2000001ff00 */
[C---:B------:R-:W-:Y:S01]  /*2290*/  LEA.HI.SX32 R3, R2.reuse, R8, 0x1e ;  /* 0x0000000802037211 */ /* 0x040fe200078ff2ff */
[----:B------:R-:W-:Y:S01]  /*22a0*/  CS2R R118, SRZ ;  /* 0x0000000000767805 */ /* 0x000fe2000001ff00 */
[----:B------:R-:W-:Y:S01]  /*22b0*/  LOP3.LUT R2, R2, 0x7ffffffc, RZ, 0xc0, !PT ;  /* 0x7ffffffc02027812 */ /* 0x000fe200078ec0ff */
[----:B------:R-:W-:Y:S01]  /*22c0*/  CS2R R116, SRZ ;  /* 0x0000000000747805 */ /* 0x000fe2000001ff00 */
[C---:B------:R-:W-:Y:S01]  /*22d0*/  SEL R168, R226.reuse, 0xffffffc0, !P0 ;  /* 0xffffffc0e2a87807 */ /* 0x040fe20004000000 */
[----:B------:R1:W-:Y:S01]  /*22e0*/  STL [R1+0x20], R3 ;  /* 0x0000200301007387 */ /* 0x0003e20000100800 */
[----:B------:R-:W-:Y:S01]  /*22f0*/  SEL R226, R226, 0xffffffc0, !P2 ;  /* 0xffffffc0e2e27807 */ /* 0x000fe20005000000 */
[----:B------:R-:W-:Y:S01]  /*2300*/  IMAD.IADD R2, R10, 0x1, -R2 ;  /* 0x000000010a027824 */ /* 0x000fe200078e0a02 */
[----:B------:R-:W-:Y:S01]  /*2310*/  SEL R188, R188, 0xffffffe0, !P0 ;  /* 0xffffffe0bcbc7807 */ /* 0x000fe20004000000 */
[----:B------:R-:W-:Y:S01]  /*2320*/  CS2R R110, SRZ ;  /* 0x00000000006e7805 */ /* 0x000fe2000001ff00 */
[----:B------:R-:W-:Y:S01]  /*2330*/  CS2R R108, SRZ ;  /* 0x00000000006c7805 */ /* 0x000fe2000001ff00 */
[----:B------:R-:W-:Y:S01]  /*2340*/  IMAD R2, R11, 0x4, R2 ;  /* 0x000000040b027824 */ /* 0x000fe200078e0202 */
[----:B------:R-:W-:Y:S01]  /*2350*/  CS2R R114, SRZ ;  /* 0x0000000000727805 */ /* 0x000fe2000001ff00 */
[----:B------:R-:W-:Y:S01]  /*2360*/  CS2R R112, SRZ ;  /* 0x0000000000707805 */ /* 0x000fe2000001ff00 */
[----:B------:R-:W-:Y:S01]  /*2370*/  CS2R R106, SRZ ;  /* 0x00000000006a7805 */ /* 0x000fe2000001ff00 */
        /* <DEDUP_REMOVED lines=23> */
[----:B------:R-:W-:Y:S01]  /*24f0*/  IMAD.SHL.U32 R180, R180, 0x2, RZ ;  /* 0x00000002b4b47824 */ /* 0x000fe200078e00ff */
[----:B------:R-:W-:Y:S01]  /*2500*/  UMOV UR18, URZ ;  /* 0x0000003f00127c82 */ /* 0x000fe20008000000 */
[----:B------:R-:W-:Y:S01]  /*2510*/  IMAD.IADD R0, R0, 0x1, R22 ;  /* 0x0000000100007824 */ /* 0x000fe200078e0216 */
[----:B------:R-:W-:Y:S01]  /*2520*/  SEL R4, R3, 0xffffffc0, !P0 ;  /* 0xffffffc003047807 */ /* 0x000fe20004000000 */
[----:B------:R-:W-:Y:S01]  /*2530*/  IMAD.U32 R3, RZ, RZ, UR7 ;  /* 0x00000007ff037e24 */ /* 0x000fe2000f8e00ff */
[----:B------:R-:W-:Y:S01]  /*2540*/  UMOV UR17, 0x1 ;  /* 0x0000000100117882 */ /* 0x000fe20000000000 */
[----:B------:R-:W-:Y:S01]  /*2550*/  IMAD.IADD R182, R182, 0x1, R181 ;  /* 0x00000001b6b67824 */ /* 0x000fe200078e02b5 */
[----:B------:R-:W-:Y:S01]  /*2560*/  LEA R224, R0, 0x18880, 0x1 ;  /* 0x0001888000e07811 */ /* 0x000fe200078e08ff */
[----:B------:R-:W-:Y:S01]  /*2570*/  STL [R1+0x44], R4 ;  /* 0x0000440401007387 */ /* 0x000fe20000100800 */
[----:B------:R-:W-:Y:S01]  /*2580*/  IADD3 R0, R3, -UR12, -R2 ;  /* 0x8000000c03007c10 */ /* 0x000fe2000fffe802 */
[----:B------:R-:W-:Y:S01]  /*2590*/  IMAD.IADD R189, R186, 0x1, R188 ;  /* 0x00000001babd7824 */ /* 0x000fe200078e02bc */
[----:B------:R-:W-:Y:S01]  /*25a0*/  IADD3 R3, -R2, UR19, RZ ;  /* 0x0000001302037c10 */ /* 0x000fe2000fffe1ff */
[----:B------:R1:W-:Y:S01]  /*25b0*/  STL [R1+0x4], R2 ;  /* 0x0000040201007387 */ /* 0x0003e20000100800 */
[C---:B------:R-:W-:Y:S01]  /*25c0*/  IADD3 R225, R224.reuse, 0x20, RZ ;  /* 0x00000020e0e17810 */ /* 0x040fe20007ffe0ff */
[C---:B------:R-:W-:Y:S01]  /*25d0*/  IMAD.IADD R227, R224.reuse, 0x1, R226 ;  /* 0x00000001e0e37824 */ /* 0x040fe200078e02e2 */
[----:B------:R-:W-:Y:S01]  /*25e0*/  @P1 IADD3 R225, R224, -0x20, RZ ;  /* 0xffffffe0e0e11810 */ /* 0x000fe20007ffe0ff */
[----:B------:R2:W-:Y:S01]  /*25f0*/  STL [R1+0xc], R3 ;  /* 0x00000c0301007387 */ /* 0x0005e20000100800 */
[----:B------:R-:W-:-:S02]  /*2600*/  UMOV UR4, URZ ;  /* 0x0000003f00047c82 */ /* 0x000fc40008000000 */
[----:B------:R-:W-:Y:S01]  /*2610*/  ULDC.64 UR24, c[0x0][0x118] ;  /* 0x0000460000187ab9 */ /* 0x000fe20000000a00 */
[----:B------:R-:W-:Y:S01]  /*2620*/  IMAD.IADD R226, R226, 0x1, R225 ;  /* 0x00000001e2e27824 */ /* 0x000fe200078e02e1 */
[----:B------:R-:W-:Y:S02]  /*2630*/  UISETP.GT.AND UP4, UPT, UR8, -0x1, UPT ;  /* 0xffffffff0800788c */ /* 0x000fe4000bf84270 */
[----:B------:R-:W-:Y:S01]  /*2640*/  ULDC.64 UR20, c[0x0][0x118] ;  /* 0x0000460000147ab9 */ /* 0x000fe20000000a00 */
[C---:B-1----:R-:W-:Y:S02]  /*2650*/  IADD3 R2, R0.reuse, c[0x0][0x2a4], RZ ;  /* 0x0000a90000027a10 */ /* 0x042fe40007ffe0ff */
[----:B------:R-:W-:-:S03]  /*2660*/  IADD3 R0, R0, UR6, RZ ;  /* 0x0000000600007c10 */ /* 0x000fc6000fffe0ff */
[----:B------:R2:W-:Y:S04]  /*2670*/  STL [R1], R2 ;  /* 0x0000000201007387 */ /* 0x0005e80000100800 */
[----:B------:R2:W-:Y:S02]  /*2680*/  STL [R1+0x8], R0 ;  /* 0x0000080001007387 */ /* 0x0005e40000100800 */
.L_x_1475:
[----:B------:R-:W-:Y:S04]  /*2690*/  DEPBAR.LE SB0, 0x1 ;  /* 0x000080400000791a */ /* 0x000fe80000000000 */
[----:B------:R-:W-:Y:S01]  /*26a0*/  BAR.SYNC.DEFER_BLOCKING 0x0 ;  /* 0x0000000000007b1d */ /* 0x000fe20000010000 */
[----:B--2---:R-:W-:Y:S01]  /*26b0*/  IMAD.U32 R0, RZ, RZ, UR4 ;  /* 0x00000004ff007e24 */ /* 0x004fe2000f8e00ff */
        /* <DEDUP_REMOVED lines=123> */
.L_x_1459:
[----:B------:R-:W-:Y:S04]  /*2e70*/  MOV R134, 0x1 ;  /* 0x0000000100867802 */ /* 0x000fe80000000f00 */
[----:B------:R-:W-:Y:S11]  /*2e80*/  ISETP.NE.AND P0, PT, R134, c[0x0][0x2a8], PT ;  /* 0x0000aa0086007a0c */ /* 0x000ff60003f05270 */
[----:B------:R-:W-:Y:S02]  /*2e90*/  @!UPT UIADD3 URZ, URZ, URZ, URZ ;  /* 0x0000003f3f3ff290 */ /* 0x000fe4000fffe03f */
[----:B------:R-:W-:Y:S05]  /*2ea0*/  @P0 IMAD.HI.U32 R134, R133, c[0x0][0x2ac], RZ ;  /* 0x0000ab0085860a27 */ /* 0x000fea00078e00ff */
[----:B------:R-:W-:Y:S02]  /*2eb0*/  @P0 SHF.R.U32.HI R133, RZ, c[0x0][0x2b0], R134 ;  /* 0x0000ac00ff850a19 */ /* 0x000fe40000011686 */
.L_x_1460:
[----:B------:R-:W-:Y:S05]  /*2ec0*/  BSYNC B0 ;  /* 0x0000000000007941 */ /* 0x000fea0003800000 */
.L_x_1458:
[----:B------:R-:W2:Y:S01]  /*2ed0*/  LDL R135, [R1+0x4] ;  /* 0x0000040001877983 */ /* 0x000ea20000100800 */
[----:B------:R-:W-:Y:S04]  /*2ee0*/  IMAD.MOV.U32 R134, RZ, RZ, c[0x0][0x2a8] ;  /* 0x0000aa00ff867624 */ /* 0x000fe800078e00ff */
[----:B------:R-:W-:Y:S04]  /*2ef0*/  IMAD R133, R133, R134, -UR13 ;  /* 0x8000000d85857e24 */ /* 0x000fe8000f8e0286 */
[----:B--2---:R-:W-:Y:S05]  /*2f00*/  IMAD.IADD R133, R133, 0x1, -R135 ;  /* 0x0000000185857824 */ /* 0x004fea00078e0a87 */
[----:B------:R-:W-:Y:S02]  /*2f10*/  IADD3 R134, R133, c[0x0][0x2a8], RZ ;  /* 0x0000aa0085867a10 */ /* 0x000fe40007ffe0ff */
[----:B------:R-:W-:Y:S02]  /*2f20*/  IMNMX R191, R191, R133, !PT ;  /* 0x00000085bfbf7217 */ /* 0x000fe40007800200 */
[----:B------:R-:W-:Y:S02]  /*2f30*/  IMNMX R195, R195, R134, PT ;  /* 0x00000086c3c37217 */ /* 0x000fe40003800200 */
.L_x_1457:
        /* <DEDUP_REMOVED lines=19> */
.L_x_1463:
[----:B------:R-:W-:Y:S04]  /*3070*/  MOV R134, 0x1 ;  /* 0x0000000100867802 */ /* 0x000fe80000000f00 */
[----:B------:R-:W-:Y:S11]  /*3080*/  ISETP.NE.AND P0, PT, R134, c[0x0][0x2a8], PT ;  /* 0x0000aa0086007a0c */ /* 0x000ff60003f05270 */
[----:B------:R-:W-:Y:S02]  /*3090*/  @!UPT UIADD3 URZ, URZ, URZ, URZ ;  /* 0x0000003f3f3ff290 */ /* 0x000fe4000fffe03f */
[----:B------:R-:W-:Y:S05]  /*30a0*/  @P0 IMAD.HI.U32 R134, R133, c[0x0][0x2ac], RZ ;  /* 0x0000ab0085860a27 */ /* 0x000fea00078e00ff */
[----:B------:R-:W-:Y:S02]  /*30b0*/  @P0 SHF.R.U32.HI R133, RZ, c[0x0][0x2b0], R134 ;  /* 0x0000ac00ff850a19 */ /* 0x000fe40000011686 */
.L_x_1464:
[----:B------:R-:W-:Y:S05]  /*30c0*/  BSYNC B0 ;  /* 0x0000000000007941 */ /* 0x000fea0003800000 */
.L_x_1462:
[----:B------:R-:W2:Y:S01]  /*30d0*/  LDL R135, [R1+0x4] ;  /* 0x0000040001877983 */ /* 0x000ea20000100800 */
[----:B------:R-:W-:Y:S04]  /*30e0*/  IMAD.MOV.U32 R134, RZ, RZ, c[0x0][0x2a8] ;  /* 0x0000aa00ff867624 */ /* 0x000fe800078e00ff */
[----:B------:R-:W-:Y:S04]  /*30f0*/  IMAD R133, R133, R134, -UR13 ;  /* 0x8000000d85857e24 */ /* 0x000fe8000f8e0286 */
[----:B--2---:R-:W-:Y:S05]  /*3100*/  IMAD.IADD R133, R133, 0x1, -R135 ;  /* 0x0000000185857824 */ /* 0x004fea00078e0a87 */
[----:B------:R-:W-:Y:S02]  /*3110*/  IADD3 R134, R133, c[0x0][0x2a8], RZ ;  /* 0x0000aa0085867a10 */ /* 0x000fe40007ffe0ff */
[----:B------:R-:W-:Y:S02]  /*3120*/  IMNMX R190, R190, R133, !PT ;  /* 0x00000085bebe7217 */ /* 0x000fe40007800200 */
[----:B------:R-:W-:Y:S02]  /*3130*/  IMNMX R194, R194, R134, PT ;  /* 0x00000086c2c27217 */ /* 0x000fe40003800200 */
.L_x_1461:
        /* <DEDUP_REMOVED lines=19> */
.L_x_1467:
[----:B------:R-:W-:Y:S04]  /*3270*/  MOV R134, 0x1 ;  /* 0x0000000100867802 */ /* 0x000fe80000000f00 */
[----:B------:R-:W-:Y:S11]  /*3280*/  ISETP.NE.AND P0, PT, R134, c[0x0][0x2a8], PT ;  /* 0x0000aa0086007a0c */ /* 0x000ff60003f05270 */
[----:B------:R-:W-:Y:S02]  /*3290*/  @!UPT UIADD3 URZ, URZ, URZ, URZ ;  /* 0x0000003f3f3ff290 */ /* 0x000fe4000fffe03f */
[----:B------:R-:W-:Y:S05]  /*32a0*/  @P0 IMAD.HI.U32 R134, R133, c[0x0][0x2ac], RZ ;  /* 0x0000ab0085860a27 */ /* 0x000fea00078e00ff */
[----:B------:R-:W-:Y:S02]  /*32b0*/  @P0 SHF.R.U32.HI R133, RZ, c[0x0][0x2b0], R134 ;  /* 0x0000ac00ff850a19 */ /* 0x000fe40000011686 */
.L_x_1468:
[----:B------:R-:W-:Y:S05]  /*32c0*/  BSYNC B0 ;  /* 0x0000000000007941 */ /* 0x000fea0003800000 */
.L_x_1466:
[----:B------:R-:W2:Y:S01]  /*32d0*/  LDL R135, [R1+0x4] ;  /* 0x0000040001877983 */ /* 0x000ea20000100800 */
[----:B------:R-:W-:Y:S04]  /*32e0*/  IMAD.MOV.U32 R134, RZ, RZ, c[0x0][0x2a8] ;  /* 0x0000aa00ff867624 */ /* 0x000fe800078e00ff */
[----:B------:R-:W-:Y:S04]  /*32f0*/  IMAD R133, R133, R134, -UR13 ;  /* 0x8000000d85857e24 */ /* 0x000fe8000f8e0286 */
[----:B--2---:R-:W-:Y:S05]  /*3300*/  IMAD.IADD R133, R133, 0x1, -R135 ;  /* 0x0000000185857824 */ /* 0x004fea00078e0a87 */
[----:B------:R-:W-:Y:S02]  /*3310*/  IADD3 R134, R133, c[0x0][0x2a8], RZ ;  /* 0x0000aa0085867a10 */ /* 0x000fe40007ffe0ff */
[----:B------:R-:W-:Y:S02]  /*3320*/  IMNMX R192, R192, R133, !PT ;  /* 0x00000085c0c07217 */ /* 0x000fe40007800200 */
[----:B------:R-:W-:Y:S02]  /*3330*/  IMNMX R197, R197, R134, PT ;  /* 0x00000086c5c57217 */ /* 0x000fe40003800200 */
.L_x_1465:
        /* <DEDUP_REMOVED lines=19> */
.L_x_1471:
[----:B------:R-:W-:Y:S04]  /*3470*/  MOV R133, 0x1 ;  /* 0x0000000100857802 */ /* 0x000fe80000000f00 */
[----:B------:R-:W-:Y:S11]  /*3480*/  ISETP.NE.AND P0, PT, R133, c[0x0][0x2a8], PT ;  /* 0x0000aa0085007a0c */ /* 0x000ff60003f05270 */
[----:B------:R-:W-:Y:S02]  /*3490*/  @!UPT UIADD3 URZ, URZ, URZ, URZ ;  /* 0x0000003f3f3ff290 */ /* 0x000fe4000fffe03f */
[----:B------:R-:W-:Y:S05]  /*34a0*/  @P0 IMAD.HI.U32 R133, R132, c[0x0][0x2ac], RZ ;  /* 0x0000ab0084850a27 */ /* 0x000fea00078e00ff */
[----:B------:R-:W-:Y:S02]  /*34b0*/  @P0 SHF.R.U32.HI R132, RZ, c[0x0][0x2b0], R133 ;  /* 0x0000ac00ff840a19 */ /* 0x000fe40000011685 */
.L_x_1472:
[----:B------:R-:W-:Y:S05]  /*34c0*/  BSYNC B0 ;  /* 0x0000000000007941 */ /* 0x000fea0003800000 */
.L_x_1470:
[----:B------:R-:W2:Y:S01]  /*34d0*/  LDL R134, [R1+0x4] ;  /* 0x0000040001867983 */ /* 0x000ea20000100800 */
[----:B------:R-:W-:Y:S04]  /*34e0*/  IMAD.MOV.U32 R133, RZ, RZ, c[0x0][0x2a8] ;  /* 0x0000aa00ff857624 */ /* 0x000fe800078e00ff */
[----:B------:R-:W-:Y:S04]  /*34f0*/  IMAD R132, R132, R133, -UR13 ;  /* 0x8000000d84847e24 */ /* 0x000fe8000f8e0285 */
[----:B--2---:R-:W-:Y:S05]  /*3500*/  IMAD.IADD R132, R132, 0x1, -R134 ;  /* 0x0000000184847824 */ /* 0x004fea00078e0a86 */
[----:B------:R-:W-:Y:S02]  /*3510*/  IADD3 R133, R132, c[0x0][0x2a8], RZ ;  /* 0x0000aa0084857a10 */ /* 0x000fe40007ffe0ff */
[----:B------:R-:W-:Y:S02]  /*3520*/  IMNMX R193, R193, R132, !PT ;  /* 0x00000084c1c17217 */ /* 0x000fe40007800200 */
[----:B------:R-:W-:Y:S02]  /*3530*/  IMNMX R196, R196, R133, PT ;  /* 0x00000085c4c47217 */ /* 0x000fe40003800200 */
.L_x_1469:
        /* <DEDUP_REMOVED lines=70> */
.L_x_1473:
        /* <DEDUP_REMOVED lines=320> */
[----:B------:R-:W1:Y:S02]  /*4da0*/  MUFU.EX2 R162, R203 ;  /* 0x000000cb00a27308 */ /* 0x000e640000000800 */
        /* <DEDUP_REMOVED lines=11> */
[----:B------:R1:W-:Y:S07]  /*4e60*/  MUFU.EX2 R173, R2 ;  /* 0x0000000200ad7308 */ /* 0x0003ee0000000800 */
[C---:B------:R-:W-:Y:S03]  /*4e70*/  HMMA.16816.F32 R48, R156.reuse, R174, R48 ;  /* 0x000000ae9c30723c */ /* 0x040fe60000001830 */
[----:B------:R-:W-:Y:S04]  /*4e80*/  MUFU.EX2 R172, R243 ;  /* 0x000000f300ac7308 */ /* 0x000fe80000000800 */
[----:B------:R-:W-:Y:S01]  /*4e90*/  IMAD.MOV.U32 R175, RZ, RZ, R146 ;  /* 0x000000ffffaf7224 */ /* 0x000fe200078e0092 */
[-C--:B------:R-:W-:Y:S04]  /*4ea0*/  HMMA.16816.F32 R52, R156, R176.reuse, R52 ;  /* 0x000000b09c34723c */ /* 0x080fe80000001834 */
[----:B------:R-:W-:Y:S01]  /*4eb0*/  IMAD.MOV.U32 R174, RZ, RZ, R144 ;  /* 0x000000ffffae7224 */ /* 0x000fe200078e0090 */
[----:B------:R-:W-:Y:S03]  /*4ec0*/  MUFU.EX2 R170, R245 ;  /* 0x000000f500aa7308 */ /* 0x000fe60000000800 */
[C---:B------:R-:W-:Y:S01]  /*4ed0*/  HMMA.16816.F32 R56, R164.reuse, R176, R56 ;  /* 0x000000b0a438723c */ /* 0x040fe20000001838 */
[----:B-1----:R-:W-:Y:S06]  /*4ee0*/  LDS R2, [R208.X4+0x184a0] ;  /* 0x0184a000d0027984 */ /* 0x002fec0000004800 */
[----:B------:R-:W-:Y:S01]  /*4ef0*/  IMAD.MOV.U32 R176, RZ, RZ, R147 ;  /* 0x000000ffffb07224 */ /* 0x000fe200078e0093 */
[-C--:B------:R-:W-:Y:S01]  /*4f00*/  HMMA.16816.F32 R60, R164, R178.reuse, R60 ;  /* 0x000000b2a43c723c */ /* 0x080fe2000000183c */
[----:B------:R-:W1:Y:S03]  /*4f10*/  MUFU.EX2 R164, R197 ;  /* 0x000000c500a47308 */ /* 0x000e660000000800 */
[----:B------:R-:W-:Y:S02]  /*4f20*/  IMAD.MOV.U32 R177, RZ, RZ, R149 ;  /* 0x000000ffffb17224 */ /* 0x000fe400078e0095 */
[----:B------:R-:W-:Y:S02]  /*4f30*/  LDSM.16.M88.4 R148, [R181+0x6080] ;  /* 0x00608000b594783b */ /* 0x000fe40000000200 */
[----:B------:R-:W-:Y:S03]  /*4f40*/  HMMA.16816.F32 R64, R156, R178, R64 ;  /* 0x000000b29c40723c */ /* 0x000fe60000001840 */
[----:B------:R-:W-:Y:S04]  /*4f50*/  MUFU.EX2 R157, R232 ;  /* 0x000000e8009d7308 */ /* 0x000fe80000000800 */
[----:B------:R-:W-:Y:S01]  /*4f60*/  IMAD.MOV.U32 R179, RZ, RZ, R145 ;  /* 0x000000ffffb37224 */ /* 0x000fe200078e0091 */
[-C--:B----4-:R-:W-:Y:S01]  /*4f70*/  HMMA.16816.F32 R4, R132, R136.reuse, R4 ;  /* 0x000000888404723c */ /* 0x090fe20000001804 */
[----:B------:R-:W4:Y:S04]  /*4f80*/  LDSM.16.M88.4 R144, [R181+0x5080] ;  /* 0x00508000b590783b */ /* 0x000f280000000200 */
[----:B------:R-:W-:Y:S03]  /*4f90*/  MUFU.EX2 R158, R231 ;  /* 0x000000e7009e7308 */ /* 0x000fe60000000800 */
[C---:B------:R-:W-:Y:S07]  /*4fa0*/  HMMA.16816.F32 R8, R140.reuse, R136, R8 ;  /* 0x000000888c08723c */ /* 0x040fee0000001808 */
[----:B------:R-:W-:Y:S01]  /*4fb0*/  MUFU.EX2 R159, R193 ;  /* 0x000000c1009f7308 */ /* 0x000fe20000000800 */
[-C--:B------:R-:W-:Y:S08]  /*4fc0*/  HMMA.16816.F32 R12, R140, R138.reuse, R12 ;  /* 0x0000008a8c0c723c */ /* 0x080ff0000000180c */
[C---:B------:R-:W-:Y:S01]  /*4fd0*/  HMMA.16816.F32 R16, R132.reuse, R138, R16 ;  /* 0x0000008a8410723c */ /* 0x040fe20000001810 */
[----:B------:R-:W1:Y:S10]  /*4fe0*/  MUFU.EX2 R156, R211 ;  /* 0x000000d3009c7308 */ /* 0x000e740000000800 */
[----:B------:R-:W1:Y:S01]  /*4ff0*/  MUFU.EX2 R167, R241 ;  /* 0x000000f100a77308 */ /* 0x000e620000000800 */
[-C--:B----4-:R-:W-:Y:S09]  /*5000*/  HMMA.16816.F32 R20, R132, R144.reuse, R20 ;  /* 0x000000908414723c */ /* 0x090ff20000001814 */
[----:B------:R-:W-:Y:S01]  /*5010*/  MUFU.EX2 R165, R196 ;  /* 0x000000c400a57308 */ /* 0x000fe20000000800 */
[C---:B------:R-:W-:Y:S09]  /*5020*/  HMMA.16816.F32 R24, R140.reuse, R144, R24 ;  /* 0x000000908c18723c */ /* 0x040ff20000001818 */
[----:B------:R-:W4:Y:S01]  /*5030*/  MUFU.EX2 R166, R246 ;  /* 0x000000f600a67308 */ /* 0x000f220000000800 */
[-C--:B------:R-:W-:Y:S08]  /*5040*/  HMMA.16816.F32 R28, R140, R146.reuse, R28 ;  /* 0x000000928c1c723c */ /* 0x080ff0000000181c */
        /* <DEDUP_REMOVED lines=20> */
[C---:B------:R-:W-:Y:S01]  /*5190*/  HMMA.16816.F32 R16, R136.reuse, R146, R16 ;  /* 0x000000928810723c */ /* 0x040fe20000001810 */
[----:B------:R-:W-:Y:S03]  /*51a0*/  MUFU.EX2 R147, R250 ;  /* 0x000000fa00937308 */ /* 0x000fe60000000800 */
        /* <DEDUP_REMOVED lines=25> */
[----:B------:R-:W-:Y:S02]  /*5340*/  FADD.FTZ R23, R23, -R2 ;  /* 0x8000000217177221 */ /* 0x000fe40000010000 */
        /* <DEDUP_REMOVED lines=14> */
[----:B------:R-:W-:Y:S01]  /*5430*/  MUFU.EX2 R152, R194 ;  /* 0x000000c200987308 */ /* 0x000fe20000000800 */
        /* <DEDUP_REMOVED lines=12> */
[----:B------:R-:W1:Y:S01]  /*5500*/  MUFU.EX2 R151, R191 ;  /* 0x000000bf00977308 */ /* 0x000e620000000800 */
        /* <DEDUP_REMOVED lines=10> */
[----:B------:R-:W2:Y:S01]  /*55b0*/  LDS R0, [R208.X4+0x18580] ;  /* 0x01858000d0007984 */ /* 0x000ea20000004800 */
        /* <DEDUP_REMOVED lines=12> */
[----:B------:R-:W-:Y:S01]  /*5680*/  FMUL.FTZ R18, R228, R18 ;  /* 0x00000012e4127220 */ /* 0x000fe20000410000 */
[----:B------:R-:W-:Y:S01]  /*5690*/  F2FP.PACK_AB R48, R222, R219 ;  /* 0x000000dbde30723e */ /* 0x000fe200000000ff */
[----:B------:R-:W-:Y:S01]  /*56a0*/  FMUL.FTZ R19, R223, R19 ;  /* 0x00000013df137220 */ /* 0x000fe20000410000 */
[----:B------:R-:W-:Y:S01]  /*56b0*/  F2FP.PACK_AB R143, R53, R52 ;  /* 0x00000034358f723e */ /* 0x000fe200000000ff */
[----:B------:R-:W-:Y:S02]  /*56c0*/  FMUL.FTZ R16, R216, R16 ;  /* 0x00000010d8107220 */ /* 0x000fe40000410000 */
        /* <DEDUP_REMOVED lines=13> */
[----:B------:R-:W1:Y:S01]  /*57a0*/  MUFU.EX2 R155, R247 ;  /* 0x000000f7009b7308 */ /* 0x000e620000000800 */
[----:B------:R-:W-:Y:S01]  /*57b0*/  FMUL.FTZ R51, R169, R55 ;  /* 0x00000037a9337220 */ /* 0x000fe20000410000 */
[----:B------:R-:W-:Y:S01]  /*57c0*/  F2FP.PACK_AB R50, R50, R5 ;  /* 0x000000053232723e */ /* 0x000fe200000000ff */
[----:B------:R-:W-:Y:S01]  /*57d0*/  FMUL.FTZ R38, R199, R67 ;  /* 0x00000043c7267220 */ /* 0x000fe20000410000 */
[----:B----4-:R-:W-:Y:S01]  /*57e0*/  F2FP.PACK_AB R5, R166, R170 ;  /* 0x000000aaa605723e */ /* 0x010fe200000000ff */
[----:B------:R-:W-:Y:S01]  /*57f0*/  FMUL.FTZ R34, R218, R34 ;  /* 0x00000022da227220 */ /* 0x000fe20000410000 */
[----:B------:R-:W-:Y:S01]  /*5800*/  F2FP.PACK_AB R51, R51, R54 ;  /* 0x000000363333723e */ /* 0x000fe200000000ff */
[--C-:B--2---:R-:W-:Y:S02]  /*5810*/  FADD.FTZ R8, R8, -R0.reuse ;  /* 0x8000000008087221 */ /* 0x104fe40000010000 */
[--C-:B------:R-:W-:Y:S01]  /*5820*/  FADD.FTZ R9, R9, -R0.reuse ;  /* 0x8000000009097221 */ /* 0x100fe20000010000 */
[----:B------:R-:W-:Y:S01]  /*5830*/  MUFU.EX2 R55, R252 ;  /* 0x000000fc00377308 */ /* 0x000fe20000000800 */
[--C-:B------:R-:W-:Y:S02]  /*5840*/  FADD.FTZ R12, R12, -R0.reuse ;  /* 0x800000000c0c7221 */ /* 0x100fe40000010000 */
[--C-:B------:R-:W-:Y:S02]  /*5850*/  FADD.FTZ R13, R13, -R0.reuse ;  /* 0x800000000d0d7221 */ /* 0x100fe40000010000 */
[--C-:B------:R-:W-:Y:S02]  /*5860*/  FADD.FTZ R2, R24, -R0.reuse ;  /* 0x8000000018027221 */ /* 0x100fe40000010000 */
[--C-:B------:R-:W-:Y:S02]  /*5870*/  FADD.FTZ R25, R25, -R0.reuse ;  /* 0x8000000019197221 */ /* 0x100fe40000010000 */
[--C-:B------:R-:W-:Y:S01]  /*5880*/  FADD.FTZ R28, R28, -R0.reuse ;  /* 0x800000001c1c7221 */ /* 0x100fe20000010000 */
[----:B------:R-:W2:Y:S01]  /*5890*/  MUFU.EX2 R67, R251 ;  /* 0x000000fb00437308 */ /* 0x000ea20000000800 */
        /* <DEDUP_REMOVED lines=10> */
[----:B------:R-:W4:Y:S01]  /*5940*/  LDS R0, [R208.X4+0x185a0] ;  /* 0x0185a000d0007984 */ /* 0x000f220000004800 */
        /* <DEDUP_REMOVED lines=20> */
[----:B------:R-:W3:Y:S01]  /*5a90*/  MUFU.EX2 R41, R176 ;  /* 0x000000b000297308 */ /* 0x000ee20000000800 */
[----:B------:R-:W-:Y:S01]  /*5aa0*/  FMUL.FTZ R9, R235, R9 ;  /* 0x00000009eb097220 */ /* 0x000fe20000410000 */
[----:B--2---:R-:W-:Y:S01]  /*5ab0*/  F2FP.PACK_AB R4, R153, R154 ;  /* 0x0000009a9904723e */ /* 0x004fe200000000ff */
[----:B------:R-:W-:Y:S01]  /*5ac0*/  FMUL.FTZ R52, R217, R35 ;  /* 0x00000023d9347220 */ /* 0x000fe20000410000 */
[----:B------:R-:W-:Y:S01]  /*5ad0*/  F2FP.PACK_AB R35, R213, R214 ;  /* 0x000000d6d523723e */ /* 0x000fe200000000ff */
[----:B------:R-:W-:Y:S01]  /*5ae0*/  FMUL.FTZ R12, R173, R29 ;  /* 0x0000001dad0c7220 */ /* 0x000fe20000410000 */
[----:B------:R-:W-:Y:S01]  /*5af0*/  F2FP.PACK_AB R23, R9, R8 ;  /* 0x000000080917723e */ /* 0x000fe200000000ff */
[----:B------:R3:W-:Y:S01]  /*5b00*/  STS [R224+0x2400], R4 ;  /* 0x00240004e0007388 */ /* 0x0007e20000000800 */
[----:B------:R-:W-:Y:S02]  /*5b10*/  F2FP.PACK_AB R9, R173, R206 ;  /* 0x000000cead09723e */ /* 0x000fe400000000ff */
[----:B------:R-:W2:Y:S01]  /*5b20*/  MUFU.EX2 R29, R177 ;  /* 0x000000b1001d7308 */ /* 0x000ea20000000800 */
[----:B------:R-:W-:Y:S01]  /*5b30*/  F2FP.PACK_AB R52, R52, R34 ;  /* 0x000000223434723e */ /* 0x000fe200000000ff */
[----:B------:R5:W-:Y:S01]  /*5b40*/  STS [R225+0x2400], R2 ;  /* 0x00240002e1007388 */ /* 0x000be20000000800 */
[----:B------:R-:W-:Y:S01]  /*5b50*/  F2FP.PACK_AB R34, R167, R210 ;  /* 0x000000d2a722723e */ /* 0x000fe200000000ff */
[--C-:B----4-:R-:W-:Y:S01]  /*5b60*/  FADD.FTZ R11, R11, -R0.reuse ;  /* 0x800000000b0b7221 */ /* 0x110fe20000010000 */
        /* <DEDUP_REMOVED lines=13> */
[----:B------:R-:W-:Y:S01]  /*5c40*/  FMUL.FTZ R144, R165, R64 ;  /* 0x00000040a5907220 */ /* 0x000fe20000410000 */
[C---:B------:R-:W-:Y:S01]  /*5c50*/  F2FP.PACK_AB R64, R198.reuse, R165 ;  /* 0x000000a5c640723e */ /* 0x040fe200000000ff */
[----:B------:R-:W-:Y:S01]  /*5c60*/  FMUL.FTZ R65, R198, R65 ;  /* 0x00000041c6417220 */ /* 0x000fe20000410000 */
[----:B------:R-:W-:Y:S01]  /*5c70*/  STS [R226+0x400], R36 ;  /* 0x00040024e2007388 */ /* 0x000fe20000000800 */
[----:B---3--:R-:W-:Y:S01]  /*5c80*/  F2FP.PACK_AB R4, R149, R150 ;  /* 0x000000969504723e */ /* 0x008fe200000000ff */
[----:B------:R-:W-:Y:S02]  /*5c90*/  FMUL.FTZ R32, R159, R32 ;  /* 0x000000209f207220 */ /* 0x000fe40000410000 */
        /* <DEDUP_REMOVED lines=9> */
[----:B------:R-:W-:Y:S01]  /*5d30*/  F2FP.PACK_AB R145, R33, R32 ;  /* 0x000000202191723e */ /* 0x000fe200000000ff */
[----:B------:R-:W-:Y:S01]  /*5d40*/  FMUL.FTZ R10, R154, R10 ;  /* 0x0000000a9a0a7220 */ /* 0x000fe20000410000 */
[----:B------:R-:W-:Y:S01]  /*5d50*/  F2FP.PACK_AB R33, R169, R168 ;  /* 0x000000a8a921723e */ /* 0x000fe200000000ff */
[----:B------:R-:W-:Y:S01]  /*5d60*/  STS [R226+0x2000], R9 ;  /* 0x00200009e2007388 */ /* 0x000fe20000000800 */
[----:B------:R-:W-:Y:S01]  /*5d70*/  F2FP.PACK_AB R32, R199, R238 ;  /* 0x000000eec720723e */ /* 0x000fe200000000ff */
[--C-:B------:R-:W-:Y:S01]  /*5d80*/  FADD.FTZ R14, R14, -R0.reuse ;  /* 0x800000000e0e7221 */ /* 0x100fe20000010000 */
[----:B------:R-:W-:Y:S01]  /*5d90*/  F2FP.PACK_AB R6, R200, R155 ;  /* 0x0000009bc806723e */ /* 0x000fe200000000ff */
[----:B------:R-:W-:Y:S01]  /*5da0*/  STS [R224+0x4000], R134 ;  /* 0x00400086e0007388 */ /* 0x000fe20000000800 */
        /* <DEDUP_REMOVED lines=10> */
[----:B---3--:R-:W-:Y:S01]  /*5e50*/  F2FP.PACK_AB R4, R55, R67 ;  /* 0x000000433704723e */ /* 0x008fe200000000ff */
[----:B------:R-:W-:Y:S02]  /*5e60*/  FMUL.FTZ R30, R148, R30 ;  /* 0x0000001e941e7220 */ /* 0x000fe40000410000 */
[----:B------:R-:W-:Y:S01]  /*5e70*/  STS [R224+0x6000], R8 ;  /* 0x00600008e0007388 */ /* 0x000fe20000000800 */
[----:B----4-:R-:W-:Y:S01]  /*5e80*/  F2FP.PACK_AB R2, R41, R54 ;  /* 0x000000362902723e */ /* 0x010fe200000000ff */
[--C-:B------:R-:W-:Y:S02]  /*5e90*/  FADD.FTZ R42, R42, -R0.reuse ;  /* 0x800000002a2a7221 */ /* 0x100fe40000010000 */
[----:B------:R3:W-:Y:S01]  /*5ea0*/  STS [R224+0x6400], R4 ;  /* 0x00640004e0007388 */ /* 0x0007e20000000800 */
[--C-:B------:R-:W-:Y:S02]  /*5eb0*/  FADD.FTZ R46, R46, -R0.reuse ;  /* 0x800000002e2e7221 */ /* 0x100fe40000010000 */
[----:B------:R-:W-:Y:S01]  /*5ec0*/  FMUL.FTZ R42, R67, R42 ;  /* 0x0000002a432a7220 */ /* 0x000fe20000410000 */
[----:B------:R4:W-:Y:S01]  /*5ed0*/  STS [R225+0x6400], R2 ;  /* 0x00640002e1007388 */ /* 0x0009e20000000800 */
[----:B------:R-:W-:Y:S02]  /*5ee0*/  FMUL.FTZ R46, R54, R46 ;  /* 0x0000002e362e7220 */ /* 0x000fe40000410000 */
[----:B------:R-:W-:Y:S01]  /*5ef0*/  FMUL.FTZ R66, R238, R66 ;  /* 0x00000042ee427220 */ /* 0x000fe20000410000 */
[----:B------:R-:W-:Y:S01]  /*5f00*/  STS [R225+0x6000], R7 ;  /* 0x00600007e1007388 */ /* 0x000fe20000000800 */
[--C-:B------:R-:W-:Y:S02]  /*5f10*/  FADD.FTZ R58, R58, -R0.reuse ;  /* 0x800000003a3a7221 */ /* 0x100fe40000010000 */
[--C-:B------:R-:W-:Y:S01]  /*5f20*/  FADD.FTZ R59, R59, -R0.reuse ;  /* 0x800000003b3b7221 */ /* 0x100fe20000010000 */
[----:B------:R-:W-:Y:S01]  /*5f30*/  STS [R227+0x4000], R132 ;  /* 0x00400084e3007388 */ /* 0x000fe20000000800 */
[----:B--2---:R-:W-:Y:S01]  /*5f40*/  FMUL.FTZ R58, R29, R58 ;  /* 0x0000003a1d3a7220 */ /* 0x004fe20000410000 */
[----:B------:R-:W-:Y:S01]  /*5f50*/  F2FP.PACK_AB R38, R38, R66 ;  /* 0x000000422626723e */ /* 0x000fe200000000ff */
[----:B------:R-:W-:Y:S01]  /*5f60*/  FMUL.FTZ R56, R170, R56 ;  /* 0x00000038aa387220 */ /* 0x000fe20000410000 */
[----:B------:R-:W-:Y:S01]  /*5f70*/  STS [R227+0x4400], R33 ;  /* 0x00440021e3007388 */ /* 0x000fe20000000800 */
[----:B------:R-:W-:Y:S02]  /*5f80*/  FMUL.FTZ R20, R166, R57 ;  /* 0x00000039a6147220 */ /* 0x000fe40000410000 */
[--C-:B------:R-:W-:Y:S01]  /*5f90*/  FADD.FTZ R62, R62, -R0.reuse ;  /* 0x800000003e3e7221 */ /* 0x100fe20000010000 */
[----:B------:R-:W-:Y:S01]  /*5fa0*/  STS [R226+0x4000], R64 ;  /* 0x00400040e2007388 */ /* 0x000fe20000000800 */
[----:B------:R-:W-:Y:S01]  /*5fb0*/  FADD.FTZ R63, R63, -R0 ;  /* 0x800000003f3f7221 */ /* 0x000fe20000010000 */
[----:B------:R-:W-:Y:S01]  /*5fc0*/  F2FP.PACK_AB R20, R20, R56 ;  /* 0x000000381414723e */ /* 0x000fe200000000ff */
[----:B-1----:R-:W-:Y:S01]  /*5fd0*/  FMUL.FTZ R62, R19, R62 ;  /* 0x0000003e133e7220 */ /* 0x002fe20000410000 */
[----:B------:R-:W-:Y:S01]  /*5fe0*/  STS [R226+0x4400], R32 ;  /* 0x00440020e2007388 */ /* 0x000fe20000000800 */
[----:B---3--:R-:W-:Y:S02]  /*5ff0*/  FMUL.FTZ R4, R149, R27 ;  /* 0x0000001b95047220 */ /* 0x008fe40000410000 */
[----:B------:R-:W-:Y:S01]  /*6000*/  FMUL.FTZ R60, R155, R60 ;  /* 0x0000003c9b3c7220 */ /* 0x000fe20000410000 */
[----:B------:R1:W-:Y:S01]  /*6010*/  STS [R227+0x6000], R5 ;  /* 0x00600005e3007388 */ /* 0x0003e20000000800 */
[----:B----4-:R-:W-:Y:S01]  /*6020*/  F2FP.PACK_AB R2, R25, R29 ;  /* 0x0000001d1902723e */ /* 0x010fe200000000ff */
[----:B------:R-:W-:Y:S01]  /*6030*/  FMUL.FTZ R21, R200, R61 ;  /* 0x0000003dc8157220 */ /* 0x000fe20000410000 */
[----:B------:R-:W-:Y:S01]  /*6040*/  F2FP.PACK_AB R4, R4, R26 ;  /* 0x0000001a0404723e */ /* 0x000fe200000000ff */
[----:B------:R-:W-:Y:S02]  /*6050*/  FMUL.FTZ R63, R201, R63 ;  /* 0x0000003fc93f7220 */ /* 0x000fe40000410000 */
[----:B------:R2:W-:Y:S01]  /*6060*/  STS [R227+0x6400], R2 ;  /* 0x00640002e3007388 */ /* 0x0005e20000000800 */
[----:B------:R-:W-:Y:S01]  /*6070*/  IMAD.U32 R0, RZ, RZ, UR4 ;  /* 0x00000004ff007e24 */ /* 0x000fe2000f8e00ff */
[----:B------:R-:W-:Y:S02]  /*6080*/  F2FP.PACK_AB R21, R21, R60 ;  /* 0x0000003c1515723e */ /* 0x000fe400000000ff */
[----:B------:R3:W-:Y:S01]  /*6090*/  STS [R226+0x6000], R6 ;  /* 0x00600006e2007388 */ /* 0x0007e20000000800 */
[----:B------:R-:W-:Y:S02]  /*60a0*/  IMAD R0, R0, 0x2000, R186 ;  /* 0x0000200000007824 */ /* 0x000fe400078e02ba */
        /* <DEDUP_REMOVED lines=31> */
[----:B------:R2:W-:Y:S04]  /*62a0*/  STS [R225+0xc000], R141 ;  /* 0x00c0008de1007388 */ /* 0x0005e80000000800 */
[----:B------:R-:W-:Y:S01]  /*62b0*/  STS [R225+0xc400], R50 ;  /* 0x00c40032e1007388 */ /* 0x000fe20000000800 */
[----:B-1----:R-:W-:Y:S03]  /*62c0*/  FMUL.FTZ R4, R25, R59 ;  /* 0x0000003b19047220 */ /* 0x002fe60000410000 */
[----:B------:R1:W-:Y:S02]  /*62d0*/  STS [R224+0xe400], R2 ;  /* 0x00e40002e0007388 */ /* 0x0003e40000000800 */
[----:B------:R-:W-:Y:S02]  /*62e0*/  F2FP.PACK_AB R4, R4, R58 ;  /* 0x0000003a0404723e */ /* 0x000fe400000000ff */
[----:B------:R-:W-:Y:S04]  /*62f0*/  STS [R224+0xe000], R13 ;  /* 0x00e0000de0007388 */ /* 0x000fe80000000800 */
[----:B------:R-:W-:Y:S04]  /*6300*/  STS [R225+0xe000], R18 ;  /* 0x00e00012e1007388 */ /* 0x000fe80000000800 */
[----:B------:R-:W-:Y:S04]  /*6310*/  STS [R225+0xe400], R5 ;  /* 0x00e40005e1007388 */ /* 0x000fe80000000800 */
[----:B------:R-:W-:Y:S01]  /*6320*/  STS [R227+0xc000], R143 ;  /* 0x00c0008fe3007388 */ /* 0x000fe20000000800 */
[----:B--2---:R-:W-:Y:S03]  /*6330*/  IMAD.SHL.U32 R141, R0, 0x2, RZ ;  /* 0x00000002008d7824 */ /* 0x004fe600078e00ff */
[----:B------:R-:W-:Y:S01]  /*6340*/  STS [R227+0xc400], R51 ;  /* 0x00c40033e3007388 */ /* 0x000fe20000000800 */
[----:B------:R-:W-:Y:S03]  /*6350*/  IMAD.IADD R0, R3, 0x1, R141 ;  /* 0x0000000103007824 */ /* 0x000fe600078e028d */
        /* <DEDUP_REMOVED lines=168> */
.L_x_1474:
        /* <DEDUP_REMOVED lines=280> */
.L_x_1454:
[----:B------:R-:W-:Y:S05]  /*7f60*/  @P2 EXIT ;  /* 0x000000000000294d */ /* 0x000fea0003800000 */
[----:B------:R-:W2:Y:S01]  /*7f70*/  LDL.LU R8, [R1+0x64] ;  /* 0x0000640001087983 */ /* 0x000ea20000300800 */
[----:B------:R-:W-:Y:S01]  /*7f80*/  ISETP.NE.U32.AND P1, PT, RZ, c[0x0][0x360], PT ;  /* 0x0000d800ff007a0c */ /* 0x000fe20003f25070 */
[----:B------:R-:W-:-:S03]  /*7f90*/  ULDC.64 UR6, c[0x0][0x118] ;  /* 0x0000460000067ab9 */ /* 0x000fc60000000a00 */
[----:B------:R-:W-:-:S13]  /*7fa0*/  ISETP.NE.AND.EX P1, PT, RZ, c[0x0][0x364], PT, P1 ;  /* 0x0000d900ff007a0c */ /* 0x000fda0003f25310 */
[----:B------:R-:W-:Y:S01]  /*7fb0*/  @P1 IMAD.MOV.U32 R2, RZ, RZ, 0x4 ;  /* 0x00000004ff021424 */ /* 0x000fe200078e00ff */
[----:B------:R-:W3:Y:S03]  /*7fc0*/  S2R R5, SR_CTAID.Y ;  /* 0x0000000000057919 */ /* 0x000ee60000002600 */
[----:B--2---:R-:W-:-:S06]  /*7fd0*/  @P1 IMAD.WIDE R2, R8, R2, c[0x0][0x360] ;  /* 0x0000d80008021625 */ /* 0x004fcc00078e0202 */
[----:B------:R2:W4:Y:S01]  /*7fe0*/  @P1 LDG.E R2, [R2.64] ;  /* 0x0000000602021981 */ /* 0x000522000c1e1900 */
[----:B-1----:R-:W-:Y:S01]  /*7ff0*/  IMAD.MOV.U32 R0, RZ, RZ, 0x1 ;  /* 0x00000001ff007424 */ /* 0x002fe200078e00ff */
[----:B------:R-:W-:Y:S01]  /*8000*/  ULDC UR5, c[0x0][0x358] ;  /* 0x0000d60000057ab9 */ /* 0x000fe20000000800 */
[----:B---3--:R-:W-:Y:S01]  /*8010*/  IMAD.MOV.U32 R7, RZ, RZ, R5 ;  /* 0x000000ffff077224 */ /* 0x008fe200078e0005 */
[----:B------:R-:W1:Y:S01]  /*8020*/  S2R R10, SR_TID.X ;  /* 0x00000000000a7919 */ /* 0x000e620000002100 */
[----:B------:R-:W-:-:S03]  /*8030*/  UIMAD UR5, UR8, UR5, URZ ;  /* 0x00000005080572a4 */ /* 0x000fc6000f8e023f */
[----:B------:R-:W-:Y:S01]  /*8040*/  BAR.SYNC.DEFER_BLOCKING 0x1, 0x100 ;  /* 0x0044000000007b1d */ /* 0x000fe20000010000 */
[----:B------:R-:W-:Y:S01]  /*8050*/  ISETP.NE.AND P0, PT, R0, c[0x0][0x338], PT ;  /* 0x0000ce0000007a0c */ /* 0x000fe20003f05270 */
[C---:B------:R-:W-:Y:S01]  /*8060*/  IMAD R0, R8.reuse, c[0x0][0x2f4], RZ ;  /* 0x0000bd0008007a24 */ /* 0x040fe200078e02ff */
[----:B------:R-:W-:Y:S02]  /*8070*/  SHF.R.S32.HI R16, RZ, 0x1f, R8 ;  /* 0x0000001fff107819 */ /* 0x000fe40000011408 */
[----:B------:R-:W-:Y:S01]  /*8080*/  SEL R12, R8, RZ, !P1 ;  /* 0x000000ff080c7207 */ /* 0x000fe20004800000 */
        /* <DEDUP_REMOVED lines=17> */
[----:B-1----:R-:W-:Y:S01]  /*81a0*/  ISETP.NE.AND P2, PT, R10, RZ, PT ;  /* 0x000000ff0a00720c */ /* 0x002fe20003f45270 */
        /* <DEDUP_REMOVED lines=8> */
.L_x_1478:
[----:B------:R-:W2:Y:S01]  /*8230*/  LDG.E.STRONG.GPU R0, [R4.64] ;  /* 0x0000000604007981 */ /* 0x000ea2000c1ef900 */
[----:B------:R-:W-:Y:S01]  /*8240*/  YIELD ;  /* 0x0000000000007946 */ /* 0x000fe20003800000 */
[----:B--2---:R-:W-:Y:S01]  /*8250*/  ISETP.NE.AND P0, PT, R0, R6, PT ;  /* 0x000000060000720c */ /* 0x004fe20003f05270 */
[----:B------:R-:W-:-:S12]  /*8260*/  CCTL.IVALL ;  /* 0x00000000ff00798f */ /* 0x000fd80002000000 */
[----:B------:R-:W-:Y:S05]  /*8270*/  @P0 BRA `(.L_x_1478) ;  /* 0xffffffb000000947 */ /* 0x000fea000383ffff */
.L_x_1477:
[----:B------:R-:W-:Y:S05]  /*8280*/  BSYNC B0 ;  /* 0x0000000000007941 */ /* 0x000fea0003800000 */
.L_x_1476:
[----:B------:R-:W-:Y:S01]  /*8290*/  MOV R17, 0xffffffff ;  /* 0xffffffff00117802 */ /* 0x000fe20000000f00 */
[----:B------:R-:W-:Y:S05]  /*82a0*/  BRA.CONV ~URZ, `(.L_x_1479) ;  /* 0x000000237f007947 */ /* 0x000fea000b800000 */
[----:B------:R-:W-:Y:S02]  /*82b0*/  MOV R8, 0x82d0 ;  /* 0x000082d000087802 */ /* 0x000fe40000000f00 */
[----:B------:R-:W-:Y:S05]  /*82c0*/  CALL.REL.NOINC `($__internal_9_$__cuda_sm70_warpsync) ;  /* 0x0000089000007944 */ /* 0x000fea0003c00000 */
.L_x_1479:
        /* <DEDUP_REMOVED lines=50> */
[----:B-1----:R-:W-:Y:S05]  /*85f0*/  CALL.REL.NOINC `($__internal_9_$__cuda_sm70_warpsync) ;  /* 0x0000056000007944 */ /* 0x002fea0003c00000 */
.L_x_1480:
        /* <DEDUP_REMOVED lines=12> */
.L_x_1482:
[----:B------:R-:W-:Y:S05]  /*86c0*/  BSYNC B0 ;  /* 0x0000000000007941 */ /* 0x000fea0003800000 */
.L_x_1481:
[----:B--2---:R-:W-:Y:S01]  /*86d0*/  IADD3 R4, P0, R14, c[0x0][0x348], RZ ;  /* 0x0000d2000e047a10 */ /* 0x004fe20007f1e0ff */
[----:B------:R-:W-:Y:S03]  /*86e0*/  BSSY B0, `(.L_x_1483) ;  /* 0x0000008000007945 */ /* 0x000fe60003800000 */
[----:B------:R-:W-:Y:S01]  /*86f0*/  IADD3.X R5, R15, c[0x0][0x34c], RZ, P0, !PT ;  /* 0x0000d3000f057a10 */ /* 0x000fe200007fe4ff */
[----:B------:R-:W-:Y:S05]  /*8700*/  @P2 BRA `(.L_x_1484) ;  /* 0x0000005000002947 */ /* 0x000fea0003800000 */
.L_x_1485:
[----:B------:R-:W2:Y:S01]  /*8710*/  LDG.E.STRONG.GPU R0, [R4.64] ;  /* 0x0000000604007981 */ /* 0x000ea2000c1ef900 */
[----:B------:R-:W-:Y:S01]  /*8720*/  YIELD ;  /* 0x0000000000007946 */ /* 0x000fe20003800000 */
[----:B--2---:R-:W-:Y:S01]  /*8730*/  ISETP.NE.AND P0, PT, R0, R6, PT ;  /* 0x000000060000720c */ /* 0x004fe20003f05270 */
[----:B------:R-:W-:-:S12]  /*8740*/  CCTL.IVALL ;  /* 0x00000000ff00798f */ /* 0x000fd80002000000 */
[----:B------:R-:W-:Y:S05]  /*8750*/  @P0 BRA `(.L_x_1485) ;  /* 0xffffffb000000947 */ /* 0x000fea000383ffff */
.L_x_1484:
[----:B------:R-:W-:Y:S05]  /*8760*/  BSYNC B0 ;  /* 0x0000000000007941 */ /* 0x000fea0003800000 */
.L_x_1483:
[----:B------:R-:W-:Y:S05]  /*8770*/  BRA.CONV ~URZ, `(.L_x_1486) ;  /* 0x000000237f007947 */ /* 0x000fea000b800000 */
[----:B------:R-:W-:Y:S02]  /*8780*/  MOV R8, 0x87a0 ;  /* 0x000087a000087802 */ /* 0x000fe40000000f00 */
[----:B-1----:R-:W-:Y:S05]  /*8790*/  CALL.REL.NOINC `($__internal_9_$__cuda_sm70_warpsync) ;  /* 0x000003c000007944 */ /* 0x002fea0003c00000 */
.L_x_1486:
        /* <DEDUP_REMOVED lines=48> */
.L_x_1487:
        /* <DEDUP_REMOVED lines=12> */
        .weak           $__internal_9_$__cuda_sm70_warpsync
        .type           $__internal_9_$__cuda_sm70_warpsync,@function
        .size           $__internal_9_$__cuda_sm70_warpsync,(.L_x_1843 - $__internal_9_$__cuda_sm70_warpsync)
$__internal_9_$__cuda_sm70_warpsync:
[----:B------:R-:W-:Y:S01]  /*8b60*/  MOV R9, 0x0 ;  /* 0x0000000000097802 */ /* 0x000fe20000000f00 */
[----:B------:R-:W-:Y:S04]  /*8b70*/  WARPSYNC R17 ;  /* 0x0000001100007348 */ /* 0x000fe80003800000 */
[----:B------:R-:W-:Y:S05]  /*8b80*/  RET.REL.NODEC R8 `(_ZN7cutlass13device_kernelIN5flash19enable_sm80_to_sm89INS1_16FlashAttnBwdSm80INS1_25CollectiveMainloopBwdSm80ILi2ELi2EN4cute5tupleIJNS5_1CILi128EEES8_NS7_ILi64EEEEEENS_6half_tEfNS_4arch4Sm80ELb0ELb1ELb0ELb1ELb1ELb0ELb0ELb0ELi2ELi4ELi4ELi4ELb0EEENS1_24CollectiveEpilogueBwdGQAISA_fSD_Li256ELb1ELb1EEENS1_19SingleTileSchedulerILb1ELb0ELb0ELi128EEEEEEEEEvNT_6ParamsE) ;  /* 0xffff747008007950 */ /* 0x000fea0003c3ffff */
.L_x_1488:
        /* <DEDUP_REMOVED lines=15> */
.L_x_1843:


//--------------------- .text._ZN7cutlass13device_kernelIN5flash19enable_sm80_to_sm89INS1_16FlashAttnBwdSm80INS1_25CollectiveMainloopBwdSm80ILi2ELi2EN4cute5tupleIJNS5_1CILi128EEES8_NS7_ILi64EEEEEENS_6half_tEfNS_4arch4Sm80ELb1ELb0ELb0ELb0ELb0ELb0ELb0ELb0ELi2ELi4ELi4ELi4ELb0EEENS1_21CollectiveEpilogueBwdISA_SB_SD_Li256ELb0ELb0ELi2EEENS1_25SingleTileBwdLPTSchedulerILb0ELi128ELb0EEEEEEEEEvNT_6ParamsE --------------------------
	.section	.text._ZN7cutlass13device_kernelIN5flash19enable_sm80_to_sm89INS1_16FlashAttnBwdSm80INS1_25CollectiveMainloopBwdSm80ILi2ELi2EN4cute5tupleIJNS5_1CILi128EEES8_NS7_ILi64EEEEEENS_6half_tEfNS_4arch4Sm80ELb1ELb0ELb0ELb0ELb0ELb0ELb0ELb0ELi2ELi4ELi4ELi4ELb0EEENS1_21CollectiveEpilogueBwdISA_SB_SD_Li256ELb0ELb0ELi2EEENS1_25SingleTileBwdLPTSchedulerILb0ELi128ELb0EEEEEEEEEvNT_6ParamsE,"ax",@progbits
	.sectioninfo	@"SHI_REGISTERS=255"
	.align	128
.text._ZN7cutlass13device_kernelIN5flash19enable_sm80_to_sm89INS1_16FlashAttnBwdSm80INS1_25CollectiveMainloopBwdSm80ILi2ELi2EN4cute5tupleIJNS5_1CILi128EEES8_NS7_ILi64EEEEEENS_6half_tEfNS_4arch4Sm80ELb1ELb0ELb0ELb0ELb0ELb0ELb0ELb0ELi2ELi4ELi4ELi4ELb0EEENS1_21CollectiveEpilogueBwdISA_SB_SD_Li256ELb0ELb0ELi2EEENS1_25SingleTileBwdLPTSchedulerILb0ELi128ELb0EEEEEEEEEvNT_6ParamsE:
        .type           _ZN7cutlass13device_kernelIN5flash19enable_sm80_to_sm89INS1_16FlashAttnBwdSm80INS1_25CollectiveMainloopBwdSm80ILi2ELi2EN4cute5tupleIJNS5_1CILi128EEES8_NS7_ILi64EEEEEENS_6half_tEfNS_4arch4Sm80ELb1ELb0ELb0ELb0ELb0ELb0ELb0ELb0ELi2ELi4ELi4ELi4ELb0EEENS1_21CollectiveEpilogueBwdISA_SB_SD_Li256ELb0ELb0ELi2EEENS1_25SingleTileBwdLPTSchedulerILb0ELi128ELb0EEEEEEEEEvNT_6ParamsE,@function
        .size           _ZN7cutlass13device_kernelIN5flash19enable_sm80_to_sm89INS1_16FlashAttnBwdSm80INS1_25CollectiveMainloopBwdSm80ILi2ELi2EN4cute5tupleIJNS5_1CILi128EEES8_NS7_ILi64EEEEEENS_6half_tEfNS_4arch4Sm80ELb1ELb0ELb0ELb0ELb0ELb0ELb0ELb0ELi2ELi4ELi4ELi4ELb0EEENS1_21CollectiveEpilogueBwdISA_SB_SD_Li256ELb0ELb0ELi2EEENS1_25SingleTileBwdLPTSchedulerILb0ELi128ELb0EEEEEEEEEvNT_6ParamsE,(.L_x_1845 - _ZN7cutlass13device_kernelIN5flash19enable_sm80_to_sm89INS1_16FlashAttnBwdSm80INS1_25CollectiveMainloopBwdSm80ILi2ELi2EN4cute5tupleIJNS5_1CILi128EEES8_NS7_ILi64EEEEEENS_6half_tEfNS_4arch4Sm80ELb1ELb0ELb0ELb0ELb0ELb0ELb0ELb0ELi2ELi4ELi4ELi4ELb0EEENS1_21CollectiveEpilogueBwdISA_SB_SD_Li256ELb0ELb0ELi2EEENS1_25SingleTileBwdLPTSchedulerILb0ELi128ELb0EEEEEEEEEvNT_6ParamsE)
        .other          _ZN7cutlass13device_kernelIN5flash19enable_sm80_to_sm89INS1_16FlashAttnBwdSm80INS1_25CollectiveMainloopBwdSm80ILi2ELi2EN4cute5tupleIJNS5_1CILi128EEES8_NS7_ILi64EEEEEENS_6half_tEfNS_4arch4Sm80ELb1ELb0ELb0ELb0ELb0ELb0ELb0ELb0ELi2ELi4ELi4ELi4ELb0EEENS1_21CollectiveEpilogueBwdISA_SB_SD_Li256ELb0ELb0ELi2EEENS1_25SingleTileBwdLPTSchedulerILb0ELi128ELb0EEEEEEEEEvNT_6ParamsE,@"STO_CUDA_ENTRY STV_DEFAULT"
_ZN7cutlass13device_kernelIN5flash19enable_sm80_to_sm89INS1_16FlashAttnBwdSm80INS1_25CollectiveMainloopBwdSm80ILi2ELi2EN4cute5tupleIJNS5_1CILi128EEES8_NS7_ILi64EEEEEENS_6half_tEfNS_4arch4Sm80ELb1ELb0ELb0ELb0ELb0ELb0ELb0ELb0ELi2ELi4ELi4ELi4ELb0EEENS1_21CollectiveEpilogueBwdISA_SB_SD_Li256ELb0ELb0ELi2EEENS1_25SingleTileBwdLPTSchedulerILb0ELi128ELb0EEEEEEEEEvNT_6ParamsE:
[----:B------:R-:W-:-:S03]  /*0000*/  MOV R1, c[0x0][0x28] ;  /* 0x00000a0000017a02 */ /* 0x000fc60000000f00 */
[----:B------:R-:W1:Y:S01]  /*0010*/  S2R R2, SR_TID.X ;  /* 0x0000000000027919 */ /* 0x000e620000002100 */
[----:B------:R-:W-:Y:S01]  /*0020*/  IADD3 R1, R1, -0x60, RZ ;  /* 0xffffffa001017810 */ /* 0x000fe20007ffe0ff */
[----:B------:R-:W2:Y:S01]  /*0030*/  S2UR UR4, SR_CTAID.X ;  /* 0x00000000000479c3 */ /* 0x000ea20000002500 */
[----:B------:R-:W-:Y:S02]  /*0040*/  IMAD.MOV.U32 R27, RZ, RZ, R3 ;  /* 0x000000ffff1b7224 */ /* 0x000fe400078e0003 */
[--C-:B-1----:R-:W-:Y:S01]  /*0050*/  IMAD.MOV.U32 R26, RZ, RZ, R2.reuse ;  /* 0x000000ffff1a7224 */ /* 0x102fe200078e0002 */
[----:B------:R-:W-:Y:S01]  /*0060*/  STL [R1+0x8], R2 ;  /* 0x0000080201007387 */ /* 0x000fe20000100800 */
[----:B------:R-:W-:-:S05]  /*0070*/  IMAD.MOV.U32 R26, RZ, RZ, R2 ;  /* 0x000000ffff1a7224 */ /* 0x000fca00078e0002 */
[----:B------:R-:W-:-:S06]  /*0080*/  SHF.R.U32.HI R0, RZ, 0x5, R26 ;  /* 0x00000005ff007819 */ /* 0x000fcc000001161a */
[----:B------:R-:W1:Y:S02]  /*0090*/  SHFL.IDX PT, R0, R0, RZ, 0x1f ;  /* 0x00001fff00007589 */ /* 0x000e6400000e0000 */
[----:B-1----:R-:W-:-:S13]  /*00a0*/  ISETP.NE.AND P0, PT, R0, RZ, PT ;  /* 0x000000ff0000720c */ /* 0x002fda0003f05270 */
[----:B--2---:R-:W-:Y:S05]  /*00b0*/  @!P0 BRA `(.L_x_1489) ;  /* 0x0000026000008947 */ /* 0x004fea0003800000 */
[----:B------:R-:W-:Y:S02]  /*00c0*/  ULDC.64 UR6, c[0x0][0x3b8] ;  /* 0x0000ee0000067ab9 */ /* 0x000fe40000000a00 */
[----:B------:R-:W-:Y:S02]  /*00d0*/  UISETP.NE.AND UP0, UPT, UR6, 0x1, UPT ;  /* 0x000000010600788c */ /* 0x000fe4000bf05270 */
[----:B------:R-:W-:Y:S02]  /*00e0*/  UIMAD.WIDE.U32 UR10, UR4, UR7, URZ ;  /* 0x00000007040a72a5 */ /* 0x000fe4000f8e003f */
[----:B------:R-:W-:Y:S02]  /*00f0*/  ULDC UR5, c[0x0][0x3c0] ;  /* 0x0000f00000057ab9 */ /* 0x000fe40000000800 */
[----:B------:R-:W-:-:S05]  /*0100*/  UMOV UR8, UR4 ;  /* 0x0000000400087c82 */ /* 0x000fca0008000000 */
[----:B------:R-:W-:-:S03]  /*0110*/  @UP0 USHF.R.U32.HI UR8, URZ, UR5, UR11 ;  /* 0x000000053f080299 */ /* 0x000fc6000801160b */
[----:B------:R-:W-:Y:S02]  /*0120*/  ULDC UR5, c[0x0][0x3d0] ;  /* 0x0000f40000057ab9 */ /* 0x000fe40000000800 */
[----:B------:R-:W-:Y:S02]  /*0130*/  UISETP.GE.AND UP0, UPT, UR8, UR5, UPT ;  /* 0x000000050800728c */ /* 0x000fe4000bf06270 */
[----:B------:R-:W-:-:S04]  /*0140*/  UIADD3 UR5, -UR8, URZ, URZ ;  /* 0x0000003f08057290 */ /* 0x000fc8000fffe13f */
[----:B------:R-:W-:Y:S01]  /*0150*/  PLOP3.LUT P0, PT, PT, PT, UP0, 0x80, 0x0 ;  /* 0x000000000000781c */ /* 0x000fe20003f0f008 */
[----:B------:R-:W-:-:S12]  /*0160*/  UIMAD UR6, UR5, UR6, UR4 ;  /* 0x00000006050672a4 */ /* 0x000fd8000f8e0204 */
[----:B------:R-:W-:Y:S05]  /*0170*/  @!P0 BRA `(.L_x_1490) ;  /* 0x0000008000008947 */ /* 0x000fea0003800000 */
[----:B------:R-:W-:Y:S02]  /*0180*/  ULDC UR7, c[0x0][0x3c4] ;  /* 0x0000f10000077ab9 */ /* 0x000fe40000000800 */
[----:B------:R-:W-:Y:S02]  /*0190*/  UISETP.NE.AND UP0, UPT, UR7, 0x1, UPT ;  /* 0x000000010700788c */ /* 0x000fe4000bf05270 */
[----:B------:R-:W-:Y:S02]  /*01a0*/  ULDC.64 UR4, c[0x0][0x3c8] ;  /* 0x0000f20000047ab9 */ /* 0x000fe40000000a00 */
[----:B------:R-:W-:Y:S02]  /*01b0*/  UIMAD.WIDE.U32 UR10, UR6, UR4, URZ ;  /* 0x00000004060a72a5 */ /* 0x000fe4000f8e003f */
[----:B------:R-:W-:-:S05]  /*01c0*/  UMOV UR15, UR6 ;  /* 0x00000006000f7c82 */ /* 0x000fca0008000000 */
[----:B------:R-:W-:-:S04]  /*01d0*/  @UP0 USHF.R.U32.HI UR15, URZ, UR5, UR11 ;  /* 0x000000053f0f0299 */ /* 0x000fc8000801160b */
[----:B------:R-:W-:Y:S01]  /*01e0*/  UIMAD UR7, UR15, UR7, URZ ;  /* 0x000000070f0772a4 */ /* 0x000fe2000f8e023f */
[----:B------:R-:W-:Y:S05]  /*01f0*/  BRA `(.L_x_1491) ;  /* 0x0000007000007947 */ /* 0x000fea0003800000 */
.L_x_1490:
[----:B------:R-:W-:Y:S02]  /*0200*/  ULDC UR7, c[0x0][0x3ac] ;  /* 0x0000eb0000077ab9 */ /* 0x000fe40000000800 */
[----:B------:R-:W-:Y:S02]  /*0210*/  UISETP.NE.AND UP0, UPT, UR7, 0x1, UPT ;  /* 0x000000010700788c */ /* 0x000fe4000bf05270 */
[----:B------:R-:W-:Y:S02]  /*0220*/  ULDC.64 UR4, c[0x0][0x3b0] ;  /* 0x0000ec0000047ab9 */ /* 0x000fe40000000a00 */
[----:B------:R-:W-:Y:S02]  /*0230*/  UIMAD.WIDE.U32 UR10, UR6, UR4, URZ ;  /* 0x00000004060a72a5 */ /* 0x000fe4000f8e003f */
[----:B------:R-:W-:-:S05]  /*0240*/  UMOV UR15, UR6 ;  /* 0x00000006000f7c82 */ /* 0x000fca0008000000 */
[----:B------:R-:W-:-:S04]  /*0250*/  @UP0 USHF.R.U32.HI UR15, URZ, UR5, UR11 ;  /* 0x000000053f0f0299 */ /* 0x000fc8000801160b */
[----:B------:R-:W-:-:S04]  /*0260*/  UIMAD UR7, UR15, UR7, URZ ;  /* 0x000000070f0772a4 */ /* 0x000fc8000f8e023f */
.L_x_1491:
[----:B------:R-:W-:Y:S02]  /*0270*/  UIADD3 UR9, UR6, -UR7, URZ ;  /* 0x8000000706097290 */ /* 0x000fe4000fffe03f */
[----:B------:R-:W-:Y:S02]  /*0280*/  ULDC.64 UR4, c[0x0][0x3a8] ;  /* 0x0000ea0000047ab9 */ /* 0x000fe40000000a00 */
[----:B------:R-:W-:Y:S02]  /*0290*/  ULDC.64 UR6, c[0x0][0x3a0] ;  /* 0x0000e80000067ab9 */ /* 0x000fe40000000a00 */
[----:B------:R-:W-:Y:S02]  /*02a0*/  UISETP.NE.AND UP0, UPT, UR6, 0x1, UPT ;  /* 0x000000010600788c */ /* 0x000fe4000bf05270 */
[----:B------:R-:W-:-:S04]  /*02b0*/  UIMAD UR5, UR8, UR5, UR9 ;  /* 0x00000005080572a4 */ /* 0x000fc8000f8e0209 */
[----:B------:R-:W-:-:S03]  /*02c0*/  UIMAD.WIDE.U32 UR8, UR5, UR7, URZ ;  /* 0x00000007050872a5 */ /* 0x000fc6000f8e003f */
[----:B------:R-:W-:Y:S02]  /*02d0*/  UMOV UR14, UR5 ;  /* 0x00000005000e7c82 */ /* 0x000fe40008000000 */
[----:B------:R-:W-:-:S04]  /*02e0*/  @UP0 USHF.R.U32.HI UR14, URZ, UR4, UR9 ;  /* 0x000000043f0e0299 */ /* 0x000fc80008011609 */
[----:B------:R-:W-:-:S04]  /*02f0*/  UIADD3 UR13, -UR14, URZ, URZ ;  /* 0x0000003f0e0d7290 */ /* 0x000fc8000fffe13f */
[----:B------:R-:W-:Y:S01]  /*0300*/  UIMAD UR13, UR13, UR6, UR5 ;  /* 0x000000060d0d72a4 */ /* 0x000fe2000f8e0205 */
[----:B------:R-:W-:Y:S05]  /*0310*/  BRA `(.L_x_1492) ;  /* 0x0000025000007947 */ /* 0x000fea0003800000 */
.L_x_1489:
        /* <DEDUP_REMOVED lines=20> */
.L_x_1493:
[----:B------:R-:W-:Y:S02]  /*0460*/  ULDC UR7, c[0x0][0x3ac] ;  /* 0x0000eb0000077ab9 */ /* 0x000fe40000000800 */
[----:B------:R-:W-:Y:S02]  /*0470*/  UISETP.NE.AND UP0, UPT, UR7, 0x1, UPT ;  /* 0x000000010700788c */ /* 0x000fe4000bf05270 */
[----:B------:R-:W-:Y:S02]  /*0480*/  ULDC.64 UR4, c[0x0][0x3b0] ;  /* 0x0000ec0000047ab9 */ /* 0x000fe40000000a00 */
[----:B------:R-:W-:Y:S02]  /*0490*/  UIMAD.WIDE.U32 UR10, UR6, UR4, URZ ;  /* 0x00000004060a72a5 */ /* 0x000fe4000f8e003f */
[----:B------:R-:W-:-:S05]  /*04a0*/  UMOV UR15, UR6 ;  /* 0x00000006000f7c82 */ /* 0x000fca0008000000 */
[----:B------:R-:W-:-:S04]  /*04b0*/  @UP0 USHF.R.U32.HI UR15, URZ, UR5, UR11 ;  /* 0x000000053f0f0299 */ /* 0x000fc8000801160b */
[----:B------:R-:W-:-:S04]  /*04c0*/  UIMAD UR7, UR15, UR7, URZ ;  /* 0x000000070f0772a4 */ /* 0x000fc8000f8e023f */
.L_x_1494:
        /* <DEDUP_REMOVED lines=9> */
[----:B------:R-:W-:Y:S02]  /*0560*/  UIMAD UR13, UR13, UR6, UR5 ;  /* 0x000000060d0d72a4 */ /* 0x000fe4000f8e0205 */
.L_x_1492:
[----:B------:R-:W-:-:S13]  /*0570*/  ISETP.LE.AND P0, PT, RZ, UR14, PT ;  /* 0x0000000eff007c0c */ /* 0x000fda000bf03270 */
[----:B------:R-:W-:Y:S05]  /*0580*/  @!P0 EXIT ;  /* 0x000000000000894d */ /* 0x000fea0003800000 */
[----:B------:R-:W-:Y:S01]  /*0590*/  USHF.L.U32 UR11, UR15, 0x7, URZ ;  /* 0x000000070f0b7899 */ /* 0x000fe2000800063f */
        /* <DEDUP_REMOVED lines=8> */
[----:B------:R-:W-:Y:S01]  /*0620*/  IMAD.MOV.U32 R194, RZ, RZ, RZ ;  /* 0x000000ffffc27224 */ /* 0x000fe200078e00ff */
[----:B------:R-:W-:Y:S01]  /*0630*/  UIADD3 UR5, UR5, -UR4, URZ ;  /* 0x8000000405057290 */ /* 0x000fe2000fffe03f */
[----:B------:R-:W-:Y:S01]  /*0640*/  IMAD.MOV.U32 R192, RZ, RZ, RZ ;  /* 0x000000ffffc07224 */ /* 0x000fe200078e00ff */
[----:B------:R-:W-:Y:S01]  /*0650*/  UIADD3 UR6, UR6, 0x7f, URZ ;  /* 0x0000007f06067890 */ /* 0x000fe2000fffe03f */
[----:B------:R-:W-:Y:S01]  /*0660*/  MOV R13, RZ ;  /* 0x000000ff000d7202 */ /* 0x000fe20000000f00 */
[----:B------:R-:W-:Y:S01]  /*0670*/  USHF.R.S32.HI UR4, URZ, 0x1f, UR5 ;  /* 0x0000001f3f047899 */ /* 0x000fe20008011405 */
[----:B------:R-:W-:Y:S01]  /*0680*/  IMAD.MOV.U32 R186, RZ, RZ, RZ ;  /* 0x000000ffffba7224 */ /* 0x000fe200078e00ff */
[----:B------:R-:W-:Y:S01]  /*0690*/  ULDC.64 UR18, c[0x0][0x118] ;  /* 0x0000460000127ab9 */ /* 0x000fe20000000a00 */
[----:B------:R-:W-:Y:S01]  /*06a0*/  MOV R15, RZ ;  /* 0x000000ff000f7202 */ /* 0x000fe20000000f00 */
[----:B------:R-:W-:Y:S01]  /*06b0*/  ULEA.HI UR8, UR4, UR5, URZ, 0x7 ;  /* 0x0000000504087291 */ /* 0x000fe2000f8f383f */
[----:B------:R-:W-:Y:S01]  /*06c0*/  IMAD.MOV.U32 R184, RZ, RZ, RZ ;  /* 0x000000ffffb87224 */ /* 0x000fe200078e00ff */
[----:B------:R-:W-:Y:S01]  /*06d0*/  USHF.R.S32.HI UR4, URZ, 0x1f, UR6 ;  /* 0x0000001f3f047899 */ /* 0x000fe20008011406 */
[----:B------:R-:W-:Y:S01]  /*06e0*/  CS2R R16, SRZ ;  /* 0x0000000000107805 */ /* 0x000fe2000001ff00 */
[----:B------:R-:W-:Y:S01]  /*06f0*/  USHF.R.S32.HI UR8, URZ, 0x7, UR8 ;  /* 0x000000073f087899 */ /* 0x000fe20008011408 */
[----:B------:R-:W-:Y:S01]  /*0700*/  MOV R182, RZ ;  /* 0x000000ff00b67202 */ /* 0x000fe20000000f00 */
[----:B------:R-:W-:Y:S01]  /*0710*/  ULEA.HI UR4, UR4, UR6, URZ, 0x7 ;  /* 0x0000000604047291 */ /* 0x000fe2000f8f383f */
[----:B------:R-:W-:Y:S01]  /*0720*/  CS2R R180, SRZ ;  /* 0x0000000000b47805 */ /* 0x000fe2000001ff00 */
[----:B------:R-:W-:Y:S01]  /*0730*/  UISETP.LT.AND UP0, UPT, URZ, UR8, UPT ;  /* 0x000000083f00728c */ /* 0x000fe2000bf01270 */
[----:B------:R-:W-:Y:S01]  /*0740*/  CS2R R174, SRZ ;  /* 0x0000000000ae7805 */ /* 0x000fe2000001ff00 */
[----:B------:R-:W-:Y:S01]  /*0750*/  USHF.R.S32.HI UR12, URZ, 0x7, UR4 ;  /* 0x000000073f0c7899 */ /* 0x000fe20008011404 */
[----:B------:R-:W-:Y:S01]  /*0760*/  CS2R R172, SRZ ;  /* 0x0000000000ac7805 */ /* 0x000fe2000001ff00 */
[----:B------:R-:W-:Y:S01]  /*0770*/  USEL UR8, URZ, UR8, !UP0 ;  /* 0x000000083f087287 */ /* 0x000fe2000c000000 */
[----:B------:R-:W-:Y:S01]  /*0780*/  IMAD.MOV.U32 R178, RZ, RZ, RZ ;  /* 0x000000ffffb27224 */ /* 0x000fe200078e00ff */
[----:B------:R-:W-:Y:S01]  /*0790*/  CS2R R18, SRZ ;  /* 0x0000000000127805 */ /* 0x000fe2000001ff00 */
[----:B------:R-:W-:Y:S01]  /*07a0*/  MOV R176, RZ ;  /* 0x000000ff00b07202 */ /* 0x000fe20000000f00 */
[----:B------:R-:W-:Y:S01]  /*07b0*/  UISETP.GT.AND UP0, UPT, UR12, UR8, UPT ;  /* 0x000000080c00728c */ /* 0x000fe2000bf04270 */
[----:B------:R-:W-:Y:S01]  /*07c0*/  IMAD.MOV.U32 R170, RZ, RZ, RZ ;  /* 0x000000ffffaa7224 */ /* 0x000fe200078e00ff */
[----:B------:R-:W-:Y:S01]  /*07d0*/  CS2R R20, SRZ ;  /* 0x0000000000147805 */ /* 0x000fe2000001ff00 */
[----:B------:R-:W-:Y:S01]  /*07e0*/  MOV R168, RZ ;  /* 0x000000ff00a87202 */ /* 0x000fe20000000f00 */
[----:B------:R-:W-:Y:S01]  /*07f0*/  IMAD.MOV.U32 R166, RZ, RZ, RZ ;  /* 0x000000ffffa67224 */ /* 0x000fe200078e00ff */
[----:B------:R-:W-:Y:S01]  /*0800*/  MOV R22, RZ ;  /* 0x000000ff00167202 */ /* 0x000fe20000000f00 */
[----:B------:R-:W-:Y:S01]  /*0810*/  IMAD.MOV.U32 R164, RZ, RZ, RZ ;  /* 0x000000ffffa47224 */ /* 0x000fe200078e00ff */
        /* <DEDUP_REMOVED lines=18> */
[----:B------:R-:W-:Y:S01]  /*0940*/  SHF.R.S32.HI R22, RZ, 0x1f, R26 ;  /* 0x0000001fff167819 */ /* 0x000fe2000001141a */
[----:B------:R-:W-:Y:S01]  /*0950*/  ULDC UR10, c[0x0][0x198] ;  /* 0x00006600000a7ab9 */ /* 0x000fe20000000800 */
[----:B------:R-:W-:Y:S01]  /*0960*/  IMAD.SHL.U32 R20, R26, 0x4, RZ ;  /* 0x000000041a147824 */ /* 0x000fe200078e00ff */
[----:B------:R-:W-:Y:S01]  /*0970*/  UIADD3 UR10, -UR11, UR10, URZ ;  /* 0x0000000a0b0a7290 */ /* 0x000fe2000fffe13f */
[----:B------:R-:W-:Y:S01]  /*0980*/  LEA.HI R2, R22, R26, RZ, 0x3 ;  /* 0x0000001a16027211 */ /* 0x000fe200078f18ff */
[----:B------:R-:W-:Y:S01]  /*0990*/  ULDC.64 UR6, c[0x0][0x248] ;  /* 0x0000920000067ab9 */ /* 0x000fe20000000a00 */
[----:B------:R-:W-:Y:S01]  /*09a0*/  IMAD.U32 R3, RZ, RZ, UR15 ;  /* 0x0000000fff037e24 */ /* 0x000fe2000f8e00ff */
[----:B------:R-:W-:Y:S01]  /*09b0*/  USHF.R.S32.HI UR16, URZ, 0x1f, UR13 ;  /* 0x0000001f3f107899 */ /* 0x000fe2000801140d */
[----:B------:R-:W-:Y:S01]  /*09c0*/  SHF.R.S32.HI R28, RZ, 0x3, R2 ;  /* 0x00000003ff1c7819 */ /* 0x000fe20000011402 */
[----:B------:R-:W-:Y:S01]  /*09d0*/  UISETP.NE.AND UP0, UPT, UR6, 0x1, UPT ;  /* 0x000000010600788c */ /* 0x000fe2000bf05270 */
[----:B------:R-:W-:Y:S01]  /*09e0*/  SHF.R.S32.HI R21, RZ, 0x1f, R20 ;  /* 0x0000001fff157819 */ /* 0x000fe20000011414 */
[----:B------:R-:W-:Y:S01]  /*09f0*/  ULDC.64 UR4, c[0x0][0x270] ;  /* 0x00009c0000047ab9 */ /* 0x000fe20000000a00 */
[--C-:B------:R-:W-:Y:S01]  /*0a00*/  SHF.R.S32.HI R29, RZ, 0x1f, R28.reuse ;  /* 0x0000001fff1d7819 */ /* 0x100fe2000001141c */
[----:B------:R-:W-:Y:S01]  /*0a10*/  UIMAD UR4, UR16, UR4, URZ ;  /* 0x00000004100472a4 */ /* 0x000fe2000f8e023f */
[C---:B------:R-:W-:Y:S01]  /*0a20*/  IADD3 R0, -R28.reuse, UR10, RZ ;  /* 0x0000000a1c007c10 */ /* 0x040fe2000fffe1ff */
[----:B------:R-:W-:Y:S01]  /*0a30*/  UIMAD.WIDE.U32 UR20, UR13, UR7, URZ ;  /* 0x000000070d1472a5 */ /* 0x000fe2000f8e003f */
[----:B------:R-:W-:Y:S01]  /*0a40*/  IMAD.SHL.U32 R4, R28, 0x40, RZ ;  /* 0x000000401c047824 */ /* 0x000fe200078e00ff */
[----:B------:R-:W-:Y:S01]  /*0a50*/  UIMAD UR9, UR13, UR5, UR4 ;  /* 0x000000050d0972a4 */ /* 0x000fe2000f8e0204 */
[----:B------:R-:W-:Y:S01]  /*0a60*/  IMAD.WIDE R16, R3, 0x80, R28 ;  /* 0x0000008003107825 */ /* 0x000fe200078e021c */
[C---:B------:R-:W-:Y:S01]  /*0a70*/  ISETP.GE.AND P5, PT, R0.reuse, 0x1, PT ;  /* 0x000000010000780c */ /* 0x040fe20003fa6270 */
[----:B------:R-:W-:Y:S01]  /*0a80*/  ULDC UR6, c[0x0][0x250] ;  /* 0x0000940000067ab9 */ /* 0x000fe20000000800 */
[C---:B------:R-:W-:Y:S01]  /*0a90*/  ISETP.GE.AND P3, PT, R0.reuse, 0x21, PT ;  /* 0x000000210000780c */ /* 0x040fe20003f66270 */
[----:B------:R-:W-:Y:S01]  /*0aa0*/  IMAD.U32 R3, RZ, RZ, UR13 ;  /* 0x0000000dff037e24 */ /* 0x000fe2000f8e00ff */
[C---:B------:R-:W-:Y:S01]  /*0ab0*/  ISETP.GE.AND P2, PT, R0.reuse, 0x41, PT ;  /* 0x000000410000780c */ /* 0x040fe20003f46270 */
[----:B------:R-:W-:Y:S01]  /*0ac0*/  UMOV UR17, UR13 ;  /* 0x0000000d00117c82 */ /* 0x000fe20008000000 */
[----:B------:R-:W-:Y:S01]  /*0ad0*/  ISETP.GE.AND P1, PT, R0, 0x61, PT ;  /* 0x000000610000780c */ /* 0x000fe20003f26270 */
[----:B------:R-:W-:Y:S01]  /*0ae0*/  @UP0 USHF.R.U32.HI UR17, URZ, UR6, UR21 ;  /* 0x000000063f110299 */ /* 0x000fe20008011615 */
[----:B------:R-:W-:Y:S01]  /*0af0*/  LOP3.LUT R0, R2, 0xfffffff8, RZ, 0xc0, !PT ;  /* 0xfffffff802007812 */ /* 0x000fe200078ec0ff */
[----:B------:R-:W-:Y:S01]  /*0b00*/  IMAD.WIDE.U32 R2, R3, c[0x0][0x270], R20 ;  /* 0x00009c0003027a25 */ /* 0x000fe200078e0014 */
[----:B------:R-:W-:Y:S01]  /*0b10*/  ULDC.64 UR4, c[0x0][0x1e0] ;  /* 0x0000780000047ab9 */ /* 0x000fe20000000a00 */
[----:B------:R-:W-:Y:S01]  /*0b20*/  STL.64 [R1+0x10], R28 ;  /* 0x0000101c01007387 */ /* 0x000fe20000100a00 */
[----:B------:R-:W-:Y:S01]  /*0b30*/  ULDC.64 UR6, c[0x0][0x180] ;  /* 0x0000600000067ab9 */ /* 0x000fe20000000a00 */
[----:B------:R-:W-:Y:S01]  /*0b40*/  IMAD.IADD R24, R26, 0x1, -R0 ;  /* 0x000000011a187824 */ /* 0x000fe200078e0a00 */
[----:B------:R-:W-:Y:S01]  /*0b50*/  IADD3 R3, R3, UR9, RZ ;  /* 0x0000000903037c10 */ /* 0x000fe2000fffe0ff */
[----:B------:R-:W-:Y:S01]  /*0b60*/  USHF.R.S32.HI UR9, URZ, 0x1f, UR17 ;  /* 0x0000001f3f097899 */ /* 0x000fe20008011411 */
[----:B------:R-:W-:Y:S01]  /*0b70*/  LOP3.LUT R0, R4, 0x1c0, RZ, 0xc0, !PT ;  /* 0x000001c004007812 */ /* 0x000fe200078ec0ff */
[----:B------:R-:W-:Y:S01]  /*0b80*/  IMAD.SHL.U32 R8, R24, 0x8, RZ ;  /* 0x0000000818087824 */ /* 0x000fe200078e00ff */
[----:B------:R-:W-:Y:S01]  /*0b90*/  UIMAD UR6, UR16, UR6, URZ ;  /* 0x00000006100672a4 */ /* 0x000fe2000f8e023f */
[----:B------:R-:W-:Y:S01]  /*0ba0*/  IMAD.U32 R5, RZ, RZ, UR14 ;  /* 0x0000000eff057e24 */ /* 0x000fe2000f8e00ff */
[----:B------:R-:W-:Y:S01]  /*0bb0*/  UIMAD UR4, UR9, UR4, URZ ;  /* 0x00000004090472a4 */ /* 0x000fe2000f8e023f */
[----:B------:R-:W-:Y:S01]  /*0bc0*/  IMAD.U32 R12, RZ, RZ, UR13 ;  /* 0x0000000dff0c7e24 */ /* 0x000fe2000f8e00ff */
[----:B------:R-:W-:Y:S01]  /*0bd0*/  LOP3.LUT R4, R0, 0x38, R8, 0xf8, !PT ;  /* 0x0000003800047812 */ /* 0x000fe200078ef808 */
[----:B------:R-:W-:Y:S01]  /*0be0*/  UIMAD UR21, UR13, UR7, UR6 ;  /* 0x000000070d1572a4 */ /* 0x000fe2000f8e0206 */
[----:B------:R-:W-:Y:S01]  /*0bf0*/  SHF.R.U32.HI R0, RZ, 0x3, R0 ;  /* 0x00000003ff007819 */ /* 0x000fe20000011600 */
[----:B------:R-:W-:Y:S01]  /*0c00*/  UIMAD UR20, UR17, UR5, UR4 ;  /* 0x00000005111472a4 */ /* 0x000fe2000f8e0204 */
[----:B------:R-:W-:Y:S01]  /*0c10*/  SHF.R.S32.HI R9, RZ, 0x1f, R8 ;  /* 0x0000001fff097819 */ /* 0x000fe20000011408 */
[----:B------:R-:W-:Y:S01]  /*0c20*/  ULDC.64 UR6, c[0x0][0x210] ;  /* 0x0000840000067ab9 */ /* 0x000fe20000000a00 */
[----:B------:R-:W-:Y:S01]  /*0c30*/  LOP3.LUT R4, R4, R0, RZ, 0x3c, !PT ;  /* 0x0000000004047212 */ /* 0x000fe200078e3cff */
[----:B------:R-:W-:Y:S01]  /*0c40*/  ULDC.64 UR4, c[0x0][0x1b0] ;  /* 0x00006c0000047ab9 */ /* 0x000fe20000000a00 */
[----:B------:R-:W-:Y:S01]  /*0c50*/  IMAD.WIDE.U32 R30, R5, c[0x0][0x278], R2 ;  /* 0x00009e00051e7a25 */ /* 0x000fe200078e0002 */
[----:B------:R-:W-:Y:S01]  /*0c60*/  UIMAD UR9, UR9, UR4, URZ ;  /* 0x00000004090972a4 */ /* 0x000fe2000f8e023f */
[----:B------:R-:W-:Y:S01]  /*0c70*/  LEA.HI R0, R22, R26, RZ, 0x6 ;  /* 0x0000001a16007211 */ /* 0x000fe200078f30ff */
[----:B------:R-:W-:Y:S01]  /*0c80*/  UIMAD UR6, UR16, UR6, URZ ;  /* 0x00000006100672a4 */ /* 0x000fe2000f8e023f */
[----:B------:R-:W-:Y:S01]  /*0c90*/  IMAD.U32 R2, RZ, RZ, UR13 ;  /* 0x0000000dff027e24 */ /* 0x000fe2000f8e00ff */
[----:B------:R-:W-:Y:S01]  /*0ca0*/  UIMAD UR9, UR17, UR5, UR9 ;  /* 0x00000005110972a4 */ /* 0x000fe2000f8e0209 */
[----:B------:R-:W-:Y:S01]  /*0cb0*/  IMAD.U32 R10, RZ, RZ, UR17 ;  /* 0x00000011ff0a7e24 */ /* 0x000fe2000f8e00ff */
[----:B------:R-:W-:Y:S01]  /*0cc0*/  UIMAD UR6, UR13, UR7, UR6 ;  /* 0x000000070d0672a4 */ /* 0x000fe2000f8e0206 */
[--C-:B------:R-:W-:Y:S01]  /*0cd0*/  IMAD.WIDE.U32 R12, R12, c[0x0][0x210], R8.reuse ;  /* 0x000084000c0c7a25 */ /* 0x100fe200078e0008 */
[----:B------:R-:W-:Y:S01]  /*0ce0*/  USHF.R.S32.HI UR17, URZ, 0x1f, UR14 ;  /* 0x0000001f3f117899 */ /* 0x000fe2000801140e */
[----:B------:R-:W-:Y:S01]  /*0cf0*/  ISETP.GE.OR P6, PT, R8, c[0x0][0x1cc], !P5 ;  /* 0x0000730008007a0c */ /* 0x000fe20006fc6670 */
[----:B------:R-:W-:Y:S01]  /*0d00*/  ULDC.64 UR4, c[0x0][0x188] ;  /* 0x0000620000047ab9 */ /* 0x000fe20000000a00 */
[--C-:B------:R-:W-:Y:S01]  /*0d10*/  IMAD.WIDE.U32 R2, R2, c[0x0][0x180], R8.reuse ;  /* 0x0000600002027a25 */ /* 0x100fe200078e0008 */
[----:B------:R-:W-:Y:S01]  /*0d20*/  UIMAD UR4, UR17, UR4, URZ ;  /* 0x00000004110472a4 */ /* 0x000fe2000f8e023f */
[----:B------:R-:W-:Y:S01]  /*0d30*/  IADD3 R19, R13, UR6, RZ ;  /* 0x000000060d137c10 */ /* 0x000fe2000fffe0ff */
[----:B------:R-:W-:Y:S01]  /*0d40*/  ULDC.64 UR6, c[0x0][0x1e8] ;  /* 0x00007a0000067ab9 */ /* 0x000fe20000000a00 */
[----:B------:R-:W-:Y:S01]  /*0d50*/  IMAD.SHL.U32 R0, R0, 0x8, RZ ;  /* 0x0000000800007824 */ /* 0x000fe200078e00ff */
[----:B------:R-:W-:Y:S01]  /*0d60*/  IADD3 R5, R3, UR21, RZ ;  /* 0x0000001503057c10 */ /* 0x000fe2000fffe0ff */
[--C-:B------:R-:W-:Y:S01]  /*0d70*/  IMAD.WIDE.U32 R6, R10, c[0x0][0x1e0], R8.reuse ;  /* 0x000078000a067a25 */ /* 0x100fe200078e0008 */
[----:B------:R-:W-:Y:S01]  /*0d80*/  UIMAD UR6, UR17, UR6, URZ ;  /* 0x00000006110672a4 */ /* 0x000fe2000f8e023f */
[----:B------:R-:W-:Y:S01]  /*0d90*/  ISETP.GE.OR P4, PT, R8, c[0x0][0x1cc], !P3 ;  /* 0x0000730008007a0c */ /* 0x000fe20005f86670 */
[----:B------:R-:W-:Y:S01]  /*0da0*/  UMOV UR21, UR8 ;  /* 0x0000000800157c82 */ /* 0x000fe20008000000 */
[----:B------:R-:W-:Y:S01]  /*0db0*/  IMAD.WIDE.U32 R10, R10, c[0x0][0x1b0], R8 ;  /* 0x00006c000a0a7a25 */ /* 0x000fe200078e0008 */
[----:B------:R-:W-:Y:S01]  /*0dc0*/  LOP3.LUT R23, R4, 0xfffffe00, R0, 0xf8, !PT ;  /* 0xfffffe0004177812 */ /* 0x000fe200078ef800 */
[----:B------:R-:W-:Y:S01]  /*0dd0*/  UIMAD UR6, UR14, UR7, UR6 ;  /* 0x000000070e0672a4 */ /* 0x000fe2000f8e0206 */
[----:B------:R-:W-:Y:S01]  /*0de0*/  IADD3 R3, R7, UR20, RZ ;  /* 0x0000001407037c10 */ /* 0x000fe2000fffe0ff */
[----:B------:R-:W-:Y:S01]  /*0df0*/  IMAD.MOV.U32 R4, RZ, RZ, R2 ;  /* 0x000000ffff047224 */ /* 0x000fe200078e0002 */
[----:B------:R-:W-:Y:S01]  /*0e00*/  IADD3 R7, R11, UR9, RZ ;  /* 0x000000090b077c10 */ /* 0x000fe2000fffe0ff */
[----:B------:R-:W-:Y:S01]  /*0e10*/  IMAD.U32 R9, RZ, RZ, UR14 ;  /* 0x0000000eff097e24 */ /* 0x000fe2000f8e00ff */
[----:B------:R-:W-:Y:S01]  /*0e20*/  UIMAD UR9, UR14, UR5, UR4 ;  /* 0x000000050e0972a4 */ /* 0x000fe2000f8e0204 */
[----:B------:R-:W-:Y:S01]  /*0e30*/  IMAD.MOV.U32 R2, RZ, RZ, R6 ;  /* 0x000000ffff027224 */ /* 0x000fe200078e0006 */
[----:B------:R-:W-:Y:S01]  /*0e40*/  UMOV UR20, 0x6 ;  /* 0x0000000600147882 */ /* 0x000fe20000000000 */
[----:B------:R-:W-:Y:S01]  /*0e50*/  IMAD.U32 R0, RZ, RZ, UR14 ;  /* 0x0000000eff007e24 */ /* 0x000fe2000f8e00ff */
[----:B------:R-:W-:Y:S01]  /*0e60*/  ULDC.64 UR4, c[0x0][0x1b8] ;  /* 0x00006e0000047ab9 */ /* 0x000fe20000000a00 */
[----:B------:R-:W-:Y:S01]  /*0e70*/  IMAD.WIDE.U32 R4, R9, c[0x0][0x188], R4 ;  /* 0x0000620009047a25 */ /* 0x000fe200078e0004 */
[----:B------:R-:W-:Y:S01]  /*0e80*/  UIMAD UR4, UR17, UR4, URZ ;  /* 0x00000004110472a4 */ /* 0x000fe2000f8e023f */
[----:B------:R-:W-:Y:S01]  /*0e90*/  ISETP.GE.OR P5, PT, R8, c[0x0][0x19c], !P5 ;  /* 0x0000670008007a0c */ /* 0x000fe20006fa6670 */
[----:B------:R-:W-:Y:S01]  /*0ea0*/  USHF.R.S32.HI UR22, URZ, 0x1f, UR21 ;  /* 0x0000001f3f167899 */ /* 0x000fe20008011415 */
[----:B------:R-:W-:Y:S01]  /*0eb0*/  IMAD.MOV.U32 R6, RZ, RZ, R10 ;  /* 0x000000ffff067224 */ /* 0x000fe200078e000a */
[----:B------:R-:W-:Y:S01]  /*0ec0*/  UIMAD UR7, UR14, UR5, UR4 ;  /* 0x000000050e0772a4 */ /* 0x000fe2000f8e0204 */
[----:B------:R-:W-:Y:S01]  /*0ed0*/  IMAD.WIDE.U32 R2, R0, c[0x0][0x1e8], R2 ;  /* 0x00007a0000027a25 */ /* 0x000fe200078e0002 */
[----:B------:R-:W-:Y:S01]  /*0ee0*/  IADD3 R15, R5, UR9, RZ ;  /* 0x00000009050f7c10 */ /* 0x000fe2000fffe0ff */
[----:B------:R-:W-:Y:S01]  /*0ef0*/  ULDC.64 UR4, c[0x0][0x1d8] ;  /* 0x0000760000047ab9 */ /* 0x000fe20000000a00 */
[----:B------:R-:W-:Y:S01]  /*0f00*/  ISETP.GE.OR P3, PT, R8, c[0x0][0x19c], !P3 ;  /* 0x0000670008007a0c */ /* 0x000fe20005f66670 */
[----:B------:R-:W-:Y:S01]  /*0f10*/  IMAD.WIDE.U32 R6, R9, c[0x0][0x1b8], R6 ;  /* 0x00006e0009067a25 */ /* 0x000fe200078e0006 */
[----:B------:R-:W-:Y:S01]  /*0f20*/  IADD3 R5, R3, UR6, RZ ;  /* 0x0000000603057c10 */ /* 0x000fe2000fffe0ff */
[----:B------:R-:W-:Y:S01]  /*0f30*/  USHF.L.U32 UR24, UR4, 0x6, URZ ;  /* 0x0000000604187899 */ /* 0x000fe2000800063f */
[----:B------:R1:W-:Y:S01]  /*0f40*/  STL.64 [R1+0x48], R30 ;  /* 0x0000481e01007387 */ /* 0x0003e20000100a00 */
[----:B------:R-:W-:Y:S01]  /*0f50*/  IMAD.MOV.U32 R14, RZ, RZ, R4 ;  /* 0x000000ffff0e7224 */ /* 0x000fe200078e0004 */
[----:B------:R-:W-:Y:S01]  /*0f60*/  IADD3 R3, R7, UR7, RZ ;  /* 0x0000000707037c10 */ /* 0x000fe2000fffe0ff */
[----:B------:R-:W-:Y:S01]  /*0f70*/  IMAD R0, R17, c[0x0][0x1d8], RZ ;  /* 0x0000760011007a24 */ /* 0x000fe200078e02ff */
[----:B------:R-:W-:Y:S01]  /*0f80*/  USHF.L.U64.HI UR23, UR4, UR20, UR5 ;  /* 0x0000001404177299 */ /* 0x000fe20008010205 */
[----:B------:R-:W-:Y:S01]  /*0f90*/  IMAD.MOV.U32 R4, RZ, RZ, R2 ;  /* 0x000000ffff047224 */ /* 0x000fe200078e0002 */
[----:B------:R-:W-:Y:S01]  /*0fa0*/  ULDC.64 UR6, c[0x0][0x278] ;  /* 0x00009e0000067ab9 */ /* 0x000fe20000000a00 */
[C---:B------:R-:W-:Y:S01]  /*0fb0*/  IMAD R7, R16.reuse, c[0x0][0x1dc], R0 ;  /* 0x0000770010077a24 */ /* 0x040fe200078e0200 */
[----:B------:R-:W-:Y:S01]  /*0fc0*/  ULDC.64 UR4, c[0x0][0x178] ;  /* 0x00005e0000047ab9 */ /* 0x000fe20000000a00 */
[----:B------:R-:W-:Y:S01]  /*0fd0*/  IMAD.WIDE.U32 R10, R16, c[0x0][0x1d8], R4 ;  /* 0x00007600100a7a25 */ /* 0x000fe200078e0004 */
[----:B------:R-:W-:-:S02]  /*0fe0*/  UIMAD UR25, UR22, UR4, URZ ;  /* 0x00000004161972a4 */ /* 0x000fc4000f8e023f */
[----:B------:R-:W-:Y:S01]  /*0ff0*/  UIMAD.WIDE.U32 UR26, UR21, UR4, URZ ;  /* 0x00000004151a72a5 */ /* 0x000fe2000f8e003f */
[----:B------:R-:W-:Y:S01]  /*1000*/  IMAD.MOV.U32 R2, RZ, RZ, R6 ;  /* 0x000000ffff027224 */ /* 0x000fe200078e0006 */
[----:B------:R-:W-:Y:S01]  /*1010*/  LEA R6, P0, R10, c[0x0][0x1c0], 0x1 ;  /* 0x000070000a067a11 */ /* 0x000fe200078008ff */
[----:B------:R-:W-:Y:S01]  /*1020*/  IMAD.IADD R7, R11, 0x1, R7 ;  /* 0x000000010b077824 */ /* 0x000fe200078e0207 */
[----:B------:R-:W-:Y:S01]  /*1030*/  UIMAD UR25, UR21, UR5, UR25 ;  /* 0x00000005151972a4 */ /* 0x000fe2000f8e0219 */
[----:B------:R-:W-:Y:S01]  /*1040*/  IMAD R0, R17, c[0x0][0x1a8], RZ ;  /* 0x00006a0011007a24 */ /* 0x000fe200078e02ff */
[----:B------:R-:W-:Y:S01]  /*1050*/  UIMAD UR6, UR17, UR6, URZ ;  /* 0x00000006110672a4 */ /* 0x000fe2000f8e023f */
[----:B------:R-:W-:Y:S01]  /*1060*/  IMAD.WIDE.U32 R4, R16, c[0x0][0x1a8], R2 ;  /* 0x00006a0010047a25 */ /* 0x000fe200078e0002 */
[----:B------:R-:W-:Y:S01]  /*1070*/  LEA.HI.X R7, R10, c[0x0][0x1c4], R7, 0x1, P0 ;  /* 0x000071000a077a11 */ /* 0x000fe200000f0c07 */
[----:B------:R-:W-:Y:S01]  /*1080*/  UIADD3 UR25, UR27, UR25, URZ ;  /* 0x000000191b197290 */ /* 0x000fe2000fffe03f */
[----:B------:R-:W-:Y:S01]  /*1090*/  IADD3 R2, P0, R6, UR24, RZ ;  /* 0x0000001806027c10 */ /* 0x000fe2000ff1e0ff */
[----:B------:R-:W-:Y:S01]  /*10a0*/  IMAD R0, R16, c[0x0][0x1ac], R0 ;  /* 0x00006b0010007a24 */ /* 0x000fe200078e0200 */
[----:B------:R-:W-:Y:S01]  /*10b0*/  ULDC.64 UR8, c[0x0][0x1a8] ;  /* 0x00006a0000087ab9 */ /* 0x000fe20000000a00 */
[----:B------:R-:W-:Y:S01]  /*10c0*/  IMAD.MOV.U32 R18, RZ, RZ, R12 ;  /* 0x000000ffff127224 */ /* 0x000fe200078e000c */
[----:B------:R-:W-:Y:S01]  /*10d0*/  IADD3.X R3, R7, UR23, RZ, P0, !PT ;  /* 0x0000001707037c10 */ /* 0x000fe200087fe4ff */
[----:B------:R-:W-:Y:S01]  /*10e0*/  IMAD.IADD R0, R5, 0x1, R0 ;  /* 0x0000000105007824 */ /* 0x000fe200078e0200 */
[----:B------:R-:W-:Y:S01]  /*10f0*/  LEA R12, P0, R4, c[0x0][0x190], 0x1 ;  /* 0x00006400040c7a11 */ /* 0x000fe200078008ff */
[----:B------:R-:W-:Y:S01]  /*1100*/  IMAD.SHL.U32 R23, R23, 0x2, RZ ;  /* 0x0000000217177824 */ /* 0x000fe200078e00ff */
[----:B------:R-:W-:Y:S01]  /*1110*/  USHF.L.U64.HI UR9, UR8, UR20, UR9 ;  /* 0x0000001408097299 */ /* 0x000fe20008010209 */
[----:B------:R-:W-:Y:S01]  /*1120*/  IMAD.WIDE.U32 R34, R28, c[0x0][0x178], R14 ;  /* 0x00005e001c227a25 */ /* 0x000fe200078e000e */
[----:B------:R-:W-:-:S02]  /*1130*/  LEA.HI.X R13, R4, c[0x0][0x194], R0, 0x1, P0 ;  /* 0x00006500040d7a11 */ /* 0x000fc400000f0c00 */
[----:B------:R-:W-:Y:S01]  /*1140*/  @!PT LDS RZ, [RZ] ;  /* 0x00000000fffff984 */ /* 0x000fe20000000800 */
[----:B------:R-:W-:Y:S01]  /*1150*/  @!PT LDS RZ, [RZ] ;  /* 0x00000000fffff984 */ /* 0x000fe20000000800 */
[----:B------:R-:W-:Y:S01]  /*1160*/  @!PT LDS RZ, [RZ] ;  /* 0x00000000fffff984 */ /* 0x000fe20000000800 */
[----:B------:R2:W-:Y:S01]  /*1170*/  LDGSTS.E.BYPASS.LTC128B.128 [R23+0x4080], [R6.64], !P6 ;  /* 0x0408000006177fae */ /* 0x0005e2000f101d52 */
[----:B------:R-:W-:Y:S01]  /*1180*/  IMAD R0, R29, c[0x0][0x178], RZ ;  /* 0x00005e001d007a24 */ /* 0x000fe200078e02ff */
[----:B------:R-:W-:Y:S01]  /*1190*/  ISETP.GE.OR P0, PT, R8, c[0x0][0x1cc], !P2 ;  /* 0x0000730008007a0c */ /* 0x000fe20005706670 */
[----:B------:R-:W-:Y:S01]  /*11a0*/  IMAD.U32 R4, RZ, RZ, UR26 ;  /* 0x0000001aff047e24 */ /* 0x000fe2000f8e00ff */
[----:B------:R3:W-:Y:S01]  /*11b0*/  LDGSTS.E.BYPASS.LTC128B.128 [R23+0x5080], [R2.64], !P4 ;  /* 0x0508000002177fae */ /* 0x0007e2000e101d52 */
[----:B------:R-:W-:Y:S01]  /*11c0*/  IMAD R0, R28, c[0x0][0x17c], R0 ;  /* 0x00005f001c007a24 */ /* 0x000fe200078e0200 */
[----:B------:R-:W-:Y:S01]  /*11d0*/  UIMAD UR26, UR14, UR7, UR6 ;  /* 0x000000070e1a72a4 */ /* 0x000fe2000f8e0206 */
[----:B------:R-:W-:Y:S01]  /*11e0*/  IMAD.U32 R5, RZ, RZ, UR27 ;  /* 0x0000001bff057e24 */ /* 0x000fe2000f8e00ff */
[----:B------:R-:W-:Y:S01]  /*11f0*/  STL.64 [R1+0x38], R34 ;  /* 0x0000382201007387 */ /* 0x000fe20000100a00 */
[----:B------:R-:W-:Y:S01]  /*1200*/  IMAD.U32 R5, RZ, RZ, UR25 ;  /* 0x00000019ff057e24 */ /* 0x000fe2000f8e00ff */
[----:B------:R-:W-:Y:S01]  /*1210*/  USHF.L.U32 UR25, UR8, 0x6, URZ ;  /* 0x0000000608197899 */ /* 0x000fe2000800063f */
[----:B------:R-:W-:Y:S01]  /*1220*/  IMAD.IADD R25, R35, 0x1, R0 ;  /* 0x0000000123197824 */ /* 0x000fe200078e0200 */
[C---:B------:R-:W-:Y:S01]  /*1230*/  LEA R0, P4, R4.reuse, R34, 0x7 ;  /* 0x0000002204007211 */ /* 0x040fe200078838ff */
[----:B------:R-:W-:Y:S01]  /*1240*/  USHF.L.U32 UR8, UR21, 0x7, URZ ;  /* 0x0000000715087899 */ /* 0x000fe2000800063f */
[----:B------:R-:W-:Y:S01]  /*1250*/  IMAD.U32 R10, RZ, RZ, UR14 ;  /* 0x0000000eff0a7e24 */ /* 0x000fe2000f8e00ff */
[----:B------:R-:W-:Y:S01]  /*1260*/  IADD3 R14, R31, UR26, RZ ;  /* 0x0000001a1f0e7c10 */ /* 0x000fe2000fffe0ff */
[----:B------:R-:W-:Y:S01]  /*1270*/  STL [R1+0x50], R25 ;  /* 0x0000501901007387 */ /* 0x000fe20000100800 */
[----:B------:R-:W-:Y:S01]  /*1280*/  LEA.HI.X R5, R4, R25, R5, 0x7, P4 ;  /* 0x0000001904057211 */ /* 0x000fe200020f3c05 */
[----:B------:R-:W-:Y:S01]  /*1290*/  IMAD.WIDE.U32 R10, R10, c[0x0][0x218], R18 ;  /* 0x000086000a0a7a25 */ /* 0x000fe200078e0012 */
[----:B------:R-:W-:Y:S01]  /*12a0*/  ISETP.GT.AND P4, PT, R26, 0x1f, PT ;  /* 0x0000001f1a00780c */ /* 0x000fe20003f84270 */
[----:B------:R-:W-:Y:S01]  /*12b0*/  ULDC.64 UR6, c[0x0][0x218] ;  /* 0x0000860000067ab9 */ /* 0x000fe20000000a00 */
[----:B------:R4:W-:Y:S01]  /*12c0*/  STL [R1+0x44], R14 ;  /* 0x0000440e01007387 */ /* 0x0009e20000100800 */
[----:B------:R-:W-:Y:S01]  /*12d0*/  UIMAD UR6, UR17, UR6, URZ ;  /* 0x00000006110672a4 */ /* 0x000fe2000f8e023f */
[----:B------:R-:W-:Y:S01]  /*12e0*/  ISETP.GE.OR P2, PT, R8, c[0x0][0x19c], !P2 ;  /* 0x0000670008007a0c */ /* 0x000fe20005746670 */
[----:B------:R-:W-:Y:S01]  /*12f0*/  IMAD.U32 R16, RZ, RZ, UR13 ;  /* 0x0000000dff107e24 */ /* 0x000fe2000f8e00ff */
[----:B------:R-:W-:Y:S01]  /*1300*/  LEA.HI R15, R22, R26, RZ, 0x4 ;  /* 0x0000001a160f7211 */ /* 0x000fe200078f20ff */
[----:B------:R-:W-:-:S02]  /*1310*/  UIMAD UR7, UR14, UR7, UR6 ;  /* 0x000000070e0772a4 */ /* 0x000fc4000f8e0206 */
[----:B------:R-:W-:Y:S01]  /*1320*/  IMAD.WIDE.U32 R16, R16, c[0x0][0x288], R20 ;  /* 0x0000a20010107a25 */ /* 0x000fe200078e0014 */
[----:B---3--:R-:W-:-:S03]  /*1330*/  IADD3 R2, P6, R2, UR24, RZ ;  /* 0x0000001802027c10 */ /* 0x008fc6000ffde0ff */
[----:B------:R-:W-:Y:S01]  /*1340*/  IADD3 R11, R11, UR7, RZ ;  /* 0x000000070b0b7c10 */ /* 0x000fe2000fffe0ff */
[----:B------:R-:W-:Y:S01]  /*1350*/  ULDC.64 UR6, c[0x0][0x288] ;  /* 0x0000a20000067ab9 */ /* 0x000fe20000000a00 */
[----:B------:R-:W-:Y:S01]  /*1360*/  IADD3.X R3, R3, UR23, RZ, P6, !PT ;  /* 0x0000001703037c10 */ /* 0x000fe2000b7fe4ff */
[----:B------:R-:W-:Y:S02]  /*1370*/  UIMAD UR16, UR16, UR6, URZ ;  /* 0x00000006101072a4 */ /* 0x000fe4000f8e023f */
[----:B------:R-:W-:Y:S02]  /*1380*/  USHF.L.U32 UR6, UR4, 0x6, URZ ;  /* 0x0000000604067899 */ /* 0x000fe4000800063f */
[----:B------:R3:W-:Y:S01]  /*1390*/  LDGSTS.E.BYPASS.LTC128B.128 [R23+0x6080], [R2.64], !P0 ;  /* 0x0608000002177fae */ /* 0x0007e2000c101d52 */
[----:B--2---:R-:W-:Y:S01]  /*13a0*/  LEA R6, P0, R0, c[0x0][0x160], 0x1 ;  /* 0x0000580000067a11 */ /* 0x004fe200078008ff */
[----:B------:R-:W-:-:S03]  /*13b0*/  UIMAD UR7, UR13, UR7, UR16 ;  /* 0x000000070d0772a4 */ /* 0x000fc6000f8e0210 */
[----:B------:R-:W-:Y:S01]  /*13c0*/  LEA.HI.X R7, R0, c[0x0][0x164], R5, 0x1, P0 ;  /* 0x0000590000077a11 */ /* 0x000fe200000f0c05 */
[----:B------:R-:W-:Y:S01]  /*13d0*/  UMOV UR16, 0x7 ;  /* 0x0000000700107882 */ /* 0x000fe20000000000 */
[----:B------:R-:W-:Y:S01]  /*13e0*/  @!P4 IADD3 R0, P0, R30, UR8, RZ ;  /* 0x000000081e00cc10 */ /* 0x000fe2000ff1e0ff */
[----:B-1----:R-:W-:Y:S01]  /*13f0*/  IMAD.WIDE.U32 R30, R28, c[0x0][0x208], R10 ;  /* 0x000082001c1e7a25 */ /* 0x002fe200078e000a */
[----:B------:R-:W-:-:S03]  /*1400*/  IADD3 R9, R17, UR7, RZ ;  /* 0x0000000711097c10 */ /* 0x000fc6000fffe0ff */
[----:B------:R-:W-:Y:S01]  /*1410*/  IMAD.MOV.U32 R32, RZ, RZ, R30 ;  /* 0x000000ffff207224 */ /* 0x000fe200078e001e */
[----:B------:R1:W-:Y:S01]  /*1420*/  STL.64 [R1+0x30], R30 ;  /* 0x0000301e01007387 */ /* 0x0003e20000100a00 */
[----:B---3--:R-:W-:Y:S01]  /*1430*/  IADD3 R2, P6, R2, UR24, RZ ;  /* 0x0000001802027c10 */ /* 0x008fe2000ffde0ff */
[----:B------:R-:W-:-:S03]  /*1440*/  USHF.R.S32.HI UR24, URZ, 0x1f, UR8 ;  /* 0x0000001f3f187899 */ /* 0x000fc60008011408 */
[----:B------:R-:W-:Y:S01]  /*1450*/  IADD3.X R3, R3, UR23, RZ, P6, !PT ;  /* 0x0000001703037c10 */ /* 0x000fe2000b7fe4ff */
[----:B------:R-:W-:Y:S01]  /*1460*/  USHF.L.U64.HI UR23, UR4, UR20, UR5 ;  /* 0x0000001404177299 */ /* 0x000fe20008010205 */
[----:B------:R-:W-:Y:S02]  /*1470*/  ISETP.GE.OR P6, PT, R8, c[0x0][0x1cc], !P1 ;  /* 0x0000730008007a0c */ /* 0x000fe40004fc6670 */
[----:B------:R-:W-:Y:S01]  /*1480*/  @!P4 IADD3.X R4, R14, UR24, RZ, P0, !PT ;  /* 0x000000180e04cc10 */ /* 0x000fe200087fe4ff */
[----:B----4-:R-:W-:Y:S01]  /*1490*/  IMAD.U32 R14, RZ, RZ, UR8 ;  /* 0x00000008ff0e7e24 */ /* 0x010fe2000f8e00ff */
[----:B------:R-:W-:Y:S01]  /*14a0*/  @!P4 LEA R18, P0, R0, c[0x0][0x258], 0x2 ;  /* 0x000096000012ca11 */ /* 0x000fe200078010ff */
[----:B------:R-:W-:Y:S01]  /*14b0*/  ULDC.64 UR4, c[0x0][0x208] ;  /* 0x0000820000047ab9 */ /* 0x000fe20000000a00 */
[----:B------:R-:W-:Y:S02]  /*14c0*/  ISETP.GE.OR P1, PT, R8, c[0x0][0x19c], !P1 ;  /* 0x0000670008007a0c */ /* 0x000fe40004f26670 */
[----:B------:R-:W-:Y:S01]  /*14d0*/  @!P4 LEA.HI.X R19, R0, c[0x0][0x25c], R4, 0x2, P0 ;  /* 0x000097000013ca11 */ /* 0x000fe200000f1404 */
[----:B------:R-:W-:Y:S01]  /*14e0*/  IMAD R0, R29, c[0x0][0x208], RZ ;  /* 0x000082001d007a24 */ /* 0x000fe200078e02ff */
[----:B------:R-:W-:-:S02]  /*14f0*/  IADD3 R4, P0, R12, UR25, RZ ;  /* 0x000000190c047c10 */ /* 0x000fc4000ff1e0ff */
[C---:B------:R-:W-:Y:S01]  /*1500*/  IADD3 R14, -R28.reuse, c[0x0][0x168], -R14 ;  /* 0x00005a001c0e7a10 */ /* 0x040fe20007ffe90e */
[----:B------:R2:W-:Y:S01]  /*1510*/  LDGSTS.E.BYPASS.LTC128B.128 [R23+0x7080], [R2.64], !P6 ;  /* 0x0708000002177fae */ /* 0x0005e2000f101d52 */
[----:B------:R-:W-:Y:S01]  /*1520*/  IADD3.X R5, R13, UR9, RZ, P0, !PT ;  /* 0x000000090d057c10 */ /* 0x000fe200087fe4ff */
[----:B------:R-:W-:Y:S01]  /*1530*/  IMAD R0, R28, c[0x0][0x20c], R0 ;  /* 0x000083001c007a24 */ /* 0x000fe200078e0200 */
[C---:B------:R-:W-:Y:S01]  /*1540*/  ISETP.GE.AND P6, PT, R8.reuse, c[0x0][0x16c], PT ;  /* 0x00005b0008007a0c */ /* 0x040fe20003fc6270 */
[----:B------:R3:W-:Y:S01]  /*1550*/  LDGSTS.E.BYPASS.LTC128B.128 [R23+0x80], [R12.64], !P5 ;  /* 0x000800000c177fae */ /* 0x0007e2000e901d52 */
[----:B------:R-:W-:Y:S01]  /*1560*/  ISETP.GE.AND P5, PT, R8, c[0x0][0x1fc], PT ;  /* 0x00007f0008007a0c */ /* 0x000fe20003fa6270 */
[----:B------:R-:W-:Y:S02]  /*1570*/  IMAD.IADD R33, R31, 0x1, R0 ;  /* 0x000000011f217824 */ /* 0x000fe400078e0200 */
[----:B------:R4:W-:Y:S01]  /*1580*/  LDGSTS.E.BYPASS.LTC128B.128 [R23+0x1080], [R4.64], !P3 ;  /* 0x0108000004177fae */ /* 0x0009e2000d901d52 */
[----:B------:R-:W-:Y:S01]  /*1590*/  ISETP.LT.OR P3, PT, R14, 0x1, P6 ;  /* 0x000000010e00780c */ /* 0x000fe20003761670 */
[----:B------:R-:W-:-:S02]  /*15a0*/  IMAD.MOV.U32 R8, RZ, RZ, R16 ;  /* 0x000000ffff087224 */ /* 0x000fc400078e0010 */
[----:B------:R1:W-:Y:S01]  /*15b0*/  STL.64 [R1+0x20], R32 ;  /* 0x0000202001007387 */ /* 0x0003e20000100a00 */
[----:B--2---:R-:W-:-:S04]  /*15c0*/  IADD3 R2, P0, R4, UR25, RZ ;  /* 0x0000001904027c10 */ /* 0x004fc8000ff1e0ff */
[----:B------:R-:W-:Y:S02]  /*15d0*/  IADD3.X R3, R5, UR9, RZ, P0, !PT ;  /* 0x0000000905037c10 */ /* 0x000fe400087fe4ff */
[----:B---3--:R-:W-:-:S03]  /*15e0*/  IADD3 R12, P0, R2, UR25, RZ ;  /* 0x00000019020c7c10 */ /* 0x008fc6000ff1e0ff */
[----:B------:R2:W-:Y:S01]  /*15f0*/  LDGSTS.E.BYPASS.LTC128B.128 [R23+0x2080], [R2.64], !P2 ;  /* 0x0208000002177fae */ /* 0x0005e2000d101d52 */
[----:B------:R-:W-:Y:S01]  /*1600*/  IADD3.X R13, R3, UR9, RZ, P0, !PT ;  /* 0x00000009030d7c10 */ /* 0x000fe200087fe4ff */
[----:B------:R-:W-:Y:S01]  /*1610*/  USHF.L.U64.HI UR9, UR4, UR16, UR5 ;  /* 0x0000001004097299 */ /* 0x000fe20008010205 */
[C---:B------:R-:W-:Y:S01]  /*1620*/  ISETP.LT.OR P2, PT, R14.reuse, 0x41, P6 ;  /* 0x000000410e00780c */ /* 0x040fe20003741670 */
[----:B------:R-:W-:Y:S02]  /*1630*/  USHF.L.U32 UR16, UR4, 0x7, URZ ;  /* 0x0000000704107899 */ /* 0x000fe4000800063f */
[----:B------:R3:W-:Y:S01]  /*1640*/  LDGSTS.E.BYPASS.LTC128B.128 [R23+0x3080], [R12.64], !P1 ;  /* 0x030800000c177fae */ /* 0x0007e2000c901d52 */
[----:B------:R-:W-:Y:S01]  /*1650*/  UIMAD UR5, UR9, UR21, URZ ;  /* 0x00000015090572a4 */ /* 0x000fe2000f8e023f */
[----:B------:R-:W-:Y:S02]  /*1660*/  ISETP.LT.OR P1, PT, R14, 0x61, P6 ;  /* 0x000000610e00780c */ /* 0x000fe40003721670 */
[----:B------:R-:W0:Y:S01]  /*1670*/  LDGDEPBAR ;  /* 0x00000000000079af */ /* 0x000e220000000000 */
[----:B------:R-:W-:Y:S01]  /*1680*/  IMAD.U32 R21, RZ, RZ, UR16 ;  /* 0x00000010ff157e24 */ /* 0x000fe2000f8e00ff */
[----:B------:R-:W-:-:S02]  /*1690*/  UIMAD UR5, UR22, UR16, UR5 ;  /* 0x00000010160572a4 */ /* 0x000fc4000f8e0205 */
[----:B------:R5:W-:Y:S01]  /*16a0*/  LDGSTS.E.BYPASS.LTC128B.128 [R23+0x8080], [R6.64], !P3 ;  /* 0x0808000006177fae */ /* 0x000be2000d901d52 */
[----:B------:R-:W-:Y:S01]  /*16b0*/  IMAD.WIDE.U32 R10, R21, UR21, R32 ;  /* 0x00000015150a7c25 */ /* 0x000fe2000f8e0020 */
[----:B------:R-:W-:-:S04]  /*16c0*/  ISETP.LT.OR P3, PT, R14, 0x21, P6 ;  /* 0x000000210e00780c */ /* 0x000fc80003761670 */
[----:B------:R-:W-:Y:S01]  /*16d0*/  IADD3 R0, R11, UR5, RZ ;  /* 0x000000050b007c10 */ /* 0x000fe2000fffe0ff */
[----:B------:R-:W-:Y:S02]  /*16e0*/  ULDC UR5, c[0x0][0x20c] ;  /* 0x0000830000057ab9 */ /* 0x000fe40000000800 */
[----:B------:R-:W-:Y:S01]  /*16f0*/  USHF.L.U64.HI UR20, UR4, UR20, UR5 ;  /* 0x0000001404147299 */ /* 0x000fe20008010205 */
[----:B--2---:R-:W-:-:S04]  /*1700*/  SHF.R.S32.HI R3, RZ, 0x4, R15 ;  /* 0x00000004ff037819 */ /* 0x004fc8000001140f */
[----:B------:R-:W-:-:S04]  /*1710*/  LEA.HI R2, R15, R3, RZ, 0x1 ;  /* 0x000000030f027211 */ /* 0x000fc800078f08ff */
[----:B------:R-:W-:-:S05]  /*1720*/  LOP3.LUT R20, R2, 0xfffffffe, RZ, 0xc0, !PT ;  /* 0xfffffffe02147812 */ /* 0x000fca00078ec0ff */
[----:B------:R-:W-:Y:S01]  /*1730*/  IMAD.IADD R20, R3, 0x1, -R20 ;  /* 0x0000000103147824 */ /* 0x000fe200078e0a14 */
[----:B-----5:R-:W-:-:S04]  /*1740*/  IADD3 R6, P0, R6, UR6, RZ ;  /* 0x0000000606067c10 */ /* 0x020fc8000ff1e0ff */
[----:B------:R-:W-:Y:S02]  /*1750*/  IADD3.X R7, R7, UR23, RZ, P0, !PT ;  /* 0x0000001707077c10 */ /* 0x000fe400087fe4ff */
[----:B----4-:R-:W-:-:S03]  /*1760*/  IADD3 R4, P0, R6, UR6, RZ ;  /* 0x0000000606047c10 */ /* 0x010fc6000ff1e0ff */
[----:B------:R2:W-:Y:S01]  /*1770*/  LDGSTS.E.BYPASS.LTC128B.128 [R23+0x9080], [R6.64], !P3 ;  /* 0x0908000006177fae */ /* 0x0005e2000d901d52 */
[----:B------:R-:W-:Y:S02]  /*1780*/  IADD3.X R5, R7, UR23, RZ, P0, !PT ;  /* 0x0000001707057c10 */ /* 0x000fe400087fe4ff */
[----:B---3--:R-:W-:Y:S01]  /*1790*/  IADD3 R12, P0, R4, UR6, RZ ;  /* 0x00000006040c7c10 */ /* 0x008fe2000ff1e0ff */
[----:B------:R-:W-:Y:S01]  /*17a0*/  USHF.L.U32 UR6, UR4, 0x6, URZ ;  /* 0x0000000604067899 */ /* 0x000fe2000800063f */
[----:B------:R-:W-:Y:S01]  /*17b0*/  ISETP.LT.OR P3, PT, R14, 0x41, P5 ;  /* 0x000000410e00780c */ /* 0x000fe20002f61670 */
[----:B------:R3:W-:Y:S01]  /*17c0*/  LDGSTS.E.BYPASS.LTC128B.128 [R23+0xa080], [R4.64], !P2 ;  /* 0x0a08000004177fae */ /* 0x0007e2000d101d52 */
[----:B------:R-:W-:Y:S01]  /*17d0*/  IADD3.X R13, R5, UR23, RZ, P0, !PT ;  /* 0x00000017050d7c10 */ /* 0x000fe200087fe4ff */
[----:B------:R-:W-:Y:S01]  /*17e0*/  ULDC.64 UR4, c[0x0][0x290] ;  /* 0x0000a40000047ab9 */ /* 0x000fe20000000a00 */
[----:B------:R-:W-:Y:S01]  /*17f0*/  LEA R2, P0, R10, c[0x0][0x1f0], 0x1 ;  /* 0x00007c000a027a11 */ /* 0x000fe200078008ff */
[----:B------:R-:W-:Y:S01]  /*1800*/  UIMAD UR4, UR17, UR4, URZ ;  /* 0x00000004110472a4 */ /* 0x000fe2000f8e023f */
[----:B------:R-:W-:Y:S01]  /*1810*/  ISETP.LT.OR P2, PT, R14, 0x61, P5 ;  /* 0x000000610e00780c */ /* 0x000fe20002f41670 */
[----:B------:R4:W-:Y:S01]  /*1820*/  LDGSTS.E.BYPASS.LTC128B.128 [R23+0xb080], [R12.64], !P1 ;  /* 0x0b0800000c177fae */ /* 0x0009e2000c901d52 */
[----:B------:R-:W-:Y:S01]  /*1830*/  LEA.HI.X R3, R10, c[0x0][0x1f4], R0, 0x1, P0 ;  /* 0x00007d000a037a11 */ /* 0x000fe200000f0c00 */
[----:B------:R-:W-:Y:S01]  /*1840*/  IMAD.U32 R0, RZ, RZ, UR14 ;  /* 0x0000000eff007e24 */ /* 0x000fe2000f8e00ff */
[C---:B------:R-:W-:Y:S01]  /*1850*/  ISETP.LT.OR P0, PT, R14.reuse, 0x1, P5 ;  /* 0x000000010e00780c */ /* 0x040fe20002f01670 */
[----:B------:R-:W-:Y:S01]  /*1860*/  UIMAD UR4, UR14, UR5, UR4 ;  /* 0x000000050e0472a4 */ /* 0x000fe2000f8e0204 */
[----:B------:R-:W-:Y:S01]  /*1870*/  ISETP.LT.OR P1, PT, R14, 0x21, P5 ;  /* 0x000000210e00780c */ /* 0x000fe20002f21670 */
[----:B-1----:R-:W-:Y:S01]  /*1880*/  IMAD.WIDE.U32 R30, R0, c[0x0][0x290], R8 ;  /* 0x0000a400001e7a25 */ /* 0x002fe200078e0008 */
[----:B------:R-:W-:-:S04]  /*1890*/  LOP3.LUT R0, R15, 0xfffffff0, RZ, 0xc0, !PT ;  /* 0xfffffff00f007812 */ /* 0x000fc800078ec0ff */
[----:B------:R-:W-:Y:S01]  /*18a0*/  IADD3 R25, R31, UR4, RZ ;  /* 0x000000041f197c10 */ /* 0x000fe2000fffe0ff */
[----:B------:R-:W-:Y:S01]  /*18b0*/  UIADD3 UR4, UR21, 0x1, URZ ;  /* 0x0000000115047890 */ /* 0x000fe2000fffe03f */
[----:B------:R1:W-:Y:S01]  /*18c0*/  STL.64 [R1+0x28], R30 ;  /* 0x0000281e01007387 */ /* 0x0003e20000100a00 */
[C---:B--2---:R-:W-:Y:S02]  /*18d0*/  IMAD.IADD R7, R26.reuse, 0x1, -R0 ;  /* 0x000000011a077824 */ /* 0x044fe400078e0a00 */
[----:B------:R-:W-:Y:S01]  /*18e0*/  UISETP.GE.AND UP0, UPT, UR4, UR12, UPT ;  /* 0x0000000c0400728c */ /* 0x000fe2000bf06270 */
[----:B------:R1:W-:Y:S02]  /*18f0*/  STL [R1+0x1c], R25 ;  /* 0x00001c1901007387 */ /* 0x0003e40000100800 */
[----:B------:R-:W-:Y:S01]  /*1900*/  SHF.R.S32.HI R0, RZ, 0x1f, R7 ;  /* 0x0000001fff007819 */ /* 0x000fe20000011407 */
[----:B---3--:R-:W-:-:S03]  /*1910*/  @!P4 IMAD.SHL.U32 R4, R26, 0x10, RZ ;  /* 0x000000101a04c824 */ /* 0x008fc600078e00ff */
[----:B------:R-:W-:Y:S02]  /*1920*/  LEA.HI R10, R0, R7, RZ, 0x3 ;  /* 0x00000007000a7211 */ /* 0x000fe400078f18ff */
[----:B------:R2:W-:Y:S01]  /*1930*/  @!P4 LDGSTS.E.BYPASS.LTC128B.128 [R4+0x18080], [R18.64] ;  /* 0x180800001204cfae */ /* 0x0005e2000b901d52 */
[----:B----4-:R-:W-:Y:S02]  /*1940*/  LEA.HI R13, R22, R26, RZ, 0x5 ;  /* 0x0000001a160d7211 */ /* 0x010fe400078f28ff */
[----:B------:R-:W-:Y:S01]  /*1950*/  LOP3.LUT R9, R10, 0xfffffff8, RZ, 0xc0, !PT ;  /* 0xfffffff80a097812 */ /* 0x000fe200078ec0ff */
[----:B------:R-:W0:Y:S01]  /*1960*/  LDGDEPBAR ;  /* 0x00000000000079af */ /* 0x000e220000000000 */
[----:B------:R-:W-:-:S03]  /*1970*/  SHF.R.S32.HI R5, RZ, 0x5, R13 ;  /* 0x00000005ff057819 */ /* 0x000fc6000001140d */
[----:B------:R3:W-:Y:S01]  /*1980*/  LDGSTS.E.BYPASS.LTC128B.128 [R23+0x10080], [R2.64], !P0 ;  /* 0x1008000002177fae */ /* 0x0007e2000c101d52 */
[----:B------:R-:W-:Y:S01]  /*1990*/  IMAD.IADD R11, R7, 0x1, -R9 ;  /* 0x00000001070b7824 */ /* 0x000fe200078e0a09 */
[----:B--2---:R-:W-:-:S04]  /*19a0*/  SHF.R.S32.HI R4, RZ, 0x1f, R13 ;  /* 0x0000001fff047819 */ /* 0x004fc8000001140d */
[----:B------:R-:W-:Y:S02]  /*19b0*/  LEA.HI R4, R4, R5, RZ, 0x2 ;  /* 0x0000000504047211 */ /* 0x000fe400078f10ff */
[----:B---3--:R-:W-:Y:S02]  /*19c0*/  IADD3 R2, P0, R2, UR6, RZ ;  /* 0x0000000602027c10 */ /* 0x008fe4000ff1e0ff */
[----:B------:R-:W-:Y:S02]  /*19d0*/  LOP3.LUT R6, R4, 0xfffffffc, RZ, 0xc0, !PT ;  /* 0xfffffffc04067812 */ /* 0x000fe400078ec0ff */
[----:B------:R-:W-:Y:S02]  /*19e0*/  IADD3.X R3, R3, UR20, RZ, P0, !PT ;  /* 0x0000001403037c10 */ /* 0x000fe400087fe4ff */
[----:B------:R-:W-:Y:S01]  /*19f0*/  IADD3 R0, P0, R30, UR8, RZ ;  /* 0x000000081e007c10 */ /* 0x000fe2000ff1e0ff */
[----:B------:R-:W-:Y:S02]  /*1a00*/  IMAD.IADD R12, R5, 0x1, -R6 ;  /* 0x00000001050c7824 */ /* 0x000fe400078e0a06 */
[----:B------:R2:W-:Y:S01]  /*1a10*/  LDGSTS.E.BYPASS.LTC128B.128 [R23+0x11080], [R2.64], !P1 ;  /* 0x1108000002177fae */ /* 0x0005e2000c901d52 */
[----:B------:R-:W-:-:S02]  /*1a20*/  IADD3.X R8, R25, UR24, RZ, P0, !PT ;  /* 0x0000001819087c10 */ /* 0x000fc400087fe4ff */
[----:B------:R-:W-:-:S04]  /*1a30*/  LEA R4, P0, R0, c[0x0][0x280], 0x2 ;  /* 0x0000a00000047a11 */ /* 0x000fc800078010ff */
[----:B------:R-:W-:Y:S02]  /*1a40*/  LEA.HI.X R5, R0, c[0x0][0x284], R8, 0x2, P0 ;  /* 0x0000a10000057a11 */ /* 0x000fe400000f1408 */
[----:B------:R-:W-:Y:S02]  /*1a50*/  LEA.HI R0, R22, R26, RZ, 0x7 ;  /* 0x0000001a16007211 */ /* 0x000fe400078f38ff */
[----:B------:R-:W-:Y:S02]  /*1a60*/  PLOP3.LUT P0, PT, PT, PT, UP0, 0x80, 0x0 ;  /* 0x000000000000781c */ /* 0x000fe40003f0f008 */
[----:B------:R-:W-:-:S05]  /*1a70*/  SHF.R.S32.HI R225, RZ, 0x7, R0 ;  /* 0x00000007ffe17819 */ /* 0x000fca0000011400 */
[----:B------:R-:W-:-:S05]  /*1a80*/  IMAD.SHL.U32 R0, R225, 0x8, RZ ;  /* 0x00000008e1007824 */ /* 0x000fca00078e00ff */
[----:B------:R-:W-:Y:S01]  /*1a90*/  LOP3.LUT R14, R0, 0x8, RZ, 0xc0, !PT ;  /* 0x00000008000e7812 */ /* 0x000fe200078ec0ff */
[----:B------:R-:W-:Y:S01]  /*1aa0*/  IMAD.SHL.U32 R0, R20, 0x10, RZ ;  /* 0x0000001014007824 */ /* 0x000fe200078e00ff */
[----:B--2---:R-:W-:-:S04]  /*1ab0*/  IADD3 R2, P1, R2, UR6, RZ ;  /* 0x0000000602027c10 */ /* 0x004fc8000ff3e0ff */
[----:B------:R-:W-:Y:S02]  /*1ac0*/  LOP3.LUT R0, R14, 0x10, R0, 0xf8, !PT ;  /* 0x000000100e007812 */ /* 0x000fe400078ef800 */
[----:B------:R-:W-:Y:S02]  /*1ad0*/  IADD3.X R3, R3, UR20, RZ, P1, !PT ;  /* 0x0000001403037c10 */ /* 0x000fe40008ffe4ff */
[----:B------:R-:W-:-:S03]  /*1ae0*/  IADD3 R6, P1, R2, UR6, RZ ;  /* 0x0000000602067c10 */ /* 0x000fc6000ff3e0ff */
[----:B------:R2:W-:Y:S01]  /*1af0*/  LDGSTS.E.BYPASS.LTC128B.128 [R23+0x12080], [R2.64], !P3 ;  /* 0x1208000002177fae */ /* 0x0005e2000d901d52 */
[----:B------:R-:W-:-:S05]  /*1b00*/  IADD3.X R7, R3, UR20, RZ, P1, !PT ;  /* 0x0000001403077c10 */ /* 0x000fca0008ffe4ff */
[----:B------:R1:W-:Y:S01]  /*1b10*/  LDGSTS.E.BYPASS.LTC128B.128 [R23+0x13080], [R6.64], !P2 ;  /* 0x1308000006177fae */ /* 0x0003e2000d101d52 */
[----:B--2---:R-:W-:Y:S02]  /*1b20*/  @!P4 IMAD.SHL.U32 R2, R26, 0x10, RZ ;  /* 0x000000101a02c824 */ /* 0x004fe400078e00ff */
[----:B------:R-:W-:-:S03]  /*1b30*/  IMAD.SHL.U32 R3, R11, 0x40, RZ ;  /* 0x000000400b037824 */ /* 0x000fc600078e00ff */
[----:B------:R2:W-:Y:S02]  /*1b40*/  @!P4 LDGSTS.E.BYPASS.LTC128B.128 [R2+0x18480], [R4.64] ;  /* 0x184800000402cfae */ /* 0x0005e4000b901d52 */
[----:B------:R-:W-:Y:S02]  /*1b50*/  LOP3.LUT R3, R3, 0x1c0, RZ, 0xc0, !PT ;  /* 0x000001c003037812 */ /* 0x000fe400078ec0ff */
[----:B------:R-:W0:Y:S04]  /*1b60*/  LDGDEPBAR ;  /* 0x00000000000079af */ /* 0x000e280000000000 */
[----:B------:R-:W0:Y:S01]  /*1b70*/  LDGDEPBAR ;  /* 0x00000000000079af */ /* 0x000e220000000000 */
[----:B--2---:R-:W-:Y:S01]  /*1b80*/  IMAD.SHL.U32 R2, R20, 0x8, RZ ;  /* 0x0000000814027824 */ /* 0x004fe200078e00ff */
[----:B------:R-:W-:Y:S01]  /*1b90*/  SHF.R.U32.HI R4, RZ, 0x3, R3 ;  /* 0x00000003ff047819 */ /* 0x000fe20000011603 */
[----:B------:R-:W-:-:S03]  /*1ba0*/  IMAD.SHL.U32 R5, R10, 0x40, RZ ;  /* 0x000000400a057824 */ /* 0x000fc600078e00ff */
[----:B------:R-:W-:Y:S02]  /*1bb0*/  LOP3.LUT R2, R3, 0x8, R2, 0xf8, !PT ;  /* 0x0000000803027812 */ /* 0x000fe400078ef802 */
[----:B------:R-:W-:Y:S01]  /*1bc0*/  LOP3.LUT R3, R4, R0, R3, 0x1e, !PT ;  /* 0x0000000004037212 */ /* 0x000fe200078e1e03 */
[----:B------:R-:W-:Y:S01]  /*1bd0*/  IMAD.SHL.U32 R0, R12, 0x400, RZ ;  /* 0x000004000c007824 */ /* 0x000fe200078e00ff */
[----:B------:R-:W-:Y:S02]  /*1be0*/  LOP3.LUT R4, R2, R4, RZ, 0x3c, !PT ;  /* 0x0000000402047212 */ /* 0x000fe400078e3cff */
[----:B------:R-:W-:-:S04]  /*1bf0*/  LOP3.LUT R2, R5, 0xfffffe00, RZ, 0xc0, !PT ;  /* 0xfffffe0005027812 */ /* 0x000fc800078ec0ff */
[-C--:B------:R-:W-:Y:S02]  /*1c00*/  IADD3 R230, R4, R2.reuse, R0 ;  /* 0x0000000204e67210 */ /* 0x080fe40007ffe000 */
[----:B------:R-:W-:Y:S02]  /*1c10*/  LOP3.LUT R231, R3, R2, RZ, 0xfc, !PT ;  /* 0x0000000203e77212 */ /* 0x000fe400078efcff */
[C---:B------:R-:W-:Y:S02]  /*1c20*/  IADD3 R2, R23.reuse, 0x10080, RZ ;  /* 0x0001008017027810 */ /* 0x040fe40007ffe0ff */
[----:B------:R-:W-:-:S03]  /*1c30*/  IADD3 R3, R23, 0x8080, RZ ;  /* 0x0000808017037810 */ /* 0x000fc60007ffe0ff */
[----:B------:R1:W-:Y:S04]  /*1c40*/  STL [R1+0x54], R2 ;  /* 0x0000540201007387 */ /* 0x0003e80000100800 */
[----:B------:R1:W-:Y:S01]  /*1c50*/  STL [R1+0x58], R3 ;  /* 0x0000580301007387 */ /* 0x0003e20000100800 */
[----:B------:R-:W-:Y:S05]  /*1c60*/  @P0 BRA `(.L_x_1496) ;  /* 0x0000021000000947 */ /* 0x000fea0003800000 */
[----:B------:R-:W-:Y:S01]  /*1c70*/  USHF.L.U32 UR7, UR4, 0x7, URZ ;  /* 0x0000000704077899 */ /* 0x000fe2000800063f */
[----:B------:R-:W-:Y:S01]  /*1c80*/  IMAD.WIDE.U32 R4, R21, UR4, R32 ;  /* 0x0000000415047c25 */ /* 0x000fe2000f8e0020 */
[----:B------:R-:W-:Y:S01]  /*1c90*/  USHF.R.S32.HI UR5, URZ, 0x1f, UR4 ;  /* 0x0000001f3f057899 */ /* 0x000fe20008011404 */
[----:B------:R-:W-:Y:S01]  /*1ca0*/  BSSY B0, `(.L_x_1496) ;  /* 0x000001d000007945 */ /* 0x000fe20003800000 */
[----:B------:R-:W-:Y:S02]  /*1cb0*/  UIMAD UR9, UR9, UR4, URZ ;  /* 0x00000004090972a4 */ /* 0x000fe4000f8e023f */
[----:B------:R-:W-:Y:S01]  /*1cc0*/  IMAD.U32 R8, RZ, RZ, UR7 ;  /* 0x00000007ff087e24 */ /* 0x000fe2000f8e00ff */
[----:B-1----:R-:W-:Y:S01]  /*1cd0*/  LEA R2, P1, R4, c[0x0][0x1f0], 0x1 ;  /* 0x00007c0004027a11 */ /* 0x002fe200078208ff */
        /* <DEDUP_REMOVED lines=25> */
.L_x_1497:
[----:B---3--:R-:W-:Y:S05]  /*1e70*/  BSYNC B0 ;  /* 0x0000000000007941 */ /* 0x008fea0003800000 */
.L_x_1496:
[----:B-1----:R-:W-:Y:S01]  /*1e80*/  IMAD.SHL.U32 R2, R24, 0x40, RZ ;  /* 0x0000004018027824 */ /* 0x002fe200078e00ff */
[----:B------:R-:W-:Y:S01]  /*1e90*/  LOP3.LUT R7, R13, 0xffffffe0, RZ, 0xc0, !PT ;  /* 0xffffffe00d077812 */ /* 0x000fe200078ec0ff */
[----:B------:R-:W-:Y:S01]  /*1ea0*/  IMAD.SHL.U32 R3, R28, 0x8, RZ ;  /* 0x000000081c037824 */ /* 0x000fe200078e00ff */
[----:B------:R-:W-:Y:S01]  /*1eb0*/  SHF.R.S32.HI R27, RZ, 0x1f, R26 ;  /* 0x0000001fff1b7819 */ /* 0x000fe2000001141a */
[----:B------:R-:W-:Y:S01]  /*1ec0*/  IMAD.SHL.U32 R9, R12, 0x10, RZ ;  /* 0x000000100c097824 */ /* 0x000fe200078e00ff */
[----:B------:R-:W-:Y:S01]  /*1ed0*/  LOP3.LUT R6, R2, 0x1c0, RZ, 0xc0, !PT ;  /* 0x000001c002067812 */ /* 0x000fe200078ec0ff */
[----:B------:R-:W-:Y:S01]  /*1ee0*/  IMAD.IADD R7, R26, 0x1, -R7 ;  /* 0x000000011a077824 */ /* 0x000fe200078e0a07 */
[----:B------:R-:W-:Y:S01]  /*1ef0*/  LOP3.LUT R3, R3, 0x8, RZ, 0xc0, !PT ;  /* 0x0000000803037812 */ /* 0x000fe200078ec0ff */
[----:B------:R-:W-:Y:S01]  /*1f00*/  IMAD.MOV.U32 R240, RZ, RZ, 0x40 ;  /* 0x00000040fff07424 */ /* 0x000fe200078e00ff */
[--C-:B------:R-:W-:Y:S01]  /*1f10*/  SHF.R.U32.HI R5, RZ, 0x3, R6.reuse ;  /* 0x00000003ff057819 */ /* 0x100fe20000011606 */
[----:B------:R-:W-:Y:S01]  /*1f20*/  IMAD.MOV.U32 R229, RZ, RZ, 0x20 ;  /* 0x00000020ffe57424 */ /* 0x000fe200078e00ff */
[----:B------:R-:W-:Y:S01]  /*1f30*/  LOP3.LUT R4, R6, 0x30, R9, 0xf8, !PT ;  /* 0x0000003006047812 */ /* 0x000fe200078ef809 */
[----:B------:R-:W0:Y:S01]  /*1f40*/  LDGDEPBAR ;  /* 0x00000000000079af */ /* 0x000e220000000000 */
[----:B------:R-:W-:Y:S01]  /*1f50*/  LEA.HI R2, R22, R26, RZ, 0x2 ;  /* 0x0000001a16027211 */ /* 0x000fe200078f10ff */
[----:B------:R-:W-:Y:S01]  /*1f60*/  CS2R R190, SRZ ;  /* 0x0000000000be7805 */ /* 0x000fe2000001ff00 */
[C---:B------:R-:W-:Y:S01]  /*1f70*/  LOP3.LUT R8, R5.reuse, R3, R6, 0x1e, !PT ;  /* 0x0000000305087212 */ /* 0x040fe200078e1e06 */
[----:B------:R-:W-:Y:S01]  /*1f80*/  CS2R R188, SRZ ;  /* 0x0000000000bc7805 */ /* 0x000fe2000001ff00 */
[----:B------:R-:W-:Y:S01]  /*1f90*/  LOP3.LUT R224, R5, R4, R3, 0x1e, !PT ;  /* 0x0000000405e07212 */ /* 0x000fe200078e1e03 */
[----:B------:R-:W-:Y:S01]  /*1fa0*/  CS2R R194, SRZ ;  /* 0x0000000000c27805 */ /* 0x000fe2000001ff00 */
[----:B------:R-:W-:Y:S01]  /*1fb0*/  LEA.HI R3, R225, R225, RZ, 0x1 ;  /* 0x000000e1e1037211 */ /* 0x000fe200078f08ff */
[----:B------:R-:W-:Y:S01]  /*1fc0*/  CS2R R192, SRZ ;  /* 0x0000000000c07805 */ /* 0x000fe2000001ff00 */
[----:B------:R-:W-:Y:S01]  /*1fd0*/  SHF.R.S32.HI R6, RZ, 0x2, R2 ;  /* 0x00000002ff067819 */ /* 0x000fe20000011402 */
[----:B------:R-:W-:Y:S01]  /*1fe0*/  IMAD R224, R20, 0x200, R224 ;  /* 0x0000020014e07824 */ /* 0x000fe200078e02e0 */
[----:B------:R-:W-:Y:S01]  /*1ff0*/  SHF.R.S32.HI R5, RZ, 0x1f, R2 ;  /* 0x0000001fff057819 */ /* 0x000fe20000011402 */
[----:B------:R-:W-:Y:S01]  /*2000*/  CS2R R186, SRZ ;  /* 0x0000000000ba7805 */ /* 0x000fe2000001ff00 */
[----:B------:R-:W-:Y:S01]  /*2010*/  LOP3.LUT R4, R2, 0x3ffffffc, RZ, 0xc0, !PT ;  /* 0x3ffffffc02047812 */ /* 0x000fe200078ec0ff */
[----:B------:R-:W-:Y:S01]  /*2020*/  CS2R R184, SRZ ;  /* 0x0000000000b87805 */ /* 0x000fe2000001ff00 */
[----:B------:R-:W-:Y:S01]  /*2030*/  LOP3.LUT R2, R3, 0x1ffffffe, RZ, 0xc0, !PT ;  /* 0x1ffffffe03027812 */ /* 0x000fe200078ec0ff */
[----:B------:R-:W-:Y:S01]  /*2040*/  CS2R R182, SRZ ;  /* 0x0000000000b67805 */ /* 0x000fe2000001ff00 */
[----:B------:R-:W-:Y:S01]  /*2050*/  LEA.HI R5, R5, R6, RZ, 0x3 ;  /* 0x0000000605057211 */ /* 0x000fe200078f18ff */
[----:B------:R-:W-:Y:S01]  /*2060*/  IMAD.IADD R3, R26, 0x1, -R4 ;  /* 0x000000011a037824 */ /* 0x000fe200078e0a04 */
[----:B------:R-:W-:Y:S01]  /*2070*/  LOP3.LUT P2, RZ, R24, 0x2, RZ, 0xc0, !PT ;  /* 0x0000000218ff7812 */ /* 0x000fe2000784c0ff */
[----:B------:R-:W-:Y:S01]  /*2080*/  IMAD.IADD R10, R225, 0x1, -R2 ;  /* 0x00000001e10a7824 */ /* 0x000fe200078e0a02 */
[----:B------:R-:W-:Y:S01]  /*2090*/  LOP3.LUT R2, R5, 0xfffffff8, RZ, 0xc0, !PT ;  /* 0xfffffff805027812 */ /* 0x000fe200078ec0ff */
[----:B------:R-:W-:Y:S01]  /*20a0*/  IMAD R5, R3, 0x2, R0 ;  /* 0x0000000203057824 */ /* 0x000fe200078e0200 */
[----:B------:R-:W-:Y:S01]  /*20b0*/  SHF.R.S32.HI R0, RZ, 0x1f, R7 ;  /* 0x0000001fff007819 */ /* 0x000fe20000011407 */
[----:B------:R-:W-:Y:S01]  /*20c0*/  IMAD R225, R20, 0x2, R225 ;  /* 0x0000000214e17824 */ /* 0x000fe200078e02e1 */
[----:B------:R-:W-:Y:S01]  /*20d0*/  LOP3.LUT P1, RZ, R24, 0x4, RZ, 0xc0, !PT ;  /* 0x0000000418ff7812 */ /* 0x000fe2000782c0ff */
[----:B------:R-:W-:Y:S01]  /*20e0*/  IMAD.IADD R3, R6, 0x1, -R2 ;  /* 0x0000000106037824 */ /* 0x000fe200078e0a02 */
[----:B------:R-:W-:Y:S01]  /*20f0*/  LEA.HI R0, R0, R7, RZ, 0x2 ;  /* 0x0000000700007211 */ /* 0x000fe200078f10ff */
[----:B------:R-:W-:Y:S01]  /*2100*/  IMAD.U32 R225, R225, 0x200, R8 ;  /* 0x00000200e1e17824 */ /* 0x000fe200078e0008 */
[----:B------:R-:W-:Y:S01]  /*2110*/  LOP3.LUT P3, RZ, R11, 0x4, RZ, 0xc0, !PT ;  /* 0x000000040bff7812 */ /* 0x000fe2000786c0ff */
[----:B------:R-:W-:Y:S01]  /*2120*/  IMAD.SHL.U32 R2, R3, 0x40, RZ ;  /* 0x0000004003027824 */ /* 0x000fe200078e00ff */
[C---:B------:R-:W-:Y:S01]  /*2130*/  LEA.HI.SX32 R4, R0.reuse, R9, 0x1e ;  /* 0x0000000900047211 */ /* 0x040fe200078ff2ff */
[----:B------:R-:W-:Y:S01]  /*2140*/  IMAD.SHL.U32 R225, R225, 0x2, RZ ;  /* 0x00000002e1e17824 */ /* 0x000fe200078e00ff */
[----:B------:R-:W-:Y:S01]  /*2150*/  LOP3.LUT R0, R0, 0x7ffffffc, RZ, 0xc0, !PT ;  /* 0x7ffffffc00007812 */ /* 0x000fe200078ec0ff */
[----:B------:R-:W-:Y:S01]  /*2160*/  CS2R R180, SRZ ;  /* 0x0000000000b47805 */ /* 0x000fe2000001ff00 */
[----:B------:R-:W-:Y:S01]  /*2170*/  LOP3.LUT R2, R2, 0x1c0, RZ, 0xc0, !PT ;  /* 0x000001c002027812 */ /* 0x000fe200078ec0ff */
[----:B------:R1:W-:Y:S01]  /*2180*/  STL [R1+0x18], R4 ;  /* 0x0000180401007387 */ /* 0x0003e20000100800 */
[----:B------:R-:W-:Y:S01]  /*2190*/  LOP3.LUT P0, RZ, R11, 0x2, RZ, 0xc0, !PT ;  /* 0x000000020bff7812 */ /* 0x000fe2000780c0ff */
[----:B------:R-:W-:Y:S01]  /*21a0*/  IMAD.IADD R0, R7, 0x1, -R0 ;  /* 0x0000000107007824 */ /* 0x000fe200078e0a00 */
[----:B------:R-:W-:Y:S01]  /*21b0*/  SEL R226, R240, 0xffffffc0, !P1 ;  /* 0xffffffc0f0e27807 */ /* 0x000fe20004800000 */
[----:B------:R-:W-:Y:S01]  /*21c0*/  CS2R R174, SRZ ;  /* 0x0000000000ae7805 */ /* 0x000fe2000001ff00 */
[----:B------:R-:W-:Y:S01]  /*21d0*/  SEL R227, R229, 0xffffffe0, !P2 ;  /* 0xffffffe0e5e37807 */ /* 0x000fe20005000000 */
[----:B------:R-:W-:Y:S01]  /*21e0*/  IMAD R0, R10, 0x4, R0 ;  /* 0x000000040a007824 */ /* 0x000fe200078e0200 */
[----:B------:R-:W-:Y:S01]  /*21f0*/  R2P PR, R3, 0x6 ;  /* 0x0000000603007804 */ /* 0x000fe20000000000 */
[----:B------:R-:W-:Y:S01]  /*2200*/  IMAD.IADD R226, R225, 0x1, R226 ;  /* 0x00000001e1e27824 */ /* 0x000fe200078e02e2 */
[----:B------:R-:W-:Y:S01]  /*2210*/  SEL R116, R240, 0xffffffc0, !P3 ;  /* 0xffffffc0f0747807 */ /* 0x000fe20005800000 */
[----:B------:R-:W-:Y:S01]  /*2220*/  IMAD.SHL.U32 R6, R0, 0x2, RZ ;  /* 0x0000000200067824 */ /* 0x000fe200078e00ff */
[----:B------:R-:W-:Y:S01]  /*2230*/  SEL R232, R229, 0xffffffe0, !P3 ;  /* 0xffffffe0e5e87807 */ /* 0x000fe20005800000 */
[----:B------:R-:W-:Y:S01]  /*2240*/  IMAD.IADD R228, R225, 0x1, R227 ;  /* 0x00000001e1e47824 */ /* 0x000fe200078e02e3 */
[----:B------:R-:W-:Y:S01]  /*2250*/  SEL R240, R240, 0xffffffc0, !P2 ;  /* 0xffffffc0f0f07807 */ /* 0x000fe20005000000 */
[----:B------:R-:W-:Y:S01]  /*2260*/  CS2R R172, SRZ ;  /* 0x0000000000ac7805 */ /* 0x000fe2000001ff00 */
[----:B------:R-:W-:Y:S01]  /*2270*/  IADD3 R0, -R6, UR10, RZ ;  /* 0x0000000a06007c10 */ /* 0x000fe2000fffe1ff */
[----:B------:R2:W-:Y:S01]  /*2280*/  STL [R1+0x40], R6 ;  /* 0x0000400601007387 */ /* 0x0005e20000100800 */
[----:B------:R-:W-:Y:S01]  /*2290*/  CS2R R178, SRZ ;  /* 0x0000000000b27805 */ /* 0x000fe2000001ff00 */
[----:B------:R-:W-:Y:S01]  /*22a0*/  CS2R R176, SRZ ;  /* 0x0000000000b07805 */ /* 0x000fe2000001ff00 */
[----:B------:R-:W-:Y:S01]  /*22b0*/  CS2R R170, SRZ ;  /* 0x0000000000aa7805 */ /* 0x000fe2000001ff00 */
[----:B------:R2:W-:Y:S01]  /*22c0*/  STL [R1], R0 ;  /* 0x0000000001007387 */ /* 0x0005e20000100800 */
[----:B------:R-:W-:Y:S01]  /*22d0*/  CS2R R168, SRZ ;  /* 0x0000000000a87805 */ /* 0x000fe2000001ff00 */
[----:B------:R-:W-:Y:S01]  /*22e0*/  CS2R R166, SRZ ;  /* 0x0000000000a67805 */ /* 0x000fe2000001ff00 */
[----:B------:R-:W-:Y:S01]  /*22f0*/  CS2R R164, SRZ ;  /* 0x0000000000a47805 */ /* 0x000fe2000001ff00 */
[----:B------:R2:W-:Y:S01]  /*2300*/  STL [R1+0xc], R27 ;  /* 0x00000c1b01007387 */ /* 0x0005e20000100800 */
[----:B-1----:R-:W-:Y:S01]  /*2310*/  SHF.R.U32.HI R4, RZ, 0x3, R2 ;  /* 0x00000003ff047819 */ /* 0x002fe20000011602 */
[----:B------:R-:W-:Y:S01]  /*2320*/  CS2R R158, SRZ ;  /* 0x00000000009e7805 */ /* 0x000fe2000001ff00 */
[----:B------:R-:W-:Y:S01]  /*2330*/  CS2R R156, SRZ ;  /* 0x00000000009c7805 */ /* 0x000fe2000001ff00 */
[----:B------:R-:W-:Y:S01]  /*2340*/  CS2R R162, SRZ ;  /* 0x0000000000a27805 */ /* 0x000fe2000001ff00 */
[----:B------:R-:W-:Y:S01]  /*2350*/  LOP3.LUT R2, R4, R2, R14, 0x1e, !PT ;  /* 0x0000000204027212 */ /* 0x000fe200078e1e0e */
[----:B------:R-:W-:Y:S01]  /*2360*/  CS2R R160, SRZ ;  /* 0x0000000000a07805 */ /* 0x000fe2000001ff00 */
[----:B------:R-:W-:Y:S01]  /*2370*/  CS2R R154, SRZ ;  /* 0x00000000009a7805 */ /* 0x000fe2000001ff00 */
[----:B------:R-:W-:Y:S01]  /*2380*/  CS2R R152, SRZ ;  /* 0x0000000000987805 */ /* 0x000fe2000001ff00 */
[----:B------:R-:W-:Y:S01]  /*2390*/  CS2R R150, SRZ ;  /* 0x0000000000967805 */ /* 0x000fe2000001ff00 */
[----:B------:R-:W-:Y:S01]  /*23a0*/  IMAD.IADD R2, R2, 0x1, R5 ;  /* 0x0000000102027824 */ /* 0x000fe200078e0205 */
[----:B------:R-:W-:Y:S01]  /*23b0*/  CS2R R148, SRZ ;  /* 0x0000000000947805 */ /* 0x000fe2000001ff00 */
[----:B------:R-:W-:Y:S01]  /*23c0*/  CS2R R142, SRZ ;  /* 0x00000000008e7805 */ /* 0x000fe2000001ff00 */
        /* <DEDUP_REMOVED lines=11> */
[----:B------:R-:W-:Y:S01]  /*2480*/  SEL R229, R229, 0xffffffe0, !P0 ;  /* 0xffffffe0e5e57807 */ /* 0x000fe20004000000 */
[----:B------:R-:W-:Y:S01]  /*2490*/  IMAD.SHL.U32 R224, R224, 0x2, RZ ;  /* 0x00000002e0e07824 */ /* 0x000fe200078e00ff */
[----:B------:R-:W-:Y:S01]  /*24a0*/  UMOV UR16, URZ ;  /* 0x0000003f00107c82 */ /* 0x000fe20008000000 */
[----:B------:R-:W-:Y:S01]  /*24b0*/  IMAD.IADD R227, R227, 0x1, R226 ;  /* 0x00000001e3e37824 */ /* 0x000fe200078e02e2 */
[----:B------:R-:W-:Y:S01]  /*24c0*/  UMOV UR9, 0x1 ;  /* 0x0000000100097882 */ /* 0x000fe20000000000 */
[----:B------:R-:W-:Y:S01]  /*24d0*/  IMAD.IADD R240, R240, 0x1, R239 ;  /* 0x00000001f0f07824 */ /* 0x000fe200078e02ef */
[----:B------:R-:W-:Y:S01]  /*24e0*/  UMOV UR4, URZ ;  /* 0x0000003f00047c82 */ /* 0x000fe20008000000 */
[----:B------:R-:W-:Y:S01]  /*24f0*/  IMAD.IADD R233, R231, 0x1, R232 ;  /* 0x00000001e7e97824 */ /* 0x000fe200078e02e8 */
[----:B------:R-:W-:-:S02]  /*2500*/  UMOV UR8, 0xffffff80 ;  /* 0xffffff8000087882 */ /* 0x000fc40000000000 */
[----:B------:R-:W-:Y:S02]  /*2510*/  ULDC UR5, c[0x0][0x168] ;  /* 0x00005a0000057ab9 */ /* 0x000fe40000000800 */
[----:B--2---:R-:W-:Y:S02]  /*2520*/  ULDC UR10, c[0x0][0x198] ;  /* 0x00006600000a7ab9 */ /* 0x004fe40000000800 */
.L_x_1500:
[----:B------:R-:W-:Y:S04]  /*2530*/  DEPBAR.LE SB0, 0x1 ;  /* 0x000080400000791a */ /* 0x000fe80000000000 */
[----:B------:R-:W-:Y:S01]  /*2540*/  BAR.SYNC.DEFER_BLOCKING 0x0 ;  /* 0x0000000000007b1d */ /* 0x000fe20000010000 */
[----:B------:R-:W-:Y:S01]  /*2550*/  IMAD.U32 R0, RZ, RZ, UR4 ;  /* 0x00000004ff007e24 */ /* 0x000fe2000f8e00ff */
[----:B------:R-:W-:Y:S04]  /*2560*/  UIADD3 UR24, UR21, 0x1, URZ ;  /* 0x0000000115187890 */ /* 0x000fe8000fffe03f */
[----:B------:R-:W-:Y:S01]  /*2570*/  LEA R0, R0, R230, 0xd ;  /* 0x000000e600007211 */ /* 0x000fe200078e68ff */
[----:B------:R-:W-:Y:S04]  /*2580*/  UISETP.GE.AND UP0, UPT, UR24, UR12, UPT ;  /* 0x0000000c1800728c */ /* 0x000fe8000bf06270 */
[----:B------:R-:W-:Y:S02]  /*2590*/  IMAD.SHL.U32 R2, R0, 0x2, RZ ;  /* 0x0000000200027824 */ /* 0x000fe400078e00ff */
[----:B------:R-:W-:Y:S01]  /*25a0*/  IMAD.U32 R0, RZ, RZ, UR4 ;  /* 0x00000004ff007e24 */ /* 0x000fe2000f8e00ff */
        /* <DEDUP_REMOVED lines=119> */
[----:B------:R-:W-:Y:S02]  /*2d20*/  UIMAD UR22, UR24, UR8, UR5 ;  /* 0x00000008181672a4 */ /* 0x000fe4000f8e0205 */
[----:B------:R-:W-:Y:S01]  /*2d30*/  @!P4 LEA R68, R68, 0x80, 0x7 ;  /* 0x000000804444c811 */ /* 0x000fe200078e38ff */
[----:B------:R-:W4:Y:S01]  /*2d40*/  LDL R242, [R1+0x44] ;  /* 0x0000440001f27983 */ /* 0x000f220000100800 */
[----:B------:R-:W-:Y:S01]  /*2d50*/  USHF.R.S32.HI UR17, URZ, 0x1f, UR24 ;  /* 0x0000001f3f117899 */ /* 0x000fe20008011418 */
[----:B------:R-:W-:Y:S02]  /*2d60*/  IMAD.U32 R69, RZ, RZ, UR26 ;  /* 0x0000001aff457e24 */ /* 0x000fe4000f8e00ff */
[----:B------:R-:W5:Y:S01]  /*2d70*/  LDL.64 R244, [R1+0x38] ;  /* 0x0000380001f47983 */ /* 0x000f620000100a00 */
[----:B------:R-:W-:Y:S01]  /*2d80*/  UIMAD UR17, UR17, UR6, URZ ;  /* 0x00000006111172a4 */ /* 0x000fe2000f8e023f */
[----:B------:R-:W-:Y:S01]  /*2d90*/  IMAD.U32 R71, RZ, RZ, UR26 ;  /* 0x0000001aff477e24 */ /* 0x000fe2000f8e00ff */
[----:B------:R-:W-:Y:S01]  /*2da0*/  USHF.L.U32 UR6, UR6, 0x6, URZ ;  /* 0x0000000606067899 */ /* 0x000fe2000800063f */
[----:B------:R-:W5:Y:S01]  /*2db0*/  LDL R123, [R1+0x50] ;  /* 0x00005000017b7983 */ /* 0x000f620000100800 */
[----:B------:R-:W-:Y:S03]  /*2dc0*/  UIMAD UR17, UR24, UR7, UR17 ;  /* 0x00000007181172a4 */ /* 0x000fe6000f8e0211 */
[----:B------:R-:W5:Y:S01]  /*2dd0*/  LDL R122, [R1+0x58] ;  /* 0x00005800017a7983 */ /* 0x000f620000100800 */
[----:B------:R-:W-:Y:S03]  /*2de0*/  UIADD3 UR17, UR27, UR17, URZ ;  /* 0x000000111b117290 */ /* 0x000fe6000fffe03f */
[----:B------:R-:W5:Y:S01]  /*2df0*/  LDL.64 R120, [R1+0x8] ;  /* 0x0000080001787983 */ /* 0x000f620000100a00 */
[----:B--2---:R-:W-:Y:S02]  /*2e00*/  @!P4 IADD3 R0, P0, R68, R246, RZ ;  /* 0x000000f64400c210 */ /* 0x004fe40007f1e0ff */
[----:B---3--:R-:W-:Y:S02]  /*2e10*/  IADD3 R72, -R248, UR22, RZ ;  /* 0x00000016f8487c10 */ /* 0x008fe4000fffe1ff */
[----:B------:R-:W-:Y:S02]  /*2e20*/  @!P4 LEA R74, P1, R0, c[0x0][0x258], 0x2 ;  /* 0x00009600004aca11 */ /* 0x000fe400078210ff */
[----:B----4-:R-:W-:Y:S02]  /*2e30*/  @!P4 LEA.HI.X.SX32 R70, R68, R242, 0x1, P0 ;  /* 0x000000f24446c211 */ /* 0x010fe400000f0eff */
[----:B------:R-:W-:Y:S02]  /*2e40*/  ISETP.LT.OR P2, PT, R72, 0x1, P6 ;  /* 0x000000014800780c */ /* 0x000fe40003741670 */
[----:B-----5:R-:W-:Y:S01]  /*2e50*/  LEA R68, P0, R69, R244, 0x7 ;  /* 0x000000f445447211 */ /* 0x020fe200078038ff */
[----:B------:R-:W-:Y:S01]  /*2e60*/  IMAD.U32 R69, RZ, RZ, UR17 ;  /* 0x00000011ff457e24 */ /* 0x000fe2000f8e00ff */
[----:B------:R-:W-:Y:S01]  /*2e70*/  @!P4 LEA.HI.X R75, R0, c[0x0][0x25c], R70, 0x2, P1 ;  /* 0x00009700004bca11 */ /* 0x000fe200008f1446 */
[----:B------:R-:W-:Y:S01]  /*2e80*/  IMAD.U32 R0, RZ, RZ, UR9 ;  /* 0x00000009ff007e24 */ /* 0x000fe2000f8e00ff */
[----:B------:R-:W-:Y:S02]  /*2e90*/  LEA R70, P1, R68, c[0x0][0x160], 0x1 ;  /* 0x0000580044467a11 */ /* 0x000fe400078208ff */
[----:B------:R-:W-:Y:S02]  /*2ea0*/  LEA.HI.X R69, R71, R123, R69, 0x7, P0 ;  /* 0x0000007b47457211 */ /* 0x000fe400000f3c45 */
[----:B------:R-:W-:Y:S01]  /*2eb0*/  ISETP.LT.OR P0, PT, R72, 0x21, P6 ;  /* 0x000000214800780c */ /* 0x000fe20003701670 */
[----:B------:R-:W-:Y:S01]  /*2ec0*/  IMAD R0, R0, 0x4000, R122 ;  /* 0x0000400000007824 */ /* 0x000fe200078e027a */
[----:B------:R-:W-:Y:S02]  /*2ed0*/  LEA.HI.X R71, R68, c[0x0][0x164], R69, 0x1, P1 ;  /* 0x0000590044477a11 */ /* 0x000fe400008f0c45 */
[----:B------:R-:W-:Y:S03]  /*2ee0*/  IADD3 R68, P1, R70, UR6, RZ ;  /* 0x0000000646447c10 */ /* 0x000fe6000ff3e0ff */
[----:B------:R-:W-:Y:S01]  /*2ef0*/  @!PT LDS RZ, [RZ] ;  /* 0x00000000fffff984 */ /* 0x000fe20000000800 */
[----:B------:R-:W-:Y:S01]  /*2f00*/  @!PT LDS RZ, [RZ] ;  /* 0x00000000fffff984 */ /* 0x000fe20000000800 */
[----:B------:R-:W-:Y:S01]  /*2f10*/  @!PT LDS RZ, [RZ] ;  /* 0x00000000fffff984 */ /* 0x000fe20000000800 */
[----:B------:R1:W-:Y:S01]  /*2f20*/  LDGSTS.E.BYPASS.LTC128B.128 [R0], [R70.64], !P2 ;  /* 0x0000000046007fae */ /* 0x0003e2000d101d52 */
[----:B------:R-:W-:Y:S02]  /*2f30*/  IADD3.X R69, R71, UR23, RZ, P1, !PT ;  /* 0x0000001747457c10 */ /* 0x000fe40008ffe4ff */
[C---:B------:R-:W-:Y:S02]  /*2f40*/  ISETP.LT.OR P2, PT, R72.reuse, 0x41, P6 ;  /* 0x000000414800780c */ /* 0x040fe40003741670 */
[----:B------:R-:W-:Y:S01]  /*2f50*/  ISETP.LT.OR P1, PT, R72, 0x61, P6 ;  /* 0x000000614800780c */ /* 0x000fe20003721670 */
[----:B------:R2:W-:Y:S01]  /*2f60*/  LDGSTS.E.BYPASS.LTC128B.128 [R0+0x1000], [R68.64], !P0 ;  /* 0x0100000044007fae */ /* 0x0005e2000c101d52 */
[----:B------:R-:W-:Y:S02]  /*2f70*/  IMAD.U32 R72, RZ, RZ, UR9 ;  /* 0x00000009ff487e24 */ /* 0x000fe4000f8e00ff */
[----:B-1----:R-:W-:Y:S04]  /*2f80*/  IMAD.SHL.U32 R71, R120, 0x4, RZ ;  /* 0x0000000478477824 */ /* 0x002fe800078e00ff */
[----:B------:R-:W-:Y:S01]  /*2f90*/  @!P4 IMAD R72, R72, 0x80, R71 ;  /* 0x000000804848c824 */ /* 0x000fe200078e0247 */
[----:B--2---:R-:W-:Y:S03]  /*2fa0*/  IADD3 R68, P0, R68, UR6, RZ ;  /* 0x0000000644447c10 */ /* 0x004fe6000ff1e0ff */
[----:B------:R-:W-:Y:S01]  /*2fb0*/  @!P4 IMAD.SHL.U32 R72, R72, 0x4, RZ ;  /* 0x000000044848c824 */ /* 0x000fe200078e00ff */
[----:B------:R-:W-:Y:S02]  /*2fc0*/  IADD3.X R69, R69, UR23, RZ, P0, !PT ;  /* 0x0000001745457c10 */ /* 0x000fe400087fe4ff */
[----:B------:R-:W-:Y:S03]  /*2fd0*/  IADD3 R70, P0, R68, UR6, RZ ;  /* 0x0000000644467c10 */ /* 0x000fe6000ff1e0ff */
[----:B------:R1:W-:Y:S01]  /*2fe0*/  LDGSTS.E.BYPASS.LTC128B.128 [R0+0x2000], [R68.64], !P2 ;  /* 0x0200000044007fae */ /* 0x0003e2000d101d52 */
[----:B------:R-:W-:Y:S05]  /*2ff0*/  IADD3.X R71, R69, UR23, RZ, P0, !PT ;  /* 0x0000001745477c10 */ /* 0x000fea00087fe4ff */
[----:B------:R1:W-:Y:S04]  /*3000*/  LDGSTS.E.BYPASS.LTC128B.128 [R0+0x3000], [R70.64], !P1 ;  /* 0x0300000046007fae */ /* 0x0003e8000c901d52 */
[----:B------:R1:W-:Y:S02]  /*3010*/  @!P4 LDGSTS.E.BYPASS.LTC128B.128 [R72+0x18080], [R74.64] ;  /* 0x180800004a48cfae */ /* 0x0003e4000b901d52 */
.L_x_1498:
[-C--:B-12-4-:R-:W-:Y:S01]  /*3020*/  HMMA.16816.F32 R68, R128, R80.reuse, RZ ;  /* 0x000000508044723c */ /* 0x096fe200000018ff */
[----:B------:R-:W2:Y:S01]  /*3030*/  LDL R242, [R1+0x40] ;  /* 0x0000400001f27983 */ /* 0x000ea20000100800 */
[----:B------:R-:W-:Y:S02]  /*3040*/  ULEA UR6, UR21, 0x1, 0x7 ;  /* 0x0000000115067891 */ /* 0x000fe4000f8e383f */
[----:B------:R-:W-:Y:S01]  /*3050*/  UIADD3 UR17, UR21, 0x2, URZ ;  /* 0x0000000215117890 */ /* 0x000fe2000fffe03f */
[----:B------:R-:W0:Y:S01]  /*3060*/  LDGDEPBAR ;  /* 0x00000000000079af */ /* 0x000e220000000000 */
[----:B------:R-:W-:Y:S02]  /*3070*/  UIADD3 UR6, UR6, UR10, -UR11 ;  /* 0x0000000a06067290 */ /* 0x000fe4000fffe80b */
[C---:B------:R-:W-:Y:S01]  /*3080*/  HMMA.16816.F32 R72, R124.reuse, R80, RZ ;  /* 0x000000507c48723c */ /* 0x040fe200000018ff */
[----:B------:R-:W-:Y:S03]  /*3090*/  UISETP.GE.AND UP0, UPT, UR17, UR12, UPT ;  /* 0x0000000c1100728c */ /* 0x000fe6000bf06270 */
[----:B------:R-:W-:Y:S04]  /*30a0*/  IMAD.U32 R0, RZ, RZ, UR6 ;  /* 0x00000006ff007e24 */ /* 0x000fe8000f8e00ff */
[-C--:B------:R-:W-:Y:S01]  /*30b0*/  HMMA.16816.F32 R76, R124, R82.reuse, RZ ;  /* 0x000000527c4c723c */ /* 0x080fe200000018ff */
[----:B------:R-:W-:Y:S07]  /*30c0*/  IADD3 R0, R243, -c[0x0][0x168], R0 ;  /* 0x80005a00f3007a10 */ /* 0x000fee0007ffe000 */
[C---:B------:R-:W-:Y:S08]  /*30d0*/  HMMA.16816.F32 R80, R128.reuse, R82, RZ ;  /* 0x000000528050723c */ /* 0x040ff000000018ff */
[-C--:B------:R-:W-:Y:S08]  /*30e0*/  HMMA.16816.F32 R84, R128, R96.reuse, RZ ;  /* 0x000000608054723c */ /* 0x080ff000000018ff */
        /* <DEDUP_REMOVED lines=8> */
[C---:B------:R-:W-:Y:S01]  /*3170*/  HMMA.16816.F32 R120, R124.reuse, R196, RZ ;  /* 0x000000c47c78723c */ /* 0x040fe200000018ff */
[----:B------:R-:W3:Y:S07]  /*3180*/  LDL R197, [R1] ;  /* 0x0000000001c57983 */ /* 0x000eee0000100800 */
[-C--:B------:R-:W-:Y:S08]  /*3190*/  HMMA.16816.F32 R124, R124, R198.reuse, RZ ;  /* 0x000000c67c7c723c */ /* 0x080ff000000018ff */
[----:B------:R-:W-:Y:S08]  /*31a0*/  HMMA.16816.F32 R128, R128, R198, RZ ;  /* 0x000000c68080723c */ /* 0x000ff000000018ff */
[-C--:B------:R-:W-:Y:S08]  /*31b0*/  HMMA.16816.F32 R68, R200, R204.reuse, R68 ;  /* 0x000000ccc844723c */ /* 0x080ff00000001844 */
[C---:B------:R-:W-:Y:S08]  /*31c0*/  HMMA.16816.F32 R72, R208.reuse, R204, R72 ;  /* 0x000000ccd048723c */ /* 0x040ff00000001848 */
[-C--:B------:R-:W-:Y:S08]  /*31d0*/  HMMA.16816.F32 R76, R208, R206.reuse, R76 ;  /* 0x000000ced04c723c */ /* 0x080ff0000000184c */
[C---:B------:R-:W-:Y:S01]  /*31e0*/  HMMA.16816.F32 R80, R200.reuse, R206, R80 ;  /* 0x000000cec850723c */ /* 0x040fe20000001850 */
[----:B------:R-:W-:Y:S07]  /*31f0*/  LDSM.16.M88.4 R204, [R226+0x4080] ;  /* 0x00408000e2cc783b */ /* 0x000fee0000000200 */
[-C--:B------:R-:W-:Y:S08]  /*3200*/  HMMA.16816.F32 R84, R200, R212.reuse, R84 ;  /* 0x000000d4c854723c */ /* 0x080ff00000001854 */
[C---:B------:R-:W-:Y:S07]  /*3210*/  HMMA.16816.F32 R88, R208.reuse, R212, R88 ;  /* 0x000000d4d058723c */ /* 0x040fee0000001858 */
[----:B------:R-:W-:Y:S01]  /*3220*/  IMAD.SHL.U32 R212, R232, 0x2, RZ ;  /* 0x00000002e8d47824 */ /* 0x000fe200078e00ff */
[-C--:B------:R-:W-:Y:S08]  /*3230*/  HMMA.16816.F32 R92, R208, R214.reuse, R92 ;  /* 0x000000d6d05c723c */ /* 0x080ff0000000185c */
[C---:B------:R-:W-:Y:S08]  /*3240*/  HMMA.16816.F32 R96, R200.reuse, R214, R96 ;  /* 0x000000d6c860723c */ /* 0x040ff00000001860 */
[-C--:B------:R-:W-:Y:S08]  /*3250*/  HMMA.16816.F32 R100, R200, R216.reuse, R100 ;  /* 0x000000d8c864723c */ /* 0x080ff00000001864 */
[C---:B------:R-:W-:Y:S08]  /*3260*/  HMMA.16816.F32 R104, R208.reuse, R216, R104 ;  /* 0x000000d8d068723c */ /* 0x040ff00000001868 */
[-C--:B------:R-:W-:Y:S08]  /*3270*/  HMMA.16816.F32 R108, R208, R218.reuse, R108 ;  /* 0x000000dad06c723c */ /* 0x080ff0000000186c */
[C---:B------:R-:W-:Y:S08]  /*3280*/  HMMA.16816.F32 R112, R200.reuse, R218, R112 ;  /* 0x000000dac870723c */ /* 0x040ff00000001870 */
[-C--:B------:R-:W-:Y:S08]  /*3290*/  HMMA.16816.F32 R116, R200, R220.reuse, R116 ;  /* 0x000000dcc874723c */ /* 0x080ff00000001874 */
[C---:B------:R-:W-:Y:S08]  /*32a0*/  HMMA.16816.F32 R120, R208.reuse, R220, R120 ;  /* 0x000000dcd078723c */ /* 0x040ff00000001878 */
[-C--:B------:R-:W-:Y:S08]  /*32b0*/  HMMA.16816.F32 R124, R208, R222.reuse, R124 ;  /* 0x000000ded07c723c */ /* 0x080ff0000000187c */
[----:B------:R-:W-:Y:S04]  /*32c0*/  HMMA.16816.F32 R128, R200, R222, R128 ;  /* 0x000000dec880723c */ /* 0x000fe80000001880 */
[----:B--2---:R-:W-:Y:S05]  /*32d0*/  IMAD.IADD R242, R0, 0x1, -R242 ;  /* 0x0000000100f27824 */ /* 0x004fea00078e0af2 */
[----:B---3--:R-:W-:Y:S04]  /*32e0*/  IMNMX R0, R197, R242, PT ;  /* 0x000000f2c5007217 */ /* 0x008fe80003800200 */
[----:B------:R-:W-:Y:S04]  /*32f0*/  ISETP.GT.AND P0, PT, R0, RZ, PT ;  /* 0x000000ff0000720c */ /* 0x000fe80003f04270 */
[----:B------:R-:W-:Y:S02]  /*3300*/  FSEL R4, R4, -INF , P0 ;  /* 0xff80000004047808 */ /* 0x000fe40000000000 */
[----:B------:R-:W-:Y:S03]  /*3310*/  ISETP.GT.AND P0, PT, R0, 0x1, PT ;  /* 0x000000010000780c */ /* 0x000fe60003f04270 */
[--C-:B------:R-:W-:Y:S04]  /*3320*/  FFMA.FTZ R4, R4, c[0x0][0x29c], -R3.reuse ;  /* 0x0000a70004047a23 */ /* 0x100fe80000010803 */
[----:B------:R1:W-:Y:S02]  /*3330*/  MUFU.EX2 R199, R4 ;  /* 0x0000000400c77308 */ /* 0x0003e40000000800 */
[----:B-1----:R-:W-:Y:S02]  /*3340*/  FSEL R4, R5, -INF , P0 ;  /* 0xff80000005047808 */ /* 0x002fe40000000000 */
[----:B------:R-:W-:Y:S03]  /*3350*/  ISETP.GT.AND P0, PT, R0, 0x10, PT ;  /* 0x000000100000780c */ /* 0x000fe60003f04270 */
[--C-:B------:R-:W-:Y:S04]  /*3360*/  FFMA.FTZ R4, R4, c[0x0][0x29c], -R3.reuse ;  /* 0x0000a70004047a23 */ /* 0x100fe80000010803 */
[----:B------:R1:W-:Y:S02]  /*3370*/  MUFU.EX2 R252, R4 ;  /* 0x0000000400fc7308 */ /* 0x0003e40000000800 */
[----:B-1----:R-:W-:Y:S02]  /*3380*/  FSEL R4, R16, -INF , P0 ;  /* 0xff80000010047808 */ /* 0x002fe40000000000 */
[----:B------:R-:W-:Y:S03]  /*3390*/  ISETP.GT.AND P0, PT, R0, 0x11, PT ;  /* 0x000000110000780c */ /* 0x000fe60003f04270 */
[--C-:B------:R-:W-:Y:S04]  /*33a0*/  FFMA.FTZ R4, R4, c[0x0][0x29c], -R3.reuse ;  /* 0x0000a70004047a23 */ /* 0x100fe80000010803 */
[----:B------:R1:W2:Y:S02]  /*33b0*/  MUFU.EX2 R198, R4 ;  /* 0x0000000400c67308 */ /* 0x0002a40000000800 */
[----:B-1----:R-:W-:Y:S02]  /*33c0*/  FSEL R4, R17, -INF , P0 ;  /* 0xff80000011047808 */ /* 0x002fe40000000000 */
[----:B------:R-:W-:Y:S03]  /*33d0*/  ISETP.GT.AND P0, PT, R0, 0x20, PT ;  /* 0x000000200000780c */ /* 0x000fe60003f04270 */
[--C-:B------:R-:W-:Y:S04]  /*33e0*/  FFMA.FTZ R4, R4, c[0x0][0x29c], -R3.reuse ;  /* 0x0000a70004047a23 */ /* 0x100fe80000010803 */
[----:B------:R1:W-:Y:S02]  /*33f0*/  MUFU.EX2 R251, R4 ;  /* 0x0000000400fb7308 */ /* 0x0003e40000000800 */
[----:B-1----:R-:W-:Y:S02]  /*3400*/  FSEL R4, R20, -INF , P0 ;  /* 0xff80000014047808 */ /* 0x002fe40000000000 */
[----:B------:R-:W-:Y:S03]  /*3410*/  ISETP.GT.AND P0, PT, R0, 0x21, PT ;  /* 0x000000210000780c */ /* 0x000fe60003f04270 */
[--C-:B------:R-:W-:Y:S04]  /*3420*/  FFMA.FTZ R4, R4, c[0x0][0x29c], -R3.reuse ;  /* 0x0000a70004047a23 */ /* 0x100fe80000010803 */
[----:B------:R1:W3:Y:S02]  /*3430*/  MUFU.EX2 R196, R4 ;  /* 0x0000000400c47308 */ /* 0x0002e40000000800 */
[----:B-1----:R-:W-:Y:S02]  /*3440*/  FSEL R4, R21, -INF , P0 ;  /* 0xff80000015047808 */ /* 0x002fe40000000000 */
[----:B------:R-:W-:Y:S03]  /*3450*/  ISETP.GT.AND P0, PT, R0, 0x30, PT ;  /* 0x000000300000780c */ /* 0x000fe60003f04270 */
[----:B------:R-:W-:Y:S04]  /*3460*/  FFMA.FTZ R4, R4, c[0x0][0x29c], -R3 ;  /* 0x0000a70004047a23 */ /* 0x000fe80000010803 */
[----:B------:R1:W-:Y:S02]  /*3470*/  MUFU.EX2 R250, R4 ;  /* 0x0000000400fa7308 */ /* 0x0003e40000000800 */
[----:B-1----:R-:W-:Y:S02]  /*3480*/  FSEL R4, R32, -INF , P0 ;  /* 0xff80000020047808 */ /* 0x002fe40000000000 */
[----:B------:R-:W-:Y:S02]  /*3490*/  ISETP.GT.AND P0, PT, R0, 0x31, PT ;  /* 0x000000310000780c */ /* 0x000fe40003f04270 */
[----:B------:R-:W-:Y:S01]  /*34a0*/  IADD3 R32, R212, R2, R229 ;  /* 0x00000002d4207210 */ /* 0x000fe20007ffe0e5 */
[--C-:B------:R-:W-:Y:S01]  /*34b0*/  FFMA.FTZ R4, R4, c[0x0][0x29c], -R3.reuse ;  /* 0x0000a70004047a23 */ /* 0x100fe20000010803 */
[----:B------:R-:W-:Y:S02]  /*34c0*/  FSEL R33, R33, -INF , P0 ;  /* 0xff80000021217808 */ /* 0x000fe40000000000 */
[----:B------:R-:W-:Y:S01]  /*34d0*/  ISETP.GT.AND P0, PT, R0, 0x40, PT ;  /* 0x000000400000780c */ /* 0x000fe20003f04270 */
[----:B------:R1:W-:Y:S02]  /*34e0*/  MUFU.EX2 R249, R4 ;  /* 0x0000000400f97308 */ /* 0x0003e40000000800 */
[--C-:B------:R-:W-:Y:S08]  /*34f0*/  FFMA.FTZ R5, R33, c[0x0][0x29c], -R3.reuse ;  /* 0x0000a70021057a23 */ /* 0x100ff00000010803 */
[----:B------:R-:W-:Y:S01]  /*3500*/  MUFU.EX2 R248, R5 ;  /* 0x0000000500f87308 */ /* 0x000fe20000000800 */
[----:B-1----:R-:W-:Y:S02]  /*3510*/  FSEL R4, R36, -INF , P0 ;  /* 0xff80000024047808 */ /* 0x002fe40000000000 */
[----:B------:R-:W-:Y:S02]  /*3520*/  ISETP.GT.AND P0, PT, R0, 0x41, PT ;  /* 0x000000410000780c */ /* 0x000fe40003f04270 */
[----:B------:R-:W-:Y:S01]  /*3530*/  IADD3 R36, R242, 0x8, RZ ;  /* 0x00000008f2247810 */ /* 0x000fe20007ffe0ff */
[--C-:B------:R-:W-:Y:S04]  /*3540*/  FFMA.FTZ R4, R4, c[0x0][0x29c], -R3.reuse ;  /* 0x0000a70004047a23 */ /* 0x100fe80000010803 */
[----:B------:R1:W-:Y:S02]  /*3550*/  MUFU.EX2 R247, R4 ;  /* 0x0000000400f77308 */ /* 0x0003e40000000800 */
[----:B-1----:R-:W-:Y:S02]  /*3560*/  FSEL R4, R37, -INF , P0 ;  /* 0xff80000025047808 */ /* 0x002fe40000000000 */
[----:B------:R-:W-:Y:S03]  /*3570*/  ISETP.GT.AND P0, PT, R0, 0x50, PT ;  /* 0x000000500000780c */ /* 0x000fe60003f04270 */
[--C-:B------:R-:W-:Y:S01]  /*3580*/  FFMA.FTZ R4, R4, c[0x0][0x29c], -R3.reuse ;  /* 0x0000a70004047a23 */ /* 0x100fe20000010803 */
[----:B------:R-:W-:Y:S02]  /*3590*/  FSEL R48, R48, -INF , P0 ;  /* 0xff80000030307808 */ /* 0x000fe40000000000 */
[----:B------:R-:W-:Y:S01]  /*35a0*/  ISETP.GT.AND P0, PT, R0, 0x51, PT ;  /* 0x000000510000780c */ /* 0x000fe20003f04270 */
[----:B------:R1:W-:Y:S02]  /*35b0*/  MUFU.EX2 R37, R4 ;  /* 0x0000000400257308 */ /* 0x0003e40000000800 */
[--C-:B------:R-:W-:Y:S08]  /*35c0*/  FFMA.FTZ R48, R48, c[0x0][0x29c], -R3.reuse ;  /* 0x0000a70030307a23 */ /* 0x100ff00000010803 */
[----:B------:R3:W-:Y:S01]  /*35d0*/  MUFU.EX2 R246, R48 ;  /* 0x0000003000f67308 */ /* 0x0007e20000000800 */
[----:B-1----:R-:W-:Y:S02]  /*35e0*/  FSEL R4, R49, -INF , P0 ;  /* 0xff80000031047808 */ /* 0x002fe40000000000 */
[----:B------:R-:W-:Y:S02]  /*35f0*/  ISETP.GT.AND P0, PT, R0, 0x60, PT ;  /* 0x000000600000780c */ /* 0x000fe40003f04270 */
[----:B--2---:R-:W-:Y:S01]  /*3600*/  MOV R49, R198 ;  /* 0x000000c600317202 */ /* 0x004fe20000000f00 */
[----:B------:R-:W-:Y:S04]  /*3610*/  FFMA.FTZ R4, R4, c[0x0][0x29c], -R3 ;  /* 0x0000a70004047a23 */ /* 0x000fe80000010803 */
[----:B------:R1:W-:Y:S01]  /*3620*/  MUFU.EX2 R245, R4 ;  /* 0x0000000400f57308 */ /* 0x0003e20000000800 */
[----:B---3--:R-:W-:Y:S01]  /*3630*/  IMAD.MOV.U32 R48, RZ, RZ, R196 ;  /* 0x000000ffff307224 */ /* 0x008fe200078e00c4 */
[----:B-1----:R-:W-:Y:S01]  /*3640*/  FSEL R4, R52, -INF , P0 ;  /* 0xff80000034047808 */ /* 0x002fe20000000000 */
[----:B------:R-:W-:Y:S01]  /*3650*/  IMAD.MOV.U32 R52, RZ, RZ, R199 ;  /* 0x000000ffff347224 */ /* 0x000fe200078e00c7 */
[----:B------:R-:W-:Y:S03]  /*3660*/  ISETP.GT.AND P0, PT, R0, 0x61, PT ;  /* 0x000000610000780c */ /* 0x000fe60003f04270 */
[--C-:B------:R-:W-:Y:S01]  /*3670*/  FFMA.FTZ R4, R4, c[0x0][0x29c], -R3.reuse ;  /* 0x0000a70004047a23 */ /* 0x100fe20000010803 */
[----:B------:R-:W-:Y:S01]  /*3680*/  FSEL R53, R53, -INF , P0 ;  /* 0xff80000035357808 */ /* 0x000fe20000000000 */
[----:B------:R-:W-:Y:S01]  /*3690*/  IMAD.MOV.U32 R223, RZ, RZ, R52 ;  /* 0x000000ffffdf7224 */ /* 0x000fe200078e0034 */
[----:B------:R-:W-:Y:S01]  /*36a0*/  ISETP.GT.AND P0, PT, R0, 0x70, PT ;  /* 0x000000700000780c */ /* 0x000fe20003f04270 */
[----:B------:R-:W-:Y:S02]  /*36b0*/  MUFU.EX2 R244, R4 ;  /* 0x0000000400f47308 */ /* 0x000fe40000000800 */
[--C-:B------:R-:W-:Y:S01]  /*36c0*/  FFMA.FTZ R53, R53, c[0x0][0x29c], -R3.reuse ;  /* 0x0000a70035357a23 */ /* 0x100fe20000010803 */
[----:B------:R-:W-:Y:S02]  /*36d0*/  FSEL R64, R64, -INF , P0 ;  /* 0xff80000040407808 */ /* 0x000fe40000000000 */
[----:B------:R-:W-:Y:S02]  /*36e0*/  ISETP.GT.AND P0, PT, R0, 0x71, PT ;  /* 0x000000710000780c */ /* 0x000fe40003f04270 */
[----:B------:R-:W-:Y:S01]  /*36f0*/  IADD3 R0, R2, R212, RZ ;  /* 0x000000d402007210 */ /* 0x000fe20007ffe0ff */
[--C-:B------:R-:W-:Y:S01]  /*3700*/  FFMA.FTZ R64, R64, c[0x0][0x29c], -R3.reuse ;  /* 0x0000a70040407a23 */ /* 0x100fe20000010803 */
[----:B------:R-:W-:Y:S01]  /*3710*/  FSEL R65, R65, -INF , P0 ;  /* 0xff80000041417808 */ /* 0x000fe20000000000 */
[----:B------:R1:W-:Y:S01]  /*3720*/  MUFU.EX2 R243, R53 ;  /* 0x0000003500f37308 */ /* 0x0003e20000000800 */
[----:B------:R-:W-:Y:S01]  /*3730*/  IADD3 R2, R242, 0x48, RZ ;  /* 0x00000048f2027810 */ /* 0x000fe20007ffe0ff */
[----:B------:R-:W-:Y:S02]  /*3740*/  LDSM.16.M88.4 R208, [R0+0x12080] ;  /* 0x0120800000d0783b */ /* 0x000fe40000000200 */
[----:B------:R-:W-:Y:S06]  /*3750*/  FFMA.FTZ R3, R65, c[0x0][0x29c], -R3 ;  /* 0x0000a70041037a23 */ /* 0x000fec0000010803 */
[----:B------:R2:W-:Y:S10]  /*3760*/  MUFU.EX2 R220, R3 ;  /* 0x0000000300dc7308 */ /* 0x0005f40000000800 */
[----:B------:R-:W-:Y:S01]  /*3770*/  MUFU.EX2 R221, R64 ;  /* 0x0000004000dd7308 */ /* 0x000fe20000000800 */
[----:B-1----:R-:W-:Y:S02]  /*3780*/  IMAD.MOV.U32 R53, RZ, RZ, R197 ;  /* 0x000000ffff357224 */ /* 0x002fe400078e00c5 */
[----:B------:R1:W3:Y:S03]  /*3790*/  LDSM.16.M88.4 R196, [R0+0x10080] ;  /* 0x0100800000c4783b */ /* 0x0002e60000000200 */
[C---:B------:R-:W-:Y:S02]  /*37a0*/  IMNMX R36, R53.reuse, R36, PT ;  /* 0x0000002435247217 */ /* 0x040fe40003800200 */
[C---:B------:R-:W-:Y:S02]  /*37b0*/  IMNMX R2, R53.reuse, R2, PT ;  /* 0x0000000235027217 */ /* 0x040fe40003800200 */
[----:B------:R-:W-:Y:S02]  /*37c0*/  ISETP.GT.AND P0, PT, R36, RZ, PT ;  /* 0x000000ff2400720c */ /* 0x000fe40003f04270 */
[----:B------:R-:W-:Y:S02]  /*37d0*/  ISETP.GT.AND P1, PT, R2, RZ, PT ;  /* 0x000000ff0200720c */ /* 0x000fe40003f24270 */
[----:B--2---:R-:W-:Y:S04]  /*37e0*/  IADD3 R3, R242, 0x40, RZ ;  /* 0x00000040f2037810 */ /* 0x004fe80007ffe0ff */
[----:B------:R-:W-:Y:S04]  /*37f0*/  IMNMX R3, R53, R3, PT ;  /* 0x0000000335037217 */ /* 0x000fe80003800200 */
[----:B------:R-:W-:Y:S02]  /*3800*/  ISETP.GT.AND P2, PT, R3, 0x21, PT ;  /* 0x000000210300780c */ /* 0x000fe40003f44270 */
[----:B-1----:R-:W-:Y:S02]  /*3810*/  FSEL R0, R6, -INF , P0 ;  /* 0xff80000006007808 */ /* 0x002fe40000000000 */
[----:B------:R-:W-:Y:S02]  /*3820*/  ISETP.GT.AND P0, PT, R36, 0x1, PT ;  /* 0x000000012400780c */ /* 0x000fe40003f04270 */
[----:B------:R-:W-:Y:S01]  /*3830*/  FSEL R25, R25, -INF , P2 ;  /* 0xff80000019197808 */ /* 0x000fe20001000000 */
[--C-:B------:R-:W-:Y:S01]  /*3840*/  FFMA.FTZ R0, R0, c[0x0][0x29c], -R234.reuse ;  /* 0x0000a70000007a23 */ /* 0x100fe200000108ea */
[----:B------:R-:W-:Y:S02]  /*3850*/  FSEL R7, R7, -INF , P0 ;  /* 0xff80000007077808 */ /* 0x000fe40000000000 */
[----:B------:R-:W-:Y:S01]  /*3860*/  ISETP.GT.AND P0, PT, R36, 0x10, PT ;  /* 0x000000102400780c */ /* 0x000fe20003f04270 */
[----:B------:R1:W-:Y:S01]  /*3870*/  MUFU.EX2 R219, R0 ;  /* 0x0000000000db7308 */ /* 0x0003e20000000800 */
[----:B------:R-:W-:Y:S01]  /*3880*/  ISETP.GT.AND P2, PT, R3, 0x30, PT ;  /* 0x000000300300780c */ /* 0x000fe20003f44270 */
[-C--:B---3--:R-:W-:Y:S08]  /*3890*/  HMMA.16816.F32 R68, R196, R204.reuse, R68 ;  /* 0x000000ccc444723c */ /* 0x088ff00000001844 */
[C---:B------:R-:W-:Y:S08]  /*38a0*/  HMMA.16816.F32 R72, R208.reuse, R204, R72 ;  /* 0x000000ccd048723c */ /* 0x040ff00000001848 */
[-C--:B------:R-:W-:Y:S04]  /*38b0*/  HMMA.16816.F32 R76, R208, R206.reuse, R76 ;  /* 0x000000ced04c723c */ /* 0x080fe8000000184c */
[--C-:B-1----:R-:W-:Y:S02]  /*38c0*/  FFMA.FTZ R0, R7, c[0x0][0x29c], -R234.reuse ;  /* 0x0000a70007007a23 */ /* 0x102fe400000108ea */
[----:B------:R-:W1:Y:S02]  /*38d0*/  LDSM.16.M88.4 R4, [R226+0x5080] ;  /* 0x00508000e204783b */ /* 0x000e640000000200 */
[C---:B------:R-:W-:Y:S01]  /*38e0*/  HMMA.16816.F32 R80, R196.reuse, R206, R80 ;  /* 0x000000cec450723c */ /* 0x040fe20000001850 */
[----:B------:R2:W-:Y:S03]  /*38f0*/  MUFU.EX2 R217, R0 ;  /* 0x0000000000d97308 */ /* 0x0005e60000000800 */
[----:B--2---:R-:W-:Y:S02]  /*3900*/  FSEL R0, R18, -INF , P0 ;  /* 0xff80000012007808 */ /* 0x004fe40000000000 */
[----:B------:R-:W-:Y:S03]  /*3910*/  ISETP.GT.AND P0, PT, R36, 0x11, PT ;  /* 0x000000112400780c */ /* 0x000fe60003f04270 */
[--C-:B------:R-:W-:Y:S04]  /*3920*/  FFMA.FTZ R0, R0, c[0x0][0x29c], -R234.reuse ;  /* 0x0000a70000007a23 */ /* 0x100fe800000108ea */
[----:B------:R2:W-:Y:S01]  /*3930*/  MUFU.EX2 R218, R0 ;  /* 0x0000000000da7308 */ /* 0x0005e20000000800 */
[-C--:B-1----:R-:W-:Y:S08]  /*3940*/  HMMA.16816.F32 R84, R196, R4.reuse, R84 ;  /* 0x00000004c454723c */ /* 0x082ff00000001854 */
[C---:B------:R-:W-:Y:S08]  /*3950*/  HMMA.16816.F32 R88, R208.reuse, R4, R88 ;  /* 0x00000004d058723c */ /* 0x040ff00000001858 */
[-C--:B------:R-:W-:Y:S04]  /*3960*/  HMMA.16816.F32 R92, R208, R6.reuse, R92 ;  /* 0x00000006d05c723c */ /* 0x080fe8000000185c */
[----:B--2---:R-:W-:Y:S02]  /*3970*/  FSEL R0, R19, -INF , P0 ;  /* 0xff80000013007808 */ /* 0x004fe40000000000 */
[----:B------:R-:W-:Y:S01]  /*3980*/  ISETP.GT.AND P0, PT, R36, 0x20, PT ;  /* 0x000000202400780c */ /* 0x000fe20003f04270 */
[----:B------:R-:W1:Y:S01]  /*3990*/  LDSM.16.M88.4 R16, [R226+0x6080] ;  /* 0x00608000e210783b */ /* 0x000e620000000200 */
[C---:B------:R-:W-:Y:S04]  /*39a0*/  HMMA.16816.F32 R96, R196.reuse, R6, R96 ;  /* 0x00000006c460723c */ /* 0x040fe80000001860 */
[--C-:B------:R-:W-:Y:S01]  /*39b0*/  FFMA.FTZ R0, R0, c[0x0][0x29c], -R234.reuse ;  /* 0x0000a70000007a23 */ /* 0x100fe200000108ea */
[----:B------:R-:W-:Y:S02]  /*39c0*/  FSEL R22, R22, -INF , P0 ;  /* 0xff80000016167808 */ /* 0x000fe40000000000 */
[----:B------:R-:W-:Y:S01]  /*39d0*/  ISETP.GT.AND P0, PT, R36, 0x21, PT ;  /* 0x000000212400780c */ /* 0x000fe20003f04270 */
[----:B------:R2:W-:Y:S01]  /*39e0*/  MUFU.EX2 R216, R0 ;  /* 0x0000000000d87308 */ /* 0x0005e20000000800 */
[----:B------:R-:W-:Y:S03]  /*39f0*/  LDSM.16.M88.4 R4, [R32+0x10080] ;  /* 0x010080002004783b */ /* 0x000fe60000000200 */
[--C-:B------:R-:W-:Y:S06]  /*3a00*/  FFMA.FTZ R22, R22, c[0x0][0x29c], -R234.reuse ;  /* 0x0000a70016167a23 */ /* 0x100fec00000108ea */
[----:B------:R3:W-:Y:S01]  /*3a10*/  MUFU.EX2 R215, R22 ;  /* 0x0000001600d77308 */ /* 0x0007e20000000800 */
[----:B--2---:R-:W-:Y:S02]  /*3a20*/  FSEL R0, R23, -INF , P0 ;  /* 0xff80000017007808 */ /* 0x004fe40000000000 */
[----:B------:R-:W-:Y:S03]  /*3a30*/  ISETP.GT.AND P0, PT, R36, 0x30, PT ;  /* 0x000000302400780c */ /* 0x000fe60003f04270 */
[--C-:B------:R-:W-:Y:S01]  /*3a40*/  FFMA.FTZ R0, R0, c[0x0][0x29c], -R234.reuse ;  /* 0x0000a70000007a23 */ /* 0x100fe200000108ea */
[----:B------:R-:W-:Y:S01]  /*3a50*/  FSEL R34, R34, -INF , P0 ;  /* 0xff80000022227808 */ /* 0x000fe20000000000 */
[-C--:B-1----:R-:W-:Y:S02]  /*3a60*/  HMMA.16816.F32 R100, R196, R16.reuse, R100 ;  /* 0x00000010c464723c */ /* 0x082fe40000001864 */
[----:B------:R1:W-:Y:S01]  /*3a70*/  MUFU.EX2 R214, R0 ;  /* 0x0000000000d67308 */ /* 0x0003e20000000800 */
[----:B------:R-:W-:Y:S01]  /*3a80*/  ISETP.GT.AND P0, PT, R36, 0x31, PT ;  /* 0x000000312400780c */ /* 0x000fe20003f04270 */
[----:B---3--:R-:W2:Y:S01]  /*3a90*/  LDSM.16.M88.4 R20, [R226+0x7080] ;  /* 0x00708000e214783b */ /* 0x008ea20000000200 */
[--C-:B------:R-:W-:Y:S03]  /*3aa0*/  FFMA.FTZ R34, R34, c[0x0][0x29c], -R234.reuse ;  /* 0x0000a70022227a23 */ /* 0x100fe600000108ea */
[C---:B------:R-:W-:Y:S04]  /*3ab0*/  HMMA.16816.F32 R104, R208.reuse, R16, R104 ;  /* 0x00000010d068723c */ /* 0x040fe80000001868 */
[----:B------:R3:W-:Y:S04]  /*3ac0*/  MUFU.EX2 R213, R34 ;  /* 0x0000002200d57308 */ /* 0x0007e80000000800 */
[-C--:B------:R-:W-:Y:S08]  /*3ad0*/  HMMA.16816.F32 R108, R208, R18.reuse, R108 ;  /* 0x00000012d06c723c */ /* 0x080ff0000000186c */
[C---:B------:R-:W-:Y:S01]  /*3ae0*/  HMMA.16816.F32 R112, R196.reuse, R18, R112 ;  /* 0x00000012c470723c */ /* 0x040fe20000001870 */
[----:B------:R-:W4:Y:S03]  /*3af0*/  LDSM.16.M88.4 R16, [R227+0x4080] ;  /* 0x00408000e310783b */ /* 0x000f260000000200 */
[----:B-1----:R-:W-:Y:S02]  /*3b00*/  FSEL R0, R35, -INF , P0 ;  /* 0xff80000023007808 */ /* 0x002fe40000000000 */
[----:B------:R-:W-:Y:S03]  /*3b10*/  ISETP.GT.AND P0, PT, R36, 0x40, PT ;  /* 0x000000402400780c */ /* 0x000fe60003f04270 */
[--C-:B------:R-:W-:Y:S03]  /*3b20*/  FFMA.FTZ R0, R0, c[0x0][0x29c], -R234.reuse ;  /* 0x0000a70000007a23 */ /* 0x100fe600000108ea */
[----:B------:R-:W-:Y:S01]  /*3b30*/  FSEL R38, R38, -INF , P0 ;  /* 0xff80000026267808 */ /* 0x000fe20000000000 */
[----:B------:R1:W-:Y:S01]  /*3b40*/  MUFU.EX2 R207, R0 ;  /* 0x0000000000cf7308 */ /* 0x0003e20000000800 */
[----:B------:R-:W-:Y:S01]  /*3b50*/  ISETP.GT.AND P0, PT, R36, 0x41, PT ;  /* 0x000000412400780c */ /* 0x000fe20003f04270 */
[----:B---3--:R-:W3:Y:S02]  /*3b60*/  LDSM.16.M88.4 R32, [R32+0x12080] ;  /* 0x012080002020783b */ /* 0x008ee40000000200 */
[--C-:B------:R-:W-:Y:S01]  /*3b70*/  FFMA.FTZ R38, R38, c[0x0][0x29c], -R234.reuse ;  /* 0x0000a70026267a23 */ /* 0x100fe200000108ea */
[-C--:B--2---:R-:W-:Y:S05]  /*3b80*/  HMMA.16816.F32 R116, R196, R20.reuse, R116 ;  /* 0x00000014c474723c */ /* 0x084fea0000001874 */
[----:B------:R-:W-:Y:S03]  /*3b90*/  MUFU.EX2 R206, R38 ;  /* 0x0000002600ce7308 */ /* 0x000fe60000000800 */
[C---:B------:R-:W-:Y:S08]  /*3ba0*/  HMMA.16816.F32 R120, R208.reuse, R20, R120 ;  /* 0x00000014d078723c */ /* 0x040ff00000001878 */
[-C--:B------:R-:W-:Y:S04]  /*3bb0*/  HMMA.16816.F32 R124, R208, R22.reuse, R124 ;  /* 0x00000016d07c723c */ /* 0x080fe8000000187c */
[----:B-1----:R-:W-:Y:S02]  /*3bc0*/  FSEL R0, R39, -INF , P0 ;  /* 0xff80000027007808 */ /* 0x002fe40000000000 */
[----:B------:R-:W-:Y:S02]  /*3bd0*/  ISETP.GT.AND P0, PT, R36, 0x50, PT ;  /* 0x000000502400780c */ /* 0x000fe40003f04270 */
[----:B------:R-:W-:Y:S01]  /*3be0*/  HMMA.16816.F32 R128, R196, R22, R128 ;  /* 0x00000016c480723c */ /* 0x000fe20000001880 */
[----:B------:R-:W1:Y:S03]  /*3bf0*/  LDSM.16.M88.4 R20, [R227+0x5080] ;  /* 0x00508000e314783b */ /* 0x000e660000000200 */
[--C-:B------:R-:W-:Y:S04]  /*3c00*/  FFMA.FTZ R0, R0, c[0x0][0x29c], -R234.reuse ;  /* 0x0000a70000007a23 */ /* 0x100fe800000108ea */
[-C--:B----4-:R-:W-:Y:S01]  /*3c10*/  HMMA.16816.F32 R68, R4, R16.reuse, R68 ;  /* 0x000000100444723c */ /* 0x090fe20000001844 */
[----:B------:R2:W4:Y:S07]  /*3c20*/  MUFU.EX2 R205, R0 ;  /* 0x0000000000cd7308 */ /* 0x00052e0000000800 */
[C---:B---3--:R-:W-:Y:S08]  /*3c30*/  HMMA.16816.F32 R72, R32.reuse, R16, R72 ;  /* 0x000000102048723c */ /* 0x048ff00000001848 */
[-C--:B------:R-:W-:Y:S08]  /*3c40*/  HMMA.16816.F32 R76, R32, R18.reuse, R76 ;  /* 0x00000012204c723c */ /* 0x080ff0000000184c */
[C---:B------:R-:W-:Y:S01]  /*3c50*/  HMMA.16816.F32 R80, R4.reuse, R18, R80 ;  /* 0x000000120450723c */ /* 0x040fe20000001850 */
[----:B------:R-:W3:Y:S03]  /*3c60*/  LDSM.16.M88.4 R16, [R227+0x6080] ;  /* 0x00608000e310783b */ /* 0x000ee60000000200 */
[----:B--2---:R-:W-:Y:S02]  /*3c70*/  FSEL R0, R50, -INF , P0 ;  /* 0xff80000032007808 */ /* 0x004fe40000000000 */
[----:B------:R-:W-:Y:S03]  /*3c80*/  ISETP.GT.AND P0, PT, R36, 0x51, PT ;  /* 0x000000512400780c */ /* 0x000fe60003f04270 */
[--C-:B------:R-:W-:Y:S01]  /*3c90*/  FFMA.FTZ R0, R0, c[0x0][0x29c], -R234.reuse ;  /* 0x0000a70000007a23 */ /* 0x100fe200000108ea */
[-C--:B-1----:R-:W-:Y:S03]  /*3ca0*/  HMMA.16816.F32 R84, R4, R20.reuse, R84 ;  /* 0x000000140454723c */ /* 0x082fe60000001854 */
[----:B------:R1:W-:Y:S01]  /*3cb0*/  MUFU.EX2 R204, R0 ;  /* 0x0000000000cc7308 */ /* 0x0003e20000000800 */
[----:B------:R-:W-:Y:S02]  /*3cc0*/  FSEL R51, R51, -INF , P0 ;  /* 0xff80000033337808 */ /* 0x000fe40000000000 */
[----:B------:R-:W-:Y:S02]  /*3cd0*/  ISETP.GT.AND P0, PT, R36, 0x60, PT ;  /* 0x000000602400780c */ /* 0x000fe40003f04270 */
[C---:B------:R-:W-:Y:S04]  /*3ce0*/  HMMA.16816.F32 R88, R32.reuse, R20, R88 ;  /* 0x000000142058723c */ /* 0x040fe80000001858 */
[----:B------:R-:W-:Y:S01]  /*3cf0*/  FSEL R54, R54, -INF , P0 ;  /* 0xff80000036367808 */ /* 0x000fe20000000000 */
[--C-:B------:R-:W-:Y:S01]  /*3d00*/  FFMA.FTZ R51, R51, c[0x0][0x29c], -R234.reuse ;  /* 0x0000a70033337a23 */ /* 0x100fe200000108ea */
[----:B------:R-:W-:Y:S02]  /*3d10*/  ISETP.GT.AND P0, PT, R36, 0x61, PT ;  /* 0x000000612400780c */ /* 0x000fe40003f04270 */
[-C--:B------:R-:W-:Y:S01]  /*3d20*/  HMMA.16816.F32 R92, R32, R22.reuse, R92 ;  /* 0x00000016205c723c */ /* 0x080fe2000000185c */
[----:B------:R-:W2:Y:S03]  /*3d30*/  MUFU.EX2 R203, R51 ;  /* 0x0000003300cb7308 */ /* 0x000ea60000000800 */
[--C-:B------:R-:W-:Y:S04]  /*3d40*/  FFMA.FTZ R54, R54, c[0x0][0x29c], -R234.reuse ;  /* 0x0000a70036367a23 */ /* 0x100fe800000108ea */
[C---:B------:R-:W-:Y:S03]  /*3d50*/  HMMA.16816.F32 R96, R4.reuse, R22, R96 ;  /* 0x000000160460723c */ /* 0x040fe60000001860 */
[----:B------:R-:W-:Y:S01]  /*3d60*/  MUFU.EX2 R201, R54 ;  /* 0x0000003600c97308 */ /* 0x000fe20000000800 */
[----:B-1----:R-:W-:Y:S02]  /*3d70*/  FSEL R0, R55, -INF , P0 ;  /* 0xff80000037007808 */ /* 0x002fe40000000000 */
[----:B------:R-:W-:Y:S02]  /*3d80*/  ISETP.GT.AND P0, PT, R36, 0x70, PT ;  /* 0x000000702400780c */ /* 0x000fe40003f04270 */
[-C--:B---3--:R-:W-:Y:S04]  /*3d90*/  HMMA.16816.F32 R100, R4, R16.reuse, R100 ;  /* 0x000000100464723c */ /* 0x088fe80000001864 */
[--C-:B------:R-:W-:Y:S01]  /*3da0*/  FFMA.FTZ R0, R0, c[0x0][0x29c], -R234.reuse ;  /* 0x0000a70000007a23 */ /* 0x100fe200000108ea */
[----:B----4-:R-:W-:Y:S03]  /*3db0*/  F2FP.PACK_AB R23, R205, R206 ;  /* 0x000000cecd17723e */ /* 0x010fe600000000ff */
[----:B------:R1:W-:Y:S01]  /*3dc0*/  MUFU.EX2 R200, R0 ;  /* 0x0000000000c87308 */ /* 0x0003e20000000800 */
[C---:B------:R-:W-:Y:S08]  /*3dd0*/  HMMA.16816.F32 R104, R32.reuse, R16, R104 ;  /* 0x000000102068723c */ /* 0x040ff00000001868 */
[-C--:B------:R-:W-:Y:S08]  /*3de0*/  HMMA.16816.F32 R108, R32, R18.reuse, R108 ;  /* 0x00000012206c723c */ /* 0x080ff0000000186c */
[C---:B------:R-:W-:Y:S04]  /*3df0*/  HMMA.16816.F32 R112, R4.reuse, R18, R112 ;  /* 0x000000120470723c */ /* 0x040fe80000001870 */
[----:B-1----:R-:W-:Y:S02]  /*3e00*/  FSEL R0, R66, -INF , P0 ;  /* 0xff80000042007808 */ /* 0x002fe40000000000 */
[----:B------:R-:W-:Y:S03]  /*3e10*/  ISETP.GT.AND P0, PT, R36, 0x71, PT ;  /* 0x000000712400780c */ /* 0x000fe60003f04270 */
[--C-:B------:R-:W-:Y:S03]  /*3e20*/  FFMA.FTZ R0, R0, c[0x0][0x29c], -R234.reuse ;  /* 0x0000a70000007a23 */ /* 0x100fe600000108ea */
[----:B------:R-:W-:Y:S02]  /*3e30*/  FSEL R67, R67, -INF , P0 ;  /* 0xff80000043437808 */ /* 0x000fe40000000000 */
[----:B------:R-:W-:Y:S01]  /*3e40*/  ISETP.GT.AND P0, PT, R3, RZ, PT ;  /* 0x000000ff0300720c */ /* 0x000fe20003f04270 */
[----:B------:R1:W-:Y:S01]  /*3e50*/  MUFU.EX2 R202, R0 ;  /* 0x0000000000ca7308 */ /* 0x0003e20000000800 */
[----:B------:R-:W-:Y:S01]  /*3e60*/  FSEL R36, R10, -INF , P1 ;  /* 0xff8000000a247808 */ /* 0x000fe20000800000 */
[----:B------:R-:W-:Y:S01]  /*3e70*/  FFMA.FTZ R234, R67, c[0x0][0x29c], -R234 ;  /* 0x0000a70043ea7a23 */ /* 0x000fe200000108ea */
[----:B------:R-:W-:Y:S04]  /*3e80*/  ISETP.GT.AND P1, PT, R2, 0x10, PT ;  /* 0x000000100200780c */ /* 0x000fe80003f24270 */
[----:B------:R-:W-:Y:S02]  /*3e90*/  FSEL R14, R14, -INF , P1 ;  /* 0xff8000000e0e7808 */ /* 0x000fe40000800000 */
[----:B------:R-:W-:Y:S01]  /*3ea0*/  ISETP.GT.AND P1, PT, R2, 0x20, PT ;  /* 0x000000200200780c */ /* 0x000fe20003f24270 */
[----:B------:R-:W-:Y:S03]  /*3eb0*/  MUFU.EX2 R234, R234 ;  /* 0x000000ea00ea7308 */ /* 0x000fe60000000800 */
[----:B------:R-:W-:Y:S02]  /*3ec0*/  FSEL R26, R26, -INF , P1 ;  /* 0xff8000001a1a7808 */ /* 0x000fe40000800000 */
[----:B------:R-:W-:Y:S03]  /*3ed0*/  ISETP.GT.AND P1, PT, R2, 0x31, PT ;  /* 0x000000310200780c */ /* 0x000fe60003f24270 */
[--C-:B------:R-:W-:Y:S01]  /*3ee0*/  FFMA.FTZ R38, R26, c[0x0][0x29c], -R236.reuse ;  /* 0x0000a7001a267a23 */ /* 0x100fe200000108ec */
[----:B------:R-:W-:Y:S02]  /*3ef0*/  FSEL R31, R31, -INF , P1 ;  /* 0xff8000001f1f7808 */ /* 0x000fe40000800000 */
[----:B------:R-:W-:Y:S02]  /*3f00*/  ISETP.GT.AND P1, PT, R2, 0x40, PT ;  /* 0x000000400200780c */ /* 0x000fe40003f24270 */
[----:B------:R-:W-:Y:S01]  /*3f10*/  F2FP.PACK_AB R26, R214, R215 ;  /* 0x000000d7d61a723e */ /* 0x000fe200000000ff */
[----:B------:R-:W-:Y:S01]  /*3f20*/  MUFU.EX2 R38, R38 ;  /* 0x0000002600267308 */ /* 0x000fe20000000800 */
[----:B-1----:R-:W-:Y:S02]  /*3f30*/  FSEL R0, R8, -INF , P0 ;  /* 0xff80000008007808 */ /* 0x002fe40000000000 */
[----:B------:R-:W-:Y:S03]  /*3f40*/  ISETP.GT.AND P0, PT, R3, 0x1, PT ;  /* 0x000000010300780c */ /* 0x000fe60003f04270 */
[--C-:B------:R-:W-:Y:S01]  /*3f50*/  FFMA.FTZ R0, R0, c[0x0][0x29c], -R235.reuse ;  /* 0x0000a70000007a23 */ /* 0x100fe200000108eb */
[----:B------:R-:W-:Y:S02]  /*3f60*/  FSEL R9, R9, -INF , P0 ;  /* 0xff80000009097808 */ /* 0x000fe40000000000 */
[----:B------:R-:W-:Y:S01]  /*3f70*/  ISETP.GT.AND P0, PT, R3, 0x10, PT ;  /* 0x000000100300780c */ /* 0x000fe20003f04270 */
[----:B------:R1:W-:Y:S02]  /*3f80*/  MUFU.EX2 R66, R0 ;  /* 0x0000000000427308 */ /* 0x0003e40000000800 */
[--C-:B------:R-:W-:Y:S08]  /*3f90*/  FFMA.FTZ R9, R9, c[0x0][0x29c], -R235.reuse ;  /* 0x0000a70009097a23 */ /* 0x100ff000000108eb */
        /* <DEDUP_REMOVED lines=8> */
[----:B------:R3:W4:Y:S01]  /*4020*/  MUFU.EX2 R55, R13 ;  /* 0x0000000d00377308 */ /* 0x0007220000000800 */
[----:B-1----:R-:W-:Y:S02]  /*4030*/  FSEL R0, R24, -INF , P0 ;  /* 0xff80000018007808 */ /* 0x002fe40000000000 */
[----:B------:R-:W-:Y:S03]  /*4040*/  ISETP.GT.AND P0, PT, R2, 0x1, PT ;  /* 0x000000010200780c */ /* 0x000fe60003f04270 */
[--C-:B------:R-:W-:Y:S01]  /*4050*/  FFMA.FTZ R0, R0, c[0x0][0x29c], -R235.reuse ;  /* 0x0000a70000007a23 */ /* 0x100fe200000108eb */
[----:B------:R-:W-:Y:S02]  /*4060*/  FSEL R24, R11, -INF , P0 ;  /* 0xff8000000b187808 */ /* 0x000fe40000000000 */
[----:B------:R-:W1:Y:S01]  /*4070*/  LDSM.16.M88.4 R8, [R227+0x7080] ;  /* 0x00708000e308783b */ /* 0x000e620000000200 */
[----:B------:R4:W-:Y:S01]  /*4080*/  MUFU.EX2 R54, R0 ;  /* 0x0000000000367308 */ /* 0x0009e20000000800 */
[----:B------:R-:W-:Y:S02]  /*4090*/  ISETP.GT.AND P0, PT, R2, 0x11, PT ;  /* 0x000000110200780c */ /* 0x000fe40003f04270 */
[----:B---3--:R-:W-:Y:S01]  /*40a0*/  FSEL R13, R42, -INF , P1 ;  /* 0xff8000002a0d7808 */ /* 0x008fe20000800000 */
[--C-:B------:R-:W-:Y:S01]  /*40b0*/  FFMA.FTZ R42, R14, c[0x0][0x29c], -R236.reuse ;  /* 0x0000a7000e2a7a23 */ /* 0x100fe200000108ec */
[----:B------:R-:W-:Y:S02]  /*40c0*/  FSEL R15, R15, -INF , P0 ;  /* 0xff8000000f0f7808 */ /* 0x000fe40000000000 */
[C---:B------:R-:W-:Y:S02]  /*40d0*/  ISETP.GT.AND P0, PT, R2.reuse, 0x21, PT ;  /* 0x000000210200780c */ /* 0x040fe40003f04270 */
[----:B------:R-:W-:Y:S01]  /*40e0*/  ISETP.GT.AND P1, PT, R2, 0x50, PT ;  /* 0x000000500200780c */ /* 0x000fe20003f24270 */
[--C-:B------:R-:W-:Y:S01]  /*40f0*/  FFMA.FTZ R39, R15, c[0x0][0x29c], -R236.reuse ;  /* 0x0000a7000f277a23 */ /* 0x100fe200000108ec */
[----:B------:R-:W-:Y:S01]  /*4100*/  FSEL R27, R27, -INF , P0 ;  /* 0xff8000001b1b7808 */ /* 0x000fe20000000000 */
[----:B------:R-:W-:Y:S01]  /*4110*/  MUFU.EX2 R42, R42 ;  /* 0x0000002a002a7308 */ /* 0x000fe20000000800 */
[C---:B------:R-:W-:Y:S02]  /*4120*/  ISETP.GT.AND P0, PT, R3.reuse, 0x40, PT ;  /* 0x000000400300780c */ /* 0x040fe40003f04270 */
[----:B------:R-:W-:Y:S02]  /*4130*/  FSEL R46, R46, -INF , P1 ;  /* 0xff8000002e2e7808 */ /* 0x000fe40000800000 */
[----:B------:R-:W-:Y:S02]  /*4140*/  ISETP.GT.AND P1, PT, R3, 0x60, PT ;  /* 0x000000600300780c */ /* 0x000fe40003f24270 */
[----:B--2---:R-:W-:Y:S01]  /*4150*/  F2FP.PACK_AB R15, R203, R204 ;  /* 0x000000cccb0f723e */ /* 0x004fe200000000ff */
[--C-:B------:R-:W-:Y:S01]  /*4160*/  FFMA.FTZ R22, R46, c[0x0][0x29c], -R236.reuse ;  /* 0x0000a7002e167a23 */ /* 0x100fe200000108ec */
[----:B------:R-:W-:Y:S01]  /*4170*/  FSEL R56, R56, -INF , P1 ;  /* 0xff80000038387808 */ /* 0x000fe20000800000 */
[----:B------:R-:W-:Y:S01]  /*4180*/  MUFU.EX2 R39, R39 ;  /* 0x0000002700277308 */ /* 0x000fe20000000800 */
[C---:B------:R-:W-:Y:S01]  /*4190*/  ISETP.GT.AND P1, PT, R2.reuse, 0x61, PT ;  /* 0x000000610200780c */ /* 0x040fe20003f24270 */
[--C-:B----4-:R-:W-:Y:S03]  /*41a0*/  FFMA.FTZ R0, R25, c[0x0][0x29c], -R235.reuse ;  /* 0x0000a70019007a23 */ /* 0x110fe600000108eb */
[----:B------:R-:W-:Y:S02]  /*41b0*/  FSEL R59, R59, -INF , P1 ;  /* 0xff8000003b3b7808 */ /* 0x000fe40000800000 */
[----:B------:R-:W-:Y:S03]  /*41c0*/  ISETP.GT.AND P1, PT, R2, 0x70, PT ;  /* 0x000000700200780c */ /* 0x000fe60003f24270 */
[----:B------:R2:W3:Y:S01]  /*41d0*/  MUFU.EX2 R53, R0 ;  /* 0x0000000000357308 */ /* 0x0004e20000000800 */
[--C-:B------:R-:W-:Y:S01]  /*41e0*/  FFMA.FTZ R59, R59, c[0x0][0x29c], -R236.reuse ;  /* 0x0000a7003b3b7a23 */ /* 0x100fe200000108ec */
[----:B------:R-:W-:Y:S01]  /*41f0*/  FSEL R62, R62, -INF , P1 ;  /* 0xff8000003e3e7808 */ /* 0x000fe20000800000 */
[-C--:B-1----:R-:W-:Y:S07]  /*4200*/  HMMA.16816.F32 R116, R4, R8.reuse, R116 ;  /* 0x000000080474723c */ /* 0x082fee0000001874 */
[----:B------:R-:W-:Y:S01]  /*4210*/  MUFU.EX2 R22, R22 ;  /* 0x0000001600167308 */ /* 0x000fe20000000800 */
[--C-:B------:R-:W-:Y:S01]  /*4220*/  FFMA.FTZ R62, R62, c[0x0][0x29c], -R236.reuse ;  /* 0x0000a7003e3e7a23 */ /* 0x100fe200000108ec */
[C---:B------:R-:W-:Y:S07]  /*4230*/  HMMA.16816.F32 R120, R32.reuse, R8, R120 ;  /* 0x000000082078723c */ /* 0x040fee0000001878 */
[--C-:B------:R-:W-:Y:S01]  /*4240*/  FFMA.FTZ R9, R36, c[0x0][0x29c], -R236.reuse ;  /* 0x0000a70024097a23 */ /* 0x100fe200000108ec */
[-C--:B------:R-:W-:Y:S04]  /*4250*/  HMMA.16816.F32 R124, R32, R10.reuse, R124 ;  /* 0x0000000a207c723c */ /* 0x080fe8000000187c */
[----:B--2---:R-:W-:Y:S01]  /*4260*/  FSEL R0, R28, -INF , P2 ;  /* 0xff8000001c007808 */ /* 0x004fe20001000000 */
[--C-:B------:R-:W-:Y:S01]  /*4270*/  FFMA.FTZ R28, R13, c[0x0][0x29c], -R236.reuse ;  /* 0x0000a7000d1c7a23 */ /* 0x100fe200000108ec */
[----:B------:R-:W-:Y:S01]  /*4280*/  ISETP.GT.AND P2, PT, R3, 0x31, PT ;  /* 0x000000310300780c */ /* 0x000fe20003f44270 */
[--C-:B------:R-:W-:Y:S01]  /*4290*/  FFMA.FTZ R35, R27, c[0x0][0x29c], -R236.reuse ;  /* 0x0000a7001b237a23 */ /* 0x100fe200000108ec */
[----:B------:R-:W-:Y:S03]  /*42a0*/  HMMA.16816.F32 R128, R4, R10, R128 ;  /* 0x0000000a0480723c */ /* 0x000fe60000001880 */
[----:B------:R-:W-:Y:S01]  /*42b0*/  MUFU.EX2 R28, R28 ;  /* 0x0000001c001c7308 */ /* 0x000fe20000000800 */
[--C-:B------:R-:W-:Y:S01]  /*42c0*/  FFMA.FTZ R0, R0, c[0x0][0x29c], -R235.reuse ;  /* 0x0000a70000007a23 */ /* 0x100fe200000108eb */
[----:B------:R-:W-:Y:S02]  /*42d0*/  F2FP.PACK_AB R27, R216, R218 ;  /* 0x000000dad81b723e */ /* 0x000fe400000000ff */
[----:B------:R-:W-:Y:S02]  /*42e0*/  F2FP.PACK_AB R11, R55, R64 ;  /* 0x00000040370b723e */ /* 0x000fe400000000ff */
[----:B---3--:R-:W-:Y:S03]  /*42f0*/  F2FP.PACK_AB R10, R53, R54 ;  /* 0x00000036350a723e */ /* 0x008fe600000000ff */
[----:B------:R-:W-:Y:S01]  /*4300*/  F2FP.PACK_AB R36, R243, R244 ;  /* 0x000000f4f324723e */ /* 0x000fe200000000ff */
[----:B------:R1:W-:Y:S01]  /*4310*/  MUFU.EX2 R52, R0 ;  /* 0x0000000000347308 */ /* 0x0003e20000000800 */
[----:B------:R-:W-:Y:S02]  /*4320*/  F2FP.PACK_AB R33, R220, R221 ;  /* 0x000000dddc21723e */ /* 0x000fe400000000ff */
[----:B------:R-:W-:Y:S07]  /*4330*/  F2FP.PACK_AB R13, R234, R202 ;  /* 0x000000caea0d723e */ /* 0x000fee00000000ff */
[----:B------:R-:W-:Y:S01]  /*4340*/  MUFU.EX2 R35, R35 ;  /* 0x0000002300237308 */ /* 0x000fe20000000800 */
[----:B-1----:R-:W-:Y:S01]  /*4350*/  FSEL R0, R29, -INF , P2 ;  /* 0xff8000001d007808 */ /* 0x002fe20001000000 */
[--C-:B------:R-:W-:Y:S01]  /*4360*/  FFMA.FTZ R29, R31, c[0x0][0x29c], -R236.reuse ;  /* 0x0000a7001f1d7a23 */ /* 0x100fe200000108ec */
[----:B------:R-:W-:Y:S03]  /*4370*/  ISETP.GT.AND P2, PT, R2, 0x30, PT ;  /* 0x000000300200780c */ /* 0x000fe60003f44270 */
[--C-:B------:R-:W-:Y:S01]  /*4380*/  FFMA.FTZ R0, R0, c[0x0][0x29c], -R235.reuse ;  /* 0x0000a70000007a23 */ /* 0x100fe200000108eb */
[----:B------:R-:W-:Y:S03]  /*4390*/  FSEL R30, R30, -INF , P2 ;  /* 0xff8000001e1e7808 */ /* 0x000fe60001000000 */
[----:B------:R-:W-:Y:S01]  /*43a0*/  MUFU.EX2 R29, R29 ;  /* 0x0000001d001d7308 */ /* 0x000fe20000000800 */
[----:B------:R-:W-:Y:S01]  /*43b0*/  ISETP.GT.AND P2, PT, R3, 0x41, PT ;  /* 0x000000410300780c */ /* 0x000fe20003f44270 */
[--C-:B------:R-:W-:Y:S03]  /*43c0*/  FFMA.FTZ R14, R30, c[0x0][0x29c], -R236.reuse ;  /* 0x0000a7001e0e7a23 */ /* 0x100fe600000108ec */
[----:B------:R-:W-:Y:S02]  /*43d0*/  FSEL R41, R41, -INF , P2 ;  /* 0xff80000029297808 */ /* 0x000fe40001000000 */
[----:B------:R-:W-:Y:S02]  /*43e0*/  ISETP.GT.AND P2, PT, R3, 0x51, PT ;  /* 0x000000510300780c */ /* 0x000fe40003f44270 */
[----:B------:R-:W-:Y:S01]  /*43f0*/  F2FP.PACK_AB R30, R217, R219 ;  /* 0x000000dbd91e723e */ /* 0x000fe200000000ff */
[----:B------:R1:W-:Y:S01]  /*4400*/  MUFU.EX2 R51, R0 ;  /* 0x0000000000337308 */ /* 0x0003e20000000800 */
[----:B------:R-:W-:Y:S02]  /*4410*/  FSEL R45, R45, -INF , P2 ;  /* 0xff8000002d2d7808 */ /* 0x000fe40001000000 */
[----:B------:R-:W-:Y:S04]  /*4420*/  ISETP.GT.AND P2, PT, R2, 0x60, PT ;  /* 0x000000600200780c */ /* 0x000fe80003f44270 */
[----:B------:R-:W-:Y:S02]  /*4430*/  FSEL R58, R58, -INF , P2 ;  /* 0xff8000003a3a7808 */ /* 0x000fe40001000000 */
[----:B------:R-:W-:Y:S01]  /*4440*/  ISETP.GT.AND P2, PT, R3, 0x71, PT ;  /* 0x000000710300780c */ /* 0x000fe20003f44270 */
[----:B------:R2:W-:Y:S02]  /*4450*/  MUFU.EX2 R31, R14 ;  /* 0x0000000e001f7308 */ /* 0x0005e40000000800 */
[--C-:B------:R-:W-:Y:S01]  /*4460*/  FFMA.FTZ R58, R58, c[0x0][0x29c], -R236.reuse ;  /* 0x0000a7003a3a7a23 */ /* 0x100fe200000108ec */
[----:B------:R-:W-:Y:S02]  /*4470*/  FSEL R61, R61, -INF , P2 ;  /* 0xff8000003d3d7808 */ /* 0x000fe40001000000 */
[----:B-1----:R-:W-:Y:S02]  /*4480*/  FSEL R0, R40, -INF , P0 ;  /* 0xff80000028007808 */ /* 0x002fe40000000000 */
[----:B------:R-:W-:Y:S02]  /*4490*/  ISETP.GT.AND P0, PT, R2, 0x41, PT ;  /* 0x000000410200780c */ /* 0x000fe40003f04270 */
[----:B------:R-:W-:Y:S01]  /*44a0*/  F2FP.PACK_AB R40, R37, R247 ;  /* 0x000000f72528723e */ /* 0x000fe200000000ff */
[--C-:B------:R-:W-:Y:S01]  /*44b0*/  FFMA.FTZ R0, R0, c[0x0][0x29c], -R235.reuse ;  /* 0x0000a70000007a23 */ /* 0x100fe200000108eb */
[----:B------:R-:W-:Y:S02]  /*44c0*/  FSEL R43, R43, -INF , P0 ;  /* 0xff8000002b2b7808 */ /* 0x000fe40000000000 */
[----:B------:R-:W-:Y:S01]  /*44d0*/  ISETP.GT.AND P0, PT, R3, 0x50, PT ;  /* 0x000000500300780c */ /* 0x000fe20003f04270 */
[----:B------:R1:W-:Y:S01]  /*44e0*/  MUFU.EX2 R21, R0 ;  /* 0x0000000000157308 */ /* 0x0003e20000000800 */
[----:B--2---:R-:W-:Y:S01]  /*44f0*/  F2FP.PACK_AB R14, R200, R201 ;  /* 0x000000c9c80e723e */ /* 0x004fe200000000ff */
[--C-:B------:R-:W-:Y:S01]  /*4500*/  FFMA.FTZ R25, R43, c[0x0][0x29c], -R236.reuse ;  /* 0x0000a7002b197a23 */ /* 0x100fe200000108ec */
[----:B------:R-:W-:Y:S02]  /*4510*/  FSEL R12, R44, -INF , P0 ;  /* 0xff8000002c0c7808 */ /* 0x000fe40000000000 */
[----:B------:R-:W-:Y:S02]  /*4520*/  ISETP.GT.AND P0, PT, R2, 0x51, PT ;  /* 0x000000510200780c */ /* 0x000fe40003f04270 */
[----:B------:R-:W-:Y:S01]  /*4530*/  F2FP.PACK_AB R43, R250, R48 ;  /* 0x00000030fa2b723e */ /* 0x000fe200000000ff */
[--C-:B------:R-:W-:Y:S01]  /*4540*/  FFMA.FTZ R12, R12, c[0x0][0x29c], -R235.reuse ;  /* 0x0000a7000c0c7a23 */ /* 0x100fe200000108eb */
[----:B------:R-:W-:Y:S01]  /*4550*/  FSEL R47, R47, -INF , P0 ;  /* 0xff8000002f2f7808 */ /* 0x000fe20000000000 */
[----:B------:R-:W-:Y:S01]  /*4560*/  MUFU.EX2 R25, R25 ;  /* 0x0000001900197308 */ /* 0x000fe20000000800 */
[----:B------:R-:W-:Y:S04]  /*4570*/  ISETP.GT.AND P0, PT, R3, 0x61, PT ;  /* 0x000000610300780c */ /* 0x000fe80003f04270 */
[----:B------:R-:W-:Y:S02]  /*4580*/  FSEL R57, R57, -INF , P0 ;  /* 0xff80000039397808 */ /* 0x000fe40000000000 */
[----:B------:R-:W-:Y:S01]  /*4590*/  ISETP.GT.AND P0, PT, R3, 0x70, PT ;  /* 0x000000700300780c */ /* 0x000fe20003f04270 */
[--C-:B------:R-:W-:Y:S01]  /*45a0*/  FFMA.FTZ R3, R45, c[0x0][0x29c], -R235.reuse ;  /* 0x0000a7002d037a23 */ /* 0x100fe200000108eb */
[----:B------:R-:W-:Y:S01]  /*45b0*/  F2FP.PACK_AB R45, R251, R49 ;  /* 0x00000031fb2d723e */ /* 0x000fe200000000ff */
[----:B------:R2:W-:Y:S01]  /*45c0*/  MUFU.EX2 R50, R12 ;  /* 0x0000000c00327308 */ /* 0x0005e20000000800 */
[----:B------:R-:W-:Y:S02]  /*45d0*/  FSEL R60, R60, -INF , P0 ;  /* 0xff8000003c3c7808 */ /* 0x000fe40000000000 */
[----:B------:R-:W-:Y:S01]  /*45e0*/  ISETP.GT.AND P0, PT, R2, 0x71, PT ;  /* 0x000000710200780c */ /* 0x000fe20003f04270 */
[--C-:B-1----:R-:W-:Y:S01]  /*45f0*/  FFMA.FTZ R0, R41, c[0x0][0x29c], -R235.reuse ;  /* 0x0000a70029007a23 */ /* 0x102fe200000108eb */
[----:B------:R-:W-:Y:S01]  /*4600*/  F2FP.PACK_AB R41, R248, R249 ;  /* 0x000000f9f829723e */ /* 0x000fe200000000ff */
[--C-:B------:R-:W-:Y:S01]  /*4610*/  FFMA.FTZ R2, R57, c[0x0][0x29c], -R235.reuse ;  /* 0x0000a70039027a23 */ /* 0x100fe200000108eb */
[----:B------:R-:W-:Y:S01]  /*4620*/  FSEL R63, R63, -INF , P0 ;  /* 0xff8000003f3f7808 */ /* 0x000fe20000000000 */
[--C-:B------:R-:W-:Y:S01]  /*4630*/  FFMA.FTZ R8, R60, c[0x0][0x29c], -R235.reuse ;  /* 0x0000a7003c087a23 */ /* 0x100fe200000108eb */
[----:B------:R-:W-:Y:S01]  /*4640*/  PLOP3.LUT P0, PT, PT, PT, UP0, 0x80, 0x0 ;  /* 0x000000000000781c */ /* 0x000fe20003f0f008 */
[----:B------:R1:W3:Y:S10]  /*4650*/  MUFU.EX2 R16, R0 ;  /* 0x0000000000107308 */ /* 0x0002f40000000800 */
[----:B------:R4:W-:Y:S01]  /*4660*/  MUFU.EX2 R19, R2 ;  /* 0x0000000200137308 */ /* 0x0009e20000000800 */
[--C-:B--2---:R-:W-:Y:S01]  /*4670*/  FFMA.FTZ R12, R24, c[0x0][0x29c], -R236.reuse ;  /* 0x0000a700180c7a23 */ /* 0x104fe200000108ec */
[----:B------:R-:W-:Y:S08]  /*4680*/  F2FP.PACK_AB R24, R207, R213 ;  /* 0x000000d5cf18723e */ /* 0x000ff000000000ff */
[----:B------:R2:W2:Y:S01]  /*4690*/  MUFU.EX2 R17, R3 ;  /* 0x0000000300117308 */ /* 0x0004a20000000800 */
[----:B-1----:R-:W1:Y:S01]  /*46a0*/  LDS R0, [R237+0x18480] ;  /* 0x01848000ed007984 */ /* 0x002e620000000800 */
[----:B---3--:R-:W-:Y:S08]  /*46b0*/  F2FP.PACK_AB R7, R16, R21 ;  /* 0x000000151007723e */ /* 0x008ff000000000ff */
[----:B------:R3:W-:Y:S01]  /*46c0*/  MUFU.EX2 R44, R12 ;  /* 0x0000000c002c7308 */ /* 0x0007e20000000800 */
[----:B----4-:R-:W4:Y:S09]  /*46d0*/  LDS R2, [R237+0x184a0] ;  /* 0x0184a000ed027984 */ /* 0x010f320000000800 */
[----:B------:R1:W-:Y:S01]  /*46e0*/  MUFU.EX2 R18, R8 ;  /* 0x0000000800127308 */ /* 0x0003e20000000800 */
[--C-:B--2---:R-:W-:Y:S01]  /*46f0*/  FFMA.FTZ R3, R56, c[0x0][0x29c], -R235.reuse ;  /* 0x0000a70038037a23 */ /* 0x104fe200000108eb */
[----:B------:R-:W-:Y:S01]  /*4700*/  F2FP.PACK_AB R6, R17, R50 ;  /* 0x000000321106723e */ /* 0x000fe200000000ff */
[--C-:B------:R-:W-:Y:S01]  /*4710*/  FFMA.FTZ R56, R47, c[0x0][0x29c], -R236.reuse ;  /* 0x0000a7002f387a23 */ /* 0x100fe200000108ec */
[----:B------:R-:W-:Y:S01]  /*4720*/  F2FP.PACK_AB R47, R252, R223 ;  /* 0x000000dffc2f723e */ /* 0x000fe200000000ff */
[----:B------:R-:W-:Y:S05]  /*4730*/  FFMA.FTZ R235, R61, c[0x0][0x29c], -R235 ;  /* 0x0000a7003deb7a23 */ /* 0x000fea00000108eb */
[----:B------:R2:W-:Y:S01]  /*4740*/  MUFU.EX2 R20, R3 ;  /* 0x0000000300147308 */ /* 0x0005e20000000800 */
[----:B------:R-:W-:Y:S01]  /*4750*/  FFMA.FTZ R236, R63, c[0x0][0x29c], -R236 ;  /* 0x0000a7003fec7a23 */ /* 0x000fe200000108ec */
[----:B---3--:R-:W-:Y:S08]  /*4760*/  F2FP.PACK_AB R12, R65, R66 ;  /* 0x00000042410c723e */ /* 0x008ff000000000ff */
[----:B------:R-:W3:Y:S01]  /*4770*/  MUFU.EX2 R235, R235 ;  /* 0x000000eb00eb7308 */ /* 0x000ee20000000800 */
[--C-:B-1----:R-:W-:Y:S01]  /*4780*/  FADD.FTZ R4, R100, -R0.reuse ;  /* 0x8000000064047221 */ /* 0x102fe20000010000 */
[----:B------:R-:W-:Y:S01]  /*4790*/  F2FP.PACK_AB R8, R51, R52 ;  /* 0x000000343308723e */ /* 0x000fe200000000ff */
[--C-:B------:R-:W-:Y:S02]  /*47a0*/  FADD.FTZ R80, R80, -R0.reuse ;  /* 0x8000000050507221 */ /* 0x100fe40000010000 */
[----:B------:R-:W-:Y:S02]  /*47b0*/  FMUL.FTZ R4, R247, R4 ;  /* 0x00000004f7047220 */ /* 0x000fe40000410000 */
[--C-:B------:R-:W-:Y:S03]  /*47c0*/  FADD.FTZ R68, R68, -R0.reuse ;  /* 0x8000000044447221 */ /* 0x100fe60000010000 */
[----:B------:R-:W-:Y:S01]  /*47d0*/  MUFU.EX2 R236, R236 ;  /* 0x000000ec00ec7308 */ /* 0x000fe20000000800 */
[----:B------:R-:W-:Y:S02]  /*47e0*/  FMUL.FTZ R80, R49, R80 ;  /* 0x0000005031507220 */ /* 0x000fe40000410000 */
[--C-:B--2---:R-:W-:Y:S02]  /*47f0*/  FADD.FTZ R3, R101, -R0.reuse ;  /* 0x8000000065037221 */ /* 0x104fe40000010000 */
[--C-:B------:R-:W-:Y:S02]  /*4800*/  FADD.FTZ R69, R69, -R0.reuse ;  /* 0x8000000045457221 */ /* 0x100fe40000010000 */
[----:B------:R-:W-:Y:S01]  /*4810*/  FMUL.FTZ R3, R37, R3 ;  /* 0x0000000325037220 */ /* 0x000fe20000410000 */
[----:B------:R-:W-:Y:S01]  /*4820*/  F2FP.PACK_AB R37, R245, R246 ;  /* 0x000000f6f525723e */ /* 0x000fe200000000ff */
[--C-:B------:R-:W-:Y:S02]  /*4830*/  FADD.FTZ R81, R81, -R0.reuse ;  /* 0x8000000051517221 */ /* 0x100fe40000010000 */
[----:B------:R-:W-:Y:S01]  /*4840*/  FADD.FTZ R84, R84, -R0 ;  /* 0x8000000054547221 */ /* 0x000fe20000010000 */
[----:B------:R-:W-:Y:S01]  /*4850*/  F2FP.PACK_AB R49, R3, R4 ;  /* 0x000000040331723e */ /* 0x000fe200000000ff */
[----:B----4-:R-:W-:Y:S02]  /*4860*/  FADD.FTZ R3, R70, -R2 ;  /* 0x8000000246037221 */ /* 0x010fe40000010000 */
        /* <DEDUP_REMOVED lines=9> */
[--C-:B------:R-:W-:Y:S02]  /*4900*/  FADD.FTZ R0, R71, -R2.reuse ;  /* 0x8000000247007221 */ /* 0x100fe40000010000 */
[----:B------:R-:W-:Y:S02]  /*4910*/  FMUL.FTZ R3, R219, R3 ;  /* 0x00000003db037220 */ /* 0x000fe40000410000 */
[----:B------:R-:W-:Y:S02]  /*4920*/  FMUL.FTZ R0, R217, R0 ;  /* 0x00000000d9007220 */ /* 0x000fe40000410000 */
[----:B------:R-:W-:Y:S02]  /*4930*/  FMUL.FTZ R84, R48, R84 ;  /* 0x0000005430547220 */ /* 0x000fe40000410000 */
[----:B------:R-:W1:Y:S01]  /*4940*/  MUFU.EX2 R48, R9 ;  /* 0x0000000900307308 */ /* 0x000e620000000800 */
[----:B------:R-:W-:Y:S01]  /*4950*/  F2FP.PACK_AB R34, R0, R3 ;  /* 0x000000030022723e */ /* 0x000fe200000000ff */
[----:B------:R-:W-:Y:S01]  /*4960*/  FMUL.FTZ R68, R223, R68 ;  /* 0x00000044df447220 */ /* 0x000fe20000410000 */
[----:B------:R-:W2:Y:S01]  /*4970*/  LDS R0, [R237+0x18580] ;  /* 0x01858000ed007984 */ /* 0x000ea20000000800 */
[----:B------:R-:W-:Y:S02]  /*4980*/  FMUL.FTZ R5, R221, R5 ;  /* 0x00000005dd057220 */ /* 0x000fe40000410000 */
[----:B------:R-:W-:Y:S01]  /*4990*/  FMUL.FTZ R4, R220, R4 ;  /* 0x00000004dc047220 */ /* 0x000fe20000410000 */
[----:B------:R4:W5:Y:S01]  /*49a0*/  LDL.64 R222, [R1+0x8] ;  /* 0x0000080001de7983 */ /* 0x0009620000100a00 */
[--C-:B------:R-:W-:Y:S02]  /*49b0*/  FADD.FTZ R3, R83, -R2.reuse ;  /* 0x8000000253037221 */ /* 0x100fe40000010000 */
[--C-:B------:R-:W-:Y:S01]  /*49c0*/  FADD.FTZ R98, R98, -R2.reuse ;  /* 0x8000000262627221 */ /* 0x100fe20000010000 */
[----:B------:R-:W-:Y:S01]  /*49d0*/  F2FP.PACK_AB R46, R4, R5 ;  /* 0x00000005042e723e */ /* 0x000fe200000000ff */
[--C-:B------:R-:W-:Y:S01]  /*49e0*/  FADD.FTZ R4, R82, -R2.reuse ;  /* 0x8000000252047221 */ /* 0x100fe20000010000 */
[----:B---3--:R-:W-:Y:S01]  /*49f0*/  F2FP.PACK_AB R5, R235, R18 ;  /* 0x00000012eb05723e */ /* 0x008fe200000000ff */
[----:B------:R-:W-:Y:S02]  /*4a00*/  FMUL.FTZ R3, R216, R3 ;  /* 0x00000003d8037220 */ /* 0x000fe40000410000 */
[----:B------:R-:W-:Y:S02]  /*4a10*/  FMUL.FTZ R4, R218, R4 ;  /* 0x00000004da047220 */ /* 0x000fe40000410000 */
[----:B------:R-:W-:Y:S02]  /*4a20*/  FMUL.FTZ R98, R213, R98 ;  /* 0x00000062d5627220 */ /* 0x000fe40000410000 */
[--C-:B------:R-:W-:Y:S01]  /*4a30*/  FADD.FTZ R86, R86, -R2.reuse ;  /* 0x8000000256567221 */ /* 0x100fe20000010000 */
[----:B------:R-:W-:Y:S01]  /*4a40*/  F2FP.PACK_AB R32, R3, R4 ;  /* 0x000000040320723e */ /* 0x000fe200000000ff */
[--C-:B------:R-:W-:Y:S01]  /*4a50*/  FADD.FTZ R3, R99, -R2.reuse ;  /* 0x8000000263037221 */ /* 0x100fe20000010000 */
[----:B------:R-:W-:Y:S01]  /*4a60*/  F2FP.PACK_AB R4, R19, R20 ;  /* 0x000000141304723e */ /* 0x000fe200000000ff */
[--C-:B------:R-:W-:Y:S02]  /*4a70*/  FADD.FTZ R87, R87, -R2.reuse ;  /* 0x8000000257577221 */ /* 0x100fe40000010000 */
[----:B------:R-:W-:Y:S02]  /*4a80*/  FMUL.FTZ R3, R207, R3 ;  /* 0x00000003cf037220 */ /* 0x000fe40000410000 */
[--C-:B------:R-:W-:Y:S02]  /*4a90*/  FADD.FTZ R102, R102, -R2.reuse ;  /* 0x8000000266667221 */ /* 0x100fe40000010000 */
[--C-:B------:R-:W-:Y:S01]  /*4aa0*/  FADD.FTZ R103, R103, -R2.reuse ;  /* 0x8000000267677221 */ /* 0x100fe20000010000 */
[----:B------:R-:W-:Y:S01]  /*4ab0*/  F2FP.PACK_AB R98, R3, R98 ;  /* 0x000000620362723e */ /* 0x000fe200000000ff */
[--C-:B------:R-:W-:Y:S01]  /*4ac0*/  FADD.FTZ R114, R114, -R2.reuse ;  /* 0x8000000272727221 */ /* 0x100fe20000010000 */
[----:B-1----:R-:W-:Y:S01]  /*4ad0*/  F2FP.PACK_AB R3, R44, R48 ;  /* 0x000000302c03723e */ /* 0x002fe200000000ff */
[--C-:B------:R-:W-:Y:S02]  /*4ae0*/  FADD.FTZ R115, R115, -R2.reuse ;  /* 0x8000000273737221 */ /* 0x100fe40000010000 */
[--C-:B------:R-:W-:Y:S02]  /*4af0*/  FADD.FTZ R118, R118, -R2.reuse ;  /* 0x8000000276767221 */ /* 0x100fe40000010000 */
[--C-:B------:R-:W-:Y:S02]  /*4b00*/  FADD.FTZ R119, R119, -R2.reuse ;  /* 0x8000000277777221 */ /* 0x100fe40000010000 */
[--C-:B------:R-:W-:Y:S02]  /*4b10*/  FADD.FTZ R130, R130, -R2.reuse ;  /* 0x8000000282827221 */ /* 0x100fe40000010000 */
[----:B------:R-:W-:Y:S01]  /*4b20*/  FADD.FTZ R131, R131, -R2 ;  /* 0x8000000283837221 */ /* 0x000fe20000010000 */
[----:B------:R-:W-:Y:S01]  /*4b30*/  F2FP.PACK_AB R2, R39, R42 ;  /* 0x0000002a2702723e */ /* 0x000fe200000000ff */
[--C-:B--2---:R-:W-:Y:S02]  /*4b40*/  FADD.FTZ R72, R72, -R0.reuse ;  /* 0x8000000048487221 */ /* 0x104fe40000010000 */
        /* <DEDUP_REMOVED lines=17> */
[----:B------:R-:W-:Y:S01]  /*4c60*/  FMUL.FTZ R108, R50, R108 ;  /* 0x0000006c326c7220 */ /* 0x000fe20000410000 */
[----:B------:R-:W-:Y:S01]  /*4c70*/  STS [R238], R47 ;  /* 0x0000002fee007388 */ /* 0x000fe20000000800 */
[----:B------:R-:W-:Y:S02]  /*4c80*/  FMUL.FTZ R77, R55, R77 ;  /* 0x0000004d374d7220 */ /* 0x000fe40000410000 */
[----:B------:R-:W-:Y:S01]  /*4c90*/  FMUL.FTZ R88, R54, R88 ;  /* 0x0000005836587220 */ /* 0x000fe20000410000 */
[----:B------:R-:W-:Y:S01]  /*4ca0*/  STS [R238+0x400], R30 ;  /* 0x0004001eee007388 */ /* 0x000fe20000000800 */
[----:B------:R-:W-:Y:S02]  /*4cb0*/  FMUL.FTZ R89, R53, R89 ;  /* 0x0000005935597220 */ /* 0x000fe40000410000 */
[----:B------:R-:W-:Y:S01]  /*4cc0*/  FMUL.FTZ R104, R21, R104 ;  /* 0x0000006815687220 */ /* 0x000fe20000410000 */
[----:B------:R-:W-:Y:S01]  /*4cd0*/  STS [R239], R45 ;  /* 0x0000002def007388 */ /* 0x000fe20000000800 */
[----:B------:R-:W2:Y:S01]  /*4ce0*/  MUFU.EX2 R21, R56 ;  /* 0x0000003800157308 */ /* 0x000ea20000000800 */
[----:B------:R-:W-:Y:S01]  /*4cf0*/  F2FP.PACK_AB R89, R89, R88 ;  /* 0x000000585959723e */ /* 0x000fe200000000ff */
[----:B------:R-:W-:Y:S01]  /*4d00*/  FMUL.FTZ R120, R20, R120 ;  /* 0x0000007814787220 */ /* 0x000fe20000410000 */
[----:B------:R-:W-:Y:S01]  /*4d10*/  STS [R239+0x400], R27 ;  /* 0x0004001bef007388 */ /* 0x000fe20000000800 */
[----:B------:R-:W-:Y:S02]  /*4d20*/  FMUL.FTZ R124, R18, R124 ;  /* 0x0000007c127c7220 */ /* 0x000fe40000410000 */
[----:B------:R-:W-:Y:S01]  /*4d30*/  FMUL.FTZ R81, R251, R81 ;  /* 0x00000051fb517220 */ /* 0x000fe20000410000 */
[----:B------:R3:W-:Y:S01]  /*4d40*/  STS [R238+0x2000], R12 ;  /* 0x0020000cee007388 */ /* 0x0007e20000000800 */
[----:B------:R-:W-:Y:S02]  /*4d50*/  FMUL.FTZ R92, R52, R92 ;  /* 0x0000005c345c7220 */ /* 0x000fe40000410000 */
[----:B------:R-:W-:Y:S01]  /*4d60*/  MUFU.EX2 R20, R58 ;  /* 0x0000003a00147308 */ /* 0x000fe20000000800 */
[----:B------:R2:W-:Y:S01]  /*4d70*/  STS [R238+0x2400], R3 ;  /* 0x00240003ee007388 */ /* 0x0005e20000000800 */
[----:B------:R-:W-:Y:S01]  /*4d80*/  F2FP.PACK_AB R80, R81, R80 ;  /* 0x000000505150723e */ /* 0x000fe200000000ff */
[----:B------:R-:W-:Y:S01]  /*4d90*/  FMUL.FTZ R16, R16, R105 ;  /* 0x0000006910107220 */ /* 0x000fe20000410000 */
[----:B------:R-:W-:Y:S01]  /*4da0*/  F2FP.PACK_AB R9, R9, R92 ;  /* 0x0000005c0909723e */ /* 0x000fe200000000ff */
[----:B------:R4:W-:Y:S01]  /*4db0*/  STS [R239+0x2400], R2 ;  /* 0x00240002ef007388 */ /* 0x0009e20000000800 */
[----:B------:R-:W-:Y:S02]  /*4dc0*/  FMUL.FTZ R17, R17, R109 ;  /* 0x0000006d11117220 */ /* 0x000fe40000410000 */
[----:B------:R-:W-:Y:S01]  /*4dd0*/  F2FP.PACK_AB R16, R16, R104 ;  /* 0x000000681010723e */ /* 0x000fe200000000ff */
[----:B------:R-:W-:Y:S01]  /*4de0*/  STS [R239+0x2000], R11 ;  /* 0x0020000bef007388 */ /* 0x000fe20000000800 */
[----:B------:R-:W4:Y:S01]  /*4df0*/  MUFU.EX2 R18, R59 ;  /* 0x0000003b00127308 */ /* 0x000f220000000800 */
[----:B------:R-:W-:Y:S01]  /*4e00*/  F2FP.PACK_AB R17, R17, R108 ;  /* 0x0000006c1111723e */ /* 0x000fe200000000ff */
[----:B------:R-:W-:Y:S01]  /*4e10*/  FMUL.FTZ R19, R19, R121 ;  /* 0x0000007913137220 */ /* 0x000fe20000410000 */
[----:B------:R-:W-:Y:S01]  /*4e20*/  STS [R241], R43 ;  /* 0x0000002bf1007388 */ /* 0x000fe20000000800 */
[----:B------:R-:W-:Y:S02]  /*4e30*/  FMUL.FTZ R69, R252, R69 ;  /* 0x00000045fc457220 */ /* 0x000fe40000410000 */
[----:B------:R-:W-:Y:S01]  /*4e40*/  FMUL.FTZ R72, R66, R72 ;  /* 0x0000004842487220 */ /* 0x000fe20000410000 */
[----:B------:R-:W-:Y:S01]  /*4e50*/  STS [R241+0x400], R26 ;  /* 0x0004001af1007388 */ /* 0x000fe20000000800 */
[----:B------:R-:W-:Y:S01]  /*4e60*/  F2FP.PACK_AB R19, R19, R120 ;  /* 0x000000781313723e */ /* 0x000fe200000000ff */
[--C-:B-1----:R-:W-:Y:S01]  /*4e70*/  FADD.FTZ R74, R74, -R0.reuse ;  /* 0x800000004a4a7221 */ /* 0x102fe20000010000 */
[----:B------:R-:W-:Y:S01]  /*4e80*/  F2FP.PACK_AB R68, R69, R68 ;  /* 0x000000444544723e */ /* 0x000fe200000000ff */
[----:B------:R-:W-:Y:S01]  /*4e90*/  STS [R240], R41 ;  /* 0x00000029f0007388 */ /* 0x000fe20000000800 */
[----:B---3--:R-:W1:Y:S01]  /*4ea0*/  MUFU.EX2 R12, R62 ;  /* 0x0000003e000c7308 */ /* 0x008e620000000800 */
[----:B------:R-:W-:Y:S02]  /*4eb0*/  FMUL.FTZ R74, R48, R74 ;  /* 0x0000004a304a7220 */ /* 0x000fe40000410000 */
[----:B------:R-:W-:Y:S01]  /*4ec0*/  STS [R240+0x400], R24 ;  /* 0x00040018f0007388 */ /* 0x000fe20000000800 */
[----:B--2---:R-:W-:Y:S01]  /*4ed0*/  F2FP.PACK_AB R3, R35, R38 ;  /* 0x000000262303723e */ /* 0x004fe200000000ff */
[--C-:B------:R-:W-:Y:S02]  /*4ee0*/  FADD.FTZ R75, R75, -R0.reuse ;  /* 0x800000004b4b7221 */ /* 0x100fe40000010000 */
[----:B------:R-:W-:Y:S01]  /*4ef0*/  STS [R241+0x2000], R10 ;  /* 0x0020000af1007388 */ /* 0x000fe20000000800 */
[----:B----4-:R-:W-:Y:S01]  /*4f00*/  F2FP.PACK_AB R2, R29, R31 ;  /* 0x0000001f1d02723e */ /* 0x010fe200000000ff */
[--C-:B------:R-:W-:Y:S02]  /*4f10*/  FADD.FTZ R79, R79, -R0.reuse ;  /* 0x800000004f4f7221 */ /* 0x100fe40000010000 */
[----:B------:R2:W-:Y:S01]  /*4f20*/  STS [R241+0x2400], R3 ;  /* 0x00240003f1007388 */ /* 0x0005e20000000800 */
[--C-:B------:R-:W-:Y:S02]  /*4f30*/  FADD.FTZ R90, R90, -R0.reuse ;  /* 0x800000005a5a7221 */ /* 0x100fe40000010000 */
[--C-:B------:R-:W-:Y:S01]  /*4f40*/  FADD.FTZ R94, R94, -R0.reuse ;  /* 0x800000005e5e7221 */ /* 0x100fe20000010000 */
[----:B------:R3:W-:Y:S01]  /*4f50*/  STS [R240+0x2400], R2 ;  /* 0x00240002f0007388 */ /* 0x0007e20000000800 */
[----:B------:R-:W-:Y:S02]  /*4f60*/  FMUL.FTZ R90, R38, R90 ;  /* 0x0000005a265a7220 */ /* 0x000fe40000410000 */
[----:B------:R-:W-:Y:S01]  /*4f70*/  FMUL.FTZ R94, R31, R94 ;  /* 0x0000005e1f5e7220 */ /* 0x000fe20000410000 */
[----:B------:R-:W-:Y:S01]  /*4f80*/  STS [R240+0x2000], R8 ;  /* 0x00200008f0007388 */ /* 0x000fe20000000800 */
[--C-:B------:R-:W-:Y:S02]  /*4f90*/  FADD.FTZ R95, R95, -R0.reuse ;  /* 0x800000005f5f7221 */ /* 0x100fe40000010000 */
[--C-:B------:R-:W-:Y:S01]  /*4fa0*/  FADD.FTZ R106, R106, -R0.reuse ;  /* 0x800000006a6a7221 */ /* 0x100fe20000010000 */
        /* <DEDUP_REMOVED lines=8> */
[--C-:B------:R-:W-:Y:S01]  /*5030*/  FADD.FTZ R127, R127, -R0.reuse ;  /* 0x800000007f7f7221 */ /* 0x100fe20000010000 */
[----:B------:R-:W-:Y:S01]  /*5040*/  STS [R239+0x4400], R15 ;  /* 0x0044000fef007388 */ /* 0x000fe20000000800 */
[----:B--2---:R-:W-:Y:S01]  /*5050*/  F2FP.PACK_AB R3, R25, R28 ;  /* 0x0000001c1903723e */ /* 0x004fe200000000ff */
[----:B------:R-:W-:Y:S02]  /*5060*/  FMUL.FTZ R73, R65, R73 ;  /* 0x0000004941497220 */ /* 0x000fe40000410000 */
[----:B------:R-:W-:Y:S01]  /*5070*/  STS [R238+0x6000], R7 ;  /* 0x00600007ee007388 */ /* 0x000fe20000000800 */
[----:B---3--:R-:W-:Y:S01]  /*5080*/  F2FP.PACK_AB R2, R21, R22 ;  /* 0x000000161502723e */ /* 0x008fe200000000ff */
[----:B------:R-:W-:Y:S01]  /*5090*/  FMUL.FTZ R76, R64, R76 ;  /* 0x0000004c404c7220 */ /* 0x000fe20000410000 */
[----:B------:R-:W-:Y:S01]  /*50a0*/  F2FP.PACK_AB R73, R73, R72 ;  /* 0x000000484949723e */ /* 0x000fe200000000ff */
[----:B------:R2:W-:Y:S01]  /*50b0*/  STS [R238+0x6400], R3 ;  /* 0x00640003ee007388 */ /* 0x0005e20000000800 */
[----:B------:R-:W-:Y:S02]  /*50c0*/  FMUL.FTZ R85, R250, R85 ;  /* 0x00000055fa557220 */ /* 0x000fe40000410000 */
[----:B------:R-:W-:Y:S01]  /*50d0*/  FMUL.FTZ R86, R215, R86 ;  /* 0x00000056d7567220 */ /* 0x000fe20000410000 */
[----:B------:R3:W-:Y:S01]  /*50e0*/  STS [R239+0x6400], R2 ;  /* 0x00640002ef007388 */ /* 0x0007e20000000800 */
[----:B------:R-:W-:Y:S01]  /*50f0*/  FMUL.FTZ R87, R214, R87 ;  /* 0x00000057d6577220 */ /* 0x000fe20000410000 */
[----:B------:R-:W-:Y:S01]  /*5100*/  F2FP.PACK_AB R76, R77, R76 ;  /* 0x0000004c4d4c723e */ /* 0x000fe200000000ff */
        /* <DEDUP_REMOVED lines=10> */
[----:B------:R-:W-:Y:S02]  /*51b0*/  FMUL.FTZ R112, R246, R112 ;  /* 0x00000070f6707220 */ /* 0x000fe40000410000 */
[----:B------:R-:W-:Y:S01]  /*51c0*/  FMUL.FTZ R113, R245, R113 ;  /* 0x00000071f5717220 */ /* 0x000fe20000410000 */
[----:B------:R-:W-:Y:S01]  /*51d0*/  STS [R240+0x4000], R33 ;  /* 0x00400021f0007388 */ /* 0x000fe20000000800 */
[----:B------:R-:W-:Y:S01]  /*51e0*/  FMUL.FTZ R114, R204, R114 ;  /* 0x00000072cc727220 */ /* 0x000fe20000410000 */
[----:B------:R-:W-:Y:S01]  /*51f0*/  F2FP.PACK_AB R102, R103, R102 ;  /* 0x000000666766723e */ /* 0x000fe200000000ff */
[----:B------:R-:W-:Y:S01]  /*5200*/  FMUL.FTZ R115, R203, R115 ;  /* 0x00000073cb737220 */ /* 0x000fe20000410000 */
[----:B------:R-:W-:Y:S01]  /*5210*/  STS [R240+0x4400], R13 ;  /* 0x0044000df0007388 */ /* 0x000fe20000000800 */
[--C-:B--2---:R-:W-:Y:S01]  /*5220*/  FADD.FTZ R3, R78, -R0.reuse ;  /* 0x800000004e037221 */ /* 0x104fe20000010000 */
[----:B------:R-:W-:Y:S01]  /*5230*/  F2FP.PACK_AB R112, R113, R112 ;  /* 0x000000707170723e */ /* 0x000fe200000000ff */
[----:B------:R-:W-:Y:S01]  /*5240*/  FMUL.FTZ R116, R244, R116 ;  /* 0x00000074f4747220 */ /* 0x000fe20000410000 */
[----:B------:R2:W-:Y:S01]  /*5250*/  STS [R241+0x6000], R4 ;  /* 0x00600004f1007388 */ /* 0x0005e20000000800 */
[----:B---3--:R-:W-:Y:S01]  /*5260*/  F2FP.PACK_AB R2, R18, R20 ;  /* 0x000000141202723e */ /* 0x008fe200000000ff */
[----:B------:R-:W-:Y:S01]  /*5270*/  FMUL.FTZ R3, R42, R3 ;  /* 0x000000032a037220 */ /* 0x000fe20000410000 */
[----:B------:R-:W-:Y:S01]  /*5280*/  F2FP.PACK_AB R114, R115, R114 ;  /* 0x000000727372723e */ /* 0x000fe200000000ff */
[----:B------:R-:W-:Y:S02]  /*5290*/  FMUL.FTZ R117, R243, R117 ;  /* 0x00000075f3757220 */ /* 0x000fe40000410000 */
[----:B------:R1:W-:Y:S01]  /*52a0*/  STS [R241+0x6400], R2 ;  /* 0x00640002f1007388 */ /* 0x0003e20000000800 */
[----:B------:R-:W-:Y:S02]  /*52b0*/  FMUL.FTZ R118, R201, R118 ;  /* 0x00000076c9767220 */ /* 0x000fe40000410000 */
[----:B------:R-:W-:Y:S01]  /*52c0*/  FMUL.FTZ R119, R200, R119 ;  /* 0x00000077c8777220 */ /* 0x000fe20000410000 */
[----:B------:R3:W-:Y:S01]  /*52d0*/  STS [R240+0x6000], R5 ;  /* 0x00600005f0007388 */ /* 0x0007e20000000800 */
[----:B------:R-:W-:Y:S01]  /*52e0*/  FMUL.FTZ R130, R202, R130 ;  /* 0x00000082ca827220 */ /* 0x000fe20000410000 */
[----:B------:R-:W-:Y:S01]  /*52f0*/  F2FP.PACK_AB R116, R117, R116 ;  /* 0x000000747574723e */ /* 0x000fe200000000ff */
[----:B------:R-:W-:Y:S01]  /*5300*/  FMUL.FTZ R131, R234, R131 ;  /* 0x00000083ea837220 */ /* 0x000fe20000410000 */
[----:B------:R-:W-:Y:S01]  /*5310*/  F2FP.PACK_AB R118, R119, R118 ;  /* 0x000000767776723e */ /* 0x000fe200000000ff */
[----:B------:R-:W-:Y:S02]  /*5320*/  FMUL.FTZ R127, R236, R127 ;  /* 0x0000007fec7f7220 */ /* 0x000fe40000410000 */
[----:B------:R-:W-:Y:S01]  /*5330*/  FMUL.FTZ R125, R235, R125 ;  /* 0x0000007deb7d7220 */ /* 0x000fe20000410000 */
[----:B------:R-:W-:Y:S04]  /*5340*/  F2FP.PACK_AB R130, R131, R130 ;  /* 0x000000828382723e */ /* 0x000fe800000000ff */
[----:B------:R-:W-:Y:S01]  /*5350*/  F2FP.PACK_AB R125, R125, R124 ;  /* 0x0000007c7d7d723e */ /* 0x000fe200000000ff */
        /* <DEDUP_REMOVED lines=9> */
[----:B------:R-:W-:Y:S01]  /*53f0*/  F2FP.PACK_AB R2, R2, R3 ;  /* 0x000000030202723e */ /* 0x000fe200000000ff */
[--C-:B------:R-:W-:Y:S02]  /*5400*/  FADD.FTZ R3, R91, -R0.reuse ;  /* 0x800000005b037221 */ /* 0x100fe40000010000 */
[----:B------:R-:W-:Y:S02]  /*5410*/  STS [R238+0x8400], R34 ;  /* 0x00840022ee007388 */ /* 0x000fe40000000800 */
[----:B------:R-:W-:Y:S02]  /*5420*/  FMUL.FTZ R3, R35, R3 ;  /* 0x0000000323037220 */ /* 0x000fe40000410000 */
[----:B------:R-:W-:Y:S04]  /*5430*/  STS [R239+0x8000], R80 ;  /* 0x00800050ef007388 */ /* 0x000fe80000000800 */
[----:B------:R-:W-:Y:S01]  /*5440*/  STS [R239+0x8400], R32 ;  /* 0x00840020ef007388 */ /* 0x000fe20000000800 */
[----:B------:R-:W-:Y:S03]  /*5450*/  F2FP.PACK_AB R3, R3, R90 ;  /* 0x0000005a0303723e */ /* 0x000fe600000000ff */
        /* <DEDUP_REMOVED lines=10> */
[--C-:B--2---:R-:W-:Y:S01]  /*5500*/  FADD.FTZ R2, R107, -R0.reuse ;  /* 0x800000006b027221 */ /* 0x104fe20000010000 */
[----:B------:R-:W-:Y:S02]  /*5510*/  F2FP.PACK_AB R4, R4, R110 ;  /* 0x0000006e0404723e */ /* 0x000fe400000000ff */
[----:B------:R1:W-:Y:S01]  /*5520*/  STS [R241+0xa400], R3 ;  /* 0x00a40003f1007388 */ /* 0x0003e20000000800 */
[----:B------:R-:W-:Y:S03]  /*5530*/  FMUL.FTZ R2, R25, R2 ;  /* 0x0000000219027220 */ /* 0x000fe60000410000 */
[----:B------:R-:W-:Y:S02]  /*5540*/  STS [R240+0xa000], R9 ;  /* 0x00a00009f0007388 */ /* 0x000fe40000000800 */
[----:B------:R-:W-:Y:S02]  /*5550*/  F2FP.PACK_AB R2, R2, R106 ;  /* 0x0000006a0202723e */ /* 0x000fe400000000ff */
[----:B------:R2:W-:Y:S04]  /*5560*/  STS [R240+0xa400], R5 ;  /* 0x00a40005f0007388 */ /* 0x0005e80000000800 */
[----:B------:R-:W-:Y:S04]  /*5570*/  STS [R238+0xc000], R49 ;  /* 0x00c00031ee007388 */ /* 0x000fe80000000800 */
[----:B------:R-:W-:Y:S04]  /*5580*/  STS [R238+0xc400], R102 ;  /* 0x00c40066ee007388 */ /* 0x000fe80000000800 */
[----:B------:R-:W-:Y:S04]  /*5590*/  STS [R239+0xc000], R112 ;  /* 0x00c00070ef007388 */ /* 0x000fe80000000800 */
[----:B------:R-:W-:Y:S01]  /*55a0*/  STS [R239+0xc400], R114 ;  /* 0x00c40072ef007388 */ /* 0x000fe20000000800 */
[--C-:B-1----:R-:W-:Y:S03]  /*55b0*/  FADD.FTZ R3, R123, -R0.reuse ;  /* 0x800000007b037221 */ /* 0x102fe60000010000 */
[----:B------:R1:W-:Y:S01]  /*55c0*/  STS [R238+0xe400], R2 ;  /* 0x00e40002ee007388 */ /* 0x0003e20000000800 */
[----:B------:R-:W-:Y:S03]  /*55d0*/  FMUL.FTZ R3, R18, R3 ;  /* 0x0000000312037220 */ /* 0x000fe60000410000 */
[----:B------:R-:W-:Y:S01]  /*55e0*/  STS [R238+0xe000], R16 ;  /* 0x00e00010ee007388 */ /* 0x000fe20000000800 */
[----:B--2---:R-:W-:Y:S02]  /*55f0*/  FADD.FTZ R5, R122, -R0 ;  /* 0x800000007a057221 */ /* 0x004fe40000010000 */
[----:B------:R-:W-:Y:S01]  /*5600*/  FMUL.FTZ R0, R12, R126 ;  /* 0x0000007e0c007220 */ /* 0x000fe20000410000 */
[----:B------:R-:W-:Y:S01]  /*5610*/  STS [R239+0xe000], R17 ;  /* 0x00e00011ef007388 */ /* 0x000fe20000000800 */
[----:B------:R-:W-:Y:S03]  /*5620*/  FMUL.FTZ R5, R20, R5 ;  /* 0x0000000514057220 */ /* 0x000fe60000410000 */
[----:B------:R-:W-:Y:S02]  /*5630*/  STS [R239+0xe400], R4 ;  /* 0x00e40004ef007388 */ /* 0x000fe40000000800 */
[----:B------:R-:W-:Y:S02]  /*5640*/  F2FP.PACK_AB R3, R3, R5 ;  /* 0x000000050303723e */ /* 0x000fe400000000ff */
[----:B------:R-:W-:Y:S04]  /*5650*/  STS [R241+0xc000], R116 ;  /* 0x00c00074f1007388 */ /* 0x000fe80000000800 */
[----:B------:R-:W-:Y:S04]  /*5660*/  STS [R241+0xc400], R118 ;  /* 0x00c40076f1007388 */ /* 0x000fe80000000800 */
[----:B------:R-:W-:Y:S01]  /*5670*/  STS [R240+0xc000], R46 ;  /* 0x00c0002ef0007388 */ /* 0x000fe20000000800 */
[----:B-1----:R-:W-:Y:S01]  /*5680*/  F2FP.PACK_AB R2, R127, R0 ;  /* 0x000000007f02723e */ /* 0x002fe200000000ff */
[----:B------:R-:W-:Y:S02]  /*5690*/  IMAD.U32 R0, RZ, RZ, UR4 ;  /* 0x00000004ff007e24 */ /* 0x000fe4000f8e00ff */
[----:B------:R-:W-:Y:S03]  /*56a0*/  STS [R240+0xc400], R130 ;  /* 0x00c40082f0007388 */ /* 0x000fe60000000800 */
[----:B------:R-:W-:Y:S01]  /*56b0*/  LEA R0, R0, R231, 0xd ;  /* 0x000000e700007211 */ /* 0x000fe200078e68ff */
[----:B------:R-:W-:Y:S04]  /*56c0*/  STS [R241+0xe000], R19 ;  /* 0x00e00013f1007388 */ /* 0x000fe80000000800 */
[----:B------:R1:W-:Y:S01]  /*56d0*/  STS [R241+0xe400], R3 ;  /* 0x00e40003f1007388 */ /* 0x0003e20000000800 */
[----:B------:R-:W-:Y:S03]  /*56e0*/  IMAD.SHL.U32 R80, R0, 0x2, RZ ;  /* 0x0000000200507824 */ /* 0x000fe600078e00ff */
[----:B------:R-:W-:Y:S01]  /*56f0*/  STS [R240+0xe000], R125 ;  /* 0x00e0007df0007388 */ /* 0x000fe20000000800 */
[----:B------:R-:W-:Y:S03]  /*5700*/  IMAD.IADD R0, R212, 0x1, R80 ;  /* 0x00000001d4007824 */ /* 0x000fe600078e0250 */
[----:B------:R2:W-:Y:S04]  /*5710*/  STS [R240+0xe400], R2 ;  /* 0x00e40002f0007388 */ /* 0x0005e80000000800 */
[----:B------:R-:W-:Y:S08]  /*5720*/  LDSM.16.MT88.4 R4, [R224+0x18880] ;  /* 0x01888000e004783b */ /* 0x000ff00000004200 */
[----:B------:R-:W3:Y:S01]  /*5730*/  LDSM.16.MT88.4 R8, [R80+0x10080] ;  /* 0x010080005008783b */ /* 0x000ee20000004200 */
[C---:B-1----:R-:W-:Y:S07]  /*5740*/  IMAD.SHL.U32 R3, R230.reuse, 0x2, RZ ;  /* 0x00000002e6037824 */ /* 0x042fee00078e00ff */
[----:B------:R-:W1:Y:S01]  /*5750*/  LDSM.16.MT88.4 R12, [R224+0x1c880] ;  /* 0x01c88000e00c783b */ /* 0x000e620000004200 */
[----:B------:R-:W-:Y:S01]  /*5760*/  IMAD.IADD R3, R229, 0x1, R3 ;  /* 0x00000001e5037824 */ /* 0x000fe200078e0203 */
[----:B--2---:R-:W-:Y:S06]  /*5770*/  SHF.L.U32 R2, R230, 0x1, RZ ;  /* 0x00000001e6027819 */ /* 0x004fec00000006ff */
[----:B------:R-:W2:Y:S08]  /*5780*/  LDSM.16.MT88.4 R16, [R0+0x10080] ;  /* 0x010080000010783b */ /* 0x000eb00000004200 */
[----:B------:R-:W-:Y:S08]  /*5790*/  LDSM.16.MT88.4 R20, [R224+0x19080] ;  /* 0x01908000e014783b */ /* 0x000ff00000004200 */
[----:B------:R-:W4:Y:S01]  /*57a0*/  LDSM.16.MT88.4 R24, [R80+0x10880] ;  /* 0x010880005018783b */ /* 0x000f220000004200 */
[-C--:B---3--:R-:W-:Y:S07]  /*57b0*/  HMMA.16816.F32 R132, R4, R8.reuse, R132 ;  /* 0x000000080484723c */ /* 0x088fee0000001884 */
[----:B------:R-:W3:Y:S01]  /*57c0*/  LDSM.16.MT88.4 R28, [R224+0x1d080] ;  /* 0x01d08000e01c783b */ /* 0x000ee20000004200 */
[C---:B-1----:R-:W-:Y:S07]  /*57d0*/  HMMA.16816.F32 R136, R12.reuse, R8, R136 ;  /* 0x000000080c88723c */ /* 0x042fee0000001888 */
[----:B------:R-:W1:Y:S01]  /*57e0*/  LDSM.16.MT88.4 R32, [R0+0x10880] ;  /* 0x010880000020783b */ /* 0x000e620000004200 */
[-C--:B------:R-:W-:Y:S07]  /*57f0*/  HMMA.16816.F32 R140, R12, R10.reuse, R140 ;  /* 0x0000000a0c8c723c */ /* 0x080fee000000188c */
[----:B------:R-:W-:Y:S01]  /*5800*/  LDSM.16.MT88.4 R36, [R80+0x11080] ;  /* 0x011080005024783b */ /* 0x000fe20000004200 */
[C---:B------:R-:W-:Y:S07]  /*5810*/  HMMA.16816.F32 R144, R4.reuse, R10, R144 ;  /* 0x0000000a0490723c */ /* 0x040fee0000001890 */
[----:B------:R-:W1:Y:S01]  /*5820*/  LDSM.16.MT88.4 R8, [R224+0x19880] ;  /* 0x01988000e008783b */ /* 0x000e620000004200 */
[-C--:B--2---:R-:W-:Y:S07]  /*5830*/  HMMA.16816.F32 R148, R4, R16.reuse, R148 ;  /* 0x000000100494723c */ /* 0x084fee0000001894 */
[----:B------:R-:W2:Y:S01]  /*5840*/  LDSM.16.MT88.4 R40, [R224+0x1d880] ;  /* 0x01d88000e028783b */ /* 0x000ea20000004200 */
[C---:B------:R-:W-:Y:S08]  /*5850*/  HMMA.16816.F32 R152, R12.reuse, R16, R152 ;  /* 0x000000100c98723c */ /* 0x040ff00000001898 */
[-C--:B------:R-:W-:Y:S01]  /*5860*/  HMMA.16816.F32 R156, R12, R18.reuse, R156 ;  /* 0x000000120c9c723c */ /* 0x080fe2000000189c */
[----:B------:R-:W-:Y:S07]  /*5870*/  LDSM.16.MT88.4 R12, [R224+0x1a080] ;  /* 0x01a08000e00c783b */ /* 0x000fee0000004200 */
[----:B------:R-:W-:Y:S01]  /*5880*/  HMMA.16816.F32 R160, R4, R18, R160 ;  /* 0x0000001204a0723c */ /* 0x000fe200000018a0 */
[----:B------:R-:W2:Y:S07]  /*5890*/  LDSM.16.MT88.4 R4, [R0+0x11080] ;  /* 0x011080000004783b */ /* 0x000eae0000004200 */
[-C--:B----4-:R-:W-:Y:S01]  /*58a0*/  HMMA.16816.F32 R132, R20, R24.reuse, R132 ;  /* 0x000000181484723c */ /* 0x090fe20000001884 */
[----:B------:R-:W4:Y:S07]  /*58b0*/  LDSM.16.MT88.4 R16, [R80+0x11880] ;  /* 0x011880005010783b */ /* 0x000f2e0000004200 */
[C---:B---3--:R-:W-:Y:S08]  /*58c0*/  HMMA.16816.F32 R136, R28.reuse, R24, R136 ;  /* 0x000000181c88723c */ /* 0x048ff00000001888 */
[-C--:B------:R-:W-:Y:S08]  /*58d0*/  HMMA.16816.F32 R140, R28, R26.reuse, R140 ;  /* 0x0000001a1c8c723c */ /* 0x080ff0000000188c */
[C---:B------:R-:W-:Y:S01]  /*58e0*/  HMMA.16816.F32 R144, R20.reuse, R26, R144 ;  /* 0x0000001a1490723c */ /* 0x040fe20000001890 */
[----:B------:R-:W3:Y:S07]  /*58f0*/  LDSM.16.MT88.4 R24, [R224+0x1e080] ;  /* 0x01e08000e018783b */ /* 0x000eee0000004200 */
[-C--:B-1----:R-:W-:Y:S08]  /*5900*/  HMMA.16816.F32 R148, R20, R32.reuse, R148 ;  /* 0x000000201494723c */ /* 0x082ff00000001894 */
[C---:B------:R-:W-:Y:S08]  /*5910*/  HMMA.16816.F32 R152, R28.reuse, R32, R152 ;  /* 0x000000201c98723c */ /* 0x040ff00000001898 */
[-C--:B------:R-:W-:Y:S01]  /*5920*/  HMMA.16816.F32 R156, R28, R34.reuse, R156 ;  /* 0x000000221c9c723c */ /* 0x080fe2000000189c */
[----:B------:R-:W-:Y:S07]  /*5930*/  LDSM.16.MT88.4 R28, [R224+0x1a880] ;  /* 0x01a88000e01c783b */ /* 0x000fee0000004200 */
[----:B------:R-:W-:Y:S01]  /*5940*/  HMMA.16816.F32 R160, R20, R34, R160 ;  /* 0x0000002214a0723c */ /* 0x000fe200000018a0 */
[----:B------:R-:W1:Y:S07]  /*5950*/  LDSM.16.MT88.4 R20, [R0+0x11880] ;  /* 0x011880000014783b */ /* 0x000e6e0000004200 */
[-C--:B------:R-:W-:Y:S01]  /*5960*/  HMMA.16816.F32 R132, R8, R36.reuse, R132 ;  /* 0x000000240884723c */ /* 0x080fe20000001884 */
[----:B------:R-:W1:Y:S07]  /*5970*/  LDSM.16.MT88.4 R32, [R80+0x12080] ;  /* 0x012080005020783b */ /* 0x000e6e0000004200 */
[C---:B--2---:R-:W-:Y:S08]  /*5980*/  HMMA.16816.F32 R136, R40.reuse, R36, R136 ;  /* 0x000000242888723c */ /* 0x044ff00000001888 */
[-C--:B------:R-:W-:Y:S08]  /*5990*/  HMMA.16816.F32 R140, R40, R38.reuse, R140 ;  /* 0x00000026288c723c */ /* 0x080ff0000000188c */
[C---:B------:R-:W-:Y:S01]  /*59a0*/  HMMA.16816.F32 R144, R8.reuse, R38, R144 ;  /* 0x000000260890723c */ /* 0x040fe20000001890 */
[----:B------:R-:W2:Y:S07]  /*59b0*/  LDSM.16.MT88.4 R36, [R224+0x1e880] ;  /* 0x01e88000e024783b */ /* 0x000eae0000004200 */
[-C--:B------:R-:W-:Y:S08]  /*59c0*/  HMMA.16816.F32 R148, R8, R4.reuse, R148 ;  /* 0x000000040894723c */ /* 0x080ff00000001894 */
[C---:B------:R-:W-:Y:S08]  /*59d0*/  HMMA.16816.F32 R152, R40.reuse, R4, R152 ;  /* 0x000000042898723c */ /* 0x040ff00000001898 */
[-C--:B------:R-:W-:Y:S01]  /*59e0*/  HMMA.16816.F32 R156, R40, R6.reuse, R156 ;  /* 0x00000006289c723c */ /* 0x080fe2000000189c */
[----:B------:R-:W-:Y:S07]  /*59f0*/  LDSM.16.MT88.4 R40, [R224+0x1f080] ;  /* 0x01f08000e028783b */ /* 0x000fee0000004200 */
[----:B------:R-:W-:Y:S01]  /*5a00*/  HMMA.16816.F32 R160, R8, R6, R160 ;  /* 0x0000000608a0723c */ /* 0x000fe200000018a0 */
[----:B------:R-:W2:Y:S07]  /*5a10*/  LDSM.16.MT88.4 R4, [R0+0x12080] ;  /* 0x012080000004783b */ /* 0x000eae0000004200 */
[-C--:B----4-:R-:W-:Y:S01]  /*5a20*/  HMMA.16816.F32 R132, R12, R16.reuse, R132 ;  /* 0x000000100c84723c */ /* 0x090fe20000001884 */
[----:B------:R-:W-:Y:S07]  /*5a30*/  LDSM.16.MT88.4 R8, [R224+0x1b080] ;  /* 0x01b08000e008783b */ /* 0x000fee0000004200 */
        /* <DEDUP_REMOVED lines=11> */
[----:B------:R-:W4:Y:S07]  /*5af0*/  LDSM.16.MT88.4 R20, [R224+0x1b880] ;  /* 0x01b88000e014783b */ /* 0x000f2e0000004200 */
[C---:B--2---:R-:W-:Y:S08]  /*5b00*/  HMMA.16816.F32 R136, R36.reuse, R32, R136 ;  /* 0x000000202488723c */ /* 0x044ff00000001888 */
[-C--:B------:R-:W-:Y:S08]  /*5b10*/  HMMA.16816.F32 R140, R36, R34.reuse, R140 ;  /* 0x00000022248c723c */ /* 0x080ff0000000188c */
[C---:B------:R-:W-:Y:S01]  /*5b20*/  HMMA.16816.F32 R144, R28.reuse, R34, R144 ;  /* 0x000000221c90723c */ /* 0x040fe20000001890 */
[----:B------:R-:W2:Y:S07]  /*5b30*/  LDSM.16.MT88.4 R32, [R224+0x1f880] ;  /* 0x01f88000e020783b */ /* 0x000eae0000004200 */
[-C--:B------:R-:W-:Y:S08]  /*5b40*/  HMMA.16816.F32 R148, R28, R4.reuse, R148 ;  /* 0x000000041c94723c */ /* 0x080ff00000001894 */
[C---:B------:R-:W-:Y:S08]  /*5b50*/  HMMA.16816.F32 R152, R36.reuse, R4, R152 ;  /* 0x000000042498723c */ /* 0x040ff00000001898 */
[-C--:B------:R-:W-:Y:S08]  /*5b60*/  HMMA.16816.F32 R156, R36, R6.reuse, R156 ;  /* 0x00000006249c723c */ /* 0x080ff0000000189c */
[----:B------:R-:W-:Y:S01]  /*5b70*/  HMMA.16816.F32 R160, R28, R6, R160 ;  /* 0x000000061ca0723c */ /* 0x000fe200000018a0 */
[----:B------:R-:W2:Y:S07]  /*5b80*/  LDSM.16.MT88.4 R4, [R0+0x13080] ;  /* 0x013080000004783b */ /* 0x000eae0000004200 */
[-C--:B---3--:R-:W-:Y:S08]  /*5b90*/  HMMA.16816.F32 R132, R8, R16.reuse, R132 ;  /* 0x000000100884723c */ /* 0x088ff00000001884 */
[C---:B------:R-:W-:Y:S08]  /*5ba0*/  HMMA.16816.F32 R136, R40.reuse, R16, R136 ;  /* 0x000000102888723c */ /* 0x040ff00000001888 */
[-C--:B------:R-:W-:Y:S08]  /*5bb0*/  HMMA.16816.F32 R140, R40, R18.reuse, R140 ;  /* 0x00000012288c723c */ /* 0x080ff0000000188c */
[C---:B------:R-:W-:Y:S01]  /*5bc0*/  HMMA.16816.F32 R144, R8.reuse, R18, R144 ;  /* 0x000000120890723c */ /* 0x040fe20000001890 */
[----:B------:R-:W-:Y:S07]  /*5bd0*/  LDSM.16.MT88.4 R16, [R224+0x20080] ;  /* 0x02008000e010783b */ /* 0x000fee0000004200 */
[-C--:B-1----:R-:W-:Y:S08]  /*5be0*/  HMMA.16816.F32 R148, R8, R12.reuse, R148 ;  /* 0x0000000c0894723c */ /* 0x082ff00000001894 */
[C---:B------:R-:W-:Y:S08]  /*5bf0*/  HMMA.16816.F32 R152, R40.reuse, R12, R152 ;  /* 0x0000000c2898723c */ /* 0x040ff00000001898 */
[-C--:B------:R-:W-:Y:S08]  /*5c00*/  HMMA.16816.F32 R156, R40, R14.reuse, R156 ;  /* 0x0000000e289c723c */ /* 0x080ff0000000189c */
[----:B------:R-:W-:Y:S01]  /*5c10*/  HMMA.16816.F32 R160, R8, R14, R160 ;  /* 0x0000000e08a0723c */ /* 0x000fe200000018a0 */
[----:B------:R-:W-:Y:S07]  /*5c20*/  LDSM.16.MT88.4 R8, [R224+0x1c080] ;  /* 0x01c08000e008783b */ /* 0x000fee0000004200 */
[-C--:B----4-:R-:W-:Y:S01]  /*5c30*/  HMMA.16816.F32 R132, R20, R24.reuse, R132 ;  /* 0x000000181484723c */ /* 0x090fe20000001884 */
[----:B------:R-:W1:Y:S07]  /*5c40*/  LDSM.16.MT88.4 R12, [R80+0x13880] ;  /* 0x01388000500c783b */ /* 0x000e6e0000004200 */
[C---:B--2---:R-:W-:Y:S08]  /*5c50*/  HMMA.16816.F32 R136, R32.reuse, R24, R136 ;  /* 0x000000182088723c */ /* 0x044ff00000001888 */
[-C--:B------:R-:W-:Y:S08]  /*5c60*/  HMMA.16816.F32 R140, R32, R26.reuse, R140 ;  /* 0x0000001a208c723c */ /* 0x080ff0000000188c */
[C---:B------:R-:W-:Y:S01]  /*5c70*/  HMMA.16816.F32 R144, R20.reuse, R26, R144 ;  /* 0x0000001a1490723c */ /* 0x040fe20000001890 */
[----:B------:R2:W3:Y:S07]  /*5c80*/  LDSM.16.MT88.4 R24, [R0+0x13880] ;  /* 0x013880000018783b */ /* 0x0004ee0000004200 */
[-C--:B------:R-:W-:Y:S01]  /*5c90*/  HMMA.16816.F32 R148, R20, R4.reuse, R148 ;  /* 0x000000041494723c */ /* 0x080fe20000001894 */
[----:B------:R-:W-:Y:S07]  /*5ca0*/  BAR.SYNC.DEFER_BLOCKING 0x0 ;  /* 0x0000000000007b1d */ /* 0x000fee0000010000 */
[C---:B------:R-:W-:Y:S08]  /*5cb0*/  HMMA.16816.F32 R152, R32.reuse, R4, R152 ;  /* 0x000000042098723c */ /* 0x040ff00000001898 */
[-C--:B------:R-:W-:Y:S04]  /*5cc0*/  HMMA.16816.F32 R156, R32, R6.reuse, R156 ;  /* 0x00000006209c723c */ /* 0x080fe8000000189c */
[----:B--2---:R-:W-:Y:S04]  /*5cd0*/  SHF.L.U32 R0, R231, 0x1, RZ ;  /* 0x00000001e7007819 */ /* 0x004fe800000006ff */
[----:B------:R-:W-:Y:S01]  /*5ce0*/  HMMA.16816.F32 R160, R20, R6, R160 ;  /* 0x0000000614a0723c */ /* 0x000fe200000018a0 */
[----:B------:R2:W4:Y:S03]  /*5cf0*/  LDSM.16.M88.4 R32, [R2+0x20880] ;  /* 0x020880000220783b */ /* 0x0005260000000200 */
[----:B------:R-:W-:Y:S04]  /*5d00*/  IMAD.IADD R52, R0, 0x1, R212 ;  /* 0x0000000100347824 */ /* 0x000fe800078e02d4 */
[-C--:B-1----:R-:W-:Y:S01]  /*5d10*/  HMMA.16816.F32 R132, R8, R12.reuse, R132 ;  /* 0x0000000c0884723c */ /* 0x082fe20000001884 */
[----:B------:R2:W1:Y:S07]  /*5d20*/  LDSM.16.MT88.4 R36, [R52+0x80] ;  /* 0x000080003424783b */ /* 0x00046e0000004200 */
[C---:B------:R-:W-:Y:S01]  /*5d30*/  HMMA.16816.F32 R136, R16.reuse, R12, R136 ;  /* 0x0000000c1088723c */ /* 0x040fe20000001888 */
[----:B------:R-:W1:Y:S07]  /*5d40*/  LDSM.16.MT88.4 R52, [R52+0x880] ;  /* 0x000880003434783b */ /* 0x000e6e0000004200 */
[-C--:B------:R-:W-:Y:S01]  /*5d50*/  HMMA.16816.F32 R140, R16, R14.reuse, R140 ;  /* 0x0000000e108c723c */ /* 0x080fe2000000188c */
[----:B------:R2:W1:Y:S07]  /*5d60*/  LDSM.16.M88.4 R28, [R2+0x22880] ;  /* 0x02288000021c783b */ /* 0x00046e0000000200 */
[C---:B------:R-:W-:Y:S01]  /*5d70*/  HMMA.16816.F32 R144, R8.reuse, R14, R144 ;  /* 0x0000000e0890723c */ /* 0x040fe20000001890 */
[----:B------:R2:W1:Y:S07]  /*5d80*/  LDSM.16.MT88.4 R20, [R0+0x80] ;  /* 0x000080000014783b */ /* 0x00046e0000004200 */
[-C--:B---3--:R-:W-:Y:S01]  /*5d90*/  HMMA.16816.F32 R148, R8, R24.reuse, R148 ;  /* 0x000000180894723c */ /* 0x088fe20000001894 */
[----:B------:R2:W3:Y:S07]  /*5da0*/  LDSM.16.M88.4 R40, [R3+0x20880] ;  /* 0x020880000328783b */ /* 0x0004ee0000000200 */
[C---:B------:R-:W-:Y:S01]  /*5db0*/  HMMA.16816.F32 R152, R16.reuse, R24, R152 ;  /* 0x000000181098723c */ /* 0x040fe20000001898 */
[----:B------:R2:W1:Y:S07]  /*5dc0*/  LDSM.16.M88.4 R48, [R3+0x22880] ;  /* 0x022880000330783b */ /* 0x00046e0000000200 */
[-C--:B------:R-:W-:Y:S01]  /*5dd0*/  HMMA.16816.F32 R156, R16, R26.reuse, R156 ;  /* 0x0000001a109c723c */ /* 0x080fe2000000189c */
[----:B------:R2:W1:Y:S07]  /*5de0*/  LDSM.16.MT88.4 R44, [R0+0x880] ;  /* 0x00088000002c783b */ /* 0x00046e0000004200 */
[----:B------:R-:W-:Y:S01]  /*5df0*/  HMMA.16816.F32 R160, R8, R26, R160 ;  /* 0x0000001a08a0723c */ /* 0x000fe200000018a0 */
[----:B------:R-:W-:-:S07]  /*5e00*/  @P0 BRA `(.L_x_1499) ;  /* 0x0000033000000947 */ /* 0x000fce0003800000 */
[----:B----4-:R-:W4:Y:S01]  /*5e10*/  LDL.64 R210, [R1+0x10] ;  /* 0x0000100001d27983 */ /* 0x010f220000100a00 */
[----:B------:R-:W-:Y:S02]  /*5e20*/  ULDC.64 UR6, c[0x0][0x208] ;  /* 0x0000820000067ab9 */ /* 0x000fe40000000a00 */
[----:B------:R-:W-:Y:S01]  /*5e30*/  USHF.L.U32 UR24, UR17, 0x7, URZ ;  /* 0x0000000711187899 */ /* 0x000fe2000800063f */
[----:B--2---:R-:W2:Y:S01]  /*5e40*/  LDL.64 R198, [R1+0x28] ;  /* 0x0000280001c67983 */ /* 0x004ea20000100a00 */
[----:B------:R-:W-:Y:S02]  /*5e50*/  USHF.R.S32.HI UR22, URZ, 0x1f, UR17 ;  /* 0x0000001f3f167899 */ /* 0x000fe40008011411 */
[----:B------:R-:W-:Y:S01]  /*5e60*/  UIMAD.WIDE.U32 UR26, UR17, UR6, URZ ;  /* 0x00000006111a72a5 */ /* 0x000fe2000f8e003f */
[----:B---3--:R-:W3:Y:S01]  /*5e70*/  LDL R63, [R1+0x1c] ;  /* 0x00001c00013f7983 */ /* 0x008ee20000100800 */
[----:B------:R-:W-:Y:S01]  /*5e80*/  UIMAD UR22, UR22, UR6, URZ ;  /* 0x00000006161672a4 */ /* 0x000fe2000f8e023f */
[----:B------:R-:W-:Y:S01]  /*5e90*/  IMAD.U32 R5, RZ, RZ, UR24 ;  /* 0x00000018ff057e24 */ /* 0x000fe2000f8e00ff */
[----:B------:R-:W-:Y:S01]  /*5ea0*/  USHF.L.U32 UR6, UR6, 0x6, URZ ;  /* 0x0000000606067899 */ /* 0x000fe2000800063f */
[----:B------:R-:W3:Y:S01]  /*5eb0*/  LDL.64 R196, [R1+0x30] ;  /* 0x0000300001c47983 */ /* 0x000ee20000100a00 */
[----:B------:R-:W-:Y:S01]  /*5ec0*/  UIMAD UR22, UR17, UR7, UR22 ;  /* 0x00000007111672a4 */ /* 0x000fe2000f8e0216 */
[----:B------:R-:W-:Y:S02]  /*5ed0*/  IMAD.U32 R8, RZ, RZ, UR26 ;  /* 0x0000001aff087e24 */ /* 0x000fe4000f8e00ff */
[----:B------:R-:W3:Y:S01]  /*5ee0*/  LDL.64 R60, [R1+0x20] ;  /* 0x00002000013c7983 */ /* 0x000ee20000100a00 */
[----:B------:R-:W-:Y:S01]  /*5ef0*/  UIADD3 UR22, UR27, UR22, URZ ;  /* 0x000000161b167290 */ /* 0x000fe2000fffe03f */
[----:B------:R-:W-:Y:S02]  /*5f00*/  IMAD.U32 R9, RZ, RZ, UR27 ;  /* 0x0000001bff097e24 */ /* 0x000fe4000f8e00ff */
[----:B------:R-:W3:Y:S03]  /*5f10*/  LDL R57, [R1+0x54] ;  /* 0x0000540001397983 */ /* 0x000ee60000100800 */
[----:B------:R-:W-:Y:S01]  /*5f20*/  IMAD.U32 R6, RZ, RZ, UR22 ;  /* 0x00000016ff067e24 */ /* 0x000fe2000f8e00ff */
[----:B----4-:R-:W-:Y:S02]  /*5f30*/  IADD3 R9, -R210, c[0x0][0x168], -R5 ;  /* 0x00005a00d2097a10 */ /* 0x010fe40007ffe905 */
[----:B--2---:R-:W-:Y:S02]  /*5f40*/  IADD3 R4, P0, R198, UR24, RZ ;  /* 0x00000018c6047c10 */ /* 0x004fe4000ff1e0ff */
[----:B------:R-:W-:Y:S02]  /*5f50*/  ISETP.LT.OR P2, PT, R9, 0x1, P5 ;  /* 0x000000010900780c */ /* 0x000fe40002f41670 */
[----:B---3--:R-:W-:Y:S02]  /*5f60*/  LEA.HI.X.SX32 R7, R5, R63, 0x1, P0 ;  /* 0x0000003f05077211 */ /* 0x008fe400000f0eff */
[----:B------:R-:W-:Y:S02]  /*5f70*/  LEA R10, P1, R4, c[0x0][0x280], 0x2 ;  /* 0x0000a000040a7a11 */ /* 0x000fe400078210ff */
[----:B------:R-:W-:Y:S02]  /*5f80*/  LEA R5, P0, R8, R196, 0x7 ;  /* 0x000000c408057211 */ /* 0x000fe400078038ff */
[----:B------:R-:W-:Y:S02]  /*5f90*/  LEA.HI.X R11, R4, c[0x0][0x284], R7, 0x2, P1 ;  /* 0x0000a100040b7a11 */ /* 0x000fe400008f1407 */
[----:B------:R-:W-:Y:S01]  /*5fa0*/  LEA.HI.X R4, R8, R61, R6, 0x7, P0 ;  /* 0x0000003d08047211 */ /* 0x000fe200000f3c06 */
[----:B------:R-:W-:Y:S01]  /*5fb0*/  IMAD.U32 R8, RZ, RZ, UR16 ;  /* 0x00000010ff087e24 */ /* 0x000fe2000f8e00ff */
[----:B------:R-:W-:Y:S02]  /*5fc0*/  LEA R6, P1, R5, c[0x0][0x1f0], 0x1 ;  /* 0x00007c0005067a11 */ /* 0x000fe400078208ff */
        /* <DEDUP_REMOVED lines=13> */
[----:B--2--5:R-:W-:Y:S04]  /*60a0*/  IMAD.SHL.U32 R7, R222, 0x4, RZ ;  /* 0x00000004de077824 */ /* 0x024fe800078e00ff */
[----:B------:R-:W-:Y:S01]  /*60b0*/  @!P4 IMAD R9, R9, 0x80, R7 ;  /* 0x000000800909c824 */ /* 0x000fe200078e0207 */
[----:B---3--:R-:W-:Y:S03]  /*60c0*/  IADD3 R4, P0, R4, UR6, RZ ;  /* 0x0000000604047c10 */ /* 0x008fe6000ff1e0ff */
[----:B------:R-:W-:Y:S01]  /*60d0*/  @!P4 IMAD.SHL.U32 R9, R9, 0x4, RZ ;  /* 0x000000040909c824 */ /* 0x000fe200078e00ff */
[----:B------:R-:W-:Y:S02]  /*60e0*/  IADD3.X R5, R5, UR20, RZ, P0, !PT ;  /* 0x0000001405057c10 */ /* 0x000fe400087fe4ff */
[----:B------:R-:W-:Y:S03]  /*60f0*/  IADD3 R6, P0, R4, UR6, RZ ;  /* 0x0000000604067c10 */ /* 0x000fe6000ff1e0ff */
[----:B------:R2:W-:Y:S01]  /*6100*/  LDGSTS.E.BYPASS.LTC128B.128 [R8+0x2000], [R4.64], !P2 ;  /* 0x0200000004087fae */ /* 0x0005e2000d101d52 */
[----:B------:R-:W-:Y:S05]  /*6110*/  IADD3.X R7, R5, UR20, RZ, P0, !PT ;  /* 0x0000001405077c10 */ /* 0x000fea00087fe4ff */
[----:B------:R2:W-:Y:S04]  /*6120*/  LDGSTS.E.BYPASS.LTC128B.128 [R8+0x3000], [R6.64], !P1 ;  /* 0x0300000006087fae */ /* 0x0005e8000c901d52 */
[----:B------:R2:W-:Y:S02]  /*6130*/  @!P4 LDGSTS.E.BYPASS.LTC128B.128 [R9+0x18480], [R10.64] ;  /* 0x184800000a09cfae */ /* 0x0005e4000b901d52 */
.L_x_1499:
[-C--:B-12-4-:R-:W-:Y:S01]  /*6140*/  HMMA.16816.F32 R4, R32, R20.reuse, RZ ;  /* 0x000000142004723c */ /* 0x096fe200000018ff */
[----:B------:R-:W-:Y:S01]  /*6150*/  LDSM.16.MT88.4 R60, [R0+0x1080] ;  /* 0x00108000003c783b */ /* 0x000fe20000004200 */
[----:B------:R-:W-:Y:S02]  /*6160*/  ULDC.64 UR6, c[0x0][0x238] ;  /* 0x00008e0000067ab9 */ /* 0x000fe40000000a00 */
[--C-:B------:R-:W-:Y:S01]  /*6170*/  IMAD.IADD R76, R212, 0x1, R3.reuse ;  /* 0x00000001d44c7824 */ /* 0x100fe200078e0203 */
[----:B------:R-:W-:Y:S01]  /*6180*/  USHF.R.S32.HI UR22, URZ, 0x1f, UR13 ;  /* 0x0000001f3f167899 */ /* 0x000fe2000801140d */
[----:B------:R-:W-:Y:S01]  /*6190*/  LDSM.16.MT88.4 R72, [R0+0x1880] ;  /* 0x001880000048783b */ /* 0x000fe20000004200 */
[----:B------:R-:W-:Y:S01]  /*61a0*/  IMAD.MOV.U32 R12, RZ, RZ, 0x40 ;  /* 0x00000040ff0c7424 */ /* 0x000fe200078e00ff */
[C---:B------:R-:W-:Y:S01]  /*61b0*/  HMMA.16816.F32 R8, R28.reuse, R20, RZ ;  /* 0x000000141c08723c */ /* 0x040fe200000018ff */
[----:B------:R-:W-:Y:S02]  /*61c0*/  UIMAD UR22, UR22, UR6, URZ ;  /* 0x00000006161672a4 */ /* 0x000fe4000f8e023f */
[----:B------:R-:W-:Y:S01]  /*61d0*/  LDSM.16.M88.4 R68, [R76+0x20880] ;  /* 0x020880004c44783b */ /* 0x000fe20000000200 */
[----:B------:R-:W-:Y:S01]  /*61e0*/  SEL R116, R12, 0xffffffc0, !P3 ;  /* 0xffffffc00c747807 */ /* 0x000fe20005800000 */
[----:B------:R-:W-:Y:S02]  /*61f0*/  UIMAD UR22, UR13, UR7, UR22 ;  /* 0x000000070d1672a4 */ /* 0x000fe4000f8e0216 */
[----:B------:R-:W-:Y:S01]  /*6200*/  USHF.R.S32.HI UR17, URZ, 0x1f, UR14 ;  /* 0x0000001f3f117899 */ /* 0x000fe2000801140e */
[-C--:B------:R-:W-:Y:S01]  /*6210*/  HMMA.16816.F32 R12, R28, R22.reuse, RZ ;  /* 0x000000161c0c723c */ /* 0x080fe200000018ff */
[----:B------:R-:W-:Y:S01]  /*6220*/  LDSM.16.M88.4 R76, [R76+0x22880] ;  /* 0x022880004c4c783b */ /* 0x000fe20000000200 */
[----:B------:R-:W-:Y:S02]  /*6230*/  ULDC.64 UR6, c[0x0][0x240] ;  /* 0x0000900000067ab9 */ /* 0x000fe40000000a00 */
[----:B------:R-:W-:Y:S01]  /*6240*/  IMAD.IADD R82, R116, 0x1, R2 ;  /* 0x0000000174527824 */ /* 0x000fe200078e0202 */
[----:B------:R-:W-:Y:S01]  /*6250*/  IADD3 R81, R0, R116, RZ ;  /* 0x0000007400517210 */ /* 0x000fe20007ffe0ff */
[----:B------:R-:W0:Y:S01]  /*6260*/  LDGDEPBAR ;  /* 0x00000000000079af */ /* 0x000e220000000000 */
[----:B------:R-:W-:Y:S01]  /*6270*/  UIMAD UR6, UR17, UR6, URZ ;  /* 0x00000006110672a4 */ /* 0x000fe2000f8e023f */
[C---:B------:R-:W-:Y:S01]  /*6280*/  HMMA.16816.F32 R16, R32.reuse, R22, RZ ;  /* 0x000000162010723c */ /* 0x040fe200000018ff */
[----:B------:R-:W-:Y:S02]  /*6290*/  USHF.L.U32 UR17, UR21, 0xd, URZ ;  /* 0x0000000d15117899 */ /* 0x000fe4000800063f */
[----:B------:R-:W1:Y:S01]  /*62a0*/  LDSM.16.M88.4 R56, [R82+0x20880] ;  /* 0x020880005238783b */ /* 0x000e620000000200 */
[----:B------:R-:W-:Y:S02]  /*62b0*/  UIMAD UR6, UR14, UR7, UR6 ;  /* 0x000000070e0672a4 */ /* 0x000fe4000f8e0206 */
[----:B------:R-:W-:Y:S02]  /*62c0*/  USHF.R.S32.HI UR7, URZ, 0x1f, UR17 ;  /* 0x0000001f3f077899 */ /* 0x000fe40008011411 */
[-C--:B------:R-:W-:Y:S01]  /*62d0*/  HMMA.16816.F32 R20, R32, R36.reuse, RZ ;  /* 0x000000242014723c */ /* 0x080fe200000018ff */
[----:B------:R-:W2:Y:S01]  /*62e0*/  LDSM.16.M88.4 R64, [R82+0x22880] ;  /* 0x022880005240783b */ /* 0x000ea20000000200 */
[----:B------:R-:W-:Y:S02]  /*62f0*/  UIADD3 UR21, UR21, 0x1, URZ ;  /* 0x0000000115157890 */ /* 0x000fe4000fffe03f */
[----:B------:R-:W-:Y:S02]  /*6300*/  UISETP.GE.AND UP3, UPT, UR4, 0x1, UPT ;  /* 0x000000010400788c */ /* 0x000fe4000bf66270 */
[----:B------:R-:W-:Y:S02]  /*6310*/  UISETP.GE.AND UP0, UPT, UR21, UR12, UPT ;  /* 0x0000000c1500728c */ /* 0x000fe4000bf06270 */
[C---:B------:R-:W-:Y:S01]  /*6320*/  HMMA.16816.F32 R24, R28.reuse, R36, RZ ;  /* 0x000000241c18723c */ /* 0x040fe200000018ff */
[----:B------:R-:W-:Y:S02]  /*6330*/  UISETP.GE.AND UP2, UPT, UR9, 0x1, UPT ;  /* 0x000000010900788c */ /* 0x000fe4000bf46270 */
[----:B------:R-:W-:Y:S05]  /*6340*/  UISETP.GE.AND UP1, UPT, UR16, 0x1, UPT ;  /* 0x000000011000788c */ /* 0x000fea000bf26270 */
[-C--:B------:R-:W-:Y:S08]  /*6350*/  HMMA.16816.F32 R28, R28, R38.reuse, RZ ;  /* 0x000000261c1c723c */ /* 0x080ff000000018ff */
[----:B------:R-:W-:Y:S01]  /*6360*/  HMMA.16816.F32 R32, R32, R38, RZ ;  /* 0x000000262020723c */ /* 0x000fe200000018ff */
[----:B------:R-:W4:Y:S07]  /*6370*/  LDSM.16.MT88.4 R36, [R81+0x1080] ;  /* 0x001080005124783b */ /* 0x000f2e0000004200 */
[-C--:B---3--:R-:W-:Y:S08]  /*6380*/  HMMA.16816.F32 R4, R40, R44.reuse, R4 ;  /* 0x0000002c2804723c */ /* 0x088ff00000001804 */
[C---:B------:R-:W-:Y:S08]  /*6390*/  HMMA.16816.F32 R8, R48.reuse, R44, R8 ;  /* 0x0000002c3008723c */ /* 0x040ff00000001808 */
[-C--:B------:R-:W-:Y:S08]  /*63a0*/  HMMA.16816.F32 R12, R48, R46.reuse, R12 ;  /* 0x0000002e300c723c */ /* 0x080ff0000000180c */
[C---:B------:R-:W-:Y:S01]  /*63b0*/  HMMA.16816.F32 R16, R40.reuse, R46, R16 ;  /* 0x0000002e2810723c */ /* 0x040fe20000001810 */
[----:B------:R-:W-:Y:S07]  /*63c0*/  LDSM.16.M88.4 R44, [R2+0x24880] ;  /* 0x02488000022c783b */ /* 0x000fee0000000200 */
[-C--:B------:R-:W-:Y:S08]  /*63d0*/  HMMA.16816.F32 R20, R40, R52.reuse, R20 ;  /* 0x000000342814723c */ /* 0x080ff00000001814 */
[C---:B------:R-:W-:Y:S08]  /*63e0*/  HMMA.16816.F32 R24, R48.reuse, R52, R24 ;  /* 0x000000343018723c */ /* 0x040ff00000001818 */
[-C--:B------:R-:W-:Y:S01]  /*63f0*/  HMMA.16816.F32 R28, R48, R54.reuse, R28 ;  /* 0x00000036301c723c */ /* 0x080fe2000000181c */
[----:B------:R-:W-:Y:S07]  /*6400*/  LDSM.16.MT88.4 R48, [R0+0x2080] ;  /* 0x002080000030783b */ /* 0x000fee0000004200 */
[----:B------:R-:W-:Y:S01]  /*6410*/  HMMA.16816.F32 R32, R40, R54, R32 ;  /* 0x000000362820723c */ /* 0x000fe20000001820 */
[----:B------:R-:W3:Y:S05]  /*6420*/  LDSM.16.MT88.4 R40, [R81+0x1880] ;  /* 0x001880005128783b */ /* 0x000eea0000004200 */
[----:B------:R4:W3:Y:S02]  /*6430*/  LDSM.16.M88.4 R52, [R2+0x26880] ;  /* 0x026880000234783b */ /* 0x0008e40000000200 */
[-C--:B-1----:R-:W-:Y:S08]  /*6440*/  HMMA.16816.F32 R4, R56, R60.reuse, R4 ;  /* 0x0000003c3804723c */ /* 0x082ff00000001804 */
[C---:B--2---:R-:W-:Y:S08]  /*6450*/  HMMA.16816.F32 R8, R64.reuse, R60, R8 ;  /* 0x0000003c4008723c */ /* 0x044ff00000001808 */
[-C--:B------:R-:W-:Y:S01]  /*6460*/  HMMA.16816.F32 R12, R64, R62.reuse, R12 ;  /* 0x0000003e400c723c */ /* 0x080fe2000000180c */
[----:B----4-:R-:W-:Y:S07]  /*6470*/  IMAD.U32 R2, RZ, RZ, UR13 ;  /* 0x0000000dff027e24 */ /* 0x010fee000f8e00ff */
[C---:B------:R-:W-:Y:S01]  /*6480*/  HMMA.16816.F32 R16, R56.reuse, R62, R16 ;  /* 0x0000003e3810723c */ /* 0x040fe20000001810 */
[----:B------:R-:W-:Y:S07]  /*6490*/  LDSM.16.MT88.4 R60, [R0+0x2880] ;  /* 0x00288000003c783b */ /* 0x000fee0000004200 */
[-C--:B------:R-:W-:Y:S08]  /*64a0*/  HMMA.16816.F32 R20, R56, R36.reuse, R20 ;  /* 0x000000243814723c */ /* 0x080ff00000001814 */
[C---:B------:R-:W-:Y:S08]  /*64b0*/  HMMA.16816.F32 R24, R64.reuse, R36, R24 ;  /* 0x000000244018723c */ /* 0x040ff00000001818 */
[-C--:B------:R-:W-:Y:S01]  /*64c0*/  HMMA.16816.F32 R28, R64, R38.reuse, R28 ;  /* 0x00000026401c723c */ /* 0x080fe2000000181c */
[----:B------:R-:W-:Y:S07]  /*64d0*/  LDSM.16.M88.4 R64, [R3+0x26880] ;  /* 0x026880000340783b */ /* 0x000fee0000000200 */
[----:B------:R-:W-:Y:S01]  /*64e0*/  HMMA.16816.F32 R32, R56, R38, R32 ;  /* 0x000000263820723c */ /* 0x000fe20000001820 */
[----:B------:R-:W1:Y:S05]  /*64f0*/  LDSM.16.MT88.4 R36, [R81+0x2080] ;  /* 0x002080005124783b */ /* 0x000e6a0000004200 */
[----:B------:R-:W2:Y:S02]  /*6500*/  LDSM.16.M88.4 R56, [R3+0x24880] ;  /* 0x024880000338783b */ /* 0x000ea40000000200 */
        /* <DEDUP_REMOVED lines=8> */
[----:B------:R-:W3:Y:S05]  /*6590*/  LDSM.16.MT88.4 R40, [R81+0x2880] ;  /* 0x002880005128783b */ /* 0x000eea0000004200 */
[----:B------:R-:W-:Y:S02]  /*65a0*/  LDSM.16.MT88.4 R68, [R0+0x3880] ;  /* 0x003880000044783b */ /* 0x000fe40000004200 */
[-C--:B------:R-:W-:Y:S08]  /*65b0*/  HMMA.16816.F32 R4, R44, R48.reuse, R4 ;  /* 0x000000302c04723c */ /* 0x080ff00000001804 */
[C---:B------:R-:W-:Y:S08]  /*65c0*/  HMMA.16816.F32 R8, R52.reuse, R48, R8 ;  /* 0x000000303408723c */ /* 0x040ff00000001808 */
[-C--:B------:R-:W-:Y:S08]  /*65d0*/  HMMA.16816.F32 R12, R52, R50.reuse, R12 ;  /* 0x00000032340c723c */ /* 0x080ff0000000180c */
[C---:B------:R-:W-:Y:S01]  /*65e0*/  HMMA.16816.F32 R16, R44.reuse, R50, R16 ;  /* 0x000000322c10723c */ /* 0x040fe20000001810 */
[----:B------:R-:W-:Y:S07]  /*65f0*/  LDSM.16.M88.4 R48, [R82+0x26880] ;  /* 0x026880005230783b */ /* 0x000fee0000000200 */
[-C--:B-1----:R-:W-:Y:S08]  /*6600*/  HMMA.16816.F32 R20, R44, R36.reuse, R20 ;  /* 0x000000242c14723c */ /* 0x082ff00000001814 */
[C---:B------:R-:W-:Y:S08]  /*6610*/  HMMA.16816.F32 R24, R52.reuse, R36, R24 ;  /* 0x000000243418723c */ /* 0x040ff00000001818 */
[-C--:B------:R-:W-:Y:S01]  /*6620*/  HMMA.16816.F32 R28, R52, R38.reuse, R28 ;  /* 0x00000026341c723c */ /* 0x080fe2000000181c */
[----:B------:R-:W-:Y:S07]  /*6630*/  LDSM.16.MT88.4 R52, [R81+0x3080] ;  /* 0x003080005134783b */ /* 0x000fee0000004200 */
[----:B------:R-:W-:Y:S01]  /*6640*/  HMMA.16816.F32 R32, R44, R38, R32 ;  /* 0x000000262c20723c */ /* 0x000fe20000001820 */
[----:B------:R1:W-:Y:S05]  /*6650*/  LDSM.16.MT88.4 R44, [R0+0x3080] ;  /* 0x00308000002c783b */ /* 0x0003ea0000004200 */
[----:B------:R-:W4:Y:S02]  /*6660*/  LDSM.16.M88.4 R36, [R82+0x24880] ;  /* 0x024880005224783b */ /* 0x000f240000000200 */
[-C--:B--2---:R-:W-:Y:S08]  /*6670*/  HMMA.16816.F32 R4, R56, R60.reuse, R4 ;  /* 0x0000003c3804723c */ /* 0x084ff00000001804 */
[C---:B------:R-:W-:Y:S07]  /*6680*/  HMMA.16816.F32 R8, R64.reuse, R60, R8 ;  /* 0x0000003c4008723c */ /* 0x040fee0000001808 */
[----:B------:R-:W-:Y:S01]  /*6690*/  IMAD.IADD R60, R116, 0x1, R3 ;  /* 0x00000001743c7824 */ /* 0x000fe200078e0203 */
[-C--:B------:R-:W-:Y:S04]  /*66a0*/  HMMA.16816.F32 R12, R64, R62.reuse, R12 ;  /* 0x0000003e400c723c */ /* 0x080fe8000000180c */
[----:B-1----:R-:W-:Y:S01]  /*66b0*/  IADD3 R0, R229, R82, RZ ;  /* 0x00000052e5007210 */ /* 0x002fe20007ffe0ff */
[----:B-----5:R-:W-:Y:S03]  /*66c0*/  IMAD.WIDE.U32 R2, R2, c[0x0][0x238], R222 ;  /* 0x00008e0002027a25 */ /* 0x020fe600078e00de */
[C---:B------:R-:W-:Y:S01]  /*66d0*/  HMMA.16816.F32 R16, R56.reuse, R62, R16 ;  /* 0x0000003e3810723c */ /* 0x040fe20000001810 */
[----:B------:R-:W1:Y:S03]  /*66e0*/  LDSM.16.M88.4 R60, [R60+0x24880] ;  /* 0x024880003c3c783b */ /* 0x000e660000000200 */
[----:B------:R-:W-:Y:S04]  /*66f0*/  IADD3 R3, R3, UR22, RZ ;  /* 0x0000001603037c10 */ /* 0x000fe8000fffe0ff */
[-C--:B---3--:R-:W-:Y:S08]  /*6700*/  HMMA.16816.F32 R20, R56, R40.reuse, R20 ;  /* 0x000000283814723c */ /* 0x088ff00000001814 */
[C---:B------:R-:W-:Y:S08]  /*6710*/  HMMA.16816.F32 R24, R64.reuse, R40, R24 ;  /* 0x000000284018723c */ /* 0x040ff00000001818 */
[-C--:B------:R-:W-:Y:S01]  /*6720*/  HMMA.16816.F32 R28, R64, R42.reuse, R28 ;  /* 0x0000002a401c723c */ /* 0x080fe2000000181c */
[----:B------:R2:W3:Y:S07]  /*6730*/  LDSM.16.M88.4 R64, [R0+0x26880] ;  /* 0x026880000040783b */ /* 0x0004ee0000000200 */
[----:B------:R-:W-:Y:S01]  /*6740*/  HMMA.16816.F32 R32, R56, R42, R32 ;  /* 0x0000002a3820723c */ /* 0x000fe20000001820 */
[----:B------:R-:W1:Y:S07]  /*6750*/  LDSM.16.MT88.4 R40, [R81+0x3880] ;  /* 0x003880005128783b */ /* 0x000e6e0000004200 */
[-C--:B----4-:R-:W-:Y:S08]  /*6760*/  HMMA.16816.F32 R4, R36, R44.reuse, R4 ;  /* 0x0000002c2404723c */ /* 0x090ff00000001804 */
[C---:B------:R-:W-:Y:S01]  /*6770*/  HMMA.16816.F32 R8, R48.reuse, R44, R8 ;  /* 0x0000002c3008723c */ /* 0x040fe20000001808 */
[----:B--2---:R-:W-:Y:S05]  /*6780*/  MOV R0, UR14 ;  /* 0x0000000e00007c02 */ /* 0x004fea0008000f00 */
[----:B------:R-:W-:Y:S02]  /*6790*/  IMAD.WIDE.U32 R2, R0, c[0x0][0x240], R2 ;  /* 0x0000900000027a25 */ /* 0x000fe400078e0002 */
[-C--:B------:R-:W-:Y:S04]  /*67a0*/  HMMA.16816.F32 R12, R48, R46.reuse, R12 ;  /* 0x0000002e300c723c */ /* 0x080fe8000000180c */
[----:B------:R-:W-:Y:S01]  /*67b0*/  IADD3 R0, P0, R2, UR17, RZ ;  /* 0x0000001102007c10 */ /* 0x000fe2000ff1e0ff */
[----:B------:R-:W-:Y:S03]  /*67c0*/  UIADD3 UR17, UR4, 0x1, URZ ;  /* 0x0000000104117890 */ /* 0x000fe6000fffe03f */
[C---:B------:R-:W-:Y:S08]  /*67d0*/  HMMA.16816.F32 R16, R36.reuse, R46, R16 ;  /* 0x0000002e2410723c */ /* 0x040ff00000001810 */
[-C--:B------:R-:W-:Y:S08]  /*67e0*/  HMMA.16816.F32 R20, R36, R52.reuse, R20 ;  /* 0x000000342414723c */ /* 0x080ff00000001814 */
[C---:B------:R-:W-:Y:S08]  /*67f0*/  HMMA.16816.F32 R24, R48.reuse, R52, R24 ;  /* 0x000000343018723c */ /* 0x040ff00000001818 */
[-C--:B------:R-:W-:Y:S08]  /*6800*/  HMMA.16816.F32 R28, R48, R54.reuse, R28 ;  /* 0x00000036301c723c */ /* 0x080ff0000000181c */
[----:B------:R-:W-:Y:S07]  /*6810*/  HMMA.16816.F32 R32, R36, R54, R32 ;  /* 0x000000362420723c */ /* 0x000fee0000001820 */
[----:B------:R-:W-:Y:S01]  /*6820*/  IMAD.U32 R36, RZ, RZ, UR6 ;  /* 0x00000006ff247e24 */ /* 0x000fe2000f8e00ff */
[-C--:B-1----:R-:W-:Y:S01]  /*6830*/  HMMA.16816.F32 R4, R60, R68.reuse, R4 ;  /* 0x000000443c04723c */ /* 0x082fe20000001804 */
[----:B------:R-:W-:Y:S04]  /*6840*/  UIADD3 UR6, UR16, 0x1, URZ ;  /* 0x0000000110067890 */ /* 0x000fe8000fffe03f */
[----:B------:R-:W-:Y:S01]  /*6850*/  IADD3.X R3, R3, UR7, R36, P0, !PT ;  /* 0x0000000703037c10 */ /* 0x000fe200087fe424 */
[----:B------:R-:W-:Y:S01]  /*6860*/  UIADD3 UR7, UR9, 0x1, URZ ;  /* 0x0000000109077890 */ /* 0x000fe2000fffe03f */
[C---:B------:R-:W-:Y:S01]  /*6870*/  LEA R2, P0, R0.reuse, c[0x0][0x220], 0x2 ;  /* 0x0000880000027a11 */ /* 0x040fe200078010ff */
[C---:B---3--:R-:W-:Y:S01]  /*6880*/  HMMA.16816.F32 R8, R64.reuse, R68, R8 ;  /* 0x000000444008723c */ /* 0x048fe20000001808 */
[----:B------:R-:W-:Y:S02]  /*6890*/  USEL UR16, UR6, URZ, !UP1 ;  /* 0x0000003f06107287 */ /* 0x000fe4000c800000 */
[----:B------:R-:W-:Y:S01]  /*68a0*/  USEL UR9, UR7, URZ, !UP2 ;  /* 0x0000003f07097287 */ /* 0x000fe2000d000000 */
[----:B------:R-:W-:Y:S02]  /*68b0*/  LEA.HI.X R3, R0, c[0x0][0x224], R3, 0x2, P0 ;  /* 0x0000890000037a11 */ /* 0x000fe400000f1403 */
[----:B------:R-:W-:Y:S01]  /*68c0*/  MOV R0, UR4 ;  /* 0x0000000400007c02 */ /* 0x000fe20008000f00 */
[----:B------:R-:W-:Y:S01]  /*68d0*/  USEL UR4, UR17, URZ, !UP3 ;  /* 0x0000003f11047287 */ /* 0x000fe2000d800000 */
[-C--:B------:R-:W-:Y:S01]  /*68e0*/  HMMA.16816.F32 R12, R64, R70.reuse, R12 ;  /* 0x00000046400c723c */ /* 0x080fe2000000180c */
[----:B------:R-:W-:Y:S03]  /*68f0*/  PLOP3.LUT P0, PT, PT, PT, UP0, 0x80, 0x0 ;  /* 0x000000000000781c */ /* 0x000fe60003f0f008 */
[----:B------:R-:W-:Y:S03]  /*6900*/  IMAD R0, R0, 0x2000, R233 ;  /* 0x0000200000007824 */ /* 0x000fe600078e02e9 */
[----:B------:R-:W-:Y:S01]  /*6910*/  RED.E.ADD.F32.FTZ.RN.STRONG.GPU [R2.64], R4 ;  /* 0x000000040200798e */ /* 0x000fe2000c10e792 */
[C---:B------:R-:W-:Y:S04]  /*6920*/  HMMA.16816.F32 R16, R60.reuse, R70, R16 ;  /* 0x000000463c10723c */ /* 0x040fe80000001810 */
[----:B------:R-:W-:Y:S01]  /*6930*/  RED.E.ADD.F32.FTZ.RN.STRONG.GPU [R2.64+0x400], R5 ;  /* 0x000400050200798e */ /* 0x000fe2000c10e792 */
[----:B------:R-:W-:Y:S03]  /*6940*/  SHF.L.U32 R0, R0, 0x1, RZ ;  /* 0x0000000100007819 */ /* 0x000fe600000006ff */
[-C--:B------:R-:W-:Y:S01]  /*6950*/  HMMA.16816.F32 R20, R60, R40.reuse, R20 ;  /* 0x000000283c14723c */ /* 0x080fe20000001814 */
        /* <DEDUP_REMOVED lines=163> */
.L_x_1495:
[----:B------:R-:W-:Y:S05]  /*7390*/  @P1 BRA `(.L_x_1501) ;  /* 0x0000112000001947 */ /* 0x000fea0003800000 */
[----:B------:R-:W2:Y:S01]  /*73a0*/  LDL.LU.64 R24, [R1+0x8] ;  /* 0x0000080001187983 */ /* 0x000ea20000300a00 */
[----:B------:R-:W-:Y:S01]  /*73b0*/  F2FP.PACK_AB R132, R133, R132 ;  /* 0x000000848584723e */ /* 0x000fe200000000ff */
[----:B------:R-:W-:Y:S01]  /*73c0*/  ULDC UR7, c[0x0][0x2f0] ;  /* 0x0000bc0000077ab9 */ /* 0x000fe20000000800 */
[----:B------:R-:W-:Y:S01]  /*73d0*/  F2FP.PACK_AB R134, R135, R134 ;  /* 0x000000868786723e */ /* 0x000fe200000000ff */
[----:B------:R-:W-:Y:S01]  /*73e0*/  UIADD3 UR8, -UR11, UR7, URZ ;  /* 0x000000070b087290 */ /* 0x000fe2000fffe13f */
[----:B------:R-:W-:Y:S01]  /*73f0*/  F2FP.PACK_AB R144, R145, R144 ;  /* 0x000000909190723e */ /* 0x000fe200000000ff */
[----:B------:R-:W-:Y:S01]  /*7400*/  USHF.R.S32.HI UR6, URZ, 0x1f, UR13 ;  /* 0x0000001f3f067899 */ /* 0x000fe2000801140d */
[----:B------:R-:W-:Y:S01]  /*7410*/  F2FP.PACK_AB R146, R147, R146 ;  /* 0x000000929392723e */ /* 0x000fe200000000ff */
[----:B------:R-:W-:Y:S01]  /*7420*/  UISETP.LT.AND UP0, UPT, UR8, 0x80, UPT ;  /* 0x000000800800788c */ /* 0x000fe2000bf01270 */
[----:B------:R-:W-:Y:S01]  /*7430*/  F2FP.PACK_AB R136, R137, R136 ;  /* 0x000000888988723e */ /* 0x000fe200000000ff */
[----:B------:R-:W-:Y:S01]  /*7440*/  ULDC.64 UR4, c[0x0][0x338] ;  /* 0x0000ce0000047ab9 */ /* 0x000fe20000000a00 */
[----:B------:R-:W-:Y:S01]  /*7450*/  F2FP.PACK_AB R138, R139, R138 ;  /* 0x0000008a8b8a723e */ /* 0x000fe200000000ff */
[----:B------:R-:W-:Y:S01]  /*7460*/  UIMAD UR4, UR6, UR4, URZ ;  /* 0x00000004060472a4 */ /* 0x000fe2000f8e023f */
[----:B------:R-:W-:Y:S01]  /*7470*/  F2FP.PACK_AB R140, R141, R140 ;  /* 0x0000008c8d8c723e */ /* 0x000fe200000000ff */
[----:B------:R-:W-:Y:S01]  /*7480*/  USEL UR8, UR8, 0x80, UP0 ;  /* 0x0000008008087887 */ /* 0x000fe20008000000 */
[----:B------:R-:W-:Y:S01]  /*7490*/  F2FP.PACK_AB R142, R143, R142 ;  /* 0x0000008e8f8e723e */ /* 0x000fe200000000ff */
[----:B------:R-:W-:Y:S01]  /*74a0*/  UIMAD UR5, UR13, UR5, UR4 ;  /* 0x000000050d0572a4 */ /* 0x000fe2000f8e0204 */
[----:B------:R-:W-:Y:S01]  /*74b0*/  F2FP.PACK_AB R148, R149, R148 ;  /* 0x000000949594723e */ /* 0x000fe200000000ff */
[----:B------:R-:W-:Y:S01]  /*74c0*/  USHF.R.S32.HI UR7, URZ, 0x1f, UR14 ;  /* 0x0000001f3f077899 */ /* 0x000fe2000801140e */
[----:B------:R-:W-:Y:S01]  /*74d0*/  F2FP.PACK_AB R150, R151, R150 ;  /* 0x000000969796723e */ /* 0x000fe200000000ff */
[----:B------:R-:W-:Y:S01]  /*74e0*/  BSSY B0, `(.L_x_1502) ;  /* 0x0000087000007945 */ /* 0x000fe20003800000 */
        /* <DEDUP_REMOVED lines=19> */
[----:B------:R-:W-:Y:S01]  /*7620*/  F2FP.PACK_AB R13, R13, R186 ;  /* 0x000000ba0d0d723e */ /* 0x000fe200000000ff */
[----:B------:R-:W-:Y:S01]  /*7630*/  BAR.SYNC.DEFER_BLOCKING 0x1, 0x100 ;  /* 0x0044000000007b1d */ /* 0x000fe20000010000 */
[----:B--2---:R-:W-:-:S04]  /*7640*/  SHF.R.S32.HI R9, RZ, 0x1f, R24 ;  /* 0x0000001fff097819 */ /* 0x004fc80000011418 */
[CC--:B------:R-:W-:Y:S02]  /*7650*/  LEA.HI R4, R9.reuse, R24.reuse, RZ, 0x2 ;  /* 0x0000001809047211 */ /* 0x0c0fe400078f10ff */
[----:B------:R-:W-:Y:S02]  /*7660*/  LEA.HI R0, R9, R24, RZ, 0x5 ;  /* 0x0000001809007211 */ /* 0x000fe400078f28ff */
[--C-:B------:R-:W-:Y:S02]  /*7670*/  SHF.R.S32.HI R5, RZ, 0x2, R4.reuse ;  /* 0x00000002ff057819 */ /* 0x100fe40000011404 */
[----:B------:R-:W-:Y:S02]  /*7680*/  SHF.R.S32.HI R2, RZ, 0x1f, R4 ;  /* 0x0000001fff027819 */ /* 0x000fe40000011404 */
[----:B------:R-:W-:Y:S02]  /*7690*/  SHF.R.S32.HI R6, RZ, 0x5, R0 ;  /* 0x00000005ff067819 */ /* 0x000fe40000011400 */
[----:B------:R-:W-:-:S02]  /*76a0*/  LEA.HI R2, R2, R5, RZ, 0x3 ;  /* 0x0000000502027211 */ /* 0x000fc400078f18ff */
[----:B------:R-:W-:Y:S02]  /*76b0*/  SHF.R.S32.HI R0, RZ, 0x1f, R0 ;  /* 0x0000001fff007819 */ /* 0x000fe40000011400 */
[----:B------:R-:W-:Y:S02]  /*76c0*/  LOP3.LUT R2, R2, 0xfffffff8, RZ, 0xc0, !PT ;  /* 0xfffffff802027812 */ /* 0x000fe400078ec0ff */
[----:B------:R-:W-:-:S03]  /*76d0*/  LEA.HI R0, R0, R6, RZ, 0x2 ;  /* 0x0000000600007211 */ /* 0x000fc600078f10ff */
[----:B------:R-:W-:Y:S01]  /*76e0*/  IMAD.IADD R7, R5, 0x1, -R2 ;  /* 0x0000000105077824 */ /* 0x000fe200078e0a02 */
[----:B------:R-:W-:Y:S02]  /*76f0*/  LOP3.LUT R3, R0, 0x1ffffc, RZ, 0xc0, !PT ;  /* 0x001ffffc00037812 */ /* 0x000fe400078ec0ff */
[----:B------:R-:W-:Y:S01]  /*7700*/  LOP3.LUT R5, R4, 0x3ffffffc, RZ, 0xc0, !PT ;  /* 0x3ffffffc04057812 */ /* 0x000fe200078ec0ff */
[----:B------:R-:W-:Y:S01]  /*7710*/  IMAD.SHL.U32 R4, R7, 0x40, RZ ;  /* 0x0000004007047824 */ /* 0x000fe200078e00ff */
[CC--:B------:R-:W-:Y:S01]  /*7720*/  LEA.HI R0, R9.reuse, R24.reuse, RZ, 0x3 ;  /* 0x0000001809007211 */ /* 0x0c0fe200078f18ff */
[----:B------:R-:W-:Y:S01]  /*7730*/  IMAD.IADD R8, R6, 0x1, -R3 ;  /* 0x0000000106087824 */ /* 0x000fe200078e0a03 */
[----:B------:R-:W-:Y:S02]  /*7740*/  LEA.HI R2, R9, R24, RZ, 0x7 ;  /* 0x0000001809027211 */ /* 0x000fe400078f38ff */
[----:B------:R-:W-:Y:S02]  /*7750*/  LOP3.LUT R3, R0, 0x1ffffff8, RZ, 0xc0, !PT ;  /* 0x1ffffff800037812 */ /* 0x000fe400078ec0ff */
[----:B------:R-:W-:-:S02]  /*7760*/  SHF.R.S32.HI R14, RZ, 0x3, R0 ;  /* 0x00000003ff0e7819 */ /* 0x000fc40000011400 */
[----:B------:R-:W-:Y:S01]  /*7770*/  SHF.R.U32.HI R6, RZ, 0x4, R2 ;  /* 0x00000004ff067819 */ /* 0x000fe20000011602 */
[----:B------:R-:W-:Y:S01]  /*7780*/  IMAD.IADD R2, R24, 0x1, -R3 ;  /* 0x0000000118027824 */ /* 0x000fe200078e0a03 */
[----:B------:R-:W-:Y:S01]  /*7790*/  LOP3.LUT R0, R4, 0x1c0, RZ, 0xc0, !PT ;  /* 0x000001c004007812 */ /* 0x000fe200078ec0ff */
[----:B------:R-:W-:Y:S01]  /*77a0*/  IMAD.IADD R4, R24, 0x1, -R5 ;  /* 0x0000000118047824 */ /* 0x000fe200078e0a05 */
[----:B------:R-:W-:Y:S01]  /*77b0*/  R2P PR, R7, 0x6 ;  /* 0x0000000607007804 */ /* 0x000fe20000000000 */
[----:B------:R-:W-:Y:S01]  /*77c0*/  IMAD.SHL.U32 R3, R14, 0x40, RZ ;  /* 0x000000400e037824 */ /* 0x000fe200078e00ff */
[----:B------:R-:W-:Y:S01]  /*77d0*/  LOP3.LUT R5, R0, 0x8, R6, 0xf8, !PT ;  /* 0x0000000800057812 */ /* 0x000fe200078ef806 */
[----:B------:R-:W-:Y:S01]  /*77e0*/  IMAD.SHL.U32 R12, R2, 0x8, RZ ;  /* 0x00000008020c7824 */ /* 0x000fe200078e00ff */
[----:B------:R-:W-:Y:S01]  /*77f0*/  SHF.R.U32.HI R0, RZ, 0x3, R0 ;  /* 0x00000003ff007819 */ /* 0x000fe20000011600 */
[----:B------:R-:W-:Y:S01]  /*7800*/  IMAD R2, R8, 0x200, R4 ;  /* 0x0000020008027824 */ /* 0x000fe200078e0204 */
[----:B------:R-:W-:-:S02]  /*7810*/  LOP3.LUT R23, R3, 0x1c0, RZ, 0xc0, !PT ;  /* 0x000001c003177812 */ /* 0x000fc400078ec0ff */
[----:B------:R-:W-:Y:S01]  /*7820*/  LOP3.LUT R0, R5, R0, RZ, 0x3c, !PT ;  /* 0x0000000005007212 */ /* 0x000fe200078e3cff */
[----:B------:R-:W-:Y:S01]  /*7830*/  IMAD.MOV.U32 R5, RZ, RZ, 0x20 ;  /* 0x00000020ff057424 */ /* 0x000fe200078e00ff */
[----:B------:R-:W-:Y:S02]  /*7840*/  LEA.HI R6, R9, R24, RZ, 0x6 ;  /* 0x0000001809067211 */ /* 0x000fe400078f30ff */
[----:B------:R-:W-:Y:S01]  /*7850*/  LOP3.LUT R3, R23, 0x38, R12, 0xf8, !PT ;  /* 0x0000003817037812 */ /* 0x000fe200078ef80c */
[----:B------:R-:W-:Y:S01]  /*7860*/  IMAD.U32 R0, R2, 0x2, R0 ;  /* 0x0000000202007824 */ /* 0x000fe200078e0000 */
[----:B------:R-:W-:Y:S01]  /*7870*/  SHF.R.U32.HI R4, RZ, 0x3, R23 ;  /* 0x00000003ff047819 */ /* 0x000fe20000011617 */
[----:B------:R-:W-:Y:S01]  /*7880*/  IMAD.SHL.U32 R7, R6, 0x8, RZ ;  /* 0x0000000806077824 */ /* 0x000fe200078e00ff */
[----:B------:R-:W-:Y:S01]  /*7890*/  F2FP.PACK_AB R6, R189, R188 ;  /* 0x000000bcbd06723e */ /* 0x000fe200000000ff */
[----:B------:R-:W-:Y:S01]  /*78a0*/  IMAD.SHL.U32 R0, R0, 0x2, RZ ;  /* 0x0000000200007824 */ /* 0x000fe200078e00ff */
[----:B------:R-:W-:-:S02]  /*78b0*/  LOP3.LUT R2, R3, R4, RZ, 0x3c, !PT ;  /* 0x0000000403027212 */ /* 0x000fc400078e3cff */
[----:B------:R-:W-:Y:S02]  /*78c0*/  SEL R3, R5, 0xffffffe0, !P1 ;  /* 0xffffffe005037807 */ /* 0x000fe40004800000 */
[----:B------:R-:W-:Y:S01]  /*78d0*/  LOP3.LUT R7, R2, 0x7ffffe00, R7, 0xf8, !PT ;  /* 0x7ffffe0002077812 */ /* 0x000fe200078ef807 */
[----:B------:R-:W-:Y:S01]  /*78e0*/  STS [R0+0x4080], R132 ;  /* 0x0040808400007388 */ /* 0x000fe20000000800 */
[C---:B------:R-:W-:Y:S01]  /*78f0*/  IADD3 R2, R0.reuse, 0x40, RZ ;  /* 0x0000004000027810 */ /* 0x040fe20007ffe0ff */
[C---:B------:R-:W-:Y:S01]  /*7900*/  IMAD.IADD R4, R0.reuse, 0x1, R3 ;  /* 0x0000000100047824 */ /* 0x040fe200078e0203 */
[----:B------:R-:W-:Y:S01]  /*7910*/  @P2 IADD3 R2, R0, -0x40, RZ ;  /* 0xffffffc000022810 */ /* 0x000fe20007ffe0ff */
[----:B------:R-:W-:Y:S01]  /*7920*/  STS [R0+0x4480], R134 ;  /* 0x0044808600007388 */ /* 0x000fe20000000800 */
[----:B------:R-:W-:Y:S02]  /*7930*/  F2FP.PACK_AB R5, R191, R190 ;  /* 0x000000bebf05723e */ /* 0x000fe400000000ff */
[----:B------:R-:W-:Y:S01]  /*7940*/  ISETP.GE.AND P3, PT, R14, UR8, PT ;  /* 0x000000080e007c0c */ /* 0x000fe2000bf66270 */
[----:B------:R-:W-:Y:S01]  /*7950*/  IMAD.IADD R3, R3, 0x1, R2 ;  /* 0x0000000103037824 */ /* 0x000fe200078e0202 */
[----:B------:R-:W-:Y:S02]  /*7960*/  STS [R4+0x4080], R144 ;  /* 0x0040809004007388 */ /* 0x000fe40000000800 */
[----:B------:R-:W-:-:S02]  /*7970*/  ISETP.GE.OR P0, PT, R12, c[0x0][0x324], P3 ;  /* 0x0000c9000c007a0c */ /* 0x000fc40001f06670 */
        /* <DEDUP_REMOVED lines=26> */
[----:B------:R1:W-:Y:S04]  /*7b20*/  STS [R2+0x2080], R15 ;  /* 0x0020800f02007388 */ /* 0x0003e80000000800 */
[----:B------:R3:W-:Y:S01]  /*7b30*/  STS [R2+0x2480], R13 ;  /* 0x0024800d02007388 */ /* 0x0007e20000000800 */
[----:B--2---:R-:W-:-:S03]  /*7b40*/  IMAD.U32 R4, RZ, RZ, UR15 ;  /* 0x0000000fff047e24 */ /* 0x004fc6000f8e00ff */
[----:B------:R2:W-:Y:S04]  /*7b50*/  STS [R3+0x2080], R6 ;  /* 0x0020800603007388 */ /* 0x0005e80000000800 */
[----:B------:R4:W-:Y:S04]  /*7b60*/  STS [R3+0x2480], R5 ;  /* 0x0024800503007388 */ /* 0x0009e80000000800 */
[----:B------:R-:W-:Y:S01]  /*7b70*/  BAR.SYNC.DEFER_BLOCKING 0x1, 0x100 ;  /* 0x0044000000007b1d */ /* 0x000fe20000010000 */
[----:B-1----:R-:W-:Y:S02]  /*7b80*/  SHF.R.S32.HI R15, RZ, 0x1f, R14 ;  /* 0x0000001fff0f7819 */ /* 0x002fe4000001140e */
[----:B---3--:R-:W-:Y:S01]  /*7b90*/  SHF.R.S32.HI R13, RZ, 0x1f, R12 ;  /* 0x0000001fff0d7819 */ /* 0x008fe2000001140c */
[----:B------:R-:W-:-:S02]  /*7ba0*/  IMAD.U32 R2, RZ, RZ, UR13 ;  /* 0x0000000dff027e24 */ /* 0x000fc4000f8e00ff */
[----:B--2---:R-:W-:Y:S02]  /*7bb0*/  IMAD.U32 R6, RZ, RZ, UR14 ;  /* 0x0000000eff067e24 */ /* 0x004fe4000f8e00ff */
[----:B----4-:R-:W-:Y:S01]  /*7bc0*/  IMAD.WIDE.U32 R2, R2, c[0x0][0x338], R12 ;  /* 0x0000ce0002027a25 */ /* 0x010fe200078e000c */
[----:B------:R1:W2:Y:S04]  /*7bd0*/  LDS.128 R20, [R0+0x5080] ;  /* 0x0050800000147984 */ /* 0x0002a80000000c00 */
[----:B------:R-:W-:Y:S01]  /*7be0*/  IADD3 R3, R3, UR5, RZ ;  /* 0x0000000503037c10 */ /* 0x000fe2000fffe0ff */
[----:B------:R-:W-:Y:S01]  /*7bf0*/  ULDC.64 UR4, c[0x0][0x340] ;  /* 0x0000d00000047ab9 */ /* 0x000fe20000000a00 */
[----:B------:R1:W3:Y:S01]  /*7c00*/  LDS.128 R24, [R0+0x6080] ;  /* 0x0060800000187984 */ /* 0x0002e20000000c00 */
[----:B------:R-:W-:-:S02]  /*7c10*/  UIMAD UR4, UR7, UR4, URZ ;  /* 0x00000004070472a4 */ /* 0x000fc4000f8e023f */
[----:B------:R-:W-:Y:S01]  /*7c20*/  IMAD.WIDE.U32 R6, R6, c[0x0][0x340], R2 ;  /* 0x0000d00006067a25 */ /* 0x000fe200078e0002 */
[----:B------:R1:W4:Y:S01]  /*7c30*/  LDS.128 R28, [R0+0x7080] ;  /* 0x00708000001c7984 */ /* 0x0003220000000c00 */
[----:B------:R-:W-:Y:S02]  /*7c40*/  UIMAD UR4, UR14, UR5, UR4 ;  /* 0x000000050e0472a4 */ /* 0x000fe4000f8e0204 */
[----:B------:R-:W-:Y:S01]  /*7c50*/  IMAD.WIDE R2, R4, 0x80, R14 ;  /* 0x0000008004027825 */ /* 0x000fe200078e020e */
[----:B------:R1:W1:Y:S03]  /*7c60*/  LDS.128 R32, [R0+0x80] ;  /* 0x0000800000207984 */ /* 0x0002660000000c00 */
[----:B------:R-:W-:Y:S01]  /*7c70*/  IADD3 R5, R7, UR4, RZ ;  /* 0x0000000407057c10 */ /* 0x000fe2000fffe0ff */
[----:B------:R1:W1:Y:S04]  /*7c80*/  LDS.128 R36, [R0+0x1080] ;  /* 0x0010800000247984 */ /* 0x0002680000000c00 */
[----:B------:R1:W1:Y:S04]  /*7c90*/  LDS.128 R40, [R0+0x2080] ;  /* 0x0020800000287984 */ /* 0x0002680000000c00 */
[----:B------:R1:W1:Y:S01]  /*7ca0*/  LDS.128 R44, [R0+0x3080] ;  /* 0x00308000002c7984 */ /* 0x0002620000000c00 */
        /* <DEDUP_REMOVED lines=10> */
.L_x_1503:
[----:B------:R-:W-:Y:S05]  /*7d50*/  BSYNC B0 ;  /* 0x0000000000007941 */ /* 0x000fea0003800000 */
.L_x_1502:
[----:B-1----:R-:W-:Y:S01]  /*7d60*/  IADD3 R0, R14, 0x20, RZ ;  /* 0x000000200e007810 */ /* 0x002fe20007ffe0ff */
[----:B------:R-:W-:Y:S03]  /*7d70*/  BSSY B0, `(.L_x_1504) ;  /* 0x000000f000007945 */ /* 0x000fe60003800000 */
[----:B------:R-:W-:-:S04]  /*7d80*/  ISETP.GE.AND P2, PT, R0, UR8, PT ;  /* 0x0000000800007c0c */ /* 0x000fc8000bf46270 */
        /* <DEDUP_REMOVED lines=12> */
[----:B--2---:R1:W-:Y:S02]  /*7e50*/  STG.E.128 [R10.64], R20 ;  /* 0x000000140a007986 */ /* 0x0043e4000c101d12 */
.L_x_1505:
[----:B------:R-:W-:Y:S05]  /*7e60*/  BSYNC B0 ;  /* 0x0000000000007941 */ /* 0x000fea0003800000 */
.L_x_1504:
[----:B------:R-:W-:Y:S01]  /*7e70*/  IADD3 R0, R14, 0x40, RZ ;  /* 0x000000400e007810 */ /* 0x000fe20007ffe0ff */
[----:B------:R-:W-:Y:S03]  /*7e80*/  BSSY B0, `(.L_x_1506) ;  /* 0x000000f000007945 */ /* 0x000fe60003800000 */
[----:B------:R-:W-:-:S04]  /*7e90*/  ISETP.GE.AND P1, PT, R0, UR8, PT ;  /* 0x0000000800007c0c */ /* 0x000fc8000bf26270 */
        /* <DEDUP_REMOVED lines=12> */
[----:B---3--:R1:W-:Y:S02]  /*7f60*/  STG.E.128 [R10.64], R24 ;  /* 0x000000180a007986 */ /* 0x0083e4000c101d12 */
.L_x_1507:
[----:B------:R-:W-:Y:S05]  /*7f70*/  BSYNC B0 ;  /* 0x0000000000007941 */ /* 0x000fea0003800000 */
.L_x_1506:
[----:B------:R-:W-:Y:S01]  /*7f80*/  IADD3 R0, R14, 0x60, RZ ;  /* 0x000000600e007810 */ /* 0x000fe20007ffe0ff */
[----:B------:R-:W-:Y:S03]  /*7f90*/  BSSY B0, `(.L_x_1508) ;  /* 0x000000e000007945 */ /* 0x000fe60003800000 */
[----:B------:R-:W-:-:S04]  /*7fa0*/  ISETP.GE.AND P0, PT, R0, UR8, PT ;  /* 0x0000000800007c0c */ /* 0x000fc8000bf06270 */
        /* <DEDUP_REMOVED lines=11> */
[----:B----4-:R4:W-:Y:S02]  /*8060*/  STG.E.128 [R4.64], R28 ;  /* 0x0000001c04007986 */ /* 0x0109e4000c101d12 */
.L_x_1509:
[----:B------:R-:W-:Y:S05]  /*8070*/  BSYNC B0 ;  /* 0x0000000000007941 */ /* 0x000fea0003800000 */
.L_x_1508:
[----:B------:R-:W-:Y:S01]  /*8080*/  ULDC.64 UR4, c[0x0][0x308] ;  /* 0x0000c20000047ab9 */ /* 0x000fe20000000a00 */
[----:B------:R-:W-:Y:S01]  /*8090*/  IMAD.U32 R0, RZ, RZ, UR13 ;  /* 0x0000000dff007e24 */ /* 0x000fe2000f8e00ff */
[----:B------:R-:W-:Y:S01]  /*80a0*/  UIMAD UR4, UR6, UR4, URZ ;  /* 0x00000004060472a4 */ /* 0x000fe2000f8e023f */
[----:B------:R-:W-:Y:S01]  /*80b0*/  ISETP.GE.OR P3, PT, R12, c[0x0][0x2f4], P3 ;  /* 0x0000bd000c007a0c */ /* 0x000fe20001f66670 */
[----:B------:R-:W-:Y:S01]  /*80c0*/  BSSY B0, `(.L_x_1510) ;  /* 0x0000013000007945 */ /* 0x000fe20003800000 */
[----:B------:R-:W-:Y:S01]  /*80d0*/  IMAD.WIDE.U32 R6, R0, c[0x0][0x308], R12 ;  /* 0x0000c20000067a25 */ /* 0x000fe200078e000c */
[----:B------:R-:W-:Y:S01]  /*80e0*/  UIMAD UR13, UR13, UR5, UR4 ;  /* 0x000000050d0d72a4 */ /* 0x000fe2000f8e0204 */
[----:B------:R-:W-:Y:S02]  /*80f0*/  MOV R0, UR14 ;  /* 0x0000000e00007c02 */ /* 0x000fe40008000f00 */
[----:B------:R-:W-:Y:S02]  /*8100*/  ULDC.64 UR4, c[0x0][0x310] ;  /* 0x0000c40000047ab9 */ /* 0x000fe40000000a00 */
[----:B------:R-:W-:Y:S01]  /*8110*/  UIMAD UR4, UR7, UR4, URZ ;  /* 0x00000004070472a4 */ /* 0x000fe2000f8e023f */
[----:B------:R-:W-:-:S03]  /*8120*/  IADD3 R7, R7, UR13, RZ ;  /* 0x0000000d07077c10 */ /* 0x000fc6000fffe0ff */
[----:B------:R-:W-:Y:S02]  /*8130*/  UIMAD UR4, UR14, UR5, UR4 ;  /* 0x000000050e0472a4 */ /* 0x000fe4000f8e0204 */
[----:B------:R-:W-:-:S05]  /*8140*/  IMAD.WIDE.U32 R6, R0, c[0x0][0x310], R6 ;  /* 0x0000c40000067a25 */ /* 0x000fca00078e0006 */
[----:B----4-:R-:W-:Y:S01]  /*8150*/  IADD3 R5, R7, UR4, RZ ;  /* 0x0000000407057c10 */ /* 0x010fe2000fffe0ff */
        /* <DEDUP_REMOVED lines=8> */
[----:B------:R1:W-:Y:S02]  /*81e0*/  STG.E.128 [R10.64], R32 ;  /* 0x000000200a007986 */ /* 0x0003e4000c101d12 */
.L_x_1511:
[----:B------:R-:W-:Y:S05]  /*81f0*/  BSYNC B0 ;  /* 0x0000000000007941 */ /* 0x000fea0003800000 */
.L_x_1510:
        /* <DEDUP_REMOVED lines=14> */
.L_x_1513:
[----:B------:R-:W-:Y:S05]  /*82e0*/  BSYNC B0 ;  /* 0x0000000000007941 */ /* 0x000fea0003800000 */
.L_x_1512:
        /* <DEDUP_REMOVED lines=14> */
.L_x_1515:
[----:B------:R-:W-:Y:S05]  /*83d0*/  BSYNC B0 ;  /* 0x0000000000007941 */ /* 0x000fea0003800000 */
.L_x_1514:
        /* <DEDUP_REMOVED lines=14> */
.L_x_1501:
[----:B------:R-:W2:Y:S01]  /*84c0*/  LDL.LU.64 R2, [R1+0x8] ;  /* 0x0000080001027983 */ /* 0x000ea20000300a00 */
[----:B------:R-:W-:Y:S01]  /*84d0*/  USHF.R.S32.HI UR6, URZ, 0x1f, UR13 ;  /* 0x0000001f3f067899 */ /* 0x000fe2000801140d */
[----:B------:R-:W-:Y:S01]  /*84e0*/  IMAD.U32 R6, RZ, RZ, UR14 ;  /* 0x0000000eff067e24 */ /* 0x000fe2000f8e00ff */
[----:B------:R-:W-:Y:S01]  /*84f0*/  ULDC.64 UR4, c[0x0][0x308] ;  /* 0x0000c20000047ab9 */ /* 0x000fe20000000a00 */
[----:B------:R-:W-:Y:S01]  /*8500*/  BSSY B0, `(.L_x_1516) ;  /* 0x0000023000007945 */ /* 0x000fe20003800000 */
[----:B------:R-:W-:Y:S02]  /*8510*/  UIMAD UR4, UR6, UR4, URZ ;  /* 0x00000004060472a4 */ /* 0x000fe4000f8e023f */
[----:B------:R-:W-:Y:S02]  /*8520*/  USHF.R.S32.HI UR7, URZ, 0x1f, UR14 ;  /* 0x0000001f3f077899 */ /* 0x000fe4000801140e */
[----:B------:R-:W-:-:S03]  /*8530*/  UIMAD UR5, UR13, UR5, UR4 ;  /* 0x000000050d0572a4 */ /* 0x000fc6000f8e0204 */
[----:B------:R-:W-:Y:S02]  /*8540*/  ULDC UR4, c[0x0][0x2f0] ;  /* 0x0000bc0000047ab9 */ /* 0x000fe40000000800 */
[----:B------:R-:W-:Y:S01]  /*8550*/  UIADD3 UR11, -UR11, UR4, URZ ;  /* 0x000000040b0b7290 */ /* 0x000fe2000fffe13f */
[----:B--2---:R-:W-:-:S04]  /*8560*/  SHF.R.S32.HI R0, RZ, 0x1f, R2 ;  /* 0x0000001fff007819 */ /* 0x004fc80000011402 */
[----:B------:R-:W-:-:S04]  /*8570*/  LEA.HI R8, R0, R2, RZ, 0x3 ;  /* 0x0000000200087211 */ /* 0x000fc800078f18ff */
[----:B------:R-:W-:Y:S02]  /*8580*/  LOP3.LUT R0, R8, 0x1ffffff8, RZ, 0xc0, !PT ;  /* 0x1ffffff808007812 */ /* 0x000fe400078ec0ff */
[----:B------:R-:W-:-:S03]  /*8590*/  SHF.R.S32.HI R8, RZ, 0x3, R8 ;  /* 0x00000003ff087819 */ /* 0x000fc60000011408 */
[----:B------:R-:W-:Y:S01]  /*85a0*/  IMAD.IADD R0, R2, 0x1, -R0 ;  /* 0x0000000102007824 */ /* 0x000fe200078e0a00 */
[----:B------:R-:W-:Y:S01]  /*85b0*/  ISETP.GE.AND P3, PT, R8, UR11, PT ;  /* 0x0000000b08007c0c */ /* 0x000fe2000bf66270 */
[----:B------:R-:W-:Y:S01]  /*85c0*/  IMAD.U32 R2, RZ, RZ, UR13 ;  /* 0x0000000dff027e24 */ /* 0x000fe2000f8e00ff */
[----:B------:R-:W-:Y:S01]  /*85d0*/  SHF.R.S32.HI R9, RZ, 0x1f, R8 ;  /* 0x0000001fff097819 */ /* 0x000fe20000011408 */
[----:B------:R-:W-:Y:S02]  /*85e0*/  IMAD.SHL.U32 R12, R0, 0x8, RZ ;  /* 0x00000008000c7824 */ /* 0x000fe400078e00ff */
[----:B------:R-:W-:-:S03]  /*85f0*/  IMAD.U32 R0, RZ, RZ, UR15 ;  /* 0x0000000fff007e24 */ /* 0x000fc6000f8e00ff */
[----:B------:R-:W-:Y:S02]  /*8600*/  SHF.R.S32.HI R13, RZ, 0x1f, R12 ;  /* 0x0000001fff0d7819 */ /* 0x000fe4000001140c */
[----:B------:R-:W-:-:S03]  /*8610*/  ISETP.GE.OR P0, PT, R12, c[0x0][0x2f4], P3 ;  /* 0x0000bd000c007a0c */ /* 0x000fc60001f06670 */
[----:B------:R-:W-:-:S05]  /*8620*/  IMAD.WIDE.U32 R2, R2, c[0x0][0x308], R12 ;  /* 0x0000c20002027a25 */ /* 0x000fca00078e000c */
[----:B------:R-:W-:Y:S01]  /*8630*/  IADD3 R3, R3, UR5, RZ ;  /* 0x0000000503037c10 */ /* 0x000fe2000fffe0ff */
[----:B------:R-:W-:Y:S02]  /*8640*/  ULDC.64 UR4, c[0x0][0x310] ;  /* 0x0000c40000047ab9 */ /* 0x000fe40000000a00 */
[----:B------:R-:W-:Y:S02]  /*8650*/  UIMAD UR4, UR7, UR4, URZ ;  /* 0x00000004070472a4 */ /* 0x000fe4000f8e023f */
[----:B------:R-:W-:Y:S02]  /*8660*/  IMAD.WIDE.U32 R6, R6, c[0x0][0x310], R2 ;  /* 0x0000c40006067a25 */ /* 0x000fe400078e0002 */
[----:B------:R-:W-:Y:S02]  /*8670*/  UIMAD UR4, UR14, UR5, UR4 ;  /* 0x000000050e0472a4 */ /* 0x000fe4000f8e0204 */
[----:B------:R-:W-:-:S04]  /*8680*/  IMAD.WIDE R2, R0, 0x80, R8 ;  /* 0x0000008000027825 */ /* 0x000fc800078e0208 */
[----:B------:R-:W-:Y:S01]  /*8690*/  IADD3 R5, R7, UR4, RZ ;  /* 0x0000000407057c10 */ /* 0x000fe2000fffe0ff */
        /* <DEDUP_REMOVED lines=9> */
.L_x_1517:
[----:B------:R-:W-:Y:S05]  /*8730*/  BSYNC B0 ;  /* 0x0000000000007941 */ /* 0x000fea0003800000 */
.L_x_1516:
        /* <DEDUP_REMOVED lines=16> */
.L_x_1519:
[----:B------:R-:W-:Y:S05]  /*8840*/  BSYNC B0 ;  /* 0x0000000000007941 */ /* 0x000fea0003800000 */
.L_x_1518:
        /* <DEDUP_REMOVED lines=16> */
.L_x_1521:
[----:B------:R-:W-:Y:S05]  /*8950*/  BSYNC B0 ;  /* 0x0000000000007941 */ /* 0x000fea0003800000 */
.L_x_1520:
        /* <DEDUP_REMOVED lines=15> */
.L_x_1523:
[----:B------:R-:W-:Y:S05]  /*8a50*/  BSYNC B0 ;  /* 0x0000000000007941 */ /* 0x000fea0003800000 */
.L_x_1522:
        /* <DEDUP_REMOVED lines=13> */
[----:B--2---:R-:W-:Y:S01]  /*8b30*/  IADD3 R5, R7, UR4, RZ ;  /* 0x0000000407057c10 */ /* 0x004fe2000fffe0ff */
        /* <DEDUP_REMOVED lines=9> */
.L_x_1525:
[----:B------:R-:W-:Y:S05]  /*8bd0*/  BSYNC B0 ;  /* 0x0000000000007941 */ /* 0x000fea0003800000 */
.L_x_1524:
[----:B------:R-:W-:Y:S01]  /*8be0*/  ISETP.GE.OR P2, PT, R12, c[0x0][0x324], P2 ;  /* 0x0000c9000c007a0c */ /* 0x000fe20001746670 */
[----:B------:R-:W-:-:S12]  /*8bf0*/  BSSY B0, `(.L_x_1526) ;  /* 0x000000d000007945 */ /* 0x000fd80003800000 */
        /* <DEDUP_REMOVED lines=11> */
[----:B------:R2:W-:Y:S02]  /*8cb0*/  STG.E.128 [R10.64], RZ ;  /* 0x000000ff0a007986 */ /* 0x0005e4000c101d12 */
.L_x_1527:
[----:B------:R-:W-:Y:S05]  /*8cc0*/  BSYNC B0 ;  /* 0x0000000000007941 */ /* 0x000fea0003800000 */
.L_x_1526:
        /* <DEDUP_REMOVED lines=14> */
.L_x_1529:
[----:B------:R-:W-:Y:S05]  /*8db0*/  BSYNC B0 ;  /* 0x0000000000007941 */ /* 0x000fea0003800000 */
.L_x_1528:
        /* <DEDUP_REMOVED lines=13> */
.L_x_1530:
        /* <DEDUP_REMOVED lines=15> */
.L_x_1845:


//--------------------- .text._ZN7cutlass13device_kernelIN5flash19enable_sm80_to_sm89INS1_16FlashAttnBwdSm80INS1_25CollectiveMainloopBwdSm80ILi2ELi2EN4cute5tupleIJNS5_1CILi128EEES8_NS7_ILi64EEEEEENS_6half_tEfNS_4arch4Sm80ELb1ELb0ELb0ELb0ELb1ELb0ELb0ELb0ELi2ELi4ELi4ELi4ELb0EEENS1_21CollectiveEpilogueBwdISA_SB_SD_Li256ELb0ELb0ELi2EEENS1_25SingleTileBwdLPTSchedulerILb0ELi128ELb1EEEEEEEEEvNT_6ParamsE --------------------------
	.section	.text._ZN7cutlass13device_kernelIN5flash19enable_sm80_to_sm89INS1_16FlashAttnBwdSm80INS1_25CollectiveMainloopBwdSm80ILi2ELi2EN4cute5tupleIJNS5_1CILi128EEES8_NS7_ILi64EEEEEENS_6half_tEfNS_4arch4Sm80ELb1ELb0ELb0ELb0ELb1ELb0ELb0ELb0ELi2ELi4ELi4ELi4ELb0EEENS1_21CollectiveEpilogueBwdISA_SB_SD_Li256ELb0ELb0ELi2EEENS1_25SingleTileBwdLPTSchedulerILb0ELi128ELb1EEEEEEEEEvNT_6ParamsE,"ax",@progbits
	.sectioninfo	@"SHI_REGISTERS=255"
	.align	128
.text._ZN7cutlass13device_kernelIN5flash19enable_sm80_to_sm89INS1_16FlashAttnBwdSm80INS1_25CollectiveMainloopBwdSm80ILi2ELi2EN4cute5tupleIJNS5_1CILi128EEES8_NS7_ILi64EEEEEENS_6half_tEfNS_4arch4Sm80ELb1ELb0ELb0ELb0ELb1ELb0ELb0ELb0ELi2ELi4ELi4ELi4ELb0EEENS1_21CollectiveEpilogueBwdISA_SB_SD_Li256ELb0ELb0ELi2EEENS1_25SingleTileBwdLPTSchedulerILb0ELi128ELb1EEEEEEEEEvNT_6ParamsE:
        .type           _ZN7cutlass13device_kernelIN5flash19enable_sm80_to_sm89INS1_16FlashAttnBwdSm80INS1_25CollectiveMainloopBwdSm80ILi2ELi2EN4cute5tupleIJNS5_1CILi128EEES8_NS7_ILi64EEEEEENS_6half_tEfNS_4arch4Sm80ELb1ELb0ELb0ELb0ELb1ELb0ELb0ELb0ELi2ELi4ELi4ELi4ELb0EEENS1_21CollectiveEpilogueBwdISA_SB_SD_Li256ELb0ELb0ELi2EEENS1_25SingleTileBwdLPTSchedulerILb0ELi128ELb1EEEEEEEEEvNT_6ParamsE,@function
        .size           _ZN7cutlass13device_kernelIN5flash19enable_sm80_to_sm89INS1_16FlashAttnBwdSm80INS1_25CollectiveMainloopBwdSm80ILi2ELi2EN4cute5tupleIJNS5_1CILi128EEES8_NS7_ILi64EEEEEENS_6half_tEfNS_4arch4Sm80ELb1ELb0ELb0ELb0ELb1ELb0ELb0ELb0ELi2ELi4ELi4ELi4ELb0EEENS1_21CollectiveEpilogueBwdISA_SB_SD_Li256ELb0ELb0ELi2EEENS1_25SingleTileBwdLPTSchedulerILb0ELi128ELb1EEEEEEEEEvNT_6ParamsE,(.L_x_1846 - _ZN7cutlass13device_kernelIN5flash19enable_sm80_to_sm89INS1_16FlashAttnBwdSm80INS1_25CollectiveMainloopBwdSm80ILi2ELi2EN4cute5tupleIJNS5_1CILi128EEES8_NS7_ILi64EEEEEENS_6half_tEfNS_4arch4Sm80ELb1ELb0ELb0ELb0ELb1ELb0ELb0ELb0ELi2ELi4ELi4ELi4ELb0EEENS1_21CollectiveEpilogueBwdISA_SB_SD_Li256ELb0ELb0ELi2EEENS1_25SingleTileBwdLPTSchedulerILb0ELi128ELb1EEEEEEEEEvNT_6ParamsE)
        .other          _ZN7cutlass13device_kernelIN5flash19enable_sm80_to_sm89INS1_16FlashAttnBwdSm80INS1_25CollectiveMainloopBwdSm80ILi2ELi2EN4cute5tupleIJNS5_1CILi128EEES8_NS7_ILi64EEEEEENS_6half_tEfNS_4arch4Sm80ELb1ELb0ELb0ELb0ELb1ELb0ELb0ELb0ELi2ELi4ELi4ELi4ELb0EEENS1_21CollectiveEpilogueBwdISA_SB_SD_Li256ELb0ELb0ELi2EEENS1_25SingleTileBwdLPTSchedulerILb0ELi128ELb1EEEEEEEEEvNT_6ParamsE,@"STO_CUDA_ENTRY STV_DEFAULT"
_ZN7cutlass13device_kernelIN5flash19enable_sm80_to_sm89INS1_16FlashAttnBwdSm80INS1_25CollectiveMainloopBwdSm80ILi2ELi2EN4cute5tupleIJNS5_1CILi128EEES8_NS7_ILi64EEEEEENS_6half_tEfNS_4arch4Sm80ELb1ELb0ELb0ELb0ELb1ELb0ELb0ELb0ELi2ELi4ELi4ELi4ELb0EEENS1_21CollectiveEpilogueBwdISA_SB_SD_Li256ELb0ELb0ELi2EEENS1_25SingleTileBwdLPTSchedulerILb0ELi128ELb1EEEEEEEEEvNT_6ParamsE:
        /* <DEDUP_REMOVED lines=32> */
.L_x_1532:
[----:B------:R-:W-:Y:S02]  /*0200*/  ULDC UR9, c[0x0][0x3ac] ;  /* 0x0000eb0000097ab9 */ /* 0x000fe40000000800 */
[----:B------:R-:W-:Y:S02]  /*0210*/  UISETP.NE.AND UP0, UPT, UR9, 0x1, UPT ;  /* 0x000000010900788c */ /* 0x000fe4000bf05270 */
[----:B------:R-:W-:Y:S02]  /*0220*/  ULDC.64 UR4, c[0x0][0x3b0] ;  /* 0x0000ec0000047ab9 */ /* 0x000fe40000000a00 */
[----:B------:R-:W-:Y:S02]  /*0230*/  UIMAD.WIDE.U32 UR10, UR8, UR4, URZ ;  /* 0x00000004080a72a5 */ /* 0x000fe4000f8e003f */
[----:B------:R-:W-:-:S05]  /*0240*/  UMOV UR6, UR8 ;  /* 0x0000000800067c82 */ /* 0x000fca0008000000 */
[----:B------:R-:W-:-:S04]  /*0250*/  @UP0 USHF.R.U32.HI UR6, URZ, UR5, UR11 ;  /* 0x000000053f060299 */ /* 0x000fc8000801160b */
[----:B------:R-:W-:Y:S02]  /*0260*/  UIMAD UR9, UR6, UR9, URZ ;  /* 0x00000009060972a4 */ /* 0x000fe4000f8e023f */
.L_x_1533:
[----:B------:R-:W-:Y:S02]  /*0270*/  ULDC.64 UR14, c[0x0][0x3a0] ;  /* 0x0000e800000e7ab9 */ /* 0x000fe40000000a00 */
[----:B------:R-:W-:Y:S02]  /*0280*/  UIADD3 UR8, UR8, -UR9, URZ ;  /* 0x8000000908087290 */ /* 0x000fe4000fffe03f */
[----:B------:R-:W-:Y:S02]  /*0290*/  UISETP.NE.AND UP0, UPT, UR14, 0x1, UPT ;  /* 0x000000010e00788c */ /* 0x000fe4000bf05270 */
[----:B------:R-:W-:Y:S02]  /*02a0*/  ULDC.64 UR4, c[0x0][0x3a8] ;  /* 0x0000ea0000047ab9 */ /* 0x000fe40000000a00 */
[----:B------:R-:W-:Y:S02]  /*02b0*/  UIMAD UR5, UR7, UR5, UR8 ;  /* 0x00000005070572a4 */ /* 0x000fe4000f8e0208 */
[----:B------:R-:W-:-:S02]  /*02c0*/  ULOP3.LUT UR6, URZ, UR6, URZ, 0x33, !UPT ;  /* 0x000000063f067292 */ /* 0x000fc4000f8e333f */
[----:B------:R-:W-:Y:S02]  /*02d0*/  UIMAD.WIDE.U32 UR8, UR5, UR15, URZ ;  /* 0x0000000f050872a5 */ /* 0x000fe4000f8e003f */
[----:B------:R-:W-:Y:S02]  /*02e0*/  ULDC UR13, c[0x0][0x394] ;  /* 0x0000e500000d7ab9 */ /* 0x000fe40000000800 */
[----:B------:R-:W-:Y:S02]  /*02f0*/  UMOV UR15, UR5 ;  /* 0x00000005000f7c82 */ /* 0x000fe40008000000 */
[----:B------:R-:W-:Y:S02]  /*0300*/  @UP0 USHF.R.U32.HI UR15, URZ, UR4, UR9 ;  /* 0x000000043f0f0299 */ /* 0x000fe40008011609 */
[----:B------:R-:W-:Y:S02]  /*0310*/  UIADD3 UR13, UR6, UR13, URZ ;  /* 0x0000000d060d7290 */ /* 0x000fe4000fffe03f */
[----:B------:R-:W-:-:S04]  /*0320*/  UIADD3 UR4, -UR15, URZ, URZ ;  /* 0x0000003f0f047290 */ /* 0x000fc8000fffe13f */
[----:B------:R-:W-:Y:S01]  /*0330*/  UIMAD UR14, UR4, UR14, UR5 ;  /* 0x0000000e040e72a4 */ /* 0x000fe2000f8e0205 */
[----:B------:R-:W-:Y:S05]  /*0340*/  BRA `(.L_x_1534) ;  /* 0x0000028000007947 */ /* 0x000fea0003800000 */
.L_x_1531:
        /* <DEDUP_REMOVED lines=20> */
.L_x_1535:
[----:B------:R-:W-:Y:S02]  /*0490*/  ULDC UR9, c[0x0][0x3ac] ;  /* 0x0000eb0000097ab9 */ /* 0x000fe40000000800 */
[----:B------:R-:W-:Y:S02]  /*04a0*/  UISETP.NE.AND UP0, UPT, UR9, 0x1, UPT ;  /* 0x000000010900788c */ /* 0x000fe4000bf05270 */
[----:B------:R-:W-:Y:S02]  /*04b0*/  ULDC.64 UR4, c[0x0][0x3b0] ;  /* 0x0000ec0000047ab9 */ /* 0x000fe40000000a00 */
[----:B------:R-:W-:Y:S02]  /*04c0*/  UIMAD.WIDE.U32 UR10, UR8, UR4, URZ ;  /* 0x00000004080a72a5 */ /* 0x000fe4000f8e003f */
[----:B------:R-:W-:-:S05]  /*04d0*/  UMOV UR6, UR8 ;  /* 0x0000000800067c82 */ /* 0x000fca0008000000 */
[----:B------:R-:W-:-:S04]  /*04e0*/  @UP0 USHF.R.U32.HI UR6, URZ, UR5, UR11 ;  /* 0x000000053f060299 */ /* 0x000fc8000801160b */
[----:B------:R-:W-:Y:S02]  /*04f0*/  UIMAD UR9, UR6, UR9, URZ ;  /* 0x00000009060972a4 */ /* 0x000fe4000f8e023f */
.L_x_1536:
        /* <DEDUP_REMOVED lines=12> */
[----:B------:R-:W-:Y:S02]  /*05c0*/  UIMAD UR14, UR4, UR14, UR5 ;  /* 0x0000000e040e72a4 */ /* 0x000fe4000f8e0205 */
.L_x_1534:
        /* <DEDUP_REMOVED lines=400> */
.L_x_1539:
[----:B---3--:R-:W-:Y:S05]  /*1ed0*/  BSYNC B0 ;  /* 0x0000000000007941 */ /* 0x008fea0003800000 */
.L_x_1538:
        /* <DEDUP_REMOVED lines=107> */
.L_x_1542:
        /* <DEDUP_REMOVED lines=175> */
.L_x_1540:
        /* <DEDUP_REMOVED lines=786> */
.L_x_1541:
        /* <DEDUP_REMOVED lines=293> */
.L_x_1537:
        /* <DEDUP_REMOVED lines=156> */
.L_x_1545:
[----:B------:R-:W-:Y:S05]  /*7db0*/  BSYNC B0 ;  /* 0x0000000000007941 */ /* 0x000fea0003800000 */
.L_x_1544:
        /* <DEDUP_REMOVED lines=16> */
.L_x_1547:
[----:B------:R-:W-:Y:S05]  /*7ec0*/  BSYNC B0 ;  /* 0x0000000000007941 */ /* 0x000fea0003800000 */
.L_x_1546:
        /* <DEDUP_REMOVED lines=16> */
.L_x_1549:
[----:B------:R-:W-:Y:S05]  /*7fd0*/  BSYNC B0 ;  /* 0x0000000000007941 */ /* 0x000fea0003800000 */
.L_x_1548:
        /* <DEDUP_REMOVED lines=15> */
.L_x_1551:
[----:B------:R-:W-:Y:S05]  /*80d0*/  BSYNC B0 ;  /* 0x0000000000007941 */ /* 0x000fea0003800000 */
.L_x_1550:
        /* <DEDUP_REMOVED lines=23> */
.L_x_1553:
[----:B------:R-:W-:Y:S05]  /*8250*/  BSYNC B0 ;  /* 0x0000000000007941 */ /* 0x000fea0003800000 */
.L_x_1552:
        /* <DEDUP_REMOVED lines=14> */
.L_x_1555:
[----:B------:R-:W-:Y:S05]  /*8340*/  BSYNC B0 ;  /* 0x0000000000007941 */ /* 0x000fea0003800000 */
.L_x_1554:
        /* <DEDUP_REMOVED lines=14> */
.L_x_1557:
[----:B------:R-:W-:Y:S05]  /*8430*/  BSYNC B0 ;  /* 0x0000000000007941 */ /* 0x000fea0003800000 */
.L_x_1556:
        /* <DEDUP_REMOVED lines=14> */
.L_x_1543:
        /* <DEDUP_REMOVED lines=39> */
.L_x_1559:
[----:B------:R-:W-:Y:S05]  /*8790*/  BSYNC B0 ;  /* 0x0000000000007941 */ /* 0x000fea0003800000 */
.L_x_1558:
        /* <DEDUP_REMOVED lines=16> */
.L_x_1561:
[----:B------:R-:W-:Y:S05]  /*88a0*/  BSYNC B0 ;  /* 0x0000000000007941 */ /* 0x000fea0003800000 */
.L_x_1560:
        /* <DEDUP_REMOVED lines=16> */
.L_x_1563:
[----:B------:R-:W-:Y:S05]  /*89b0*/  BSYNC B0 ;  /* 0x0000000000007941 */ /* 0x000fea0003800000 */
.L_x_1562:
        /* <DEDUP_REMOVED lines=15> */
.L_x_1565:
[----:B------:R-:W-:Y:S05]  /*8ab0*/  BSYNC B0 ;  /* 0x0000000000007941 */ /* 0x000fea0003800000 */
.L_x_1564:
        /* <DEDUP_REMOVED lines=23> */
.L_x_1567:
[----:B------:R-:W-:Y:S05]  /*8c30*/  BSYNC B0 ;  /* 0x0000000000007941 */ /* 0x000fea0003800000 */
.L_x_1566:
        /* <DEDUP_REMOVED lines=14> */
.L_x_1569:
[----:B------:R-:W-:Y:S05]  /*8d20*/  BSYNC B0 ;  /* 0x0000000000007941 */ /* 0x000fea0003800000 */
.L_x_1568:
        /* <DEDUP_REMOVED lines=14> */
.L_x_1571:
[----:B------:R-:W-:Y:S05]  /*8e10*/  BSYNC B0 ;  /* 0x0000000000007941 */ /* 0x000fea0003800000 */
.L_x_1570:
        /* <DEDUP_REMOVED lines=13> */
.L_x_1572:
        /* <DEDUP_REMOVED lines=9> */
.L_x_1846:


//--------------------- .text._ZN7cutlass13device_kernelIN5flash19enable_sm80_to_sm89INS1_16FlashAttnBwdSm80INS1_25CollectiveMainloopBwdSm80ILi2ELi2EN4cute5tupleIJNS5_1CILi128EEES8_NS7_ILi64EEEEEENS_6half_tEfNS_4arch4Sm80ELb1ELb0ELb0ELb0ELb0ELb0ELb0ELb0ELi2ELi4ELi4ELi4ELb0EEENS1_24CollectiveEpilogueBwdGQAISA_fSD_Li256ELb0ELb0EEENS1_25SingleTileBwdLPTSchedulerILb0ELi128ELb0EEEEEEEEEvNT_6ParamsE --------------------------
	.section	.text._ZN7cutlass13device_kernelIN5flash19enable_sm80_to_sm89INS1_16FlashAttnBwdSm80INS1_25CollectiveMainloopBwdSm80ILi2ELi2EN4cute5tupleIJNS5_1CILi128EEES8_NS7_ILi64EEEEEENS_6half_tEfNS_4arch4Sm80ELb1ELb0ELb0ELb0ELb0ELb0ELb0ELb0ELi2ELi4ELi4ELi4ELb0EEENS1_24CollectiveEpilogueBwdGQAISA_fSD_Li256ELb0ELb0EEENS1_25SingleTileBwdLPTSchedulerILb0ELi128ELb0EEEEEEEEEvNT_6ParamsE,"ax",@progbits
	.sectioninfo	@"SHI_REGISTERS=255"
	.align	128
.text._ZN7cutlass13device_kernelIN5flash19enable_sm80_to_sm89INS1_16FlashAttnBwdSm80INS1_25CollectiveMainloopBwdSm80ILi2ELi2EN4cute5tupleIJNS5_1CILi128EEES8_NS7_ILi64EEEEEENS_6half_tEfNS_4arch4Sm80ELb1ELb0ELb0ELb0ELb0ELb0ELb0ELb0ELi2ELi4ELi4ELi4ELb0EEENS1_24CollectiveEpilogueBwdGQAISA_fSD_Li256ELb0ELb0EEENS1_25SingleTileBwdLPTSchedulerILb0ELi128ELb0EEEEEEEEEvNT_6ParamsE:
        .type           _ZN7cutlass13device_kernelIN5flash19enable_sm80_to_sm89INS1_16FlashAttnBwdSm80INS1_25CollectiveMainloopBwdSm80ILi2ELi2EN4cute5tupleIJNS5_1CILi128EEES8_NS7_ILi64EEEEEENS_6half_tEfNS_4arch4Sm80ELb1ELb0ELb0ELb0ELb0ELb0ELb0ELb0ELi2ELi4ELi4ELi4ELb0EEENS1_24CollectiveEpilogueBwdGQAISA_fSD_Li256ELb0ELb0EEENS1_25SingleTileBwdLPTSchedulerILb0ELi128ELb0EEEEEEEEEvNT_6ParamsE,@function
        .size           _ZN7cutlass13device_kernelIN5flash19enable_sm80_to_sm89INS1_16FlashAttnBwdSm80INS1_25CollectiveMainloopBwdSm80ILi2ELi2EN4cute5tupleIJNS5_1CILi128EEES8_NS7_ILi64EEEEEENS_6half_tEfNS_4arch4Sm80ELb1ELb0ELb0ELb0ELb0ELb0ELb0ELb0ELi2ELi4ELi4ELi4ELb0EEENS1_24CollectiveEpilogueBwdGQAISA_fSD_Li256ELb0ELb0EEENS1_25SingleTileBwdLPTSchedulerILb0ELi128ELb0EEEEEEEEEvNT_6ParamsE,(.L_x_1847 - _ZN7cutlass13device_kernelIN5flash19enable_sm80_to_sm89INS1_16FlashAttnBwdSm80INS1_25CollectiveMainloopBwdSm80ILi2ELi2EN4cute5tupleIJNS5_1CILi128EEES8_NS7_ILi64EEEEEENS_6half_tEfNS_4arch4Sm80ELb1ELb0ELb0ELb0ELb0ELb0ELb0ELb0ELi2ELi4ELi4ELi4ELb0EEENS1_24CollectiveEpilogueBwdGQAISA_fSD_Li256ELb0ELb0EEENS1_25SingleTileBwdLPTSchedulerILb0ELi128ELb0EEEEEEEEEvNT_6ParamsE)
        .other          _ZN7cutlass13device_kernelIN5flash19enable_sm80_to_sm89INS1_16FlashAttnBwdSm80INS1_25CollectiveMainloopBwdSm80ILi2ELi2EN4cute5tupleIJNS5_1CILi128EEES8_NS7_ILi64EEEEEENS_6half_tEfNS_4arch4Sm80ELb1ELb0ELb0ELb0ELb0ELb0ELb0ELb0ELi2ELi4ELi4ELi4ELb0EEENS1_24CollectiveEpilogueBwdGQAISA_fSD_Li256ELb0ELb0EEENS1_25SingleTileBwdLPTSchedulerILb0ELi128ELb0EEEEEEEEEvNT_6ParamsE,@"STO_CUDA_ENTRY STV_DEFAULT"
_ZN7cutlass13device_kernelIN5flash19enable_sm80_to_sm89INS1_16FlashAttnBwdSm80INS1_25CollectiveMainloopBwdSm80ILi2ELi2EN4cute5tupleIJNS5_1CILi128EEES8_NS7_ILi64EEEEEENS_6half_tEfNS_4arch4Sm80ELb1ELb0ELb0ELb0ELb0ELb0ELb0ELb0ELi2ELi4ELi4ELi4ELb0EEENS1_24CollectiveEpilogueBwdGQAISA_fSD_Li256ELb0ELb0EEENS1_25SingleTileBwdLPTSchedulerILb0ELi128ELb0EEEEEEEEEvNT_6ParamsE:
        /* <DEDUP_REMOVED lines=15> */
[----:B------:R-:W-:Y:S02]  /*00f0*/  UMOV UR6, UR7 ;  /* 0x0000000700067c82 */ /* 0x000fe40008000000 */
[----:B------:R-:W-:-:S05]  /*0100*/  ULDC UR5, c[0x0][0x3c8] ;  /* 0x0000f20000057ab9 */ /* 0x000fca0000000800 */
        /* <DEDUP_REMOVED lines=15> */
.L_x_1574:
[----:B------:R-:W-:Y:S02]  /*0200*/  ULDC UR8, c[0x0][0x3b4] ;  /* 0x0000ed0000087ab9 */ /* 0x000fe40000000800 */
[----:B------:R-:W-:Y:S02]  /*0210*/  UISETP.NE.AND UP0, UPT, UR8, 0x1, UPT ;  /* 0x000000010800788c */ /* 0x000fe4000bf05270 */
[----:B------:R-:W-:Y:S02]  /*0220*/  ULDC.64 UR4, c[0x0][0x3b8] ;  /* 0x0000ee0000047ab9 */ /* 0x000fe40000000a00 */
[----:B------:R-:W-:Y:S02]  /*0230*/  UIMAD.WIDE.U32 UR10, UR7, UR4, URZ ;  /* 0x00000004070a72a5 */ /* 0x000fe4000f8e003f */
[----:B------:R-:W-:-:S05]  /*0240*/  UMOV UR16, UR7 ;  /* 0x0000000700107c82 */ /* 0x000fca0008000000 */
[----:B------:R-:W-:-:S04]  /*0250*/  @UP0 USHF.R.U32.HI UR16, URZ, UR5, UR11 ;  /* 0x000000053f100299 */ /* 0x000fc8000801160b */
[----:B------:R-:W-:Y:S02]  /*0260*/  UIMAD UR8, UR16, UR8, URZ ;  /* 0x00000008100872a4 */ /* 0x000fe4000f8e023f */
.L_x_1575:
[----:B------:R-:W-:Y:S02]  /*0270*/  ULDC.64 UR14, c[0x0][0x3a8] ;  /* 0x0000ea00000e7ab9 */ /* 0x000fe40000000a00 */
[----:B------:R-:W-:Y:S02]  /*0280*/  UIADD3 UR7, UR7, -UR8, URZ ;  /* 0x8000000807077290 */ /* 0x000fe4000fffe03f */
[----:B------:R-:W-:Y:S02]  /*0290*/  UISETP.NE.AND UP0, UPT, UR14, 0x1, UPT ;  /* 0x000000010e00788c */ /* 0x000fe4000bf05270 */
[----:B------:R-:W-:Y:S02]  /*02a0*/  ULDC.64 UR4, c[0x0][0x3b0] ;  /* 0x0000ec0000047ab9 */ /* 0x000fe40000000a00 */
[----:B------:R-:W-:-:S04]  /*02b0*/  UIMAD UR5, UR6, UR5, UR7 ;  /* 0x00000005060572a4 */ /* 0x000fc8000f8e0207 */
[----:B------:R-:W-:-:S03]  /*02c0*/  UIMAD.WIDE.U32 UR6, UR5, UR15, URZ ;  /* 0x0000000f050672a5 */ /* 0x000fc6000f8e003f */
[----:B------:R-:W-:Y:S02]  /*02d0*/  UMOV UR15, UR5 ;  /* 0x00000005000f7c82 */ /* 0x000fe40008000000 */
[----:B------:R-:W-:-:S04]  /*02e0*/  @UP0 USHF.R.U32.HI UR15, URZ, UR4, UR7 ;  /* 0x000000043f0f0299 */ /* 0x000fc80008011607 */
[----:B------:R-:W-:-:S04]  /*02f0*/  UIADD3 UR4, -UR15, URZ, URZ ;  /* 0x0000003f0f047290 */ /* 0x000fc8000fffe13f */
[----:B------:R-:W-:Y:S01]  /*0300*/  UIMAD UR14, UR4, UR14, UR5 ;  /* 0x0000000e040e72a4 */ /* 0x000fe2000f8e0205 */
[----:B------:R-:W-:Y:S05]  /*0310*/  BRA `(.L_x_1576) ;  /* 0x0000025000007947 */ /* 0x000fea0003800000 */
.L_x_1573:
        /* <DEDUP_REMOVED lines=20> */
.L_x_1577:
[----:B------:R-:W-:Y:S02]  /*0460*/  ULDC UR8, c[0x0][0x3b4] ;  /* 0x0000ed0000087ab9 */ /* 0x000fe40000000800 */
[----:B------:R-:W-:Y:S02]  /*0470*/  UISETP.NE.AND UP0, UPT, UR8, 0x1, UPT ;  /* 0x000000010800788c */ /* 0x000fe4000bf05270 */
[----:B------:R-:W-:Y:S02]  /*0480*/  ULDC.64 UR4, c[0x0][0x3b8] ;  /* 0x0000ee0000047ab9 */ /* 0x000fe40000000a00 */
[----:B------:R-:W-:Y:S02]  /*0490*/  UIMAD.WIDE.U32 UR10, UR7, UR4, URZ ;  /* 0x00000004070a72a5 */ /* 0x000fe4000f8e003f */
[----:B------:R-:W-:-:S05]  /*04a0*/  UMOV UR16, UR7 ;  /* 0x0000000700107c82 */ /* 0x000fca0008000000 */
[----:B------:R-:W-:-:S04]  /*04b0*/  @UP0 USHF.R.U32.HI UR16, URZ, UR5, UR11 ;  /* 0x000000053f100299 */ /* 0x000fc8000801160b */
[----:B------:R-:W-:Y:S02]  /*04c0*/  UIMAD UR8, UR16, UR8, URZ ;  /* 0x00000008100872a4 */ /* 0x000fe4000f8e023f */
.L_x_1578:
        /* <DEDUP_REMOVED lines=9> */
[----:B------:R-:W-:Y:S02]  /*0560*/  UIMAD UR14, UR4, UR14, UR5 ;  /* 0x0000000e040e72a4 */ /* 0x000fe4000f8e0205 */
.L_x_1576:
        /* <DEDUP_REMOVED lines=14> */
[----:B------:R-:W-:Y:S01]  /*0650*/  UIADD3 UR6, UR6, 0x7f, URZ ;  /* 0x0000007f06067890 */ /* 0x000fe2000fffe03f */
[----:B------:R-:W-:Y:S01]  /*0660*/  CS2R R184, SRZ ;  /* 0x0000000000b87805 */ /* 0x000fe2000001ff00 */
[----:B------:R-:W-:Y:S01]  /*0670*/  USHF.R.S32.HI UR4, URZ, 0x1f, UR5 ;  /* 0x0000001f3f047899 */ /* 0x000fe20008011405 */
[----:B------:R-:W-:Y:S01]  /*0680*/  CS2R R182, SRZ ;  /* 0x0000000000b67805 */ /* 0x000fe2000001ff00 */
[----:B------:R-:W-:Y:S01]  /*0690*/  ULDC.64 UR20, c[0x0][0x118] ;  /* 0x0000460000147ab9 */ /* 0x000fe20000000a00 */
[----:B------:R-:W-:Y:S01]  /*06a0*/  CS2R R180, SRZ ;  /* 0x0000000000b47805 */ /* 0x000fe2000001ff00 */
[----:B------:R-:W-:Y:S01]  /*06b0*/  ULEA.HI UR12, UR4, UR5, URZ, 0x7 ;  /* 0x00000005040c7291 */ /* 0x000fe2000f8f383f */
[----:B------:R-:W-:Y:S01]  /*06c0*/  CS2R R174, SRZ ;  /* 0x0000000000ae7805 */ /* 0x000fe2000001ff00 */
[----:B------:R-:W-:Y:S01]  /*06d0*/  USHF.R.S32.HI UR4, URZ, 0x1f, UR6 ;  /* 0x0000001f3f047899 */ /* 0x000fe20008011406 */
[----:B------:R-:W-:Y:S01]  /*06e0*/  CS2R R172, SRZ ;  /* 0x0000000000ac7805 */ /* 0x000fe2000001ff00 */
[----:B------:R-:W-:Y:S01]  /*06f0*/  USHF.R.S32.HI UR12, URZ, 0x7, UR12 ;  /* 0x000000073f0c7899 */ /* 0x000fe2000801140c */
[----:B------:R-:W-:Y:S01]  /*0700*/  CS2R R178, SRZ ;  /* 0x0000000000b27805 */ /* 0x000fe2000001ff00 */
[----:B------:R-:W-:Y:S01]  /*0710*/  ULEA.HI UR4, UR4, UR6, URZ, 0x7 ;  /* 0x0000000604047291 */ /* 0x000fe2000f8f383f */
[----:B------:R-:W-:Y:S01]  /*0720*/  CS2R R176, SRZ ;  /* 0x0000000000b07805 */ /* 0x000fe2000001ff00 */
[----:B------:R-:W-:Y:S01]  /*0730*/  UISETP.LT.AND UP0, UPT, URZ, UR12, UPT ;  /* 0x0000000c3f00728c */ /* 0x000fe2000bf01270 */
[----:B------:R-:W-:Y:S01]  /*0740*/  CS2R R170, SRZ ;  /* 0x0000000000aa7805 */ /* 0x000fe2000001ff00 */
[----:B------:R-:W-:Y:S01]  /*0750*/  USHF.R.S32.HI UR13, URZ, 0x7, UR4 ;  /* 0x000000073f0d7899 */ /* 0x000fe20008011404 */
        /* <DEDUP_REMOVED lines=21> */
[----:B------:R-:W-:-:S03]  /*08b0*/  CS2R R132, SRZ ;  /* 0x0000000000847805 */ /* 0x000fc6000001ff00 */
        /* <DEDUP_REMOVED lines=36> */
[----:B------:R-:W-:Y:S01]  /*0b00*/  IMAD.U32 R5, RZ, RZ, UR15 ;  /* 0x0000000fff057e24 */ /* 0x000fe2000f8e00ff */
[----:B------:R-:W-:Y:S01]  /*0b10*/  UIMAD UR6, UR11, UR6, URZ ;  /* 0x000000060b0672a4 */ /* 0x000fe2000f8e023f */
[----:B------:R-:W-:Y:S01]  /*0b20*/  IMAD.SHL.U32 R8, R24, 0x8, RZ ;  /* 0x0000000818087824 */ /* 0x000fe200078e00ff */
[----:B------:R-:W-:Y:S01]  /*0b30*/  LOP3.LUT R0, R4, 0x1c0, RZ, 0xc0, !PT ;  /* 0x000001c004007812 */ /* 0x000fe200078ec0ff */
[----:B------:R-:W-:Y:S01]  /*0b40*/  UIMAD UR4, UR8, UR4, URZ ;  /* 0x00000004080472a4 */ /* 0x000fe2000f8e023f */
[----:B------:R-:W-:Y:S01]  /*0b50*/  IMAD.WIDE.U32 R34, R5, c[0x0][0x278], R2 ;  /* 0x00009e0005227a25 */ /* 0x000fe200078e0002 */
[----:B------:R-:W-:Y:S01]  /*0b60*/  UIMAD UR18, UR14, UR7, UR6 ;  /* 0x000000070e1272a4 */ /* 0x000fe2000f8e0206 */
[--C-:B------:R-:W-:Y:S01]  /*0b70*/  SHF.R.S32.HI R9, RZ, 0x1f, R8.reuse ;  /* 0x0000001fff097819 */ /* 0x100fe20000011408 */
[----:B------:R-:W-:Y:S01]  /*0b80*/  UIMAD UR17, UR9, UR5, UR4 ;  /* 0x00000005091172a4 */ /* 0x000fe2000f8e0204 */
[----:B------:R-:W-:Y:S01]  /*0b90*/  IMAD.U32 R2, RZ, RZ, UR14 ;  /* 0x0000000eff027e24 */ /* 0x000fe2000f8e00ff */
[----:B------:R-:W-:Y:S01]  /*0ba0*/  LOP3.LUT R4, R0, 0x38, R8, 0xf8, !PT ;  /* 0x0000003800047812 */ /* 0x000fe200078ef808 */
[----:B------:R-:W-:Y:S01]  /*0bb0*/  ULDC.64 UR6, c[0x0][0x210] ;  /* 0x0000840000067ab9 */ /* 0x000fe20000000a00 */
[----:B------:R-:W-:Y:S01]  /*0bc0*/  SHF.R.U32.HI R0, RZ, 0x3, R0 ;  /* 0x00000003ff007819 */ /* 0x000fe20000011600 */
[--C-:B------:R-:W-:Y:S01]  /*0bd0*/  IMAD.WIDE.U32 R2, R2, c[0x0][0x180], R8.reuse ;  /* 0x0000600002027a25 */ /* 0x100fe200078e0008 */
[----:B------:R-:W-:Y:S01]  /*0be0*/  ULDC.64 UR4, c[0x0][0x1b0] ;  /* 0x00006c0000047ab9 */ /* 0x000fe20000000a00 */
[----:B------:R-:W-:Y:S01]  /*0bf0*/  ISETP.GE.OR P6, PT, R8, c[0x0][0x1cc], !P5 ;  /* 0x0000730008007a0c */ /* 0x000fe20006fc6670 */
[----:B------:R-:W-:Y:S01]  /*0c00*/  UIMAD UR6, UR11, UR6, URZ ;  /* 0x000000060b0672a4 */ /* 0x000fe2000f8e023f */
[----:B------:R-:W-:Y:S01]  /*0c10*/  LOP3.LUT R4, R4, R0, RZ, 0x3c, !PT ;  /* 0x0000000004047212 */ /* 0x000fe200078e3cff */
[----:B------:R-:W-:Y:S01]  /*0c20*/  IMAD.U32 R12, RZ, RZ, UR14 ;  /* 0x0000000eff0c7e24 */ /* 0x000fe2000f8e00ff */
[----:B------:R-:W-:Y:S01]  /*0c30*/  UIMAD UR8, UR8, UR4, URZ ;  /* 0x00000004080872a4 */ /* 0x000fe2000f8e023f */
[----:B------:R-:W-:Y:S01]  /*0c40*/  LEA.HI R0, R21, R26, RZ, 0x6 ;  /* 0x0000001a15007211 */ /* 0x000fe200078f30ff */
[----:B------:R-:W-:Y:S01]  /*0c50*/  IMAD.U32 R10, RZ, RZ, UR9 ;  /* 0x00000009ff0a7e24 */ /* 0x000fe2000f8e00ff */
[----:B------:R-:W-:Y:S01]  /*0c60*/  IADD3 R5, R3, UR18, RZ ;  /* 0x0000001203057c10 */ /* 0x000fe2000fffe0ff */
[----:B------:R-:W-:Y:S01]  /*0c70*/  UIMAD UR6, UR14, UR7, UR6 ;  /* 0x000000070e0672a4 */ /* 0x000fe2000f8e0206 */
[--C-:B------:R-:W-:Y:S01]  /*0c80*/  IMAD.WIDE.U32 R12, R12, c[0x0][0x210], R8.reuse ;  /* 0x000084000c0c7a25 */ /* 0x100fe200078e0008 */
[----:B------:R-:W-:Y:S01]  /*0c90*/  USHF.R.S32.HI UR18, URZ, 0x1f, UR15 ;  /* 0x0000001f3f127899 */ /* 0x000fe2000801140f */
[----:B------:R-:W-:Y:S01]  /*0ca0*/  ISETP.GE.OR P4, PT, R8, c[0x0][0x1cc], !P3 ;  /* 0x0000730008007a0c */ /* 0x000fe20005f86670 */
[----:B------:R-:W-:Y:S01]  /*0cb0*/  UIMAD UR8, UR9, UR5, UR8 ;  /* 0x00000005090872a4 */ /* 0x000fe2000f8e0208 */
[----:B------:R-:W-:Y:S01]  /*0cc0*/  IMAD.SHL.U32 R0, R0, 0x8, RZ ;  /* 0x0000000800007824 */ /* 0x000fe200078e00ff */
[----:B------:R-:W-:Y:S01]  /*0cd0*/  IADD3 R19, R13, UR6, RZ ;  /* 0x000000060d137c10 */ /* 0x000fe2000fffe0ff */
[----:B------:R-:W-:Y:S01]  /*0ce0*/  ULDC.64 UR4, c[0x0][0x188] ;  /* 0x0000620000047ab9 */ /* 0x000fe20000000a00 */
[----:B------:R-:W-:Y:S01]  /*0cf0*/  IMAD.WIDE.U32 R6, R10, c[0x0][0x1e0], R8 ;  /* 0x000078000a067a25 */ /* 0x000fe200078e0008 */
[----:B------:R-:W-:Y:S01]  /*0d00*/  UIMAD UR4, UR18, UR4, URZ ;  /* 0x00000004120472a4 */ /* 0x000fe2000f8e023f */
[----:B------:R-:W-:Y:S01]  /*0d10*/  LOP3.LUT R20, R4, 0xfffffe00, R0, 0xf8, !PT ;  /* 0xfffffe0004147812 */ /* 0x000fe200078ef800 */
[----:B------:R-:W-:Y:S01]  /*0d20*/  ULDC.64 UR6, c[0x0][0x1e8] ;  /* 0x00007a0000067ab9 */ /* 0x000fe20000000a00 */
[----:B------:R-:W-:Y:S01]  /*0d30*/  IMAD.WIDE.U32 R10, R10, c[0x0][0x1b0], R8 ;  /* 0x00006c000a0a7a25 */ /* 0x000fe200078e0008 */
[----:B------:R-:W-:Y:S01]  /*0d40*/  IADD3 R3, R7, UR17, RZ ;  /* 0x0000001107037c10 */ /* 0x000fe2000fffe0ff */
[----:B------:R-:W-:Y:S01]  /*0d50*/  UIMAD UR6, UR18, UR6, URZ ;  /* 0x00000006120672a4 */ /* 0x000fe2000f8e023f */
[----:B------:R-:W-:Y:S01]  /*0d60*/  ISETP.GE.OR P5, PT, R8, c[0x0][0x19c], !P5 ;  /* 0x0000670008007a0c */ /* 0x000fe20006fa6670 */
[----:B------:R-:W-:Y:S01]  /*0d70*/  IMAD.MOV.U32 R4, RZ, RZ, R2 ;  /* 0x000000ffff047224 */ /* 0x000fe200078e0002 */
[----:B------:R-:W-:Y:S01]  /*0d80*/  IADD3 R7, R11, UR8, RZ ;  /* 0x000000080b077c10 */ /* 0x000fe2000fffe0ff */
[----:B------:R-:W-:Y:S01]  /*0d90*/  IMAD.U32 R9, RZ, RZ, UR15 ;  /* 0x0000000fff097e24 */ /* 0x000fe2000f8e00ff */
[----:B------:R-:W-:Y:S01]  /*0da0*/  UIMAD UR8, UR15, UR5, UR4 ;  /* 0x000000050f0872a4 */ /* 0x000fe2000f8e0204 */
[----:B------:R-:W-:Y:S01]  /*0db0*/  IMAD.MOV.U32 R2, RZ, RZ, R6 ;  /* 0x000000ffff027224 */ /* 0x000fe200078e0006 */
[----:B------:R-:W-:Y:S01]  /*0dc0*/  UIMAD UR6, UR15, UR7, UR6 ;  /* 0x000000070f0672a4 */ /* 0x000fe2000f8e0206 */
[----:B------:R-:W-:Y:S01]  /*0dd0*/  IMAD.U32 R0, RZ, RZ, UR15 ;  /* 0x0000000fff007e24 */ /* 0x000fe2000f8e00ff */
[----:B------:R-:W-:Y:S01]  /*0de0*/  ULDC.64 UR4, c[0x0][0x1b8] ;  /* 0x00006e0000047ab9 */ /* 0x000fe20000000a00 */
[----:B------:R-:W-:Y:S01]  /*0df0*/  IMAD.WIDE.U32 R4, R9, c[0x0][0x188], R4 ;  /* 0x0000620009047a25 */ /* 0x000fe200078e0004 */
[----:B------:R-:W-:Y:S01]  /*0e00*/  UIMAD UR4, UR18, UR4, URZ ;  /* 0x00000004120472a4 */ /* 0x000fe2000f8e023f */
[----:B------:R1:W-:Y:S01]  /*0e10*/  STL.64 [R1+0x18], R30 ;  /* 0x0000181e01007387 */ /* 0x0003e20000100a00 */
[----:B------:R-:W-:Y:S01]  /*0e20*/  UMOV UR19, 0x6 ;  /* 0x0000000600137882 */ /* 0x000fe20000000000 */
        /* <DEDUP_REMOVED lines=8> */
[----:B------:R-:W-:Y:S01]  /*0eb0*/  USHF.L.U64.HI UR26, UR24, UR19, UR25 ;  /* 0x00000013181a7299 */ /* 0x000fe20008010219 */
[----:B------:R-:W-:Y:S01]  /*0ec0*/  STL.64 [R1+0x48], R34 ;  /* 0x0000482201007387 */ /* 0x000fe20000100a00 */
[----:B------:R-:W-:Y:S01]  /*0ed0*/  IMAD.MOV.U32 R14, RZ, RZ, R4 ;  /* 0x000000ffff0e7224 */ /* 0x000fe200078e0004 */
[----:B------:R-:W-:Y:S01]  /*0ee0*/  IADD3 R3, R7, UR4, RZ ;  /* 0x0000000407037c10 */ /* 0x000fe2000fffe0ff */
[----:B------:R-:W-:Y:S01]  /*0ef0*/  IMAD R0, R17, c[0x0][0x1d8], RZ ;  /* 0x0000760011007a24 */ /* 0x000fe200078e02ff */
[----:B------:R-:W-:Y:S01]  /*0f00*/  USHF.L.U32 UR24, UR24, 0x6, URZ ;  /* 0x0000000618187899 */ /* 0x000fe2000800063f */
[----:B------:R-:W-:Y:S01]  /*0f10*/  IMAD.MOV.U32 R4, RZ, RZ, R2 ;  /* 0x000000ffff047224 */ /* 0x000fe200078e0002 */
[----:B------:R-:W-:Y:S01]  /*0f20*/  USHF.R.S32.HI UR17, URZ, 0x1f, UR12 ;  /* 0x0000001f3f117899 */ /* 0x000fe2000801140c */
        /* <DEDUP_REMOVED lines=10> */
[----:B------:R-:W-:Y:S01]  /*0fd0*/  ULDC.64 UR6, c[0x0][0x278] ;  /* 0x00009e0000067ab9 */ /* 0x000fe20000000a00 */
[----:B------:R-:W-:Y:S01]  /*0fe0*/  IMAD.WIDE.U32 R4, R16, c[0x0][0x1a8], R2 ;  /* 0x00006a0010047a25 */ /* 0x000fe200078e0002 */
[----:B------:R-:W-:Y:S01]  /*0ff0*/  LEA.HI.X R7, R10, c[0x0][0x1c4], R7, 0x1, P0 ;  /* 0x000071000a077a11 */ /* 0x000fe200000f0c07 */
[----:B------:R-:W-:Y:S01]  /*1000*/  UIADD3 UR22, UR29, UR22, URZ ;  /* 0x000000161d167290 */ /* 0x000fe2000fffe03f */
[----:B------:R-:W-:Y:S01]  /*1010*/  IADD3 R2, P0, R6, UR24, RZ ;  /* 0x0000001806027c10 */ /* 0x000fe2000ff1e0ff */
[----:B------:R-:W-:Y:S01]  /*1020*/  IMAD R0, R16, c[0x0][0x1ac], R0 ;  /* 0x00006b0010007a24 */ /* 0x000fe200078e0200 */
[----:B------:R-:W-:Y:S01]  /*1030*/  UIMAD UR6, UR18, UR6, URZ ;  /* 0x00000006120672a4 */ /* 0x000fe2000f8e023f */
[----:B------:R-:W-:Y:S01]  /*1040*/  IMAD.MOV.U32 R18, RZ, RZ, R12 ;  /* 0x000000ffff127224 */ /* 0x000fe200078e000c */
[----:B------:R-:W-:Y:S01]  /*1050*/  IADD3.X R3, R7, UR26, RZ, P0, !PT ;  /* 0x0000001a07037c10 */ /* 0x000fe200087fe4ff */
[----:B------:R-:W-:Y:S01]  /*1060*/  IMAD.IADD R0, R5, 0x1, R0 ;  /* 0x0000000105007824 */ /* 0x000fe200078e0200 */
[----:B------:R-:W-:Y:S01]  /*1070*/  LEA R12, P0, R4, c[0x0][0x190], 0x1 ;  /* 0x00006400040c7a11 */ /* 0x000fe200078008ff */
[----:B------:R-:W-:Y:S01]  /*1080*/  IMAD.SHL.U32 R22, R20, 0x2, RZ ;  /* 0x0000000214167824 */ /* 0x000fe200078e00ff */
[----:B------:R-:W-:Y:S01]  /*1090*/  ULDC.64 UR8, c[0x0][0x1a8] ;  /* 0x00006a0000087ab9 */ /* 0x000fe20000000a00 */
[----:B------:R-:W-:Y:S01]  /*10a0*/  IMAD.WIDE.U32 R36, R28, c[0x0][0x178], R14 ;  /* 0x00005e001c247a25 */ /* 0x000fe200078e000e */
[----:B------:R-:W-:Y:S01]  /*10b0*/  LEA.HI.X R13, R4, c[0x0][0x194], R0, 0x1, P0 ;  /* 0x00006500040d7a11 */ /* 0x000fe200000f0c00 */
[----:B------:R-:W-:Y:S01]  /*10c0*/  USHF.L.U32 UR25, UR8, 0x6, URZ ;  /* 0x0000000608197899 */ /* 0x000fe2000800063f */
        /* <DEDUP_REMOVED lines=9> */
[----:B------:R-:W-:Y:S01]  /*1160*/  USHF.L.U32 UR23, UR12, 0x7, URZ ;  /* 0x000000070c177899 */ /* 0x000fe2000800063f */
[----:B------:R-:W-:Y:S01]  /*1170*/  IMAD.U32 R5, RZ, RZ, UR29 ;  /* 0x0000001dff057e24 */ /* 0x000fe2000f8e00ff */
[----:B------:R-:W-:Y:S01]  /*1180*/  STL.64 [R1+0x40], R36 ;  /* 0x0000402401007387 */ /* 0x000fe20000100a00 */
[----:B------:R-:W-:Y:S01]  /*1190*/  IMAD.U32 R5, RZ, RZ, UR22 ;  /* 0x00000016ff057e24 */ /* 0x000fe2000f8e00ff */
[----:B------:R-:W-:Y:S01]  /*11a0*/  USHF.L.U64.HI UR22, UR8, UR19, UR9 ;  /* 0x0000001308167299 */ /* 0x000fe20008010209 */
[----:B------:R-:W-:Y:S01]  /*11b0*/  IMAD.IADD R23, R37, 0x1, R0 ;  /* 0x0000000125177824 */ /* 0x000fe200078e0200 */
[----:B------:R-:W-:Y:S01]  /*11c0*/  LEA R0, P4, R4, R36, 0x7 ;  /* 0x0000002404007211 */ /* 0x000fe200078838ff */
[----:B------:R-:W-:Y:S01]  /*11d0*/  UIMAD UR8, UR15, UR7, UR6 ;  /* 0x000000070f0872a4 */ /* 0x000fe2000f8e0206 */
[----:B------:R-:W-:Y:S01]  /*11e0*/  IMAD.U32 R10, RZ, RZ, UR15 ;  /* 0x0000000fff0a7e24 */ /* 0x000fe2000f8e00ff */
[----:B------:R-:W-:Y:S01]  /*11f0*/  ISETP.GE.OR P2, PT, R8, c[0x0][0x19c], !P2 ;  /* 0x0000670008007a0c */ /* 0x000fe20005746670 */
[----:B------:R-:W-:Y:S01]  /*1200*/  STL [R1+0x54], R23 ;  /* 0x0000541701007387 */ /* 0x000fe20000100800 */
[----:B------:R-:W-:Y:S01]  /*1210*/  LEA.HI.X R5, R4, R23, R5, 0x7, P4 ;  /* 0x0000001704057211 */ /* 0x000fe200020f3c05 */
[----:B------:R-:W-:Y:S01]  /*1220*/  IMAD.WIDE.U32 R10, R10, c[0x0][0x218], R18 ;  /* 0x000086000a0a7a25 */ /* 0x000fe200078e0012 */
[----:B------:R-:W-:Y:S01]  /*1230*/  ISETP.GT.AND P4, PT, R26, 0x1f, PT ;  /* 0x0000001f1a00780c */ /* 0x000fe20003f84270 */
[----:B------:R-:W-:Y:S01]  /*1240*/  ULDC.64 UR6, c[0x0][0x218] ;  /* 0x0000860000067ab9 */ /* 0x000fe20000000a00 */
[----:B------:R-:W-:Y:S01]  /*1250*/  IADD3 R14, R35, UR8, RZ ;  /* 0x00000008230e7c10 */ /* 0x000fe2000fffe0ff */
[----:B------:R-:W-:Y:S01]  /*1260*/  UIMAD UR6, UR18, UR6, URZ ;  /* 0x00000006120672a4 */ /* 0x000fe2000f8e023f */
[----:B------:R-:W-:Y:S01]  /*1270*/  IMAD.U32 R16, RZ, RZ, UR14 ;  /* 0x0000000eff107e24 */ /* 0x000fe2000f8e00ff */
[----:B------:R-:W-:Y:S01]  /*1280*/  USHF.L.U32 UR9, UR4, 0x6, URZ ;  /* 0x0000000604097899 */ /* 0x000fe2000800063f */
[----:B------:R-:W-:Y:S01]  /*1290*/  LEA.HI R15, R21, R26, RZ, 0x4 ;  /* 0x0000001a150f7211 */ /* 0x000fe200078f20ff */
[----:B------:R4:W-:Y:S01]  /*12a0*/  STL [R1+0x50], R14 ;  /* 0x0000500e01007387 */ /* 0x0009e20000100800 */
[----:B------:R-:W-:Y:S01]  /*12b0*/  UIMAD UR7, UR15, UR7, UR6 ;  /* 0x000000070f0772a4 */ /* 0x000fe2000f8e0206 */
[----:B------:R-:W-:Y:S01]  /*12c0*/  IMAD.WIDE.U32 R16, R16, c[0x0][0x288], R30 ;  /* 0x0000a20010107a25 */ /* 0x000fe200078e001e */
[----:B------:R-:W-:Y:S01]  /*12d0*/  USHF.L.U64.HI UR8, UR4, UR19, UR5 ;  /* 0x0000001304087299 */ /* 0x000fe20008010205 */
[----:B---3--:R-:W-:-:S02]  /*12e0*/  IADD3 R2, P6, R2, UR24, RZ ;  /* 0x0000001802027c10 */ /* 0x008fc4000ffde0ff */
[----:B------:R-:W-:Y:S01]  /*12f0*/  ULDC.64 UR4, c[0x0][0x208] ;  /* 0x0000820000047ab9 */ /* 0x000fe20000000a00 */
[----:B------:R-:W-:Y:S01]  /*1300*/  IADD3 R11, R11, UR7, RZ ;  /* 0x000000070b0b7c10 */ /* 0x000fe2000fffe0ff */
[----:B------:R-:W-:Y:S01]  /*1310*/  ULDC.64 UR6, c[0x0][0x288] ;  /* 0x0000a20000067ab9 */ /* 0x000fe20000000a00 */
[----:B------:R-:W-:Y:S01]  /*1320*/  IADD3.X R3, R3, UR26, RZ, P6, !PT ;  /* 0x0000001a03037c10 */ /* 0x000fe2000b7fe4ff */
[----:B------:R-:W-:Y:S02]  /*1330*/  UIMAD UR6, UR11, UR6, URZ ;  /* 0x000000060b0672a4 */ /* 0x000fe4000f8e023f */
[----:B-1----:R-:W-:Y:S02]  /*1340*/  IMAD.WIDE.U32 R30, R28, c[0x0][0x208], R10 ;  /* 0x000082001c1e7a25 */ /* 0x002fe400078e000a */
[----:B------:R1:W-:Y:S01]  /*1350*/  LDGSTS.E.BYPASS.LTC128B.128 [R22+0x6080], [R2.64], !P0 ;  /* 0x0608000002167fae */ /* 0x0003e2000c101d54 */
[----:B--2---:R-:W-:Y:S01]  /*1360*/  LEA R6, P0, R0, c[0x0][0x160], 0x1 ;  /* 0x0000580000067a11 */ /* 0x004fe200078008ff */
[----:B------:R-:W-:-:S02]  /*1370*/  IMAD.MOV.U32 R32, RZ, RZ, R30 ;  /* 0x000000ffff207224 */ /* 0x000fc400078e001e */
[----:B------:R2:W-:Y:S01]  /*1380*/  STL.64 [R1+0x30], R30 ;  /* 0x0000301e01007387 */ /* 0x0005e20000100a00 */
[----:B------:R-:W-:Y:S02]  /*1390*/  LEA.HI.X R7, R0, c[0x0][0x164], R5, 0x1, P0 ;  /* 0x0000590000077a11 */ /* 0x000fe400000f0c05 */
[----:B------:R-:W-:Y:S02]  /*13a0*/  @!P4 IADD3 R0, P0, R34, UR23, RZ ;  /* 0x000000172200cc10 */ /* 0x000fe4000ff1e0ff */
[----:B-1----:R-:W-:Y:S01]  /*13b0*/  IADD3 R2, P6, R2, UR24, RZ ;  /* 0x0000001802027c10 */ /* 0x002fe2000ffde0ff */
[----:B------:R-:W-:-:S03]  /*13c0*/  USHF.R.S32.HI UR24, URZ, 0x1f, UR23 ;  /* 0x0000001f3f187899 */ /* 0x000fc60008011417 */
[----:B------:R-:W-:Y:S01]  /*13d0*/  IADD3.X R3, R3, UR26, RZ, P6, !PT ;  /* 0x0000001a03037c10 */ /* 0x000fe2000b7fe4ff */
[----:B------:R-:W-:Y:S01]  /*13e0*/  UIMAD UR26, UR14, UR7, UR6 ;  /* 0x000000070e1a72a4 */ /* 0x000fe2000f8e0206 */
[----:B------:R-:W-:Y:S01]  /*13f0*/  ISETP.GE.OR P6, PT, R8, c[0x0][0x1cc], !P1 ;  /* 0x0000730008007a0c */ /* 0x000fe20004fc6670 */
[----:B------:R-:W-:Y:S01]  /*1400*/  USHF.L.U32 UR7, UR4, 0x7, URZ ;  /* 0x0000000704077899 */ /* 0x000fe2000800063f */
[----:B------:R-:W-:Y:S01]  /*1410*/  @!P4 IADD3.X R4, R14, UR24, RZ, P0, !PT ;  /* 0x000000180e04cc10 */ /* 0x000fe200087fe4ff */
[----:B----4-:R-:W-:Y:S01]  /*1420*/  IMAD.U32 R14, RZ, RZ, UR23 ;  /* 0x00000017ff0e7e24 */ /* 0x010fe2000f8e00ff */
[----:B------:R-:W-:Y:S01]  /*1430*/  @!P4 LEA R18, P0, R0, c[0x0][0x258], 0x2 ;  /* 0x000096000012ca11 */ /* 0x000fe200078010ff */
[----:B------:R-:W-:Y:S01]  /*1440*/  UMOV UR6, 0x7 ;  /* 0x0000000700067882 */ /* 0x000fe20000000000 */
[----:B------:R-:W-:Y:S01]  /*1450*/  ISETP.GE.OR P1, PT, R8, c[0x0][0x19c], !P1 ;  /* 0x0000670008007a0c */ /* 0x000fe20004f26670 */
[----:B------:R-:W-:Y:S01]  /*1460*/  USHF.L.U64.HI UR6, UR4, UR6, UR5 ;  /* 0x0000000604067299 */ /* 0x000fe20008010205 */
[----:B------:R-:W-:Y:S01]  /*1470*/  @!P4 LEA.HI.X R19, R0, c[0x0][0x25c], R4, 0x2, P0 ;  /* 0x000097000013ca11 */ /* 0x000fe200000f1404 */
[----:B------:R-:W-:Y:S01]  /*1480*/  IMAD R0, R29, c[0x0][0x208], RZ ;  /* 0x000082001d007a24 */ /* 0x000fe200078e02ff */
[----:B------:R-:W-:Y:S01]  /*1490*/  IADD3 R4, P0, R12, UR25, RZ ;  /* 0x000000190c047c10 */ /* 0x000fe2000ff1e0ff */
[----:B------:R-:W-:Y:S01]  /*14a0*/  UIMAD UR5, UR6, UR12, URZ ;  /* 0x0000000c060572a4 */ /* 0x000fe2000f8e023f */
[C---:B------:R-:W-:Y:S01]  /*14b0*/  IADD3 R14, -R28.reuse, c[0x0][0x168], -R14 ;  /* 0x00005a001c0e7a10 */ /* 0x040fe20007ffe90e */
[----:B------:R1:W-:Y:S01]  /*14c0*/  LDGSTS.E.BYPASS.LTC128B.128 [R22+0x7080], [R2.64], !P6 ;  /* 0x0708000002167fae */ /* 0x0003e2000f101d54 */
[----:B------:R-:W-:Y:S01]  /*14d0*/  IADD3.X R5, R13, UR22, RZ, P0, !PT ;  /* 0x000000160d057c10 */ /* 0x000fe200087fe4ff */
[----:B------:R-:W-:Y:S01]  /*14e0*/  IMAD R0, R28, c[0x0][0x20c], R0 ;  /* 0x000083001c007a24 */ /* 0x000fe200078e0200 */
[----:B------:R-:W-:Y:S01]  /*14f0*/  ISETP.GE.AND P6, PT, R8, c[0x0][0x16c], PT ;  /* 0x00005b0008007a0c */ /* 0x000fe20003fc6270 */
[----:B------:R3:W-:Y:S01]  /*1500*/  LDGSTS.E.BYPASS.LTC128B.128 [R22+0x80], [R12.64], !P5 ;  /* 0x000800000c167fae */ /* 0x0007e2000e901d54 */
[----:B------:R-:W-:Y:S01]  /*1510*/  IMAD.U32 R23, RZ, RZ, UR7 ;  /* 0x00000007ff177e24 */ /* 0x000fe2000f8e00ff */
[----:B------:R-:W-:Y:S01]  /*1520*/  UIMAD UR5, UR17, UR7, UR5 ;  /* 0x00000007110572a4 */ /* 0x000fe2000f8e0205 */
[----:B------:R-:W-:Y:S01]  /*1530*/  IMAD.IADD R33, R31, 0x1, R0 ;  /* 0x000000011f217824 */ /* 0x000fe200078e0200 */
[----:B------:R4:W-:Y:S01]  /*1540*/  LDGSTS.E.BYPASS.LTC128B.128 [R22+0x1080], [R4.64], !P3 ;  /* 0x0108000004167fae */ /* 0x0009e2000d901d54 */
[----:B------:R-:W-:Y:S01]  /*1550*/  ISETP.LT.OR P3, PT, R14, 0x1, P6 ;  /* 0x000000010e00780c */ /* 0x000fe20003761670 */
[----:B------:R-:W-:Y:S01]  /*1560*/  USHF.L.U32 UR17, UR4, 0x6, URZ ;  /* 0x0000000604117899 */ /* 0x000fe2000800063f */
[----:B------:R-:W-:Y:S01]  /*1570*/  IMAD.WIDE.U32 R10, R23, UR12, R32 ;  /* 0x0000000c170a7c25 */ /* 0x000fe2000f8e0020 */
[----:B------:R-:W-:Y:S01]  /*1580*/  ISETP.GE.AND P5, PT, R8, c[0x0][0x1fc], PT ;  /* 0x00007f0008007a0c */ /* 0x000fe20003fa6270 */
[----:B------:R2:W-:Y:S01]  /*1590*/  STL.64 [R1+0x20], R32 ;  /* 0x0000202001007387 */ /* 0x0005e20000100a00 */
[----:B------:R-:W-:Y:S01]  /*15a0*/  IADD3 R9, R17, UR26, RZ ;  /* 0x0000001a11097c10 */ /* 0x000fe2000fffe0ff */
[----:B------:R-:W-:Y:S01]  /*15b0*/  IMAD.MOV.U32 R8, RZ, RZ, R16 ;  /* 0x000000ffff087224 */ /* 0x000fe200078e0010 */
[----:B------:R-:W-:Y:S01]  /*15c0*/  IADD3 R0, R11, UR5, RZ ;  /* 0x000000050b007c10 */ /* 0x000fe2000fffe0ff */
[----:B------:R-:W-:-:S02]  /*15d0*/  ULDC UR5, c[0x0][0x20c] ;  /* 0x0000830000057ab9 */ /* 0x000fc40000000800 */
[----:B------:R-:W-:-:S03]  /*15e0*/  USHF.L.U64.HI UR19, UR4, UR19, UR5 ;  /* 0x0000001304137299 */ /* 0x000fc60008010205 */
[----:B------:R-:W-:Y:S02]  /*15f0*/  ULDC.64 UR4, c[0x0][0x290] ;  /* 0x0000a40000047ab9 */ /* 0x000fe40000000a00 */
[----:B------:R-:W-:Y:S01]  /*1600*/  UIMAD UR4, UR18, UR4, URZ ;  /* 0x00000004120472a4 */ /* 0x000fe2000f8e023f */
[----:B-1----:R-:W-:-:S03]  /*1610*/  IADD3 R2, P0, R4, UR25, RZ ;  /* 0x0000001904027c10 */ /* 0x002fc6000ff1e0ff */
[----:B------:R-:W-:Y:S01]  /*1620*/  UIMAD UR4, UR15, UR5, UR4 ;  /* 0x000000050f0472a4 */ /* 0x000fe2000f8e0204 */
[----:B------:R-:W-:Y:S02]  /*1630*/  IADD3.X R3, R5, UR22, RZ, P0, !PT ;  /* 0x0000001605037c10 */ /* 0x000fe400087fe4ff */
[----:B---3--:R-:W-:-:S03]  /*1640*/  IADD3 R12, P0, R2, UR25, RZ ;  /* 0x00000019020c7c10 */ /* 0x008fc6000ff1e0ff */
[----:B------:R1:W-:Y:S01]  /*1650*/  LDGSTS.E.BYPASS.LTC128B.128 [R22+0x2080], [R2.64], !P2 ;  /* 0x0208000002167fae */ /* 0x0003e2000d101d54 */
[----:B------:R-:W-:Y:S02]  /*1660*/  IADD3.X R13, R3, UR22, RZ, P0, !PT ;  /* 0x00000016030d7c10 */ /* 0x000fe400087fe4ff */
[----:B------:R-:W-:-:S03]  /*1670*/  ISETP.LT.OR P2, PT, R14, 0x41, P6 ;  /* 0x000000410e00780c */ /* 0x000fc60003741670 */
[----:B------:R3:W-:Y:S01]  /*1680*/  LDGSTS.E.BYPASS.LTC128B.128 [R22+0x3080], [R12.64], !P1 ;  /* 0x030800000c167fae */ /* 0x0007e2000c901d54 */
[----:B------:R-:W-:-:S03]  /*1690*/  ISETP.LT.OR P1, PT, R14, 0x61, P6 ;  /* 0x000000610e00780c */ /* 0x000fc60003721670 */
[----:B------:R-:W0:Y:S04]  /*16a0*/  LDGDEPBAR ;  /* 0x00000000000079af */ /* 0x000e280000000000 */
[----:B------:R5:W-:Y:S01]  /*16b0*/  LDGSTS.E.BYPASS.LTC128B.128 [R22+0x8080], [R6.64], !P3 ;  /* 0x0808000006167fae */ /* 0x000be2000d901d54 */
[----:B------:R-:W-:Y:S02]  /*16c0*/  ISETP.LT.OR P3, PT, R14, 0x21, P6 ;  /* 0x000000210e00780c */ /* 0x000fe40003761670 */
[----:B-1----:R-:W-:-:S04]  /*16d0*/  SHF.R.S32.HI R3, RZ, 0x4, R15 ;  /* 0x00000004ff037819 */ /* 0x002fc8000001140f */
        /* <DEDUP_REMOVED lines=8> */
[----:B---3--:R-:W-:Y:S02]  /*1760*/  IADD3 R12, P0, R4, UR9, RZ ;  /* 0x00000009040c7c10 */ /* 0x008fe4000ff1e0ff */
[----:B------:R-:W-:Y:S01]  /*1770*/  ISETP.LT.OR P3, PT, R14, 0x41, P5 ;  /* 0x000000410e00780c */ /* 0x000fe20002f61670 */
[----:B------:R3:W-:Y:S01]  /*1780*/  LDGSTS.E.BYPASS.LTC128B.128 [R22+0xa080], [R4.64], !P2 ;  /* 0x0a08000004167fae */ /* 0x0007e2000d101d54 */
[----:B------:R-:W-:Y:S02]  /*1790*/  IADD3.X R13, R5, UR8, RZ, P0, !PT ;  /* 0x00000008050d7c10 */ /* 0x000fe400087fe4ff */
[----:B------:R-:W-:Y:S02]  /*17a0*/  LEA R2, P0, R10, c[0x0][0x1f0], 0x1 ;  /* 0x00007c000a027a11 */ /* 0x000fe400078008ff */
[----:B------:R-:W-:Y:S01]  /*17b0*/  ISETP.LT.OR P2, PT, R14, 0x61, P5 ;  /* 0x000000610e00780c */ /* 0x000fe20002f41670 */
[----:B------:R4:W-:Y:S01]  /*17c0*/  LDGSTS.E.BYPASS.LTC128B.128 [R22+0xb080], [R12.64], !P1 ;  /* 0x0b0800000c167fae */ /* 0x0009e2000c901d54 */
[----:B------:R-:W-:Y:S01]  /*17d0*/  LEA.HI.X R3, R10, c[0x0][0x1f4], R0, 0x1, P0 ;  /* 0x00007d000a037a11 */ /* 0x000fe200000f0c00 */
[----:B------:R-:W-:Y:S01]  /*17e0*/  IMAD.U32 R0, RZ, RZ, UR15 ;  /* 0x0000000fff007e24 */ /* 0x000fe2000f8e00ff */
[----:B------:R-:W-:-:S02]  /*17f0*/  ISETP.LT.OR P0, PT, R14, 0x1, P5 ;  /* 0x000000010e00780c */ /* 0x000fc40002f01670 */
[----:B------:R-:W-:Y:S01]  /*1800*/  ISETP.LT.OR P1, PT, R14, 0x21, P5 ;  /* 0x000000210e00780c */ /* 0x000fe20002f21670 */
[----:B--2---:R-:W-:Y:S01]  /*1810*/  IMAD.WIDE.U32 R30, R0, c[0x0][0x290], R8 ;  /* 0x0000a400001e7a25 */ /* 0x004fe200078e0008 */
[----:B------:R-:W-:-:S04]  /*1820*/  LOP3.LUT R0, R15, 0xfffffff0, RZ, 0xc0, !PT ;  /* 0xfffffff00f007812 */ /* 0x000fc800078ec0ff */
[----:B------:R-:W-:Y:S01]  /*1830*/  IADD3 R25, R31, UR4, RZ ;  /* 0x000000041f197c10 */ /* 0x000fe2000fffe0ff */
[----:B------:R-:W-:Y:S01]  /*1840*/  UIADD3 UR4, UR12, 0x1, URZ ;  /* 0x000000010c047890 */ /* 0x000fe2000fffe03f */
[----:B------:R2:W-:Y:S01]  /*1850*/  STL.64 [R1+0x28], R30 ;  /* 0x0000281e01007387 */ /* 0x0005e20000100a00 */
[C---:B-1----:R-:W-:Y:S02]  /*1860*/  IMAD.IADD R7, R26.reuse, 0x1, -R0 ;  /* 0x000000011a077824 */ /* 0x042fe400078e0a00 */
        /* <DEDUP_REMOVED lines=12> */
[----:B-1----:R-:W-:-:S04]  /*1930*/  SHF.R.S32.HI R4, RZ, 0x1f, R13 ;  /* 0x0000001fff047819 */ /* 0x002fc8000001140d */
        /* <DEDUP_REMOVED lines=16> */
[----:B-1----:R-:W-:-:S04]  /*1a40*/  IADD3 R2, P1, R2, UR17, RZ ;  /* 0x0000001102027c10 */ /* 0x002fc8000ff3e0ff */
[----:B------:R-:W-:Y:S02]  /*1a50*/  LOP3.LUT R0, R14, 0x10, R0, 0xf8, !PT ;  /* 0x000000100e007812 */ /* 0x000fe400078ef800 */
[----:B------:R-:W-:Y:S02]  /*1a60*/  IADD3.X R3, R3, UR19, RZ, P1, !PT ;  /* 0x0000001303037c10 */ /* 0x000fe40008ffe4ff */
[----:B------:R-:W-:-:S03]  /*1a70*/  IADD3 R6, P1, R2, UR17, RZ ;  /* 0x0000001102067c10 */ /* 0x000fc6000ff3e0ff */
[----:B------:R1:W-:Y:S01]  /*1a80*/  LDGSTS.E.BYPASS.LTC128B.128 [R22+0x12080], [R2.64], !P3 ;  /* 0x1208000002167fae */ /* 0x0003e2000d901d54 */
[----:B------:R-:W-:-:S05]  /*1a90*/  IADD3.X R7, R3, UR19, RZ, P1, !PT ;  /* 0x0000001303077c10 */ /* 0x000fca0008ffe4ff */
[----:B------:R2:W-:Y:S01]  /*1aa0*/  LDGSTS.E.BYPASS.LTC128B.128 [R22+0x13080], [R6.64], !P2 ;  /* 0x1308000006167fae */ /* 0x0005e2000d101d54 */
        /* <DEDUP_REMOVED lines=27> */
[----:B--2---:R-:W-:Y:S01]  /*1c60*/  LEA R2, P1, R4, c[0x0][0x1f0], 0x1 ;  /* 0x00007c0004027a11 */ /* 0x004fe200078208ff */
        /* <DEDUP_REMOVED lines=25> */
.L_x_1581:
[----:B---3--:R-:W-:Y:S05]  /*1e00*/  BSYNC B0 ;  /* 0x0000000000007941 */ /* 0x008fea0003800000 */
.L_x_1580:
[----:B-12---:R-:W-:Y:S01]  /*1e10*/  IMAD.SHL.U32 R2, R24, 0x40, RZ ;  /* 0x0000004018027824 */ /* 0x006fe200078e00ff */
        /* <DEDUP_REMOVED lines=13> */
[----:B------:R-:W-:Y:S01]  /*1ef0*/  IMAD.SHL.U32 R225, R232, 0x2, RZ ;  /* 0x00000002e8e17824 */ /* 0x000fe200078e00ff */
        /* <DEDUP_REMOVED lines=28> */
[----:B------:R-:W-:Y:S01]  /*20c0*/  LEA.HI.SX32 R4, R0, R9, 0x1e ;  /* 0x0000000900047211 */ /* 0x000fe200078ff2ff */
        /* <DEDUP_REMOVED lines=13> */
[C---:B------:R-:W-:Y:S01]  /*21a0*/  SEL R116, R241.reuse, 0xffffffc0, !P3 ;  /* 0xffffffc0f1747807 */ /* 0x040fe20005800000 */
        /* <DEDUP_REMOVED lines=50> */
.L_x_1584:
        /* <DEDUP_REMOVED lines=130> */
[----:B------:R-:W-:Y:S01]  /*2cf0*/  UIMAD UR24, UR24, UR6, URZ ;  /* 0x00000006181872a4 */ /* 0x000fe2000f8e023f */
[----:B------:R-:W-:Y:S02]  /*2d00*/  IMAD.U32 R0, RZ, RZ, UR26 ;  /* 0x0000001aff007e24 */ /* 0x000fe4000f8e00ff */
[----:B------:R-:W5:Y:S01]  /*2d10*/  LDL R243, [R1+0x54] ;  /* 0x0000540001f37983 */ /* 0x000f620000100800 */
[----:B------:R-:W-:Y:S01]  /*2d20*/  UIMAD UR24, UR25, UR7, UR24 ;  /* 0x00000007191872a4 */ /* 0x000fe2000f8e0218 */
[----:B------:R-:W-:Y:S01]  /*2d30*/  IMAD.U32 R70, RZ, RZ, UR26 ;  /* 0x0000001aff467e24 */ /* 0x000fe2000f8e00ff */
[----:B------:R-:W-:Y:S01]  /*2d40*/  UIMAD UR25, UR25, UR18, UR5 ;  /* 0x00000012191972a4 */ /* 0x000fe2000f8e0205 */
[----:B------:R-:W5:Y:S01]  /*2d50*/  LDL R123, [R1+0x50] ;  /* 0x00005000017b7983 */ /* 0x000f620000100800 */
[----:B------:R-:W-:Y:S03]  /*2d60*/  UIADD3 UR24, UR27, UR24, URZ ;  /* 0x000000181b187290 */ /* 0x000fe6000fffe03f */
[----:B------:R-:W5:Y:S03]  /*2d70*/  LDL R122, [R1+0x5c] ;  /* 0x00005c00017a7983 */ /* 0x000f660000100800 */
[----:B------:R-:W-:Y:S01]  /*2d80*/  IMAD.U32 R69, RZ, RZ, UR24 ;  /* 0x00000018ff457e24 */ /* 0x000fe2000f8e00ff */
[----:B------:R-:W5:Y:S01]  /*2d90*/  LDL.64 R120, [R1+0x18] ;  /* 0x0000180001787983 */ /* 0x000f620000100a00 */
[----:B--2---:R-:W-:Y:S02]  /*2da0*/  LEA R0, P1, R0, R250, 0x7 ;  /* 0x000000fa00007211 */ /* 0x004fe400078238ff */
[----:B---3--:R-:W-:Y:S02]  /*2db0*/  IADD3 R72, -R248, UR25, RZ ;  /* 0x00000019f8487c10 */ /* 0x008fe4000fffe1ff */
[----:B----4-:R-:W-:Y:S02]  /*2dc0*/  @!P4 IADD3 R73, P0, R68, R246, RZ ;  /* 0x000000f64449c210 */ /* 0x010fe40007f1e0ff */
[----:B------:R-:W-:Y:S02]  /*2dd0*/  ISETP.LT.OR P2, PT, R72, 0x1, P6 ;  /* 0x000000014800780c */ /* 0x000fe40003741670 */
[----:B-----5:R-:W-:Y:S02]  /*2de0*/  LEA.HI.X R69, R70, R243, R69, 0x7, P1 ;  /* 0x000000f346457211 */ /* 0x020fe400008f3c45 */
[----:B------:R-:W-:Y:S02]  /*2df0*/  LEA R70, P1, R0, c[0x0][0x160], 0x1 ;  /* 0x0000580000467a11 */ /* 0x000fe400078208ff */
        /* <DEDUP_REMOVED lines=26> */
.L_x_1582:
[-C--:B-12-4-:R-:W-:Y:S01]  /*2fa0*/  HMMA.16816.F32 R68, R128, R80.reuse, RZ ;  /* 0x000000508044723c */ /* 0x096fe200000018ff */
[----:B------:R-:W2:Y:S01]  /*2fb0*/  LDL R243, [R1+0x3c] ;  /* 0x00003c0001f37983 */ /* 0x000ea20000100800 */
[----:B------:R-:W-:Y:S02]  /*2fc0*/  ULEA UR7, UR12, 0x1, 0x7 ;  /* 0x000000010c077891 */ /* 0x000fe4000f8e383f */
[----:B------:R-:W-:Y:S01]  /*2fd0*/  USHF.L.U32 UR6, UR16, 0x7, URZ ;  /* 0x0000000710067899 */ /* 0x000fe2000800063f */
[----:B------:R-:W0:Y:S01]  /*2fe0*/  LDGDEPBAR ;  /* 0x00000000000079af */ /* 0x000e220000000000 */
[----:B------:R-:W-:Y:S02]  /*2ff0*/  UIADD3 UR24, UR12, 0x2, URZ ;  /* 0x000000020c187890 */ /* 0x000fe4000fffe03f */
[C---:B------:R-:W-:Y:S01]  /*3000*/  HMMA.16816.F32 R72, R124.reuse, R80, RZ ;  /* 0x000000507c48723c */ /* 0x040fe200000018ff */
[----:B------:R-:W-:Y:S02]  /*3010*/  UIADD3 UR6, UR7, UR10, -UR6 ;  /* 0x0000000a07067290 */ /* 0x000fe4000fffe806 */
[----:B------:R-:W-:Y:S04]  /*3020*/  UISETP.GE.AND UP0, UPT, UR24, UR13, UPT ;  /* 0x0000000d1800728c */ /* 0x000fe8000bf06270 */
[----:B------:R-:W-:Y:S01]  /*3030*/  IMAD.U32 R0, RZ, RZ, UR6 ;  /* 0x00000006ff007e24 */ /* 0x000fe2000f8e00ff */
[-C--:B------:R-:W-:Y:S04]  /*3040*/  HMMA.16816.F32 R76, R124, R82.reuse, RZ ;  /* 0x000000527c4c723c */ /* 0x080fe800000018ff */
[----:B------:R-:W-:Y:S04]  /*3050*/  IADD3 R0, R244, -c[0x0][0x168], R0 ;  /* 0x80005a00f4007a10 */ /* 0x000fe80007ffe000 */
        /* <DEDUP_REMOVED lines=12> */
[----:B------:R-:W-:Y:S01]  /*3120*/  HMMA.16816.F32 R128, R128, R198, RZ ;  /* 0x000000c68080723c */ /* 0x000fe200000018ff */
[----:B------:R-:W3:Y:S07]  /*3130*/  LDL R199, [R1] ;  /* 0x0000000001c77983 */ /* 0x000eee0000100800 */
        /* <DEDUP_REMOVED lines=16> */
[----:B---3--:R-:W-:Y:S02]  /*3240*/  IMAD.MOV.U32 R220, RZ, RZ, R199 ;  /* 0x000000ffffdc7224 */ /* 0x008fe400078e00c7 */
[----:B--2---:R-:W-:Y:S06]  /*3250*/  IMAD.IADD R243, R0, 0x1, -R243 ;  /* 0x0000000100f37824 */ /* 0x004fec00078e0af3 */
[----:B------:R-:W-:Y:S04]  /*3260*/  IMNMX R0, R199, R243, PT ;  /* 0x000000f3c7007217 */ /* 0x000fe80003800200 */
        /* <DEDUP_REMOVED lines=8> */
[----:B------:R1:W2:Y:S02]  /*32f0*/  MUFU.EX2 R198, R4 ;  /* 0x0000000400c67308 */ /* 0x0002a40000000800 */
[----:B-1----:R-:W-:Y:S01]  /*3300*/  FSEL R4, R16, -INF , P0 ;  /* 0xff80000010047808 */ /* 0x002fe20000000000 */
[----:B--2---:R-:W-:Y:S01]  /*3310*/  IMAD.MOV.U32 R221, RZ, RZ, R198 ;  /* 0x000000ffffdd7224 */ /* 0x004fe200078e00c6 */
        /* <DEDUP_REMOVED lines=26> */
[--C-:B------:R-:W-:Y:S03]  /*34c0*/  FFMA.FTZ R4, R4, c[0x0][0x29c], -R3.reuse ;  /* 0x0000a70004047a23 */ /* 0x100fe60000010803 */
[----:B------:R-:W-:Y:S01]  /*34d0*/  IMNMX R36, R220, R36, PT ;  /* 0x00000024dc247217 */ /* 0x000fe20003800200 */
        /* <DEDUP_REMOVED lines=10> */
[----:B------:R-:W-:Y:S03]  /*3580*/  ISETP.GT.AND P0, PT, R0, 0x60, PT ;  /* 0x000000600000780c */ /* 0x000fe60003f04270 */
[----:B------:R-:W-:Y:S04]  /*3590*/  FFMA.FTZ R4, R4, c[0x0][0x29c], -R3 ;  /* 0x0000a70004047a23 */ /* 0x000fe80000010803 */
[----:B------:R1:W-:Y:S01]  /*35a0*/  MUFU.EX2 R245, R4 ;  /* 0x0000000400f57308 */ /* 0x0003e20000000800 */
[----:B--2---:R-:W-:Y:S01]  /*35b0*/  IMAD.MOV.U32 R48, RZ, RZ, R197 ;  /* 0x000000ffff307224 */ /* 0x004fe200078e00c5 */
[----:B-1----:R-:W-:Y:S02]  /*35c0*/  FSEL R4, R52, -INF , P0 ;  /* 0xff80000034047808 */ /* 0x002fe40000000000 */
[----:B------:R-:W-:Y:S02]  /*35d0*/  ISETP.GT.AND P0, PT, R0, 0x61, PT ;  /* 0x000000610000780c */ /* 0x000fe40003f04270 */
[----:B---3--:R-:W-:Y:S01]  /*35e0*/  MOV R52, R196 ;  /* 0x000000c400347202 */ /* 0x008fe20000000f00 */
[--C-:B------:R-:W-:Y:S01]  /*35f0*/  FFMA.FTZ R4, R4, c[0x0][0x29c], -R3.reuse ;  /* 0x0000a70004047a23 */ /* 0x100fe20000010803 */
[----:B------:R-:W-:Y:S02]  /*3600*/  FSEL R53, R53, -INF , P0 ;  /* 0xff80000035357808 */ /* 0x000fe40000000000 */
[----:B------:R-:W-:Y:S01]  /*3610*/  ISETP.GT.AND P0, PT, R0, 0x70, PT ;  /* 0x000000700000780c */ /* 0x000fe20003f04270 */
[----:B------:R1:W-:Y:S02]  /*3620*/  MUFU.EX2 R244, R4 ;  /* 0x0000000400f47308 */ /* 0x0003e40000000800 */
[--C-:B------:R-:W-:Y:S08]  /*3630*/  FFMA.FTZ R53, R53, c[0x0][0x29c], -R3.reuse ;  /* 0x0000a70035357a23 */ /* 0x100ff00000010803 */
[----:B------:R2:W3:Y:S01]  /*3640*/  MUFU.EX2 R219, R53 ;  /* 0x0000003500db7308 */ /* 0x0004e20000000800 */
[----:B-1----:R-:W-:Y:S02]  /*3650*/  FSEL R4, R64, -INF , P0 ;  /* 0xff80000040047808 */ /* 0x002fe40000000000 */
[----:B------:R-:W-:Y:S02]  /*3660*/  SHF.L.U32 R64, R233, 0x1, RZ ;  /* 0x00000001e9407819 */ /* 0x000fe400000006ff */
[----:B------:R-:W-:Y:S01]  /*3670*/  ISETP.GT.AND P0, PT, R0, 0x71, PT ;  /* 0x000000710000780c */ /* 0x000fe20003f04270 */
[--C-:B------:R-:W-:Y:S01]  /*3680*/  FFMA.FTZ R4, R4, c[0x0][0x29c], -R3.reuse ;  /* 0x0000a70004047a23 */ /* 0x100fe20000010803 */
[----:B------:R-:W-:Y:S01]  /*3690*/  IADD3 R32, R64, R2, R230 ;  /* 0x0000000240207210 */ /* 0x000fe20007ffe0e6 */
[----:B------:R-:W-:Y:S01]  /*36a0*/  IMAD.IADD R0, R2, 0x1, R64 ;  /* 0x0000000102007824 */ /* 0x000fe200078e0240 */
[----:B------:R-:W-:Y:S01]  /*36b0*/  FSEL R65, R65, -INF , P0 ;  /* 0xff80000041417808 */ /* 0x000fe20000000000 */
[----:B------:R-:W-:Y:S01]  /*36c0*/  MUFU.EX2 R218, R4 ;  /* 0x0000000400da7308 */ /* 0x000fe20000000800 */
[----:B------:R-:W-:Y:S01]  /*36d0*/  ISETP.GT.AND P0, PT, R36, RZ, PT ;  /* 0x000000ff2400720c */ /* 0x000fe20003f04270 */
[----:B--2---:R-:W-:Y:S01]  /*36e0*/  IMAD.MOV.U32 R53, RZ, RZ, R204 ;  /* 0x000000ffff357224 */ /* 0x004fe200078e00cc */
[----:B------:R-:W-:Y:S01]  /*36f0*/  LDSM.16.M88.4 R196, [R0+0x10080] ;  /* 0x0100800000c4783b */ /* 0x000fe20000000200 */
[----:B------:R-:W-:Y:S01]  /*3700*/  FFMA.FTZ R3, R65, c[0x0][0x29c], -R3 ;  /* 0x0000a70041037a23 */ /* 0x000fe20000010803 */
[C---:B------:R-:W-:Y:S04]  /*3710*/  IADD3 R2, R243.reuse, 0x48, RZ ;  /* 0x00000048f3027810 */ /* 0x040fe80007ffe0ff */
[----:B------:R-:W-:Y:S01]  /*3720*/  IMNMX R2, R220, R2, PT ;  /* 0x00000002dc027217 */ /* 0x000fe20003800200 */
[----:B------:R1:W-:Y:S01]  /*3730*/  MUFU.EX2 R217, R3 ;  /* 0x0000000300d97308 */ /* 0x0003e20000000800 */
[----:B------:R2:W-:Y:S02]  /*3740*/  LDSM.16.M88.4 R208, [R0+0x12080] ;  /* 0x0120800000d0783b */ /* 0x0005e40000000200 */
[----:B------:R-:W-:Y:S06]  /*3750*/  ISETP.GT.AND P1, PT, R2, RZ, PT ;  /* 0x000000ff0200720c */ /* 0x000fec0003f24270 */
[----:B------:R-:W4:Y:S01]  /*3760*/  LDSM.16.M88.4 R204, [R227+0x4080] ;  /* 0x00408000e3cc783b */ /* 0x000f220000000200 */
[----:B--2---:R-:W-:Y:S02]  /*3770*/  FSEL R0, R6, -INF , P0 ;  /* 0xff80000006007808 */ /* 0x004fe40000000000 */
[----:B------:R-:W-:Y:S02]  /*3780*/  ISETP.GT.AND P0, PT, R36, 0x1, PT ;  /* 0x000000012400780c */ /* 0x000fe40003f04270 */
[----:B-1----:R-:W-:Y:S01]  /*3790*/  IADD3 R3, R243, 0x40, RZ ;  /* 0x00000040f3037810 */ /* 0x002fe20007ffe0ff */
[----:B------:R-:W-:Y:S01]  /*37a0*/  FFMA.FTZ R0, R0, c[0x0][0x29c], -R235 ;  /* 0x0000a70000007a23 */ /* 0x000fe200000108eb */
[----:B------:R-:W-:Y:S02]  /*37b0*/  FSEL R7, R7, -INF , P0 ;  /* 0xff80000007077808 */ /* 0x000fe40000000000 */
[----:B------:R-:W-:Y:S01]  /*37c0*/  ISETP.GT.AND P0, PT, R36, 0x10, PT ;  /* 0x000000102400780c */ /* 0x000fe20003f04270 */
[----:B------:R1:W-:Y:S01]  /*37d0*/  MUFU.EX2 R49, R0 ;  /* 0x0000000000317308 */ /* 0x0003e20000000800 */
[----:B------:R-:W-:Y:S01]  /*37e0*/  IMNMX R3, R220, R3, PT ;  /* 0x00000003dc037217 */ /* 0x000fe20003800200 */
[----:B------:R-:W-:Y:S03]  /*37f0*/  IMAD.MOV.U32 R220, RZ, RZ, R53 ;  /* 0x000000ffffdc7224 */ /* 0x000fe600078e0035 */
[----:B------:R-:W-:Y:S04]  /*3800*/  ISETP.GT.AND P2, PT, R3, 0x21, PT ;  /* 0x000000210300780c */ /* 0x000fe80003f44270 */
[----:B------:R-:W-:Y:S02]  /*3810*/  FSEL R25, R25, -INF , P2 ;  /* 0xff80000019197808 */ /* 0x000fe40001000000 */
[----:B------:R-:W-:Y:S01]  /*3820*/  ISETP.GT.AND P2, PT, R3, 0x30, PT ;  /* 0x000000300300780c */ /* 0x000fe20003f44270 */
[-C--:B----4-:R-:W-:Y:S08]  /*3830*/  HMMA.16816.F32 R68, R196, R204.reuse, R68 ;  /* 0x000000ccc444723c */ /* 0x090ff00000001844 */
[C---:B------:R-:W-:Y:S04]  /*3840*/  HMMA.16816.F32 R72, R208.reuse, R204, R72 ;  /* 0x000000ccd048723c */ /* 0x040fe80000001848 */
[--C-:B-1----:R-:W-:Y:S02]  /*3850*/  FFMA.FTZ R0, R7, c[0x0][0x29c], -R235.reuse ;  /* 0x0000a70007007a23 */ /* 0x102fe400000108eb */
[----:B------:R-:W1:Y:S02]  /*3860*/  LDSM.16.M88.4 R4, [R227+0x5080] ;  /* 0x00508000e304783b */ /* 0x000e640000000200 */
[-C--:B------:R-:W-:Y:S01]  /*3870*/  HMMA.16816.F32 R76, R208, R206.reuse, R76 ;  /* 0x000000ced04c723c */ /* 0x080fe2000000184c */
[----:B------:R2:W-:Y:S07]  /*3880*/  MUFU.EX2 R37, R0 ;  /* 0x0000000000257308 */ /* 0x0005ee0000000800 */
[C---:B------:R-:W-:Y:S04]  /*3890*/  HMMA.16816.F32 R80, R196.reuse, R206, R80 ;  /* 0x000000cec450723c */ /* 0x040fe80000001850 */
        /* <DEDUP_REMOVED lines=25> */
[----:B----4-:R-:W2:Y:S01]  /*3a30*/  LDSM.16.M88.4 R20, [R227+0x7080] ;  /* 0x00708000e314783b */ /* 0x010ea20000000200 */
[--C-:B------:R-:W-:Y:S03]  /*3a40*/  FFMA.FTZ R34, R34, c[0x0][0x29c], -R235.reuse ;  /* 0x0000a70022227a23 */ /* 0x100fe600000108eb */
[C---:B------:R-:W-:Y:S04]  /*3a50*/  HMMA.16816.F32 R104, R208.reuse, R16, R104 ;  /* 0x00000010d068723c */ /* 0x040fe80000001868 */
[----:B------:R4:W-:Y:S04]  /*3a60*/  MUFU.EX2 R212, R34 ;  /* 0x0000002200d47308 */ /* 0x0009e80000000800 */
[-C--:B------:R-:W-:Y:S08]  /*3a70*/  HMMA.16816.F32 R108, R208, R18.reuse, R108 ;  /* 0x00000012d06c723c */ /* 0x080ff0000000186c */
[C---:B------:R-:W-:Y:S01]  /*3a80*/  HMMA.16816.F32 R112, R196.reuse, R18, R112 ;  /* 0x00000012c470723c */ /* 0x040fe20000001870 */
[----:B------:R-:W5:Y:S03]  /*3a90*/  LDSM.16.M88.4 R16, [R228+0x4080] ;  /* 0x00408000e410783b */ /* 0x000f660000000200 */
[----:B-1----:R-:W-:Y:S02]  /*3aa0*/  FSEL R0, R35, -INF , P0 ;  /* 0xff80000023007808 */ /* 0x002fe40000000000 */
[----:B------:R-:W-:Y:S03]  /*3ab0*/  ISETP.GT.AND P0, PT, R36, 0x40, PT ;  /* 0x000000402400780c */ /* 0x000fe60003f04270 */
[--C-:B------:R-:W-:Y:S03]  /*3ac0*/  FFMA.FTZ R0, R0, c[0x0][0x29c], -R235.reuse ;  /* 0x0000a70000007a23 */ /* 0x100fe600000108eb */
[----:B------:R-:W-:Y:S01]  /*3ad0*/  FSEL R38, R38, -INF , P0 ;  /* 0xff80000026267808 */ /* 0x000fe20000000000 */
[----:B------:R1:W-:Y:S01]  /*3ae0*/  MUFU.EX2 R207, R0 ;  /* 0x0000000000cf7308 */ /* 0x0003e20000000800 */
[----:B------:R-:W-:Y:S01]  /*3af0*/  ISETP.GT.AND P0, PT, R36, 0x41, PT ;  /* 0x000000412400780c */ /* 0x000fe20003f04270 */
[----:B----4-:R-:W4:Y:S02]  /*3b00*/  LDSM.16.M88.4 R32, [R32+0x12080] ;  /* 0x012080002020783b */ /* 0x010f240000000200 */
        /* <DEDUP_REMOVED lines=9> */
[--C-:B------:R-:W-:Y:S01]  /*3ba0*/  FFMA.FTZ R0, R0, c[0x0][0x29c], -R235.reuse ;  /* 0x0000a70000007a23 */ /* 0x100fe200000108eb */
[----:B---3--:R-:W-:Y:S03]  /*3bb0*/  F2FP.PACK_AB R39, R219, R244 ;  /* 0x000000f4db27723e */ /* 0x008fe600000000ff */
[-C--:B-----5:R-:W-:Y:S01]  /*3bc0*/  HMMA.16816.F32 R68, R4, R16.reuse, R68 ;  /* 0x000000100444723c */ /* 0x0a0fe20000001844 */
[----:B------:R2:W-:Y:S07]  /*3bd0*/  MUFU.EX2 R205, R0 ;  /* 0x0000000000cd7308 */ /* 0x0005ee0000000800 */
[C---:B----4-:R-:W-:Y:S08]  /*3be0*/  HMMA.16816.F32 R72, R32.reuse, R16, R72 ;  /* 0x000000102048723c */ /* 0x050ff00000001848 */
[-C--:B------:R-:W-:Y:S08]  /*3bf0*/  HMMA.16816.F32 R76, R32, R18.reuse, R76 ;  /* 0x00000012204c723c */ /* 0x080ff0000000184c */
[C---:B------:R-:W-:Y:S01]  /*3c00*/  HMMA.16816.F32 R80, R4.reuse, R18, R80 ;  /* 0x000000120450723c */ /* 0x040fe20000001850 */
[----:B------:R-:W3:Y:S03]  /*3c10*/  LDSM.16.M88.4 R16, [R228+0x6080] ;  /* 0x00608000e410783b */ /* 0x000ee60000000200 */
[----:B--2---:R-:W-:Y:S02]  /*3c20*/  FSEL R0, R50, -INF , P0 ;  /* 0xff80000032007808 */ /* 0x004fe40000000000 */
[----:B------:R-:W-:Y:S02]  /*3c30*/  ISETP.GT.AND P0, PT, R36, 0x51, PT ;  /* 0x000000512400780c */ /* 0x000fe40003f04270 */
[----:B------:R-:W-:Y:S01]  /*3c40*/  F2FP.PACK_AB R50, R221, R220 ;  /* 0x000000dcdd32723e */ /* 0x000fe200000000ff */
        /* <DEDUP_REMOVED lines=17> */
[--C-:B------:R-:W-:Y:S04]  /*3d60*/  FFMA.FTZ R0, R0, c[0x0][0x29c], -R235.reuse ;  /* 0x0000a70000007a23 */ /* 0x100fe800000108eb */
[----:B------:R1:W3:Y:S01]  /*3d70*/  MUFU.EX2 R200, R0 ;  /* 0x0000000000c87308 */ /* 0x0002e20000000800 */
[C---:B------:R-:W-:Y:S07]  /*3d80*/  HMMA.16816.F32 R104, R32.reuse, R16, R104 ;  /* 0x000000102068723c */ /* 0x040fee0000001868 */
[----:B--2---:R-:W-:Y:S01]  /*3d90*/  F2FP.PACK_AB R16, R203, R204 ;  /* 0x000000cccb10723e */ /* 0x004fe200000000ff */
        /* <DEDUP_REMOVED lines=8> */
[----:B------:R-:W-:Y:S01]  /*3e20*/  F2FP.PACK_AB R36, R217, R218 ;  /* 0x000000dad924723e */ /* 0x000fe200000000ff */
[----:B------:R-:W-:Y:S08]  /*3e30*/  FFMA.FTZ R235, R67, c[0x0][0x29c], -R235 ;  /* 0x0000a70043eb7a23 */ /* 0x000ff000000108eb */
        /* <DEDUP_REMOVED lines=18> */
[----:B------:R-:W-:Y:S02]  /*3f60*/  ISETP.GT.AND P0, PT, R2, 0x1, PT ;  /* 0x000000010200780c */ /* 0x000fe40003f04270 */
[----:B------:R-:W-:Y:S01]  /*3f70*/  FSEL R24, R10, -INF , P1 ;  /* 0xff8000000a187808 */ /* 0x000fe20000800000 */
[--C-:B------:R-:W-:Y:S01]  /*3f80*/  FFMA.FTZ R0, R0, c[0x0][0x29c], -R236.reuse ;  /* 0x0000a70000007a23 */ /* 0x100fe200000108ec */
[----:B------:R-:W-:Y:S02]  /*3f90*/  FSEL R20, R11, -INF , P0 ;  /* 0xff8000000b147808 */ /* 0x000fe40000000000 */
[----:B------:R-:W1:Y:S01]  /*3fa0*/  LDSM.16.M88.4 R8, [R228+0x7080] ;  /* 0x00708000e408783b */ /* 0x000e620000000200 */
[----:B------:R5:W-:Y:S01]  /*3fb0*/  MUFU.EX2 R66, R0 ;  /* 0x0000000000427308 */ /* 0x000be20000000800 */
[C---:B------:R-:W-:Y:S02]  /*3fc0*/  ISETP.GT.AND P0, PT, R2.reuse, 0x11, PT ;  /* 0x000000110200780c */ /* 0x040fe40003f04270 */
[C---:B------:R-:W-:Y:S02]  /*3fd0*/  ISETP.GT.AND P1, PT, R2.reuse, 0x10, PT ;  /* 0x000000100200780c */ /* 0x040fe40003f24270 */
[----:B--2---:R-:W-:Y:S02]  /*3fe0*/  FSEL R13, R15, -INF , P0 ;  /* 0xff8000000f0d7808 */ /* 0x004fe40000000000 */
[----:B------:R-:W-:Y:S02]  /*3ff0*/  ISETP.GT.AND P0, PT, R2, 0x21, PT ;  /* 0x000000210200780c */ /* 0x000fe40003f04270 */
[----:B------:R-:W-:Y:S01]  /*4000*/  FSEL R14, R14, -INF , P1 ;  /* 0xff8000000e0e7808 */ /* 0x000fe20000800000 */
[--C-:B------:R-:W-:Y:S01]  /*4010*/  FFMA.FTZ R13, R13, c[0x0][0x29c], -R237.reuse ;  /* 0x0000a7000d0d7a23 */ /* 0x100fe200000108ed */
[----:B------:R-:W-:Y:S02]  /*4020*/  FSEL R27, R27, -INF , P0 ;  /* 0xff8000001b1b7808 */ /* 0x000fe40000000000 */
[----:B------:R-:W-:Y:S02]  /*4030*/  ISETP.GT.AND P0, PT, R3, 0x40, PT ;  /* 0x000000400300780c */ /* 0x000fe40003f04270 */
[----:B------:R-:W-:Y:S01]  /*4040*/  ISETP.GT.AND P1, PT, R2, 0x20, PT ;  /* 0x000000200200780c */ /* 0x000fe20003f24270 */
[--C-:B------:R-:W-:Y:S01]  /*4050*/  FFMA.FTZ R27, R27, c[0x0][0x29c], -R237.reuse ;  /* 0x0000a7001b1b7a23 */ /* 0x100fe200000108ed */
[----:B---3--:R-:W-:Y:S02]  /*4060*/  F2FP.PACK_AB R15, R200, R201 ;  /* 0x000000c9c80f723e */ /* 0x008fe400000000ff */
[----:B------:R-:W-:Y:S01]  /*4070*/  FSEL R26, R26, -INF , P1 ;  /* 0xff8000001a1a7808 */ /* 0x000fe20000800000 */
[----:B------:R2:W-:Y:S01]  /*4080*/  MUFU.EX2 R38, R27 ;  /* 0x0000001b00267308 */ /* 0x0005e20000000800 */
[C---:B------:R-:W-:Y:S01]  /*4090*/  ISETP.GT.AND P1, PT, R2.reuse, 0x31, PT ;  /* 0x000000310200780c */ /* 0x040fe20003f24270 */
[--C-:B-----5:R-:W-:Y:S03]  /*40a0*/  FFMA.FTZ R0, R25, c[0x0][0x29c], -R236.reuse ;  /* 0x0000a70019007a23 */ /* 0x120fe600000108ec */
[----:B------:R-:W-:Y:S02]  /*40b0*/  FSEL R31, R31, -INF , P1 ;  /* 0xff8000001f1f7808 */ /* 0x000fe40000800000 */
[----:B------:R-:W-:Y:S02]  /*40c0*/  ISETP.GT.AND P1, PT, R2, 0x40, PT ;  /* 0x000000400200780c */ /* 0x000fe40003f24270 */
[----:B------:R-:W-:Y:S01]  /*40d0*/  F2FP.PACK_AB R25, R205, R206 ;  /* 0x000000cecd19723e */ /* 0x000fe200000000ff */
[----:B------:R3:W5:Y:S01]  /*40e0*/  MUFU.EX2 R65, R0 ;  /* 0x0000000000417308 */ /* 0x0007620000000800 */
[----:B------:R-:W-:Y:S01]  /*40f0*/  FSEL R42, R42, -INF , P1 ;  /* 0xff8000002a2a7808 */ /* 0x000fe20000800000 */
[--C-:B------:R-:W-:Y:S01]  /*4100*/  FFMA.FTZ R31, R31, c[0x0][0x29c], -R237.reuse ;  /* 0x0000a7001f1f7a23 */ /* 0x100fe200000108ed */
[----:B------:R-:W-:Y:S03]  /*4110*/  ISETP.GT.AND P1, PT, R2, 0x50, PT ;  /* 0x000000500200780c */ /* 0x000fe60003f24270 */
[--C-:B------:R-:W-:Y:S01]  /*4120*/  FFMA.FTZ R22, R42, c[0x0][0x29c], -R237.reuse ;  /* 0x0000a7002a167a23 */ /* 0x100fe200000108ed */
[----:B------:R-:W-:Y:S02]  /*4130*/  FSEL R46, R46, -INF , P1 ;  /* 0xff8000002e2e7808 */ /* 0x000fe40000800000 */
[----:B------:R-:W-:Y:S01]  /*4140*/  ISETP.GT.AND P1, PT, R3, 0x60, PT ;  /* 0x000000600300780c */ /* 0x000fe20003f24270 */
[-C--:B-1----:R-:W-:Y:S01]  /*4150*/  HMMA.16816.F32 R116, R4, R8.reuse, R116 ;  /* 0x000000080474723c */ /* 0x082fe20000001874 */
[----:B------:R-:W-:Y:S02]  /*4160*/  MUFU.EX2 R42, R13 ;  /* 0x0000000d002a7308 */ /* 0x000fe40000000800 */
[----:B------:R-:W-:Y:S02]  /*4170*/  FSEL R56, R56, -INF , P1 ;  /* 0xff80000038387808 */ /* 0x000fe40000800000 */
[----:B------:R-:W-:Y:S02]  /*4180*/  ISETP.GT.AND P1, PT, R2, 0x61, PT ;  /* 0x000000610200780c */ /* 0x000fe40003f24270 */
[----:B--2---:R-:W-:Y:S01]  /*4190*/  F2FP.PACK_AB R27, R207, R212 ;  /* 0x000000d4cf1b723e */ /* 0x004fe200000000ff */
[C---:B------:R-:W-:Y:S04]  /*41a0*/  HMMA.16816.F32 R120, R32.reuse, R8, R120 ;  /* 0x000000082078723c */ /* 0x040fe80000001878 */
[----:B------:R-:W-:Y:S02]  /*41b0*/  FSEL R59, R59, -INF , P1 ;  /* 0xff8000003b3b7808 */ /* 0x000fe40000800000 */
[----:B---3--:R-:W-:Y:S01]  /*41c0*/  FSEL R0, R28, -INF , P2 ;  /* 0xff8000001c007808 */ /* 0x008fe20001000000 */
[--C-:B------:R-:W-:Y:S01]  /*41d0*/  FFMA.FTZ R9, R24, c[0x0][0x29c], -R237.reuse ;  /* 0x0000a70018097a23 */ /* 0x100fe200000108ed */
[----:B------:R-:W-:Y:S01]  /*41e0*/  ISETP.GT.AND P2, PT, R3, 0x31, PT ;  /* 0x000000310300780c */ /* 0x000fe20003f44270 */
[-C--:B------:R-:W-:Y:S01]  /*41f0*/  HMMA.16816.F32 R124, R32, R10.reuse, R124 ;  /* 0x0000000a207c723c */ /* 0x080fe2000000187c */
[----:B------:R-:W-:Y:S02]  /*4200*/  MUFU.EX2 R32, R31 ;  /* 0x0000001f00207308 */ /* 0x000fe40000000800 */
[--C-:B------:R-:W-:Y:S01]  /*4210*/  FFMA.FTZ R0, R0, c[0x0][0x29c], -R236.reuse ;  /* 0x0000a70000007a23 */ /* 0x100fe200000108ec */
[----:B------:R-:W-:Y:S01]  /*4220*/  ISETP.GT.AND P1, PT, R2, 0x70, PT ;  /* 0x000000700200780c */ /* 0x000fe20003f24270 */
[--C-:B------:R-:W-:Y:S02]  /*4230*/  FFMA.FTZ R59, R59, c[0x0][0x29c], -R237.reuse ;  /* 0x0000a7003b3b7a23 */ /* 0x100fe400000108ed */
[----:B------:R-:W-:Y:S01]  /*4240*/  F2FP.PACK_AB R33, R37, R49 ;  /* 0x000000312521723e */ /* 0x000fe200000000ff */
[----:B------:R-:W-:Y:S03]  /*4250*/  HMMA.16816.F32 R128, R4, R10, R128 ;  /* 0x0000000a0480723c */ /* 0x000fe60000001880 */
[----:B------:R1:W-:Y:S01]  /*4260*/  MUFU.EX2 R55, R0 ;  /* 0x0000000000377308 */ /* 0x0003e20000000800 */
[----:B------:R-:W-:Y:S03]  /*4270*/  FSEL R62, R62, -INF , P1 ;  /* 0xff8000003e3e7808 */ /* 0x000fe60000800000 */
[----:B----4-:R-:W-:Y:S02]  /*4280*/  F2FP.PACK_AB R11, R67, R196 ;  /* 0x000000c4430b723e */ /* 0x010fe400000000ff */
[----:B-----5:R-:W-:Y:S03]  /*4290*/  F2FP.PACK_AB R10, R65, R66 ;  /* 0x00000042410a723e */ /* 0x020fe600000000ff */
[--C-:B------:R-:W-:Y:S01]  /*42a0*/  FFMA.FTZ R62, R62, c[0x0][0x29c], -R237.reuse ;  /* 0x0000a7003e3e7a23 */ /* 0x100fe200000108ed */
[----:B------:R-:W-:Y:S10]  /*42b0*/  MUFU.EX2 R51, R9 ;  /* 0x0000000900337308 */ /* 0x000ff40000000800 */
[----:B------:R-:W-:Y:S01]  /*42c0*/  MUFU.EX2 R31, R22 ;  /* 0x00000016001f7308 */ /* 0x000fe20000000800 */
[----:B-1----:R-:W-:Y:S02]  /*42d0*/  FSEL R0, R29, -INF , P2 ;  /* 0xff8000001d007808 */ /* 0x002fe40001000000 */
[----:B------:R-:W-:Y:S02]  /*42e0*/  ISETP.GT.AND P2, PT, R2, 0x30, PT ;  /* 0x000000300200780c */ /* 0x000fe40003f44270 */
[----:B------:R-:W-:Y:S01]  /*42f0*/  F2FP.PACK_AB R29, R213, R214 ;  /* 0x000000d6d51d723e */ /* 0x000fe200000000ff */
[--C-:B------:R-:W-:Y:S01]  /*4300*/  FFMA.FTZ R0, R0, c[0x0][0x29c], -R236.reuse ;  /* 0x0000a70000007a23 */ /* 0x100fe200000108ec */
[----:B------:R-:W-:Y:S02]  /*4310*/  FSEL R30, R30, -INF , P2 ;  /* 0xff8000001e1e7808 */ /* 0x000fe40001000000 */
[----:B------:R-:W-:Y:S01]  /*4320*/  ISETP.GT.AND P2, PT, R3, 0x41, PT ;  /* 0x000000410300780c */ /* 0x000fe20003f44270 */
[----:B------:R1:W-:Y:S02]  /*4330*/  MUFU.EX2 R54, R0 ;  /* 0x0000000000367308 */ /* 0x0003e40000000800 */
[--C-:B------:R-:W-:Y:S01]  /*4340*/  FFMA.FTZ R34, R30, c[0x0][0x29c], -R237.reuse ;  /* 0x0000a7001e227a23 */ /* 0x100fe200000108ed */
[----:B------:R-:W-:Y:S02]  /*4350*/  FSEL R41, R41, -INF , P2 ;  /* 0xff80000029297808 */ /* 0x000fe40001000000 */
[----:B------:R-:W-:Y:S02]  /*4360*/  ISETP.GT.AND P2, PT, R3, 0x51, PT ;  /* 0x000000510300780c */ /* 0x000fe40003f44270 */
[----:B------:R-:W-:Y:S02]  /*4370*/  F2FP.PACK_AB R30, R215, R216 ;  /* 0x000000d8d71e723e */ /* 0x000fe400000000ff */
[----:B------:R-:W-:Y:S01]  /*4380*/  FSEL R45, R45, -INF , P2 ;  /* 0xff8000002d2d7808 */ /* 0x000fe20001000000 */
[----:B------:R-:W-:Y:S01]  /*4390*/  MUFU.EX2 R34, R34 ;  /* 0x0000002200227308 */ /* 0x000fe20000000800 */
[----:B------:R-:W-:Y:S04]  /*43a0*/  ISETP.GT.AND P2, PT, R2, 0x60, PT ;  /* 0x000000600200780c */ /* 0x000fe80003f44270 */
[----:B------:R-:W-:Y:S02]  /*43b0*/  FSEL R58, R58, -INF , P2 ;  /* 0xff8000003a3a7808 */ /* 0x000fe40001000000 */
[----:B------:R-:W-:Y:S03]  /*43c0*/  ISETP.GT.AND P2, PT, R3, 0x71, PT ;  /* 0x000000710300780c */ /* 0x000fe60003f44270 */
        /* <DEDUP_REMOVED lines=12> */
[----:B------:R-:W-:Y:S01]  /*4490*/  F2FP.PACK_AB R44, R249, R250 ;  /* 0x000000faf92c723e */ /* 0x000fe200000000ff */
[--C-:B------:R-:W-:Y:S01]  /*44a0*/  FFMA.FTZ R12, R12, c[0x0][0x29c], -R236.reuse ;  /* 0x0000a7000c0c7a23 */ /* 0x100fe200000108ec */
[----:B------:R-:W-:Y:S01]  /*44b0*/  FSEL R47, R47, -INF , P0 ;  /* 0xff8000002f2f7808 */ /* 0x000fe20000000000 */
[----:B------:R-:W-:Y:S01]  /*44c0*/  MUFU.EX2 R28, R28 ;  /* 0x0000001c001c7308 */ /* 0x000fe20000000800 */
[----:B------:R-:W-:Y:S02]  /*44d0*/  ISETP.GT.AND P0, PT, R3, 0x61, PT ;  /* 0x000000610300780c */ /* 0x000fe40003f04270 */
[----:B------:R-:W-:Y:S02]  /*44e0*/  F2FP.PACK_AB R43, R246, R248 ;  /* 0x000000f8f62b723e */ /* 0x000fe400000000ff */
[----:B------:R-:W-:Y:S02]  /*44f0*/  FSEL R57, R57, -INF , P0 ;  /* 0xff80000039397808 */ /* 0x000fe40000000000 */
[----:B------:R-:W-:Y:S01]  /*4500*/  ISETP.GT.AND P0, PT, R3, 0x70, PT ;  /* 0x000000700300780c */ /* 0x000fe20003f04270 */
[--C-:B------:R-:W-:Y:S02]  /*4510*/  FFMA.FTZ R3, R45, c[0x0][0x29c], -R236.reuse ;  /* 0x0000a7002d037a23 */ /* 0x100fe400000108ec */
[----:B------:R2:W-:Y:S01]  /*4520*/  MUFU.EX2 R53, R12 ;  /* 0x0000000c00357308 */ /* 0x0005e20000000800 */
[----:B------:R-:W-:Y:S01]  /*4530*/  FSEL R60, R60, -INF , P0 ;  /* 0xff8000003c3c7808 */ /* 0x000fe20000000000 */
[--C-:B------:R-:W-:Y:S01]  /*4540*/  FFMA.FTZ R45, R14, c[0x0][0x29c], -R237.reuse ;  /* 0x0000a7000e2d7a23 */ /* 0x100fe200000108ed */
[----:B------:R-:W-:Y:S01]  /*4550*/  ISETP.GT.AND P0, PT, R2, 0x71, PT ;  /* 0x000000710200780c */ /* 0x000fe20003f04270 */
[--C-:B-1----:R-:W-:Y:S01]  /*4560*/  FFMA.FTZ R0, R41, c[0x0][0x29c], -R236.reuse ;  /* 0x0000a70029007a23 */ /* 0x102fe200000108ec */
[----:B------:R-:W-:Y:S01]  /*4570*/  F2FP.PACK_AB R14, R235, R202 ;  /* 0x000000caeb0e723e */ /* 0x000fe200000000ff */
[--C-:B------:R-:W-:Y:S01]  /*4580*/  FFMA.FTZ R2, R57, c[0x0][0x29c], -R236.reuse ;  /* 0x0000a70039027a23 */ /* 0x100fe200000108ec */
[----:B------:R-:W-:Y:S01]  /*4590*/  FSEL R63, R63, -INF , P0 ;  /* 0xff8000003f3f7808 */ /* 0x000fe20000000000 */
[--C-:B------:R-:W-:Y:S01]  /*45a0*/  FFMA.FTZ R41, R26, c[0x0][0x29c], -R237.reuse ;  /* 0x0000a7001a297a23 */ /* 0x100fe200000108ed */
[----:B------:R-:W-:Y:S01]  /*45b0*/  PLOP3.LUT P0, PT, PT, PT, UP0, 0x80, 0x0 ;  /* 0x000000000000781c */ /* 0x000fe20003f0f008 */
[----:B------:R1:W3:Y:S01]  /*45c0*/  MUFU.EX2 R17, R0 ;  /* 0x0000000000117308 */ /* 0x0002e20000000800 */
[--C-:B------:R-:W-:Y:S01]  /*45d0*/  FFMA.FTZ R26, R46, c[0x0][0x29c], -R237.reuse ;  /* 0x0000a7002e1a7a23 */ /* 0x100fe200000108ed */
[----:B------:R-:W-:Y:S01]  /*45e0*/  F2FP.PACK_AB R46, R251, R52 ;  /* 0x00000034fb2e723e */ /* 0x000fe200000000ff */
[----:B------:R-:W-:Y:S02]  /*45f0*/  FFMA.FTZ R8, R60, c[0x0][0x29c], -R236 ;  /* 0x0000a7003c087a23 */ /* 0x000fe400000108ec */
[----:B------:R-:W-:Y:S05]  /*4600*/  IMAD.IADD R60, R225, 0x1, R64 ;  /* 0x00000001e13c7824 */ /* 0x000fea00078e0240 */
[----:B------:R-:W4:Y:S01]  /*4610*/  MUFU.EX2 R18, R3 ;  /* 0x0000000300127308 */ /* 0x000f220000000800 */
[--C-:B--2---:R-:W-:Y:S09]  /*4620*/  FFMA.FTZ R12, R20, c[0x0][0x29c], -R237.reuse ;  /* 0x0000a700140c7a23 */ /* 0x104ff200000108ed */
[----:B------:R2:W-:Y:S01]  /*4630*/  MUFU.EX2 R20, R2 ;  /* 0x0000000200147308 */ /* 0x0005e20000000800 */
[----:B-1----:R-:W1:Y:S01]  /*4640*/  LDS R0, [R238+0x18480] ;  /* 0x01848000ee007984 */ /* 0x002e620000000800 */
[----:B---3--:R-:W-:Y:S08]  /*4650*/  F2FP.PACK_AB R7, R17, R23 ;  /* 0x000000171107723e */ /* 0x008ff000000000ff */
[----:B------:R-:W-:Y:S01]  /*4660*/  MUFU.EX2 R45, R45 ;  /* 0x0000002d002d7308 */ /* 0x000fe20000000800 */
[----:B----4-:R-:W-:Y:S01]  /*4670*/  F2FP.PACK_AB R6, R18, R53 ;  /* 0x000000351206723e */ /* 0x010fe200000000ff */
[--C-:B------:R-:W-:Y:S02]  /*4680*/  FFMA.FTZ R3, R56, c[0x0][0x29c], -R236.reuse ;  /* 0x0000a70038037a23 */ /* 0x100fe400000108ec */
[--C-:B------:R-:W-:Y:S02]  /*4690*/  FFMA.FTZ R56, R47, c[0x0][0x29c], -R237.reuse ;  /* 0x0000a7002f387a23 */ /* 0x100fe400000108ed */
[----:B------:R-:W-:Y:S04]  /*46a0*/  FFMA.FTZ R236, R61, c[0x0][0x29c], -R236 ;  /* 0x0000a7003dec7a23 */ /* 0x000fe800000108ec */
[----:B------:R3:W-:Y:S01]  /*46b0*/  MUFU.EX2 R47, R12 ;  /* 0x0000000c002f7308 */ /* 0x0007e20000000800 */
[----:B------:R-:W-:Y:S01]  /*46c0*/  FFMA.FTZ R237, R63, c[0x0][0x29c], -R237 ;  /* 0x0000a7003fed7a23 */ /* 0x000fe200000108ed */
[----:B--2---:R-:W2:Y:S08]  /*46d0*/  LDS R2, [R238+0x184a0] ;  /* 0x0184a000ee027984 */ /* 0x004eb00000000800 */
[----:B------:R4:W-:Y:S10]  /*46e0*/  MUFU.EX2 R21, R3 ;  /* 0x0000000300157308 */ /* 0x0009f40000000800 */
[----:B------:R-:W-:Y:S01]  /*46f0*/  MUFU.EX2 R41, R41 ;  /* 0x0000002900297308 */ /* 0x000fe20000000800 */
[--C-:B-1----:R-:W-:Y:S01]  /*4700*/  FADD.FTZ R4, R100, -R0.reuse ;  /* 0x8000000064047221 */ /* 0x102fe20000010000 */
[----:B---3--:R-:W-:Y:S01]  /*4710*/  F2FP.PACK_AB R12, R197, R198 ;  /* 0x000000c6c50c723e */ /* 0x008fe200000000ff */
[--C-:B------:R-:W-:Y:S02]  /*4720*/  FADD.FTZ R84, R84, -R0.reuse ;  /* 0x8000000054547221 */ /* 0x100fe40000010000 */
[----:B------:R-:W-:Y:S02]  /*4730*/  FMUL.FTZ R4, R248, R4 ;  /* 0x00000004f8047220 */ /* 0x000fe40000410000 */
[----:B------:R-:W-:Y:S03]  /*4740*/  FMUL.FTZ R84, R52, R84 ;  /* 0x0000005434547220 */ /* 0x000fe60000410000 */
[----:B------:R1:W-:Y:S01]  /*4750*/  MUFU.EX2 R19, R8 ;  /* 0x0000000800137308 */ /* 0x0003e20000000800 */
[--C-:B------:R-:W-:Y:S02]  /*4760*/  FADD.FTZ R68, R68, -R0.reuse ;  /* 0x8000000044447221 */ /* 0x100fe40000010000 */
[--C-:B----4-:R-:W-:Y:S02]  /*4770*/  FADD.FTZ R3, R101, -R0.reuse ;  /* 0x8000000065037221 */ /* 0x110fe40000010000 */
[--C-:B------:R-:W-:Y:S02]  /*4780*/  FADD.FTZ R69, R69, -R0.reuse ;  /* 0x8000000045457221 */ /* 0x100fe40000010000 */
[----:B------:R-:W-:Y:S02]  /*4790*/  FMUL.FTZ R3, R246, R3 ;  /* 0x00000003f6037220 */ /* 0x000fe40000410000 */
[--C-:B------:R-:W-:Y:S01]  /*47a0*/  FADD.FTZ R80, R80, -R0.reuse ;  /* 0x8000000050507221 */ /* 0x100fe20000010000 */
[----:B------:R-:W-:Y:S01]  /*47b0*/  MUFU.EX2 R26, R26 ;  /* 0x0000001a001a7308 */ /* 0x000fe20000000800 */
[----:B------:R-:W-:Y:S01]  /*47c0*/  FADD.FTZ R81, R81, -R0 ;  /* 0x8000000051517221 */ /* 0x000fe20000010000 */
[----:B------:R-:W-:Y:S01]  /*47d0*/  F2FP.PACK_AB R52, R3, R4 ;  /* 0x000000040334723e */ /* 0x000fe200000000ff */
[----:B--2---:R-:W-:Y:S02]  /*47e0*/  FADD.FTZ R3, R70, -R2 ;  /* 0x8000000246037221 */ /* 0x004fe40000010000 */
[--C-:B------:R-:W-:Y:S02]  /*47f0*/  FADD.FTZ R85, R85, -R0.reuse ;  /* 0x8000000055557221 */ /* 0x100fe40000010000 */
[--C-:B------:R-:W-:Y:S02]  /*4800*/  FADD.FTZ R96, R96, -R0.reuse ;  /* 0x8000000060607221 */ /* 0x100fe40000010000 */
[--C-:B------:R-:W-:Y:S01]  /*4810*/  FADD.FTZ R97, R97, -R0.reuse ;  /* 0x8000000061617221 */ /* 0x100fe20000010000 */
[----:B------:R-:W2:Y:S01]  /*4820*/  MUFU.EX2 R236, R236 ;  /* 0x000000ec00ec7308 */ /* 0x000ea20000000800 */
[--C-:B------:R-:W-:Y:S02]  /*4830*/  FADD.FTZ R112, R112, -R0.reuse ;  /* 0x8000000070707221 */ /* 0x100fe40000010000 */
[--C-:B------:R-:W-:Y:S01]  /*4840*/  FADD.FTZ R113, R113, -R0.reuse ;  /* 0x8000000071717221 */ /* 0x100fe20000010000 */
[----:B-1----:R-:W-:Y:S01]  /*4850*/  F2FP.PACK_AB R8, R54, R55 ;  /* 0x000000373608723e */ /* 0x002fe200000000ff */
[--C-:B------:R-:W-:Y:S02]  /*4860*/  FADD.FTZ R116, R116, -R0.reuse ;  /* 0x8000000074747221 */ /* 0x100fe40000010000 */
[--C-:B------:R-:W-:Y:S02]  /*4870*/  FADD.FTZ R117, R117, -R0.reuse ;  /* 0x8000000075757221 */ /* 0x100fe40000010000 */
[--C-:B------:R-:W-:Y:S01]  /*4880*/  FADD.FTZ R5, R128, -R0.reuse ;  /* 0x8000000080057221 */ /* 0x100fe20000010000 */
[----:B------:R-:W-:Y:S01]  /*4890*/  MUFU.EX2 R237, R237 ;  /* 0x000000ed00ed7308 */ /* 0x000fe20000000800 */
[----:B------:R-:W-:Y:S02]  /*48a0*/  FADD.FTZ R4, R129, -R0 ;  /* 0x8000000081047221 */ /* 0x000fe40000010000 */
[--C-:B------:R-:W-:Y:S02]  /*48b0*/  FADD.FTZ R0, R71, -R2.reuse ;  /* 0x8000000247007221 */ /* 0x100fe40000010000 */
[----:B------:R-:W-:Y:S02]  /*48c0*/  FMUL.FTZ R3, R49, R3 ;  /* 0x0000000331037220 */ /* 0x000fe40000410000 */
[----:B------:R-:W-:Y:S02]  /*48d0*/  FMUL.FTZ R0, R37, R0 ;  /* 0x0000000025007220 */ /* 0x000fe40000410000 */
[----:B------:R-:W-:Y:S02]  /*48e0*/  FMUL.FTZ R5, R218, R5 ;  /* 0x00000005da057220 */ /* 0x000fe40000410000 */
[----:B------:R-:W-:Y:S01]  /*48f0*/  FMUL.FTZ R4, R217, R4 ;  /* 0x00000004d9047220 */ /* 0x000fe20000410000 */
[----:B------:R-:W-:Y:S01]  /*4900*/  F2FP.PACK_AB R37, R0, R3 ;  /* 0x000000030025723e */ /* 0x000fe200000000ff */
[--C-:B------:R-:W-:Y:S01]  /*4910*/  FADD.FTZ R3, R83, -R2.reuse ;  /* 0x8000000253037221 */ /* 0x100fe20000010000 */
[----:B------:R-:W1:Y:S01]  /*4920*/  LDS R0, [R238+0x18580] ;  /* 0x01858000ee007984 */ /* 0x000e620000000800 */
[--C-:B------:R-:W-:Y:S01]  /*4930*/  FADD.FTZ R98, R98, -R2.reuse ;  /* 0x8000000262627221 */ /* 0x100fe20000010000 */
[----:B------:R-:W-:Y:S01]  /*4940*/  F2FP.PACK_AB R49, R4, R5 ;  /* 0x000000050431723e */ /* 0x000fe200000000ff */
[--C-:B------:R-:W-:Y:S01]  /*4950*/  FADD.FTZ R4, R82, -R2.reuse ;  /* 0x8000000252047221 */ /* 0x100fe20000010000 */
[----:B--2---:R-:W-:Y:S01]  /*4960*/  F2FP.PACK_AB R5, R236, R19 ;  /* 0x00000013ec05723e */ /* 0x004fe200000000ff */
[----:B------:R-:W-:Y:S02]  /*4970*/  FMUL.FTZ R3, R215, R3 ;  /* 0x00000003d7037220 */ /* 0x000fe40000410000 */
        /* <DEDUP_REMOVED lines=10> */
[--C-:B------:R-:W-:Y:S01]  /*4a20*/  FADD.FTZ R102, R102, -R2.reuse ;  /* 0x8000000266667221 */ /* 0x100fe20000010000 */
[----:B------:R-:W-:Y:S01]  /*4a30*/  F2FP.PACK_AB R98, R3, R98 ;  /* 0x000000620362723e */ /* 0x000fe200000000ff */
[--C-:B------:R-:W-:Y:S01]  /*4a40*/  FADD.FTZ R103, R103, -R2.reuse ;  /* 0x8000000267677221 */ /* 0x100fe20000010000 */
[----:B------:R-:W-:Y:S01]  /*4a50*/  F2FP.PACK_AB R3, R47, R51 ;  /* 0x000000332f03723e */ /* 0x000fe200000000ff */
        /* <DEDUP_REMOVED lines=33> */
[----:B------:R-:W2:Y:S01]  /*4c70*/  MUFU.EX2 R23, R56 ;  /* 0x0000003800177308 */ /* 0x000ea20000000800 */
[----:B------:R-:W-:Y:S01]  /*4c80*/  F2FP.PACK_AB R9, R9, R92 ;  /* 0x0000005c0909723e */ /* 0x000fe200000000ff */
[----:B------:R-:W-:Y:S01]  /*4c90*/  FMUL.FTZ R120, R21, R120 ;  /* 0x0000007815787220 */ /* 0x000fe20000410000 */
[----:B------:R-:W-:Y:S01]  /*4ca0*/  STS [R240], R48 ;  /* 0x00000030f0007388 */ /* 0x000fe20000000800 */
[----:B------:R-:W-:Y:S02]  /*4cb0*/  FMUL.FTZ R124, R19, R124 ;  /* 0x0000007c137c7220 */ /* 0x000fe40000410000 */
[----:B------:R-:W-:Y:S01]  /*4cc0*/  FMUL.FTZ R72, R198, R72 ;  /* 0x00000048c6487220 */ /* 0x000fe20000410000 */
[----:B------:R-:W-:Y:S01]  /*4cd0*/  STS [R240+0x400], R30 ;  /* 0x0004001ef0007388 */ /* 0x000fe20000000800 */
[----:B------:R-:W-:Y:S02]  /*4ce0*/  FMUL.FTZ R24, R197, R73 ;  /* 0x00000049c5187220 */ /* 0x000fe40000410000 */
[----:B------:R-:W-:Y:S01]  /*4cf0*/  MUFU.EX2 R21, R58 ;  /* 0x0000003a00157308 */ /* 0x000fe20000000800 */
[----:B------:R3:W-:Y:S01]  /*4d00*/  STS [R239+0x2000], R12 ;  /* 0x0020000cef007388 */ /* 0x0007e20000000800 */
[----:B------:R-:W-:Y:S01]  /*4d10*/  FMUL.FTZ R76, R196, R76 ;  /* 0x0000004cc44c7220 */ /* 0x000fe20000410000 */
[----:B------:R-:W-:Y:S01]  /*4d20*/  F2FP.PACK_AB R24, R24, R72 ;  /* 0x000000481818723e */ /* 0x000fe200000000ff */
[----:B------:R-:W-:Y:S01]  /*4d30*/  FMUL.FTZ R13, R67, R13 ;  /* 0x0000000d430d7220 */ /* 0x000fe20000410000 */
[----:B------:R4:W-:Y:S01]  /*4d40*/  STS [R239+0x2400], R3 ;  /* 0x00240003ef007388 */ /* 0x0009e20000000800 */
[----:B------:R-:W-:Y:S02]  /*4d50*/  FMUL.FTZ R88, R66, R88 ;  /* 0x0000005842587220 */ /* 0x000fe40000410000 */
[----:B------:R-:W-:Y:S01]  /*4d60*/  FMUL.FTZ R22, R65, R89 ;  /* 0x0000005941167220 */ /* 0x000fe20000410000 */
[----:B------:R5:W-:Y:S01]  /*4d70*/  STS [R240+0x2400], R2 ;  /* 0x00240002f0007388 */ /* 0x000be20000000800 */
[----:B------:R-:W2:Y:S01]  /*4d80*/  MUFU.EX2 R19, R59 ;  /* 0x0000003b00137308 */ /* 0x000ea20000000800 */
[----:B------:R-:W-:Y:S01]  /*4d90*/  F2FP.PACK_AB R13, R13, R76 ;  /* 0x0000004c0d0d723e */ /* 0x000fe200000000ff */
[----:B------:R-:W-:Y:S01]  /*4da0*/  FMUL.FTZ R17, R17, R105 ;  /* 0x0000006911117220 */ /* 0x000fe20000410000 */
[----:B------:R-:W-:Y:S01]  /*4db0*/  STS [R240+0x2000], R11 ;  /* 0x0020000bf0007388 */ /* 0x000fe20000000800 */
[----:B------:R-:W-:Y:S01]  /*4dc0*/  F2FP.PACK_AB R22, R22, R88 ;  /* 0x000000581616723e */ /* 0x000fe200000000ff */
[----:B------:R-:W-:Y:S02]  /*4dd0*/  FMUL.FTZ R18, R18, R109 ;  /* 0x0000006d12127220 */ /* 0x000fe40000410000 */
[----:B------:R-:W-:Y:S01]  /*4de0*/  STS [R242], R46 ;  /* 0x0000002ef2007388 */ /* 0x000fe20000000800 */
[----:B------:R-:W-:Y:S01]  /*4df0*/  F2FP.PACK_AB R17, R17, R104 ;  /* 0x000000681111723e */ /* 0x000fe200000000ff */
[----:B------:R-:W-:Y:S01]  /*4e00*/  FMUL.FTZ R20, R20, R121 ;  /* 0x0000007914147220 */ /* 0x000fe20000410000 */
[----:B------:R-:W-:Y:S01]  /*4e10*/  F2FP.PACK_AB R18, R18, R108 ;  /* 0x0000006c1212723e */ /* 0x000fe200000000ff */
[----:B------:R-:W-:Y:S01]  /*4e20*/  STS [R242+0x400], R29 ;  /* 0x0004001df2007388 */ /* 0x000fe20000000800 */
[--C-:B-1----:R-:W-:Y:S02]  /*4e30*/  FADD.FTZ R74, R74, -R0.reuse ;  /* 0x800000004a4a7221 */ /* 0x102fe40000010000 */
[----:B------:R-:W-:Y:S01]  /*4e40*/  F2FP.PACK_AB R20, R20, R120 ;  /* 0x000000781414723e */ /* 0x000fe200000000ff */
[----:B------:R-:W-:Y:S01]  /*4e50*/  STS [R241], R44 ;  /* 0x0000002cf1007388 */ /* 0x000fe20000000800 */
[----:B---3--:R-:W1:Y:S01]  /*4e60*/  MUFU.EX2 R12, R62 ;  /* 0x0000003e000c7308 */ /* 0x008e620000000800 */
[----:B------:R-:W-:Y:S02]  /*4e70*/  FMUL.FTZ R74, R51, R74 ;  /* 0x0000004a334a7220 */ /* 0x000fe40000410000 */
[----:B------:R-:W-:Y:S01]  /*4e80*/  STS [R241+0x400], R27 ;  /* 0x0004001bf1007388 */ /* 0x000fe20000000800 */
[----:B----4-:R-:W-:Y:S01]  /*4e90*/  F2FP.PACK_AB R3, R38, R41 ;  /* 0x000000292603723e */ /* 0x010fe200000000ff */
[--C-:B------:R-:W-:Y:S02]  /*4ea0*/  FADD.FTZ R75, R75, -R0.reuse ;  /* 0x800000004b4b7221 */ /* 0x100fe40000010000 */
[----:B------:R-:W-:Y:S01]  /*4eb0*/  STS [R242+0x2000], R10 ;  /* 0x0020000af2007388 */ /* 0x000fe20000000800 */
[----:B-----5:R-:W-:Y:S01]  /*4ec0*/  F2FP.PACK_AB R2, R32, R34 ;  /* 0x000000222002723e */ /* 0x020fe200000000ff */
        /* <DEDUP_REMOVED lines=20> */
[----:B---3--:R-:W-:Y:S01]  /*5010*/  F2FP.PACK_AB R3, R28, R31 ;  /* 0x0000001f1c03723e */ /* 0x008fe200000000ff */
[----:B------:R-:W-:Y:S02]  /*5020*/  FMUL.FTZ R81, R252, R81 ;  /* 0x00000051fc517220 */ /* 0x000fe40000410000 */
[----:B------:R-:W-:Y:S01]  /*5030*/  STS [R239+0x6000], R7 ;  /* 0x00600007ef007388 */ /* 0x000fe20000000800 */
[----:B--2---:R-:W-:Y:S01]  /*5040*/  F2FP.PACK_AB R2, R23, R26 ;  /* 0x0000001a1702723e */ /* 0x004fe200000000ff */
        /* <DEDUP_REMOVED lines=10> */
[----:B------:R-:W-:Y:S01]  /*50f0*/  F2FP.PACK_AB R86, R87, R86 ;  /* 0x000000565756723e */ /* 0x000fe200000000ff */
[----:B------:R-:W-:Y:S02]  /*5100*/  FMUL.FTZ R102, R206, R102 ;  /* 0x00000066ce667220 */ /* 0x000fe40000410000 */
[----:B------:R-:W-:Y:S01]  /*5110*/  STS [R242+0x4000], R39 ;  /* 0x00400027f2007388 */ /* 0x000fe20000000800 */
[----:B------:R-:W-:Y:S01]  /*5120*/  F2FP.PACK_AB R96, R97, R96 ;  /* 0x000000606160723e */ /* 0x000fe200000000ff */
[----:B------:R-:W-:Y:S02]  /*5130*/  FMUL.FTZ R103, R205, R103 ;  /* 0x00000067cd677220 */ /* 0x000fe40000410000 */
        /* <DEDUP_REMOVED lines=24> */
[--C-:B------:R-:W-:Y:S02]  /*52c0*/  FADD.FTZ R127, R127, -R0.reuse ;  /* 0x800000007f7f7221 */ /* 0x100fe40000010000 */
[----:B-1----:R-:W-:Y:S01]  /*52d0*/  FMUL.FTZ R126, R12, R126 ;  /* 0x0000007e0c7e7220 */ /* 0x002fe20000410000 */
[----:B------:R-:W-:Y:S01]  /*52e0*/  F2FP.PACK_AB R130, R131, R130 ;  /* 0x000000828382723e */ /* 0x000fe200000000ff */
[----:B------:R-:W-:Y:S02]  /*52f0*/  FMUL.FTZ R125, R236, R125 ;  /* 0x0000007dec7d7220 */ /* 0x000fe40000410000 */
[----:B------:R-:W-:Y:S03]  /*5300*/  FMUL.FTZ R127, R237, R127 ;  /* 0x0000007fed7f7220 */ /* 0x000fe60000410000 */
[----:B------:R-:W-:Y:S01]  /*5310*/  F2FP.PACK_AB R125, R125, R124 ;  /* 0x0000007c7d7d723e */ /* 0x000fe200000000ff */
[----:B--2---:R-:W-:Y:S05]  /*5320*/  FMUL.FTZ R4, R47, R75 ;  /* 0x0000004b2f047220 */ /* 0x004fea0000410000 */
[----:B------:R-:W-:Y:S02]  /*5330*/  F2FP.PACK_AB R4, R4, R74 ;  /* 0x0000004a0404723e */ /* 0x000fe400000000ff */
[----:B---3--:R-:W-:Y:S01]  /*5340*/  F2FP.PACK_AB R2, R237, R12 ;  /* 0x0000000ced02723e */ /* 0x008fe200000000ff */
[----:B----4-:R-:W-:Y:S04]  /*5350*/  FMUL.FTZ R5, R32, R95 ;  /* 0x0000005f20057220 */ /* 0x010fe80000410000 */
        /* <DEDUP_REMOVED lines=28> */
[----:B------:R-:W-:Y:S04]  /*5520*/  STS [R241+0xa400], R5 ;  /* 0x00a40005f1007388 */ /* 0x000fe80000000800 */
[----:B------:R-:W-:Y:S04]  /*5530*/  STS [R239+0xc000], R52 ;  /* 0x00c00034ef007388 */ /* 0x000fe80000000800 */
[----:B------:R-:W-:Y:S04]  /*5540*/  STS [R239+0xc400], R102 ;  /* 0x00c40066ef007388 */ /* 0x000fe80000000800 */
[----:B------:R-:W-:Y:S04]  /*5550*/  STS [R240+0xc000], R112 ;  /* 0x00c00070f0007388 */ /* 0x000fe80000000800 */
[----:B------:R-:W-:Y:S01]  /*5560*/  STS [R240+0xc400], R114 ;  /* 0x00c40072f0007388 */ /* 0x000fe20000000800 */
[----:B-1----:R-:W-:Y:S02]  /*5570*/  FADD.FTZ R2, R123, -R0 ;  /* 0x800000007b027221 */ /* 0x002fe40000010000 */
[----:B------:R-:W-:Y:S01]  /*5580*/  FMUL.FTZ R0, R21, R122 ;  /* 0x0000007a15007220 */ /* 0x000fe20000410000 */
[----:B------:R1:W-:Y:S01]  /*5590*/  STS [R239+0xe400], R3 ;  /* 0x00e40003ef007388 */ /* 0x0003e20000000800 */
[----:B------:R-:W-:Y:S03]  /*55a0*/  FMUL.FTZ R2, R19, R2 ;  /* 0x0000000213027220 */ /* 0x000fe60000410000 */
[----:B------:R-:W-:Y:S02]  /*55b0*/  STS [R239+0xe000], R17 ;  /* 0x00e00011ef007388 */ /* 0x000fe40000000800 */
[----:B------:R-:W-:Y:S02]  /*55c0*/  F2FP.PACK_AB R2, R2, R0 ;  /* 0x000000000202723e */ /* 0x000fe400000000ff */
[----:B------:R-:W-:Y:S01]  /*55d0*/  STS [R240+0xe000], R18 ;  /* 0x00e00012f0007388 */ /* 0x000fe20000000800 */
[----:B------:R-:W-:Y:S03]  /*55e0*/  MOV R0, UR4 ;  /* 0x0000000400007c02 */ /* 0x000fe60008000f00 */
[----:B------:R-:W-:Y:S02]  /*55f0*/  STS [R240+0xe400], R4 ;  /* 0x00e40004f0007388 */ /* 0x000fe40000000800 */
[----:B------:R-:W-:Y:S02]  /*5600*/  IMAD R0, R0, 0x2000, R232 ;  /* 0x0000200000007824 */ /* 0x000fe400078e02e8 */
[----:B------:R-:W-:Y:S02]  /*5610*/  STS [R242+0xc000], R116 ;  /* 0x00c00074f2007388 */ /* 0x000fe40000000800 */
[----:B------:R-:W-:Y:S02]  /*5620*/  IMAD.SHL.U32 R72, R0, 0x2, RZ ;  /* 0x0000000200487824 */ /* 0x000fe400078e00ff */
[----:B------:R-:W-:Y:S03]  /*5630*/  STS [R242+0xc400], R118 ;  /* 0x00c40076f2007388 */ /* 0x000fe60000000800 */
[----:B------:R-:W-:Y:S01]  /*5640*/  IADD3 R0, R64, R72, RZ ;  /* 0x0000004840007210 */ /* 0x000fe20007ffe0ff */
        /* <DEDUP_REMOVED lines=118> */
[----:B------:R-:W-:Y:S01]  /*5db0*/  UIMAD.WIDE.U32 UR26, UR24, UR6, URZ ;  /* 0x00000006181a72a5 */ /* 0x000fe2000f8e003f */
[----:B------:R-:W3:Y:S01]  /*5dc0*/  LDL.64 R100, [R1+0x30] ;  /* 0x0000300001647983 */ /* 0x000ee20000100a00 */
[----:B------:R-:W-:Y:S03]  /*5dd0*/  USHF.R.S32.HI UR25, URZ, 0x1f, UR24 ;  /* 0x0000001f3f197899 */ /* 0x000fe60008011418 */
[----:B------:R-:W4:Y:S01]  /*5de0*/  LDL.64 R210, [R1+0x20] ;  /* 0x0000200001d27983 */ /* 0x000f220000100a00 */
[----:B------:R-:W-:Y:S01]  /*5df0*/  UIMAD UR25, UR25, UR6, URZ ;  /* 0x00000006191972a4 */ /* 0x000fe2000f8e023f */
[----:B------:R-:W-:Y:S02]  /*5e00*/  IMAD.U32 R6, RZ, RZ, UR26 ;  /* 0x0000001aff067e24 */ /* 0x000fe4000f8e00ff */
[----:B------:R-:W5:Y:S01]  /*5e10*/  LDL.64 R250, [R1+0x28] ;  /* 0x0000280001fa7983 */ /* 0x000f620000100a00 */
        /* <DEDUP_REMOVED lines=8> */
[C---:B---3--:R-:W-:Y:S01]  /*5ea0*/  LEA R0, P0, R6.reuse, R100, 0x7 ;  /* 0x0000006406007211 */ /* 0x048fe200078038ff */
[----:B--2---:R-:W-:Y:S02]  /*5eb0*/  IMAD.MOV.U32 R222, RZ, RZ, R220 ;  /* 0x000000ffffde7224 */ /* 0x004fe400078e00dc */
[----:B------:R-:W-:Y:S01]  /*5ec0*/  IMAD.MOV.U32 R223, RZ, RZ, R221 ;  /* 0x000000ffffdf7224 */ /* 0x000fe200078e00dd */
[----:B----4-:R-:W-:Y:S01]  /*5ed0*/  LEA.HI.X R4, R6, R211, R4, 0x7, P0 ;  /* 0x000000d306047211 */ /* 0x010fe200000f3c04 */
[----:B------:R-:W2:Y:S01]  /*5ee0*/  LDL.64 R220, [R1+0x18] ;  /* 0x0000180001dc7983 */ /* 0x000ea20000100a00 */
[----:B------:R-:W-:Y:S02]  /*5ef0*/  IADD3 R8, -R222, c[0x0][0x168], -R11 ;  /* 0x00005a00de087a10 */ /* 0x000fe40007ffe90b */
[----:B------:R-:W-:Y:S02]  /*5f00*/  LEA R6, P0, R0, c[0x0][0x1f0], 0x1 ;  /* 0x00007c0000067a11 */ /* 0x000fe400078008ff */
[----:B------:R-:W-:Y:S02]  /*5f10*/  ISETP.LT.OR P2, PT, R8, 0x1, P5 ;  /* 0x000000010800780c */ /* 0x000fe40002f41670 */
[----:B-----5:R-:W-:Y:S02]  /*5f20*/  IADD3 R9, P1, R250, UR24, RZ ;  /* 0x00000018fa097c10 */ /* 0x020fe4000ff3e0ff */
[----:B------:R-:W-:Y:S01]  /*5f30*/  LEA.HI.X R7, R0, c[0x0][0x1f4], R4, 0x1, P0 ;  /* 0x00007d0000077a11 */ /* 0x000fe200000f0c04 */
[----:B------:R-:W-:Y:S01]  /*5f40*/  IMAD.U32 R0, RZ, RZ, UR23 ;  /* 0x00000017ff007e24 */ /* 0x000fe2000f8e00ff */
[----:B------:R-:W-:Y:S02]  /*5f50*/  ISETP.LT.OR P0, PT, R8, 0x21, P5 ;  /* 0x000000210800780c */ /* 0x000fe40002f01670 */
[----:B------:R-:W-:Y:S01]  /*5f60*/  LEA.HI.X.SX32 R11, R11, R208, 0x1, P1 ;  /* 0x000000d00b0b7211 */ /* 0x000fe200008f0eff */
[----:B------:R-:W-:Y:S01]  /*5f70*/  IMAD R0, R0, 0x4000, R199 ;  /* 0x0000400000007824 */ /* 0x000fe200078e02c7 */
[----:B------:R-:W-:Y:S04]  /*5f80*/  IADD3 R4, P1, R6, UR17, RZ ;  /* 0x0000001106047c10 */ /* 0x000fe8000ff3e0ff */
[----:B------:R-:W-:Y:S01]  /*5f90*/  @!PT LDS RZ, [RZ] ;  /* 0x00000000fffff984 */ /* 0x000fe20000000800 */
[----:B------:R-:W-:Y:S01]  /*5fa0*/  @!PT LDS RZ, [RZ] ;  /* 0x00000000fffff984 */ /* 0x000fe20000000800 */
[----:B------:R-:W-:Y:S01]  /*5fb0*/  @!PT LDS RZ, [RZ] ;  /* 0x00000000fffff984 */ /* 0x000fe20000000800 */
[----:B------:R3:W-:Y:S01]  /*5fc0*/  LDGSTS.E.BYPASS.LTC128B.128 [R0], [R6.64], !P2 ;  /* 0x0000000006007fae */ /* 0x0007e2000d101d54 */
[----:B------:R-:W-:Y:S02]  /*5fd0*/  IADD3.X R5, R7, UR19, RZ, P1, !PT ;  /* 0x0000001307057c10 */ /* 0x000fe40008ffe4ff */
[C---:B------:R-:W-:Y:S02]  /*5fe0*/  LEA R10, P1, R9.reuse, c[0x0][0x280], 0x2 ;  /* 0x0000a000090a7a11 */ /* 0x040fe400078210ff */
[C---:B------:R-:W-:Y:S01]  /*5ff0*/  ISETP.LT.OR P2, PT, R8.reuse, 0x41, P5 ;  /* 0x000000410800780c */ /* 0x040fe20002f41670 */
[----:B------:R4:W-:Y:S01]  /*6000*/  LDGSTS.E.BYPASS.LTC128B.128 [R0+0x1000], [R4.64], !P0 ;  /* 0x0100000004007fae */ /* 0x0009e2000c101d54 */
[----:B------:R-:W-:Y:S02]  /*6010*/  LEA.HI.X R11, R9, c[0x0][0x284], R11, 0x2, P1 ;  /* 0x0000a100090b7a11 */ /* 0x000fe400008f140b */
[----:B------:R-:W-:Y:S01]  /*6020*/  ISETP.LT.OR P1, PT, R8, 0x61, P5 ;  /* 0x000000610800780c */ /* 0x000fe20002f21670 */
[----:B------:R-:W-:Y:S01]  /*6030*/  IMAD.U32 R8, RZ, RZ, UR23 ;  /* 0x00000017ff087e24 */ /* 0x000fe2000f8e00ff */
[----:B----4-:R-:W-:Y:S04]  /*6040*/  IADD3 R4, P0, R4, UR17, RZ ;  /* 0x0000001104047c10 */ /* 0x010fe8000ff1e0ff */
[----:B------:R-:W-:Y:S02]  /*6050*/  IADD3.X R5, R5, UR19, RZ, P0, !PT ;  /* 0x0000001305057c10 */ /* 0x000fe400087fe4ff */
[----:B---3--:R-:W-:Y:S03]  /*6060*/  IADD3 R6, P0, R4, UR17, RZ ;  /* 0x0000001104067c10 */ /* 0x008fe6000ff1e0ff */
[----:B------:R3:W-:Y:S01]  /*6070*/  LDGSTS.E.BYPASS.LTC128B.128 [R0+0x2000], [R4.64], !P2 ;  /* 0x0200000004007fae */ /* 0x0007e2000d101d54 */
[----:B------:R-:W-:Y:S05]  /*6080*/  IADD3.X R7, R5, UR19, RZ, P0, !PT ;  /* 0x0000001305077c10 */ /* 0x000fea00087fe4ff */
[----:B------:R3:W-:Y:S01]  /*6090*/  LDGSTS.E.BYPASS.LTC128B.128 [R0+0x3000], [R6.64], !P1 ;  /* 0x0300000006007fae */ /* 0x0007e2000c901d54 */
[----:B--2---:R-:W-:Y:S04]  /*60a0*/  @!P4 IMAD R8, R8, 0x80, R220 ;  /* 0x000000800808c824 */ /* 0x004fe800078e02dc */
[----:B------:R-:W-:Y:S05]  /*60b0*/  @!P4 IMAD.SHL.U32 R8, R8, 0x4, RZ ;  /* 0x000000040808c824 */ /* 0x000fea00078e00ff */
[----:B------:R3:W-:Y:S02]  /*60c0*/  @!P4 LDGSTS.E.BYPASS.LTC128B.128 [R8+0x18480], [R10.64] ;  /* 0x184800000a08cfae */ /* 0x0007e4000b901d54 */
.L_x_1583:
[-C--:B-123--:R-:W-:Y:S01]  /*60d0*/  HMMA.16816.F32 R4, R36, R16.reuse, RZ ;  /* 0x000000102404723c */ /* 0x08efe200000018ff */
[----:B------:R-:W2:Y:S01]  /*60e0*/  LDL.64 R76, [R1+0x10] ;  /* 0x00001000014c7983 */ /* 0x000ea20000100a00 */
[----:B------:R-:W-:Y:S02]  /*60f0*/  ULDC.64 UR6, c[0x0][0x238] ;  /* 0x00008e0000067ab9 */ /* 0x000fe40000000a00 */
[----:B------:R-:W-:Y:S01]  /*6100*/  UIMAD UR25, UR11, UR6, URZ ;  /* 0x000000060b1972a4 */ /* 0x000fe2000f8e023f */
[----:B------:R-:W-:Y:S01]  /*6110*/  IMAD.MOV.U32 R0, RZ, RZ, 0x40 ;  /* 0x00000040ff007424 */ /* 0x000fe200078e00ff */
[----:B------:R-:W-:Y:S01]  /*6120*/  LDSM.16.MT88.4 R68, [R225+0x3880] ;  /* 0x00388000e144783b */ /* 0x000fe20000004200 */
[----:B------:R-:W-:Y:S01]  /*6130*/  USHF.R.S32.HI UR24, URZ, 0x1f, UR15 ;  /* 0x0000001f3f187899 */ /* 0x000fe2000801140f */
[C---:B------:R-:W-:Y:S01]  /*6140*/  HMMA.16816.F32 R8, R40.reuse, R16, RZ ;  /* 0x000000102808723c */ /* 0x040fe200000018ff */
[----:B------:R-:W-:Y:S02]  /*6150*/  UIMAD UR25, UR14, UR7, UR25 ;  /* 0x000000070e1972a4 */ /* 0x000fe4000f8e0219 */
[----:B------:R-:W0:Y:S01]  /*6160*/  LDGDEPBAR ;  /* 0x00000000000079af */ /* 0x000e220000000000 */
[----:B------:R-:W-:Y:S01]  /*6170*/  ULDC.64 UR6, c[0x0][0x240] ;  /* 0x0000900000067ab9 */ /* 0x000fe20000000a00 */
[----:B------:R-:W-:Y:S01]  /*6180*/  SEL R116, R0, 0xffffffc0, !P3 ;  /* 0xffffffc000747807 */ /* 0x000fe20005800000 */
[--C-:B------:R-:W-:Y:S01]  /*6190*/  IMAD.IADD R0, R64, 0x1, R3.reuse ;  /* 0x0000000140007824 */ /* 0x100fe200078e0203 */
[----:B------:R-:W-:Y:S01]  /*61a0*/  UIMAD UR6, UR24, UR6, URZ ;  /* 0x00000006180672a4 */ /* 0x000fe2000f8e023f */
[-C--:B------:R-:W-:Y:S01]  /*61b0*/  HMMA.16816.F32 R12, R40, R18.reuse, RZ ;  /* 0x00000012280c723c */ /* 0x080fe200000018ff */
[----:B------:R-:W-:Y:S01]  /*61c0*/  LDSM.16.MT88.4 R64, [R225+0x1880] ;  /* 0x00188000e140783b */ /* 0x000fe20000004200 */
[----:B------:R-:W-:Y:S02]  /*61d0*/  USHF.L.U32 UR24, UR12, 0xd, URZ ;  /* 0x0000000d0c187899 */ /* 0x000fe4000800063f */
[----:B------:R-:W-:Y:S01]  /*61e0*/  IMAD.IADD R74, R116, 0x1, R2 ;  /* 0x00000001744a7824 */ /* 0x000fe200078e0202 */
[----:B------:R-:W-:Y:S01]  /*61f0*/  IADD3 R73, R225, R116, RZ ;  /* 0x00000074e1497210 */ /* 0x000fe20007ffe0ff */
[----:B------:R-:W-:Y:S02]  /*6200*/  UIMAD UR6, UR15, UR7, UR6 ;  /* 0x000000070f0672a4 */ /* 0x000fe4000f8e0206 */
[C---:B------:R-:W-:Y:S01]  /*6210*/  HMMA.16816.F32 R16, R36.reuse, R18, RZ ;  /* 0x000000122410723c */ /* 0x040fe200000018ff */
[----:B------:R-:W-:Y:S02]  /*6220*/  USHF.R.S32.HI UR7, URZ, 0x1f, UR24 ;  /* 0x0000001f3f077899 */ /* 0x000fe40008011418 */
[----:B------:R-:W-:Y:S02]  /*6230*/  UIADD3 UR12, UR12, 0x1, URZ ;  /* 0x000000010c0c7890 */ /* 0x000fe4000fffe03f */
[----:B------:R-:W-:Y:S02]  /*6240*/  UISETP.GE.AND UP3, UPT, UR4, 0x1, UPT ;  /* 0x000000010400788c */ /* 0x000fe4000bf66270 */
[----:B------:R-:W-:Y:S01]  /*6250*/  UISETP.GE.AND UP0, UPT, UR12, UR13, UPT ;  /* 0x0000000d0c00728c */ /* 0x000fe2000bf06270 */
[-C--:B------:R-:W-:Y:S01]  /*6260*/  HMMA.16816.F32 R20, R36, R44.reuse, RZ ;  /* 0x0000002c2414723c */ /* 0x080fe200000018ff */
[----:B------:R-:W-:Y:S02]  /*6270*/  UISETP.GE.AND UP2, UPT, UR22, 0x1, UPT ;  /* 0x000000011600788c */ /* 0x000fe4000bf46270 */
[----:B------:R-:W-:Y:S05]  /*6280*/  UISETP.GE.AND UP1, UPT, UR23, 0x1, UPT ;  /* 0x000000011700788c */ /* 0x000fea000bf26270 */
[C---:B------:R-:W-:Y:S08]  /*6290*/  HMMA.16816.F32 R24, R40.reuse, R44, RZ ;  /* 0x0000002c2818723c */ /* 0x040ff000000018ff */
[-C--:B------:R-:W-:Y:S01]  /*62a0*/  HMMA.16816.F32 R28, R40, R46.reuse, RZ ;  /* 0x0000002e281c723c */ /* 0x080fe200000018ff */
[----:B------:R-:W-:Y:S07]  /*62b0*/  LDSM.16.MT88.4 R40, [R225+0x1080] ;  /* 0x00108000e128783b */ /* 0x000fee0000004200 */
[----:B------:R-:W-:Y:S01]  /*62c0*/  HMMA.16816.F32 R32, R36, R46, RZ ;  /* 0x0000002e2420723c */ /* 0x000fe200000018ff */
[----:B------:R-:W1:Y:S05]  /*62d0*/  LDSM.16.M88.4 R36, [R74+0x20880] ;  /* 0x020880004a24783b */ /* 0x000e6a0000000200 */
[----:B------:R-:W3:Y:S02]  /*62e0*/  LDSM.16.M88.4 R44, [R74+0x22880] ;  /* 0x022880004a2c783b */ /* 0x000ee40000000200 */
[-C--:B------:R-:W-:Y:S08]  /*62f0*/  HMMA.16816.F32 R4, R48, R52.reuse, R4 ;  /* 0x000000343004723c */ /* 0x080ff00000001804 */
[C---:B------:R-:W-:Y:S08]  /*6300*/  HMMA.16816.F32 R8, R56.reuse, R52, R8 ;  /* 0x000000343808723c */ /* 0x040ff00000001808 */
[-C--:B------:R-:W-:Y:S08]  /*6310*/  HMMA.16816.F32 R12, R56, R54.reuse, R12 ;  /* 0x00000036380c723c */ /* 0x080ff0000000180c */
[C---:B------:R-:W-:Y:S01]  /*6320*/  HMMA.16816.F32 R16, R48.reuse, R54, R16 ;  /* 0x000000363010723c */ /* 0x040fe20000001810 */
[----:B------:R-:W4:Y:S07]  /*6330*/  LDSM.16.MT88.4 R52, [R73+0x1080] ;  /* 0x001080004934783b */ /* 0x000f2e0000004200 */
[-C--:B------:R-:W-:Y:S08]  /*6340*/  HMMA.16816.F32 R20, R48, R60.reuse, R20 ;  /* 0x0000003c3014723c */ /* 0x080ff00000001814 */
[C---:B------:R-:W-:Y:S08]  /*6350*/  HMMA.16816.F32 R24, R56.reuse, R60, R24 ;  /* 0x0000003c3818723c */ /* 0x040ff00000001818 */
[-C--:B------:R-:W-:Y:S01]  /*6360*/  HMMA.16816.F32 R28, R56, R62.reuse, R28 ;  /* 0x0000003e381c723c */ /* 0x080fe2000000181c */
[----:B------:R-:W5:Y:S07]  /*6370*/  LDSM.16.M88.4 R56, [R0+0x20880] ;  /* 0x020880000038783b */ /* 0x000f6e0000000200 */
[----:B------:R-:W-:Y:S01]  /*6380*/  HMMA.16816.F32 R32, R48, R62, R32 ;  /* 0x0000003e3020723c */ /* 0x000fe20000001820 */
[----:B------:R4:W5:Y:S05]  /*6390*/  LDSM.16.M88.4 R48, [R0+0x22880] ;  /* 0x022880000030783b */ /* 0x00096a0000000200 */
[----:B------:R-:W5:Y:S02]  /*63a0*/  LDSM.16.MT88.4 R60, [R73+0x1880] ;  /* 0x00188000493c783b */ /* 0x000f640000004200 */
[-C--:B-1----:R-:W-:Y:S08]  /*63b0*/  HMMA.16816.F32 R4, R36, R40.reuse, R4 ;  /* 0x000000282404723c */ /* 0x082ff00000001804 */
[C---:B---3--:R-:W-:Y:S08]  /*63c0*/  HMMA.16816.F32 R8, R44.reuse, R40, R8 ;  /* 0x000000282c08723c */ /* 0x048ff00000001808 */
[-C--:B------:R-:W-:Y:S04]  /*63d0*/  HMMA.16816.F32 R12, R44, R42.reuse, R12 ;  /* 0x0000002a2c0c723c */ /* 0x080fe8000000180c */
[----:B----4-:R-:W-:Y:S04]  /*63e0*/  IADD3 R0, R230, R74, RZ ;  /* 0x0000004ae6007210 */ /* 0x010fe80007ffe0ff */
[C---:B------:R-:W-:Y:S01]  /*63f0*/  HMMA.16816.F32 R16, R36.reuse, R42, R16 ;  /* 0x0000002a2410723c */ /* 0x040fe20000001810 */
[----:B------:R-:W-:Y:S07]  /*6400*/  LDSM.16.MT88.4 R40, [R225+0x2080] ;  /* 0x00208000e128783b */ /* 0x000fee0000004200 */
[-C--:B------:R-:W-:Y:S08]  /*6410*/  HMMA.16816.F32 R20, R36, R52.reuse, R20 ;  /* 0x000000342414723c */ /* 0x080ff00000001814 */
[C---:B------:R-:W-:Y:S08]  /*6420*/  HMMA.16816.F32 R24, R44.reuse, R52, R24 ;  /* 0x000000342c18723c */ /* 0x040ff00000001818 */
[-C--:B------:R-:W-:Y:S01]  /*6430*/  HMMA.16816.F32 R28, R44, R54.reuse, R28 ;  /* 0x000000362c1c723c */ /* 0x080fe2000000181c */
[----:B------:R-:W-:Y:S07]  /*6440*/  LDSM.16.M88.4 R44, [R2+0x26880] ;  /* 0x02688000022c783b */ /* 0x000fee0000000200 */
[----:B------:R-:W-:Y:S01]  /*6450*/  HMMA.16816.F32 R32, R36, R54, R32 ;  /* 0x000000362420723c */ /* 0x000fe20000001820 */
[----:B------:R1:W3:Y:S05]  /*6460*/  LDSM.16.M88.4 R36, [R2+0x24880] ;  /* 0x024880000224783b */ /* 0x0002ea0000000200 */
[----:B------:R-:W4:Y:S02]  /*6470*/  LDSM.16.MT88.4 R52, [R73+0x2080] ;  /* 0x002080004934783b */ /* 0x000f240000004200 */
[-C--:B-----5:R-:W-:Y:S08]  /*6480*/  HMMA.16816.F32 R4, R56, R64.reuse, R4 ;  /* 0x000000403804723c */ /* 0x0a0ff00000001804 */
[C---:B------:R-:W-:Y:S08]  /*6490*/  HMMA.16816.F32 R8, R48.reuse, R64, R8 ;  /* 0x000000403008723c */ /* 0x040ff00000001808 */
[-C--:B------:R-:W-:Y:S01]  /*64a0*/  HMMA.16816.F32 R12, R48, R66.reuse, R12 ;  /* 0x00000042300c723c */ /* 0x080fe2000000180c */
[----:B-1----:R-:W-:Y:S07]  /*64b0*/  IMAD.U32 R2, RZ, RZ, UR14 ;  /* 0x0000000eff027e24 */ /* 0x002fee000f8e00ff */
[C---:B------:R-:W-:Y:S01]  /*64c0*/  HMMA.16816.F32 R16, R56.reuse, R66, R16 ;  /* 0x000000423810723c */ /* 0x040fe20000001810 */
[----:B------:R-:W-:Y:S07]  /*64d0*/  LDSM.16.MT88.4 R64, [R225+0x2880] ;  /* 0x00288000e140783b */ /* 0x000fee0000004200 */
[-C--:B------:R-:W-:Y:S08]  /*64e0*/  HMMA.16816.F32 R20, R56, R60.reuse, R20 ;  /* 0x0000003c3814723c */ /* 0x080ff00000001814 */
[C---:B------:R-:W-:Y:S08]  /*64f0*/  HMMA.16816.F32 R24, R48.reuse, R60, R24 ;  /* 0x0000003c3018723c */ /* 0x040ff00000001818 */
[-C--:B------:R-:W-:Y:S01]  /*6500*/  HMMA.16816.F32 R28, R48, R62.reuse, R28 ;  /* 0x0000003e301c723c */ /* 0x080fe2000000181c */
[----:B------:R-:W1:Y:S07]  /*6510*/  LDSM.16.M88.4 R48, [R3+0x24880] ;  /* 0x024880000330783b */ /* 0x000e6e0000000200 */
[----:B------:R-:W-:Y:S01]  /*6520*/  HMMA.16816.F32 R32, R56, R62, R32 ;  /* 0x0000003e3820723c */ /* 0x000fe20000001820 */
[----:B------:R-:W5:Y:S05]  /*6530*/  LDSM.16.M88.4 R56, [R3+0x26880] ;  /* 0x026880000338783b */ /* 0x000f6a0000000200 */
[----:B------:R-:W1:Y:S02]  /*6540*/  LDSM.16.MT88.4 R60, [R73+0x2880] ;  /* 0x00288000493c783b */ /* 0x000e640000004200 */
        /* <DEDUP_REMOVED lines=8> */
[----:B------:R-:W-:Y:S07]  /*65d0*/  LDSM.16.M88.4 R44, [R74+0x26880] ;  /* 0x026880004a2c783b */ /* 0x000fee0000000200 */
[----:B------:R-:W-:Y:S01]  /*65e0*/  HMMA.16816.F32 R32, R36, R54, R32 ;  /* 0x000000362420723c */ /* 0x000fe20000001820 */
[----:B------:R-:W3:Y:S05]  /*65f0*/  LDSM.16.M88.4 R36, [R74+0x24880] ;  /* 0x024880004a24783b */ /* 0x000eea0000000200 */
[----:B------:R-:W4:Y:S02]  /*6600*/  LDSM.16.MT88.4 R52, [R73+0x3080] ;  /* 0x003080004934783b */ /* 0x000f240000004200 */
[-C--:B-1----:R-:W-:Y:S08]  /*6610*/  HMMA.16816.F32 R4, R48, R64.reuse, R4 ;  /* 0x000000403004723c */ /* 0x082ff00000001804 */
[C---:B-----5:R-:W-:Y:S07]  /*6620*/  HMMA.16816.F32 R8, R56.reuse, R64, R8 ;  /* 0x000000403808723c */ /* 0x060fee0000001808 */
[----:B------:R-:W-:Y:S01]  /*6630*/  IMAD.IADD R64, R116, 0x1, R3 ;  /* 0x0000000174407824 */ /* 0x000fe200078e0203 */
[-C--:B------:R-:W-:Y:S04]  /*6640*/  HMMA.16816.F32 R12, R56, R66.reuse, R12 ;  /* 0x00000042380c723c */ /* 0x080fe8000000180c */
[----:B--2---:R-:W-:Y:S04]  /*6650*/  IMAD.WIDE.U32 R2, R2, c[0x0][0x238], R76 ;  /* 0x00008e0002027a25 */ /* 0x004fe800078e004c */
[C---:B------:R-:W-:Y:S01]  /*6660*/  HMMA.16816.F32 R16, R48.reuse, R66, R16 ;  /* 0x000000423010723c */ /* 0x040fe20000001810 */
[----:B------:R-:W1:Y:S03]  /*6670*/  LDSM.16.M88.4 R64, [R64+0x24880] ;  /* 0x024880004040783b */ /* 0x000e660000000200 */
[----:B------:R-:W-:Y:S04]  /*6680*/  IADD3 R3, R3, UR25, RZ ;  /* 0x0000001903037c10 */ /* 0x000fe8000fffe0ff */
[-C--:B------:R-:W-:Y:S08]  /*6690*/  HMMA.16816.F32 R20, R48, R60.reuse, R20 ;  /* 0x0000003c3014723c */ /* 0x080ff00000001814 */
[C---:B------:R-:W-:Y:S08]  /*66a0*/  HMMA.16816.F32 R24, R56.reuse, R60, R24 ;  /* 0x0000003c3818723c */ /* 0x040ff00000001818 */
[-C--:B------:R-:W-:Y:S01]  /*66b0*/  HMMA.16816.F32 R28, R56, R62.reuse, R28 ;  /* 0x0000003e381c723c */ /* 0x080fe2000000181c */
[----:B------:R2:W5:Y:S07]  /*66c0*/  LDSM.16.M88.4 R56, [R0+0x26880] ;  /* 0x026880000038783b */ /* 0x00056e0000000200 */
[----:B------:R-:W-:Y:S08]  /*66d0*/  HMMA.16816.F32 R32, R48, R62, R32 ;  /* 0x0000003e3020723c */ /* 0x000ff00000001820 */
[-C--:B---3--:R-:W-:Y:S08]  /*66e0*/  HMMA.16816.F32 R4, R36, R40.reuse, R4 ;  /* 0x000000282404723c */ /* 0x088ff00000001804 */
[C---:B------:R-:W-:Y:S01]  /*66f0*/  HMMA.16816.F32 R8, R44.reuse, R40, R8 ;  /* 0x000000282c08723c */ /* 0x040fe20000001808 */
[----:B--2---:R-:W-:Y:S05]  /*6700*/  MOV R0, UR15 ;  /* 0x0000000f00007c02 */ /* 0x004fea0008000f00 */
[----:B------:R-:W-:Y:S02]  /*6710*/  IMAD.WIDE.U32 R2, R0, c[0x0][0x240], R2 ;  /* 0x0000900000027a25 */ /* 0x000fe400078e0002 */
[-C--:B------:R-:W-:Y:S04]  /*6720*/  HMMA.16816.F32 R12, R44, R42.reuse, R12 ;  /* 0x0000002a2c0c723c */ /* 0x080fe8000000180c */
[----:B------:R-:W-:Y:S01]  /*6730*/  IADD3 R0, P0, R2, UR24, RZ ;  /* 0x0000001802007c10 */ /* 0x000fe2000ff1e0ff */
[----:B------:R-:W-:Y:S03]  /*6740*/  UIADD3 UR24, UR4, 0x1, URZ ;  /* 0x0000000104187890 */ /* 0x000fe6000fffe03f */
[C---:B------:R-:W-:Y:S01]  /*6750*/  HMMA.16816.F32 R16, R36.reuse, R42, R16 ;  /* 0x0000002a2410723c */ /* 0x040fe20000001810 */
[----:B------:R-:W2:Y:S07]  /*6760*/  LDSM.16.MT88.4 R40, [R73+0x3880] ;  /* 0x003880004928783b */ /* 0x000eae0000004200 */
[-C--:B----4-:R-:W-:Y:S08]  /*6770*/  HMMA.16816.F32 R20, R36, R52.reuse, R20 ;  /* 0x000000342414723c */ /* 0x090ff00000001814 */
        /* <DEDUP_REMOVED lines=9> */
[C---:B-----5:R-:W-:Y:S01]  /*6810*/  HMMA.16816.F32 R8, R56.reuse, R68, R8 ;  /* 0x000000443808723c */ /* 0x060fe20000001808 */
        /* <DEDUP_REMOVED lines=12> */
[-C--:B--2---:R-:W-:Y:S01]  /*68e0*/  HMMA.16816.F32 R20, R64, R40.reuse, R20 ;  /* 0x000000284014723c */ /* 0x084fe20000001814 */
        /* <DEDUP_REMOVED lines=163> */
.L_x_1579:
[----:B------:R-:W-:Y:S05]  /*7320*/  @P1 EXIT ;  /* 0x000000000000194d */ /* 0x000fea0003800000 */
[----:B------:R-:W2:Y:S01]  /*7330*/  LDL.LU.64 R4, [R1+0x10] ;  /* 0x0000100001047983 */ /* 0x000ea20000300a00 */
[----:B------:R-:W-:Y:S01]  /*7340*/  ULDC.64 UR4, c[0x0][0x338] ;  /* 0x0000ce0000047ab9 */ /* 0x000fe20000000a00 */
[----:B------:R-:W-:Y:S01]  /*7350*/  IMAD.U32 R8, RZ, RZ, UR15 ;  /* 0x0000000fff087e24 */ /* 0x000fe2000f8e00ff */
[----:B------:R-:W-:Y:S01]  /*7360*/  UISETP.NE.AND UP0, UPT, UR4, 0x1, UPT ;  /* 0x000000010400788c */ /* 0x000fe2000bf05270 */
[----:B------:R-:W-:Y:S01]  /*7370*/  IMAD.U32 R6, RZ, RZ, UR15 ;  /* 0x0000000fff067e24 */ /* 0x000fe2000f8e00ff */
[----:B------:R-:W-:-:S02]  /*7380*/  UIMAD.WIDE.U32 UR6, UR14, UR5, URZ ;  /* 0x000000050e0672a5 */ /* 0x000fc4000f8e003f */
[----:B------:R-:W-:Y:S02]  /*7390*/  USHF.L.U32 UR4, UR16, 0xd, URZ ;  /* 0x0000000d10047899 */ /* 0x000fe4000800063f */
[----:B------:R-:W-:Y:S02]  /*73a0*/  ULDC UR5, c[0x0][0x340] ;  /* 0x0000d00000057ab9 */ /* 0x000fe40000000800 */
[----:B------:R-:W-:-:S03]  /*73b0*/  USHF.R.S32.HI UR8, URZ, 0x1f, UR15 ;  /* 0x0000001f3f087899 */ /* 0x000fc6000801140f */
[----:B------:R-:W-:Y:S02]  /*73c0*/  @UP0 USHF.R.U32.HI UR14, URZ, UR5, UR7 ;  /* 0x000000053f0e0299 */ /* 0x000fe40008011607 */
[----:B------:R-:W-:Y:S02]  /*73d0*/  USHF.R.S32.HI UR7, URZ, 0x1f, UR4 ;  /* 0x0000001f3f077899 */ /* 0x000fe40008011404 */
[----:B------:R-:W-:Y:S02]  /*73e0*/  USHF.R.S32.HI UR6, URZ, 0x1f, UR14 ;  /* 0x0000001f3f067899 */ /* 0x000fe4000801140e */
[----:B------:R-:W-:Y:S01]  /*73f0*/  IMAD.U32 R0, RZ, RZ, UR14 ;  /* 0x0000000eff007e24 */ /* 0x000fe2000f8e00ff */
[----:B------:R-:W-:Y:S01]  /*7400*/  BAR.SYNC.DEFER_BLOCKING 0x1, 0x100 ;  /* 0x0044000000007b1d */ /* 0x000fe20000010000 */
[----:B--2---:R-:W-:-:S05]  /*7410*/  IADD3 R2, P0, R4, UR4, RZ ;  /* 0x0000000404027c10 */ /* 0x004fca000ff1e0ff */
[----:B------:R-:W-:Y:S02]  /*7420*/  ULDC.64 UR4, c[0x0][0x328] ;  /* 0x0000ca0000047ab9 */ /* 0x000fe40000000a00 */
[----:B------:R-:W-:Y:S01]  /*7430*/  UIMAD UR4, UR6, UR4, URZ ;  /* 0x00000004060472a4 */ /* 0x000fe2000f8e023f */
[----:B------:R-:W-:Y:S01]  /*7440*/  LEA.HI.X.SX32 R3, R4, UR7, 0x1, P0 ;  /* 0x0000000704037c11 */ /* 0x000fe200080f0eff */
[----:B------:R-:W-:Y:S02]  /*7450*/  IMAD.U32 R4, RZ, RZ, UR14 ;  /* 0x0000000eff047e24 */ /* 0x000fe4000f8e00ff */
[----:B------:R-:W-:Y:S02]  /*7460*/  UIMAD UR7, UR14, UR5, UR4 ;  /* 0x000000050e0772a4 */ /* 0x000fe4000f8e0204 */
[--C-:B------:R-:W-:Y:S01]  /*7470*/  IMAD.WIDE.U32 R4, R4, c[0x0][0x328], R2.reuse ;  /* 0x0000ca0004047a25 */ /* 0x100fe200078e0002 */
[----:B------:R-:W-:Y:S02]  /*7480*/  ULDC.64 UR4, c[0x0][0x300] ;  /* 0x0000c00000047ab9 */ /* 0x000fe40000000a00 */
[----:B------:R-:W-:Y:S01]  /*7490*/  UIMAD UR4, UR6, UR4, URZ ;  /* 0x00000004060472a4 */ /* 0x000fe2000f8e023f */
[----:B------:R-:W-:Y:S01]  /*74a0*/  IMAD.WIDE.U32 R2, R0, c[0x0][0x300], R2 ;  /* 0x0000c00000027a25 */ /* 0x000fe200078e0002 */
[----:B------:R-:W-:Y:S01]  /*74b0*/  IADD3 R5, R5, UR7, RZ ;  /* 0x0000000705057c10 */ /* 0x000fe2000fffe0ff */
[----:B------:R-:W-:-:S02]  /*74c0*/  ULDC.64 UR6, c[0x0][0x330] ;  /* 0x0000cc0000067ab9 */ /* 0x000fc40000000a00 */
[----:B------:R-:W-:Y:S02]  /*74d0*/  UIMAD UR6, UR8, UR6, URZ ;  /* 0x00000006080672a4 */ /* 0x000fe4000f8e023f */
[----:B------:R-:W-:Y:S01]  /*74e0*/  IMAD.WIDE.U32 R8, R8, c[0x0][0x330], R4 ;  /* 0x0000cc0008087a25 */ /* 0x000fe200078e0004 */
[----:B------:R-:W-:Y:S02]  /*74f0*/  UIMAD UR9, UR14, UR5, UR4 ;  /* 0x000000050e0972a4 */ /* 0x000fe4000f8e0204 */
[----:B------:R-:W-:Y:S02]  /*7500*/  UIMAD UR6, UR15, UR7, UR6 ;  /* 0x000000070f0672a4 */ /* 0x000fe4000f8e0206 */
[----:B------:R-:W-:Y:S01]  /*7510*/  LEA R4, P1, R8, c[0x0][0x310], 0x2 ;  /* 0x0000c40008047a11 */ /* 0x000fe200078210ff */
[----:B------:R-:W-:Y:S01]  /*7520*/  ULDC.64 UR4, c[0x0][0x308] ;  /* 0x0000c20000047ab9 */ /* 0x000fe20000000a00 */
[----:B------:R-:W-:Y:S01]  /*7530*/  IADD3 R3, R3, UR9, RZ ;  /* 0x0000000903037c10 */ /* 0x000fe2000fffe0ff */
[----:B------:R-:W-:Y:S01]  /*7540*/  UIMAD UR4, UR8, UR4, URZ ;  /* 0x00000004080472a4 */ /* 0x000fe2000f8e023f */
[----:B------:R-:W-:-:S03]  /*7550*/  IADD3 R0, R9, UR6, RZ ;  /* 0x0000000609007c10 */ /* 0x000fc6000fffe0ff */
[----:B------:R-:W-:Y:S01]  /*7560*/  UIMAD UR4, UR15, UR5, UR4 ;  /* 0x000000050f0472a4 */ /* 0x000fe2000f8e0204 */
[----:B------:R-:W-:Y:S01]  /*7570*/  LEA.HI.X R5, R8, c[0x0][0x314], R0, 0x2, P1 ;  /* 0x0000c50008057a11 */ /* 0x000fe200008f1400 */
[----:B------:R-:W-:-:S04]  /*7580*/  IMAD.WIDE.U32 R6, R6, c[0x0][0x308], R2 ;  /* 0x0000c20006067a25 */ /* 0x000fc800078e0002 */
[----:B------:R-:W-:Y:S01]  /*7590*/  RED.E.ADD.F32.FTZ.RN.STRONG.GPU [R4.64], R132 ;  /* 0x000000840400798e */ /* 0x000fe2000c10e794 */
[----:B------:R-:W-:Y:S02]  /*75a0*/  IADD3 R3, R7, UR4, RZ ;  /* 0x0000000407037c10 */ /* 0x000fe4000fffe0ff */
        /* <DEDUP_REMOVED lines=66> */
.L_x_1585:
        /* <DEDUP_REMOVED lines=11> */
.L_x_1847:


//--------------------- .text._ZN7cutlass13device_kernelIN5flash19enable_sm80_to_sm89INS1_16FlashAttnBwdSm80INS1_25CollectiveMainloopBwdSm80ILi2ELi2EN4cute5tupleIJNS5_1CILi128EEES8_NS7_ILi64EEEEEENS_6half_tEfNS_4arch4Sm80ELb1ELb0ELb0ELb0ELb1ELb0ELb0ELb0ELi2ELi4ELi4ELi4ELb0EEENS1_24CollectiveEpilogueBwdGQAISA_fSD_Li256ELb0ELb1EEENS1_25SingleTileBwdLPTSchedulerILb0ELi128ELb1EEEEEEEEEvNT_6ParamsE --------------------------
	.section	.text._ZN7cutlass13device_kernelIN5flash19enable_sm80_to_sm89INS1_16FlashAttnBwdSm80INS1_25CollectiveMainloopBwdSm80ILi2ELi2EN4cute5tupleIJNS5_1CILi128EEES8_NS7_ILi64EEEEEENS_6half_tEfNS_4arch4Sm80ELb1ELb0ELb0ELb0ELb1ELb0ELb0ELb0ELi2ELi4ELi4ELi4ELb0EEENS1_24CollectiveEpilogueBwdGQAISA_fSD_Li256ELb0ELb1EEENS1_25SingleTileBwdLPTSchedulerILb0ELi128ELb1EEEEEEEEEvNT_6ParamsE,"ax",@progbits
	.sectioninfo	@"SHI_REGISTERS=255"
	.align	128
.text._ZN7cutlass13device_kernelIN5flash19enable_sm80_to_sm89INS1_16FlashAttnBwdSm80INS1_25CollectiveMainloopBwdSm80ILi2ELi2EN4cute5tupleIJNS5_1CILi128EEES8_NS7_ILi64EEEEEENS_6half_tEfNS_4arch4Sm80ELb1ELb0ELb0ELb0ELb1ELb0ELb0ELb0ELi2ELi4ELi4ELi4ELb0EEENS1_24CollectiveEpilogueBwdGQAISA_fSD_Li256ELb0ELb1EEENS1_25SingleTileBwdLPTSchedulerILb0ELi128ELb1EEEEEEEEEvNT_6ParamsE:
        .type           _ZN7cutlass13device_kernelIN5flash19enable_sm80_to_sm89INS1_16FlashAttnBwdSm80INS1_25CollectiveMainloopBwdSm80ILi2ELi2EN4cute5tupleIJNS5_1CILi128EEES8_NS7_ILi64EEEEEENS_6half_tEfNS_4arch4Sm80ELb1ELb0ELb0ELb0ELb1ELb0ELb0ELb0ELi2ELi4ELi4ELi4ELb0EEENS1_24CollectiveEpilogueBwdGQAISA_fSD_Li256ELb0ELb1EEENS1_25SingleTileBwdLPTSchedulerILb0ELi128ELb1EEEEEEEEEvNT_6ParamsE,@function
        .size           _ZN7cutlass13device_kernelIN5flash19enable_sm80_to_sm89INS1_16FlashAttnBwdSm80INS1_25CollectiveMainloopBwdSm80ILi2ELi2EN4cute5tupleIJNS5_1CILi128EEES8_NS7_ILi64EEEEEENS_6half_tEfNS_4arch4Sm80ELb1ELb0ELb0ELb0ELb1ELb0ELb0ELb0ELi2ELi4ELi4ELi4ELb0EEENS1_24CollectiveEpilogueBwdGQAISA_fSD_Li256ELb0ELb1EEENS1_25SingleTileBwdLPTSchedulerILb0ELi128ELb1EEEEEEEEEvNT_6ParamsE,(.L_x_1848 - _ZN7cutlass13device_kernelIN5flash19enable_sm80_to_sm89INS1_16FlashAttnBwdSm80INS1_25CollectiveMainloopBwdSm80ILi2ELi2EN4cute5tupleIJNS5_1CILi128EEES8_NS7_ILi64EEEEEENS_6half_tEfNS_4arch4Sm80ELb1ELb0ELb0ELb0ELb1ELb0ELb0ELb0ELi2ELi4ELi4ELi4ELb0EEENS1_24CollectiveEpilogueBwdGQAISA_fSD_Li256ELb0ELb1EEENS1_25SingleTileBwdLPTSchedulerILb0ELi128ELb1EEEEEEEEEvNT_6ParamsE)
        .other          _ZN7cutlass13device_kernelIN5flash19enable_sm80_to_sm89INS1_16FlashAttnBwdSm80INS1_25CollectiveMainloopBwdSm80ILi2ELi2EN4cute5tupleIJNS5_1CILi128EEES8_NS7_ILi64EEEEEENS_6half_tEfNS_4arch4Sm80ELb1ELb0ELb0ELb0ELb1ELb0ELb0ELb0ELi2ELi4ELi4ELi4ELb0EEENS1_24CollectiveEpilogueBwdGQAISA_fSD_Li256ELb0ELb1EEENS1_25SingleTileBwdLPTSchedulerILb0ELi128ELb1EEEEEEEEEvNT_6ParamsE,@"STO_CUDA_ENTRY STV_DEFAULT"
_ZN7cutlass13device_kernelIN5flash19enable_sm80_to_sm89INS1_16FlashAttnBwdSm80INS1_25CollectiveMainloopBwdSm80ILi2ELi2EN4cute5tupleIJNS5_1CILi128EEES8_NS7_ILi64EEEEEENS_6half_tEfNS_4arch4Sm80ELb1ELb0ELb0ELb0ELb1ELb0ELb0ELb0ELi2ELi4ELi4ELi4ELb0EEENS1_24CollectiveEpilogueBwdGQAISA_fSD_Li256ELb0ELb1EEENS1_25SingleTileBwdLPTSchedulerILb0ELi128ELb1EEEEEEEEEvNT_6ParamsE:
        /* <DEDUP_REMOVED lines=32> */
.L_x_1587:
[----:B------:R-:W-:Y:S02]  /*0200*/  ULDC UR7, c[0x0][0x3b4] ;  /* 0x0000ed0000077ab9 */ /* 0x000fe40000000800 */
[----:B------:R-:W-:Y:S02]  /*0210*/  UISETP.NE.AND UP0, UPT, UR7, 0x1, UPT ;  /* 0x000000010700788c */ /* 0x000fe4000bf05270 */
[----:B------:R-:W-:Y:S02]  /*0220*/  ULDC.64 UR4, c[0x0][0x3b8] ;  /* 0x0000ee0000047ab9 */ /* 0x000fe40000000a00 */
[----:B------:R-:W-:Y:S02]  /*0230*/  UIMAD.WIDE.U32 UR10, UR6, UR4, URZ ;  /* 0x00000004060a72a5 */ /* 0x000fe4000f8e003f */
[----:B------:R-:W-:-:S05]  /*0240*/  UMOV UR8, UR6 ;  /* 0x0000000600087c82 */ /* 0x000fca0008000000 */
[----:B------:R-:W-:-:S04]  /*0250*/  @UP0 USHF.R.U32.HI UR8, URZ, UR5, UR11 ;  /* 0x000000053f080299 */ /* 0x000fc8000801160b */
[----:B------:R-:W-:Y:S02]  /*0260*/  UIMAD UR7, UR8, UR7, URZ ;  /* 0x00000007080772a4 */ /* 0x000fe4000f8e023f */
.L_x_1588:
        /* <DEDUP_REMOVED lines=14> */
.L_x_1586:
        /* <DEDUP_REMOVED lines=20> */
.L_x_1590:
[----:B------:R-:W-:Y:S02]  /*0490*/  ULDC UR7, c[0x0][0x3b4] ;  /* 0x0000ed0000077ab9 */ /* 0x000fe40000000800 */
[----:B------:R-:W-:Y:S02]  /*04a0*/  UISETP.NE.AND UP0, UPT, UR7, 0x1, UPT ;  /* 0x000000010700788c */ /* 0x000fe4000bf05270 */
[----:B------:R-:W-:Y:S02]  /*04b0*/  ULDC.64 UR4, c[0x0][0x3b8] ;  /* 0x0000ee0000047ab9 */ /* 0x000fe40000000a00 */
[----:B------:R-:W-:Y:S02]  /*04c0*/  UIMAD.WIDE.U32 UR10, UR6, UR4, URZ ;  /* 0x00000004060a72a5 */ /* 0x000fe4000f8e003f */
[----:B------:R-:W-:-:S05]  /*04d0*/  UMOV UR8, UR6 ;  /* 0x0000000600087c82 */ /* 0x000fca0008000000 */
[----:B------:R-:W-:-:S04]  /*04e0*/  @UP0 USHF.R.U32.HI UR8, URZ, UR5, UR11 ;  /* 0x000000053f080299 */ /* 0x000fc8000801160b */
[----:B------:R-:W-:Y:S02]  /*04f0*/  UIMAD UR7, UR8, UR7, URZ ;  /* 0x00000007080772a4 */ /* 0x000fe4000f8e023f */
.L_x_1591:
        /* <DEDUP_REMOVED lines=13> */
.L_x_1589:
        /* <DEDUP_REMOVED lines=181> */
[----:B------:R-:W-:Y:S01]  /*1120*/  LEA.HI.X R13, R4, c[0x0][0x194], R0, 0x1, P0 ;  /* 0x00006500040d7a11 */ /* 0x000fe200000f0c00 */
[----:B------:R-:W-:Y:S01]  /*1130*/  UIMAD UR25, UR14, UR7, UR6 ;  /* 0x000000070e1972a4 */ /* 0x000fe2000f8e0206 */
        /* <DEDUP_REMOVED lines=9> */
[----:B------:R-:W-:Y:S01]  /*11d0*/  IADD3 R14, R31, UR25, RZ ;  /* 0x000000191f0e7c10 */ /* 0x000fe2000fffe0ff */
        /* <DEDUP_REMOVED lines=8> */
[----:B------:R-:W-:Y:S01]  /*1260*/  ULDC.64 UR6, c[0x0][0x218] ;  /* 0x0000860000067ab9 */ /* 0x000fe20000000a00 */
[----:B------:R-:W-:Y:S01]  /*1270*/  LEA.HI.X R5, R4, R25, R5, 0x7, P4 ;  /* 0x0000001904057211 */ /* 0x000fe200020f3c05 */
[----:B------:R-:W-:Y:S01]  /*1280*/  STL [R1+0x50], R25 ;  /* 0x0000501901007387 */ /* 0x000fe20000100800 */
[----:B------:R-:W-:Y:S01]  /*1290*/  ISETP.GT.AND P4, PT, R26, 0x1f, PT ;  /* 0x0000001f1a00780c */ /* 0x000fe20003f84270 */
[----:B------:R-:W-:Y:S01]  /*12a0*/  IMAD.WIDE.U32 R10, R10, c[0x0][0x218], R18 ;  /* 0x000086000a0a7a25 */ /* 0x000fe200078e0012 */
[----:B------:R-:W-:Y:S01]  /*12b0*/  UIMAD UR6, UR18, UR6, URZ ;  /* 0x00000006120672a4 */ /* 0x000fe2000f8e023f */
[----:B------:R4:W-:Y:S01]  /*12c0*/  STL [R1+0x44], R14 ;  /* 0x0000440e01007387 */ /* 0x0009e20000100800 */
[----:B------:R-:W-:Y:S01]  /*12d0*/  ISETP.GE.OR P2, PT, R8, c[0x0][0x19c], !P2 ;  /* 0x0000670008007a0c */ /* 0x000fe20005746670 */
[----:B------:R-:W-:Y:S01]  /*12e0*/  IMAD.U32 R16, RZ, RZ, UR13 ;  /* 0x0000000dff107e24 */ /* 0x000fe2000f8e00ff */
[----:B------:R-:W-:Y:S01]  /*12f0*/  UIMAD UR7, UR14, UR7, UR6 ;  /* 0x000000070e0772a4 */ /* 0x000fe2000f8e0206 */
[----:B------:R-:W-:-:S02]  /*1300*/  LEA.HI R15, R22, R26, RZ, 0x4 ;  /* 0x0000001a160f7211 */ /* 0x000fc400078f20ff */
[----:B------:R-:W-:-:S03]  /*1310*/  IMAD.WIDE.U32 R16, R16, c[0x0][0x288], R20 ;  /* 0x0000a20010107a25 */ /* 0x000fc600078e0014 */
[----:B------:R-:W-:Y:S01]  /*1320*/  IADD3 R11, R11, UR7, RZ ;  /* 0x000000070b0b7c10 */ /* 0x000fe2000fffe0ff */
[----:B------:R-:W-:Y:S01]  /*1330*/  ULDC.64 UR6, c[0x0][0x288] ;  /* 0x0000a20000067ab9 */ /* 0x000fe20000000a00 */
[----:B---3--:R-:W-:Y:S01]  /*1340*/  IADD3 R2, P6, R2, UR23, RZ ;  /* 0x0000001702027c10 */ /* 0x008fe2000ffde0ff */
[----:B------:R-:W-:Y:S02]  /*1350*/  UIMAD UR15, UR15, UR6, URZ ;  /* 0x000000060f0f72a4 */ /* 0x000fe4000f8e023f */
[----:B------:R-:W-:Y:S01]  /*1360*/  USHF.L.U32 UR6, UR4, 0x6, URZ ;  /* 0x0000000604067899 */ /* 0x000fe2000800063f */
[----:B------:R-:W-:Y:S01]  /*1370*/  IADD3.X R3, R3, UR22, RZ, P6, !PT ;  /* 0x0000001603037c10 */ /* 0x000fe2000b7fe4ff */
[----:B------:R-:W-:-:S03]  /*1380*/  UIMAD UR7, UR13, UR7, UR15 ;  /* 0x000000070d0772a4 */ /* 0x000fc6000f8e020f */
[----:B------:R-:W-:Y:S01]  /*1390*/  UMOV UR15, 0x7 ;  /* 0x00000007000f7882 */ /* 0x000fe20000000000 */
[----:B------:R3:W-:Y:S01]  /*13a0*/  LDGSTS.E.BYPASS.LTC128B.128 [R23+0x6080], [R2.64], !P0 ;  /* 0x0608000002177fae */ /* 0x0007e2000c101d50 */
[C---:B--2---:R-:W-:Y:S02]  /*13b0*/  LEA R6, P0, R0.reuse, c[0x0][0x160], 0x1 ;  /* 0x0000580000067a11 */ /* 0x044fe400078008ff */
[----:B------:R-:W-:Y:S02]  /*13c0*/  IADD3 R9, R17, UR7, RZ ;  /* 0x0000000711097c10 */ /* 0x000fe4000fffe0ff */
[----:B------:R-:W-:Y:S02]  /*13d0*/  LEA.HI.X R7, R0, c[0x0][0x164], R5, 0x1, P0 ;  /* 0x0000590000077a11 */ /* 0x000fe400000f0c05 */
[----:B------:R-:W-:Y:S01]  /*13e0*/  @!P4 IADD3 R0, P0, R30, UR8, RZ ;  /* 0x000000081e00cc10 */ /* 0x000fe2000ff1e0ff */
[----:B-1----:R-:W-:-:S04]  /*13f0*/  IMAD.WIDE.U32 R30, R28, c[0x0][0x208], R10 ;  /* 0x000082001c1e7a25 */ /* 0x002fc800078e000a */
        /* <DEDUP_REMOVED lines=166> */
.L_x_1594:
[----:B---3--:R-:W-:Y:S05]  /*1e60*/  BSYNC B0 ;  /* 0x0000000000007941 */ /* 0x008fea0003800000 */
.L_x_1593:
        /* <DEDUP_REMOVED lines=107> */
.L_x_1597:
        /* <DEDUP_REMOVED lines=175> */
.L_x_1595:
        /* <DEDUP_REMOVED lines=787> */
.L_x_1596:
        /* <DEDUP_REMOVED lines=293> */
.L_x_1592:
[----:B------:R-:W-:Y:S05]  /*7390*/  @P1 EXIT ;  /* 0x000000000000194d */ /* 0x000fea0003800000 */
[----:B------:R-:W2:Y:S01]  /*73a0*/  LDL.64 R2, [R1+0x8] ;  /* 0x0000080001027983 */ /* 0x000ea20000100a00 */
[----:B------:R-:W-:Y:S01]  /*73b0*/  ULDC.64 UR10, c[0x0][0x338] ;  /* 0x0000ce00000a7ab9 */ /* 0x000fe20000000a00 */
[----:B------:R-:W-:Y:S01]  /*73c0*/  BSSY B0, `(.L_x_1598) ;  /* 0x0000022000007945 */ /* 0x000fe20003800000 */
[----:B------:R-:W-:-:S02]  /*73d0*/  UISETP.NE.AND UP0, UPT, UR10, 0x1, UPT ;  /* 0x000000010a00788c */ /* 0x000fc4000bf05270 */
[----:B------:R-:W-:Y:S02]  /*73e0*/  ULDC UR6, c[0x0][0x358] ;  /* 0x0000d60000067ab9 */ /* 0x000fe40000000800 */
[----:B------:R-:W-:Y:S02]  /*73f0*/  UIMAD.WIDE.U32 UR18, UR13, UR11, URZ ;  /* 0x0000000b0d1272a5 */ /* 0x000fe4000f8e003f */
[----:B------:R-:W-:Y:S02]  /*7400*/  UIMAD UR6, UR12, UR6, URZ ;  /* 0x000000060c0672a4 */ /* 0x000fe4000f8e023f */
[----:B------:R-:W-:Y:S02]  /*7410*/  ULDC UR11, c[0x0][0x2f4] ;  /* 0x0000bd00000b7ab9 */ /* 0x000fe40000000800 */
[----:B------:R-:W-:Y:S02]  /*7420*/  ULDC UR4, c[0x0][0x340] ;  /* 0x0000d00000047ab9 */ /* 0x000fe40000000800 */
[----:B------:R-:W-:-:S02]  /*7430*/  UIMAD UR5, UR14, UR11, URZ ;  /* 0x0000000b0e0572a4 */ /* 0x000fc4000f8e023f */
[----:B------:R-:W-:Y:S02]  /*7440*/  UMOV UR9, UR13 ;  /* 0x0000000d00097c82 */ /* 0x000fe40008000000 */
[----:B------:R-:W-:Y:S02]  /*7450*/  UIMAD UR11, UR6, UR11, URZ ;  /* 0x0000000b060b72a4 */ /* 0x000fe4000f8e023f */
[----:B------:R-:W-:Y:S02]  /*7460*/  @UP0 USHF.R.U32.HI UR9, URZ, UR4, UR19 ;  /* 0x000000043f090299 */ /* 0x000fe40008011613 */
[----:B------:R-:W-:Y:S02]  /*7470*/  USHF.R.S32.HI UR4, URZ, 0x1f, UR5 ;  /* 0x0000001f3f047899 */ /* 0x000fe40008011405 */
[----:B------:R-:W-:Y:S02]  /*7480*/  USHF.R.S32.HI UR7, URZ, 0x1f, UR11 ;  /* 0x0000001f3f077899 */ /* 0x000fe4000801140b */
[----:B------:R-:W-:-:S02]  /*7490*/  USHF.R.S32.HI UR8, URZ, 0x1f, UR9 ;  /* 0x0000001f3f087899 */ /* 0x000fc40008011409 */
[----:B------:R-:W-:-:S04]  /*74a0*/  UIADD3 UR11, UP1, UP0, UR11, UR5, UR9 ;  /* 0x000000050b0b7290 */ /* 0x000fc8000f83e009 */
[----:B------:R-:W-:Y:S02]  /*74b0*/  UIADD3.X UR7, UR7, UR4, UR8, UP1, UP0 ;  /* 0x0000000407077290 */ /* 0x000fe40008fe0408 */
[----:B------:R-:W-:Y:S02]  /*74c0*/  USHF.L.U32 UR6, UR11, 0x2, URZ ;  /* 0x000000020b067899 */ /* 0x000fe4000800063f */
[----:B------:R-:W-:Y:S02]  /*74d0*/  ULDC.64 UR4, c[0x0][0x350] ;  /* 0x0000d40000047ab9 */ /* 0x000fe40000000a00 */
[----:B------:R-:W-:Y:S02]  /*74e0*/  USHF.L.U64.HI UR7, UR11, 0x2, UR7 ;  /* 0x000000020b077899 */ /* 0x000fe40008010207 */
[----:B------:R-:W-:Y:S02]  /*74f0*/  UIADD3 UR4, UP0, UR6, UR4, URZ ;  /* 0x0000000406047290 */ /* 0x000fe4000ff1e03f */
[----:B------:R-:W-:-:S02]  /*7500*/  UIADD3 UR11, -UR9, URZ, URZ ;  /* 0x0000003f090b7290 */ /* 0x000fc4000fffe13f */
[----:B------:R-:W-:Y:S02]  /*7510*/  UIADD3.X UR5, UR7, UR5, URZ, UP0, !UPT ;  /* 0x0000000507057290 */ /* 0x000fe400087fe43f */
[----:B------:R-:W-:Y:S01]  /*7520*/  UIMAD UR11, UR11, UR10, UR13 ;  /* 0x0000000a0b0b72a4 */ /* 0x000fe2000f8e020d */
[----:B------:R-:W-:Y:S01]  /*7530*/  IMAD.U32 R4, RZ, RZ, UR4 ;  /* 0x00000004ff047e24 */ /* 0x000fe2000f8e00ff */
[----:B------:R-:W-:Y:S02]  /*7540*/  USHF.R.S32.HI UR10, URZ, 0x1f, UR14 ;  /* 0x0000001f3f0a7899 */ /* 0x000fe4000801140e */
[----:B------:R-:W-:Y:S01]  /*7550*/  MOV R5, UR5 ;  /* 0x0000000500057c02 */ /* 0x000fe20008000f00 */
[----:B------:R-:W-:Y:S01]  /*7560*/  BAR.SYNC.DEFER_BLOCKING 0x1, 0x100 ;  /* 0x0044000000007b1d */ /* 0x000fe20000010000 */
[----:B--2---:R-:W-:-:S13]  /*7570*/  ISETP.NE.AND P1, PT, R2, RZ, PT ;  /* 0x000000ff0200720c */ /* 0x004fda0003f25270 */
[----:B------:R-:W-:Y:S05]  /*7580*/  @P1 BRA `(.L_x_1599) ;  /* 0x0000005000001947 */ /* 0x000fea0003800000 */
.L_x_1600:
[----:B------:R-:W2:Y:S01]  /*7590*/  LDG.E.STRONG.GPU R0, [R4.64] ;  /* 0x0000001004007981 */ /* 0x000ea2000c1ef900 */
[----:B------:R-:W-:Y:S01]  /*75a0*/  YIELD ;  /* 0x0000000000007946 */ /* 0x000fe20003800000 */
[----:B--2---:R-:W-:Y:S01]  /*75b0*/  ISETP.NE.AND P0, PT, R0, UR11, PT ;  /* 0x0000000b00007c0c */ /* 0x004fe2000bf05270 */
[----:B------:R-:W-:-:S12]  /*75c0*/  CCTL.IVALL ;  /* 0x00000000ff00798f */ /* 0x000fd80002000000 */
[----:B------:R-:W-:Y:S05]  /*75d0*/  @P0 BRA `(.L_x_1600) ;  /* 0xffffffb000000947 */ /* 0x000fea000383ffff */
.L_x_1599:
[----:B------:R-:W-:Y:S05]  /*75e0*/  BSYNC B0 ;  /* 0x0000000000007941 */ /* 0x000fea0003800000 */
.L_x_1598:
[----:B------:R-:W-:Y:S01]  /*75f0*/  MOV R10, 0xffffffff ;  /* 0xffffffff000a7802 */ /* 0x000fe20000000f00 */
[----:B------:R-:W-:Y:S05]  /*7600*/  BRA.CONV ~URZ, `(.L_x_1601) ;  /* 0x000000237f007947 */ /* 0x000fea000b800000 */
[----:B------:R-:W-:Y:S02]  /*7610*/  MOV R2, 0x7630 ;  /* 0x0000763000027802 */ /* 0x000fe40000000f00 */
[----:B------:R-:W-:Y:S05]  /*7620*/  CALL.REL.NOINC `($__internal_10_$__cuda_sm70_warpsync) ;  /* 0x0000094000007944 */ /* 0x000fea0003c00000 */
.L_x_1601:
[----:B------:R-:W2:Y:S01]  /*7630*/  LDL.LU.64 R2, [R1+0x8] ;  /* 0x0000080001027983 */ /* 0x000ea20000300a00 */
[----:B------:R-:W-:Y:S01]  /*7640*/  USHF.L.U32 UR4, UR12, 0xd, URZ ;  /* 0x0000000d0c047899 */ /* 0x000fe2000800063f */
[----:B------:R-:W-:-:S03]  /*7650*/  IMAD.U32 R6, RZ, RZ, UR14 ;  /* 0x0000000eff067e24 */ /* 0x000fc6000f8e00ff */
[----:B------:R-:W-:Y:S01]  /*7660*/  USHF.R.S32.HI UR13, URZ, 0x1f, UR4 ;  /* 0x0000001f3f0d7899 */ /* 0x000fe20008011404 */
[----:B------:R-:W-:-:S06]  /*7670*/  NOP ;  /* 0x0000000000007918 */ /* 0x000fcc0000000000 */
[C---:B--2---:R-:W-:Y:S01]  /*7680*/  IADD3 R8, P0, R2.reuse, UR4, RZ ;  /* 0x0000000402087c10 */ /* 0x044fe2000ff1e0ff */
[----:B------:R-:W-:Y:S02]  /*7690*/  ULDC.64 UR4, c[0x0][0x328] ;  /* 0x0000ca0000047ab9 */ /* 0x000fe40000000a00 */
[----:B------:R-:W-:Y:S01]  /*76a0*/  UIMAD UR4, UR8, UR4, URZ ;  /* 0x00000004080472a4 */ /* 0x000fe2000f8e023f */
[----:B------:R-:W-:Y:S01]  /*76b0*/  LEA.HI.X.SX32 R9, R2, UR13, 0x1, P0 ;  /* 0x0000000d02097c11 */ /* 0x000fe200080f0eff */
[----:B------:R-:W-:Y:S02]  /*76c0*/  IMAD.U32 R2, RZ, RZ, UR9 ;  /* 0x00000009ff027e24 */ /* 0x000fe4000f8e00ff */
[----:B------:R-:W-:Y:S02]  /*76d0*/  UIMAD UR13, UR9, UR5, UR4 ;  /* 0x00000005090d72a4 */ /* 0x000fe4000f8e0204 */
[----:B------:R-:W-:Y:S01]  /*76e0*/  IMAD.WIDE.U32 R2, R2, c[0x0][0x328], R8 ;  /* 0x0000ca0002027a25 */ /* 0x000fe200078e0008 */
[----:B------:R-:W-:-:S02]  /*76f0*/  ULDC.64 UR4, c[0x0][0x330] ;  /* 0x0000cc0000047ab9 */ /* 0x000fc40000000a00 */
[----:B------:R-:W-:Y:S02]  /*7700*/  UIMAD UR4, UR10, UR4, URZ ;  /* 0x000000040a0472a4 */ /* 0x000fe4000f8e023f */
[----:B------:R-:W-:Y:S02]  /*7710*/  IADD3 R3, R3, UR13, RZ ;  /* 0x0000000d03037c10 */ /* 0x000fe4000fffe0ff */
[----:B------:R-:W-:-:S03]  /*7720*/  UIMAD UR4, UR14, UR5, UR4 ;  /* 0x000000050e0472a4 */ /* 0x000fc6000f8e0204 */
[----:B------:R-:W-:-:S05]  /*7730*/  IMAD.WIDE.U32 R6, R6, c[0x0][0x330], R2 ;  /* 0x0000cc0006067a25 */ /* 0x000fca00078e0002 */
        /* <DEDUP_REMOVED lines=37> */
[----:B------:R-:W-:Y:S05]  /*7990*/  CALL.REL.NOINC `($__internal_10_$__cuda_sm70_warpsync) ;  /* 0x000005d000007944 */ /* 0x000fea0003c00000 */
.L_x_1602:
        /* <DEDUP_REMOVED lines=12> */
.L_x_1604:
[----:B------:R-:W-:Y:S05]  /*7a60*/  BSYNC B0 ;  /* 0x0000000000007941 */ /* 0x000fea0003800000 */
.L_x_1603:
[----:B------:R-:W-:Y:S01]  /*7a70*/  ULDC.64 UR4, c[0x0][0x348] ;  /* 0x0000d20000047ab9 */ /* 0x000fe20000000a00 */
[----:B------:R-:W-:Y:S01]  /*7a80*/  BSSY B0, `(.L_x_1605) ;  /* 0x000000b000007945 */ /* 0x000fe20003800000 */
[----:B------:R-:W-:-:S04]  /*7a90*/  UIADD3 UR4, UP0, UR6, UR4, URZ ;  /* 0x0000000406047290 */ /* 0x000fc8000ff1e03f */
[----:B------:R-:W-:Y:S02]  /*7aa0*/  UIADD3.X UR5, UR7, UR5, URZ, UP0, !UPT ;  /* 0x0000000507057290 */ /* 0x000fe400087fe43f */
[----:B--2---:R-:W-:-:S04]  /*7ab0*/  MOV R4, UR4 ;  /* 0x0000000400047c02 */ /* 0x004fc80008000f00 */
[----:B------:R-:W-:Y:S01]  /*7ac0*/  MOV R5, UR5 ;  /* 0x0000000500057c02 */ /* 0x000fe20008000f00 */
[----:B------:R-:W-:Y:S05]  /*7ad0*/  @P1 BRA `(.L_x_1606) ;  /* 0x0000005000001947 */ /* 0x000fea0003800000 */
.L_x_1607:
[----:B------:R-:W2:Y:S01]  /*7ae0*/  LDG.E.STRONG.GPU R0, [R4.64] ;  /* 0x0000001004007981 */ /* 0x000ea2000c1ef900 */
[----:B------:R-:W-:Y:S01]  /*7af0*/  YIELD ;  /* 0x0000000000007946 */ /* 0x000fe20003800000 */
[----:B--2---:R-:W-:Y:S01]  /*7b00*/  ISETP.NE.AND P0, PT, R0, UR11, PT ;  /* 0x0000000b00007c0c */ /* 0x004fe2000bf05270 */
[----:B------:R-:W-:-:S12]  /*7b10*/  CCTL.IVALL ;  /* 0x00000000ff00798f */ /* 0x000fd80002000000 */
[----:B------:R-:W-:Y:S05]  /*7b20*/  @P0 BRA `(.L_x_1607) ;  /* 0xffffffb000000947 */ /* 0x000fea000383ffff */
.L_x_1606:
[----:B------:R-:W-:Y:S05]  /*7b30*/  BSYNC B0 ;  /* 0x0000000000007941 */ /* 0x000fea0003800000 */
.L_x_1605:
[----:B------:R-:W-:Y:S05]  /*7b40*/  BRA.CONV ~URZ, `(.L_x_1608) ;  /* 0x000000237f007947 */ /* 0x000fea000b800000 */
[----:B-1----:R-:W-:Y:S02]  /*7b50*/  MOV R2, 0x7b70 ;  /* 0x00007b7000027802 */ /* 0x002fe40000000f00 */
[----:B------:R-:W-:Y:S05]  /*7b60*/  CALL.REL.NOINC `($__internal_10_$__cuda_sm70_warpsync) ;  /* 0x0000040000007944 */ /* 0x000fea0003c00000 */
.L_x_1608:
[----:B------:R-:W-:Y:S01]  /*7b70*/  ULDC.64 UR4, c[0x0][0x300] ;  /* 0x0000c00000047ab9 */ /* 0x000fe20000000a00 */
[----:B-1----:R-:W-:Y:S01]  /*7b80*/  MOV R3, R9 ;  /* 0x0000000900037202 */ /* 0x002fe20000000f00 */
[----:B------:R-:W-:Y:S01]  /*7b90*/  UIMAD UR4, UR8, UR4, URZ ;  /* 0x00000004080472a4 */ /* 0x000fe2000f8e023f */
[----:B------:R-:W-:Y:S02]  /*7ba0*/  IMAD.U32 R0, RZ, RZ, UR9 ;  /* 0x00000009ff007e24 */ /* 0x000fe4000f8e00ff */
[----:B------:R-:W-:Y:S01]  /*7bb0*/  IMAD.MOV.U32 R2, RZ, RZ, R8 ;  /* 0x000000ffff027224 */ /* 0x000fe200078e0008 */
[----:B------:R-:W-:Y:S01]  /*7bc0*/  UIMAD UR13, UR9, UR5, UR4 ;  /* 0x00000005090d72a4 */ /* 0x000fe2000f8e0204 */
[----:B------:R-:W-:Y:S02]  /*7bd0*/  IMAD.U32 R6, RZ, RZ, UR14 ;  /* 0x0000000eff067e24 */ /* 0x000fe4000f8e00ff */
        /* <DEDUP_REMOVED lines=45> */
.L_x_1609:
        /* <DEDUP_REMOVED lines=12> */
        .weak           $__internal_10_$__cuda_sm70_warpsync
        .type           $__internal_10_$__cuda_sm70_warpsync,@function
        .size           $__internal_10_$__cuda_sm70_warpsync,(.L_x_1848 - $__internal_10_$__cuda_sm70_warpsync)
$__internal_10_$__cuda_sm70_warpsync:
[----:B------:R-:W-:Y:S01]  /*7f70*/  MOV R3, 0x0 ;  /* 0x0000000000037802 */ /* 0x000fe20000000f00 */
[----:B------:R-:W-:Y:S04]  /*7f80*/  WARPSYNC R10 ;  /* 0x0000000a00007348 */ /* 0x000fe80003800000 */
[----:B------:R-:W-:Y:S05]  /*7f90*/  RET.REL.NODEC R2 `(_ZN7cutlass13device_kernelIN5flash19enable_sm80_to_sm89INS1_16FlashAttnBwdSm80INS1_25CollectiveMainloopBwdSm80ILi2ELi2EN4cute5tupleIJNS5_1CILi128EEES8_NS7_ILi64EEEEEENS_6half_tEfNS_4arch4Sm80ELb1ELb0ELb0ELb0ELb1ELb0ELb0ELb0ELi2ELi4ELi4ELi4ELb0EEENS1_24CollectiveEpilogueBwdGQAISA_fSD_Li256ELb0ELb1EEENS1_25SingleTileBwdLPTSchedulerILb0ELi128ELb1EEEEEEEEEvNT_6ParamsE) ;  /* 0xffff806002007950 */ /* 0x000fea0003c3ffff */
.L_x_1610:
        /* <DEDUP_REMOVED lines=14> */
.L_x_1848:


//--------------------- .text._ZN7cutlass13device_kernelIN5flash22FlashAttnBwdPreprocessIN4cute5tupleIJNS3_1CILi128EEENS5_ILi64EEEEEENS_6half_tEfNS_4arch4Sm80ELb1ELb0EEEEEvNT_6ParamsE --------------------------
	.section	.text._ZN7cutlass13device_kernelIN5flash22FlashAttnBwdPreprocessIN4cute5tupleIJNS3_1CILi128EEENS5_ILi64EEEEEENS_6half_tEfNS_4arch4Sm80ELb1ELb0EEEEEvNT_6ParamsE,"ax",@progbits
	.sectioninfo	@"SHI_REGISTERS=62"
	.align	128
.text._ZN7cutlass13device_kernelIN5flash22FlashAttnBwdPreprocessIN4cute5tupleIJNS3_1CILi128EEENS5_ILi64EEEEEENS_6half_tEfNS_4arch4Sm80ELb1ELb0EEEEEvNT_6ParamsE:
        .type           _ZN7cutlass13device_kernelIN5flash22FlashAttnBwdPreprocessIN4cute5tupleIJNS3_1CILi128EEENS5_ILi64EEEEEENS_6half_tEfNS_4arch4Sm80ELb1ELb0EEEEEvNT_6ParamsE,@function
        .size           _ZN7cutlass13device_kernelIN5flash22FlashAttnBwdPreprocessIN4cute5tupleIJNS3_1CILi128EEENS5_ILi64EEEEEENS_6half_tEfNS_4arch4Sm80ELb1ELb0EEEEEvNT_6ParamsE,(.L_x_1850 - _ZN7cutlass13device_kernelIN5flash22FlashAttnBwdPreprocessIN4cute5tupleIJNS3_1CILi128EEENS5_ILi64EEEEEENS_6half_tEfNS_4arch4Sm80ELb1ELb0EEEEEvNT_6ParamsE)
        .other          _ZN7cutlass13device_kernelIN5flash22FlashAttnBwdPreprocessIN4cute5tupleIJNS3_1CILi128EEENS5_ILi64EEEEEENS_6half_tEfNS_4arch4Sm80ELb1ELb0EEEEEvNT_6ParamsE,@"STO_CUDA_ENTRY STV_DEFAULT"
_ZN7cutlass13device_kernelIN5flash22FlashAttnBwdPreprocessIN4cute5tupleIJNS3_1CILi128EEENS5_ILi64EEEEEENS_6half_tEfNS_4arch4Sm80ELb1ELb0EEEEEvNT_6ParamsE:
[----:B------:R-:W-:Y:S02]  /*0000*/  MOV R1, c[0x0][0x28] ;  /* 0x00000a0000017a02 */ /* 0x000fe40000000f00 */
[----:B------:R-:W0:Y:S01]  /*0010*/  S2R R43, SR_TID.X ;  /* 0x00000000002b7919 */ /* 0x000e220000002100 */
[----:B------:R-:W-:-:S03]  /*0020*/  ULDC.64 UR6, c[0x0][0x118] ;  /* 0x0000460000067ab9 */ /* 0x000fc60000000a00 */
[----:B------:R-:W1:Y:S04]  /*0030*/  S2R R45, SR_CTAID.Y ;  /* 0x00000000002d7919 */ /* 0x000e680000002600 */
[----:B------:R-:W2:Y:S01]  /*0040*/  S2R R47, SR_CTAID.X ;  /* 0x00000000002f7919 */ /* 0x000ea20000002500 */
[----:B0-----:R-:W-:-:S04]  /*0050*/  SHF.R.S32.HI R0, RZ, 0x1f, R43 ;  /* 0x0000001fff007819 */ /* 0x001fc8000001142b */
[-C--:B------:R-:W-:Y:S02]  /*0060*/  LEA.HI R2, R0, R43.reuse, RZ, 0x3 ;  /* 0x0000002b00027211 */ /* 0x080fe400078f18ff */
[----:B-1----:R-:W-:Y:S02]  /*0070*/  SHF.R.S32.HI R42, RZ, 0x1f, R45 ;  /* 0x0000001fff2a7819 */ /* 0x002fe4000001142d */
[----:B------:R-:W-:Y:S02]  /*0080*/  LOP3.LUT R0, R2, 0xfffffff8, RZ, 0xc0, !PT ;  /* 0xfffffff802007812 */ /* 0x000fe400078ec0ff */
[----:B--2---:R-:W-:Y:S01]  /*0090*/  SHF.L.U32 R36, R47, 0x7, RZ ;  /* 0x000000072f247819 */ /* 0x004fe200000006ff */
[----:B------:R-:W-:Y:S01]  /*00a0*/  IMAD R4, R42, c[0x0][0x180], RZ ;  /* 0x000060002a047a24 */ /* 0x000fe200078e02ff */
[----:B------:R-:W-:Y:S01]  /*00b0*/  IADD3 R37, -R0, R43, RZ ;  /* 0x0000002b00257210 */ /* 0x000fe20007ffe1ff */
[----:B------:R-:W-:Y:S01]  /*00c0*/  IMAD R8, R42, c[0x0][0x1a0], RZ ;  /* 0x000068002a087a24 */ /* 0x000fe200078e02ff */
[----:B------:R-:W0:Y:S01]  /*00d0*/  S2R R0, SR_CTAID.Z ;  /* 0x0000000000007919 */ /* 0x000e220000002700 */
[----:B------:R-:W-:Y:S01]  /*00e0*/  IADD3 R44, -R36, c[0x0][0x168], RZ ;  /* 0x00005a00242c7a10 */ /* 0x000fe20007ffe1ff */
[----:B------:R-:W-:Y:S01]  /*00f0*/  IMAD R3, R45, c[0x0][0x184], R4 ;  /* 0x000061002d037a24 */ /* 0x000fe200078e0204 */
[----:B------:R-:W-:Y:S01]  /*0100*/  SHF.L.U32 R6, R37, 0x3, RZ ;  /* 0x0000000325067819 */ /* 0x000fe200000006ff */
[----:B------:R-:W-:Y:S01]  /*0110*/  IMAD R9, R45, c[0x0][0x1a4], R8 ;  /* 0x000069002d097a24 */ /* 0x000fe200078e0208 */
[----:B------:R-:W-:-:S02]  /*0120*/  SHF.R.S32.HI R2, RZ, 0x3, R2 ;  /* 0x00000003ff027819 */ /* 0x000fc40000011402 */
[--C-:B------:R-:W-:Y:S02]  /*0130*/  SHF.R.S32.HI R7, RZ, 0x1f, R6.reuse ;  /* 0x0000001fff077819 */ /* 0x100fe40000011406 */
[-C--:B------:R-:W-:Y:S02]  /*0140*/  ISETP.GE.AND P1, PT, R2, R44.reuse, PT ;  /* 0x0000002c0200720c */ /* 0x080fe40003f26270 */
[----:B------:R-:W-:Y:S01]  /*0150*/  ISETP.GE.AND P0, PT, R6, c[0x0][0x16c], PT ;  /* 0x00005b0006007a0c */ /* 0x000fe20003f06270 */
[C-C-:B------:R-:W-:Y:S01]  /*0160*/  IMAD.WIDE.U32 R4, R45.reuse, c[0x0][0x180], R6.reuse ;  /* 0x000060002d047a25 */ /* 0x140fe200078e0006 */
[----:B------:R-:W-:Y:S02]  /*0170*/  IADD3 R49, R2, 0x20, RZ ;  /* 0x0000002002317810 */ /* 0x000fe40007ffe0ff */
[----:B------:R-:W-:Y:S01]  /*0180*/  ISETP.LT.AND P4, PT, R6, c[0x0][0x16c], !P1 ;  /* 0x00005b0006007a0c */ /* 0x000fe20004f81270 */
[----:B------:R-:W-:Y:S01]  /*0190*/  IMAD.WIDE.U32 R26, R45, c[0x0][0x1a0], R6 ;  /* 0x000068002d1a7a25 */ /* 0x000fe200078e0006 */
[----:B------:R-:W-:-:S02]  /*01a0*/  ISETP.LT.AND P3, PT, R49, R44, !P0 ;  /* 0x0000002c3100720c */ /* 0x000fc40004761270 */
[----:B------:R-:W-:Y:S02]  /*01b0*/  IADD3 R51, R2, 0x40, RZ ;  /* 0x0000004002337810 */ /* 0x000fe40007ffe0ff */
[----:B------:R-:W-:Y:S02]  /*01c0*/  IADD3 R5, R5, R3, RZ ;  /* 0x0000000305057210 */ /* 0x000fe40007ffe0ff */
[----:B------:R-:W-:Y:S02]  /*01d0*/  SHF.R.S32.HI R3, RZ, 0x1f, R2 ;  /* 0x0000001fff037819 */ /* 0x000fe40000011402 */
[----:B0-----:R-:W-:Y:S01]  /*01e0*/  SHF.R.S32.HI R46, RZ, 0x1f, R0 ;  /* 0x0000001fff2e7819 */ /* 0x001fe20000011400 */
[----:B------:R-:W-:Y:S01]  /*01f0*/  IMAD.WIDE.U32 R24, R0, c[0x0][0x188], R4 ;  /* 0x0000620000187a25 */ /* 0x000fe200078e0004 */
[-C--:B------:R-:W-:Y:S02]  /*0200*/  ISETP.LT.AND P2, PT, R51, R44.reuse, !P0 ;  /* 0x0000002c3300720c */ /* 0x080fe40004741270 */
[----:B------:R-:W-:Y:S01]  /*0210*/  IADD3 R53, R2, 0x60, RZ ;  /* 0x0000006002357810 */ /* 0x000fe20007ffe0ff */
[----:B------:R-:W-:Y:S01]  /*0220*/  IMAD R11, R46, c[0x0][0x1a8], RZ ;  /* 0x00006a002e0b7a24 */ /* 0x000fe200078e02ff */
[----:B------:R-:W-:Y:S01]  /*0230*/  IADD3 R27, R27, R9, RZ ;  /* 0x000000091b1b7210 */ /* 0x000fe20007ffe0ff */
[----:B------:R-:W-:Y:S01]  /*0240*/  IMAD.WIDE R6, R47, 0x80, R2 ;  /* 0x000000802f067825 */ /* 0x000fe200078e0202 */
[----:B------:R-:W-:-:S02]  /*0250*/  ISETP.LT.AND P0, PT, R53, R44, !P0 ;  /* 0x0000002c3500720c */ /* 0x000fc40004701270 */
[----:B------:R-:W-:Y:S01]  /*0260*/  @P3 MOV R8, R24 ;  /* 0x0000001800083202 */ /* 0x000fe20000000f00 */
[----:B------:R-:W-:Y:S01]  /*0270*/  IMAD R9, R46, c[0x0][0x188], RZ ;  /* 0x000062002e097a24 */ /* 0x000fe200078e02ff */
[----:B------:R-:W-:Y:S01]  /*0280*/  @P3 IADD3 R13, P5, R6, 0x20, RZ ;  /* 0x00000020060d3810 */ /* 0x000fe20007fbe0ff */
[----:B------:R-:W-:Y:S01]  /*0290*/  IMAD R17, R0, c[0x0][0x1ac], R11 ;  /* 0x00006b0000117a24 */ /* 0x000fe200078e020b */
[----:B------:R-:W-:Y:S01]  /*02a0*/  @P3 IADD3 R12, P6, R6, 0x20, RZ ;  /* 0x00000020060c3810 */ /* 0x000fe20007fde0ff */
[----:B------:R-:W-:Y:S01]  /*02b0*/  @P4 IMAD R11, R7, c[0x0][0x178], RZ ;  /* 0x00005e00070b4a24 */ /* 0x000fe200078e02ff */
[-C--:B------:R-:W-:Y:S01]  /*02c0*/  @P3 IADD3.X R14, RZ, R7.reuse, RZ, P5, !PT ;  /* 0x00000007ff0e3210 */ /* 0x080fe20002ffe4ff */
[----:B------:R-:W-:Y:S01]  /*02d0*/  IMAD R9, R0, c[0x0][0x18c], R9 ;  /* 0x0000630000097a24 */ /* 0x000fe200078e0209 */
[----:B------:R-:W-:Y:S01]  /*02e0*/  @P3 IADD3.X R16, RZ, R7, RZ, P6, !PT ;  /* 0x00000007ff103210 */ /* 0x000fe200037fe4ff */
[C---:B------:R-:W-:Y:S01]  /*02f0*/  @P4 IMAD R15, R6.reuse, c[0x0][0x17c], R11 ;  /* 0x00005f00060f4a24 */ /* 0x040fe200078e020b */
[----:B------:R-:W-:Y:S01]  /*0300*/  @P2 IADD3 R11, P5, R6, 0x40, RZ ;  /* 0x00000040060b2810 */ /* 0x000fe20007fbe0ff */
[----:B------:R-:W-:Y:S01]  /*0310*/  IMAD.WIDE.U32 R26, R0, c[0x0][0x1a8], R26 ;  /* 0x00006a00001a7a25 */ /* 0x000fe200078e001a */
[----:B------:R-:W-:-:S02]  /*0320*/  @P2 IADD3 R40, P6, R6, 0x40, RZ ;  /* 0x0000004006282810 */ /* 0x000fc40007fde0ff */
[-C--:B------:R-:W-:Y:S01]  /*0330*/  @P2 IADD3.X R10, RZ, R7.reuse, RZ, P5, !PT ;  /* 0x00000007ff0a2210 */ /* 0x080fe20002ffe4ff */
[----:B------:R-:W-:Y:S01]  /*0340*/  IMAD.IADD R25, R25, 0x1, R9 ;  /* 0x0000000119197824 */ /* 0x000fe200078e0209 */
[----:B------:R-:W-:Y:S01]  /*0350*/  @P2 IADD3.X R41, RZ, R7, RZ, P6, !PT ;  /* 0x00000007ff292210 */ /* 0x000fe200037fe4ff */
[----:B------:R-:W-:Y:S01]  /*0360*/  @P4 IMAD R19, R7, c[0x0][0x198], RZ ;  /* 0x0000660007134a24 */ /* 0x000fe200078e02ff */
[C---:B------:R-:W-:Y:S01]  /*0370*/  @P0 IADD3 R39, P5, R6.reuse, 0x60, RZ ;  /* 0x0000006006270810 */ /* 0x040fe20007fbe0ff */
[C---:B------:R-:W-:Y:S01]  /*0380*/  @P4 IMAD.WIDE.U32 R4, R6.reuse, c[0x0][0x178], R24 ;  /* 0x00005e0006044a25 */ /* 0x040fe200078e0018 */
[C---:B------:R-:W-:Y:S02]  /*0390*/  @P0 IADD3 R32, P6, R6.reuse, 0x60, RZ ;  /* 0x0000006006200810 */ /* 0x040fe40007fde0ff */
[----:B------:R-:W-:Y:S01]  /*03a0*/  IADD3 R27, R27, R17, RZ ;  /* 0x000000111b1b7210 */ /* 0x000fe20007ffe0ff */
[----:B------:R-:W-:Y:S01]  /*03b0*/  @P4 IMAD R19, R6, c[0x0][0x19c], R19 ;  /* 0x0000670006134a24 */ /* 0x000fe200078e0213 */
[-C--:B------:R-:W-:Y:S01]  /*03c0*/  @P0 IADD3.X R48, RZ, R7.reuse, RZ, P5, !PT ;  /* 0x00000007ff300210 */ /* 0x080fe20002ffe4ff */
[----:B------:R-:W-:Y:S01]  /*03d0*/  @P3 IMAD R14, R14, c[0x0][0x178], RZ ;  /* 0x00005e000e0e3a24 */ /* 0x000fe200078e02ff */
[----:B------:R-:W-:Y:S01]  /*03e0*/  @P0 IADD3.X R38, RZ, R7, RZ, P6, !PT ;  /* 0x00000007ff260210 */ /* 0x000fe200037fe4ff */
[----:B------:R-:W-:Y:S01]  /*03f0*/  @P4 IMAD.WIDE.U32 R6, R6, c[0x0][0x198], R26 ;  /* 0x0000660006064a25 */ /* 0x000fe200078e001a */
[----:B------:R-:W-:-:S02]  /*0400*/  @P4 IADD3 R5, R5, R15, RZ ;  /* 0x0000000f05054210 */ /* 0x000fc40007ffe0ff */
[----:B------:R-:W-:Y:S01]  /*0410*/  @P4 LEA R22, P5, R4, c[0x0][0x160], 0x1 ;  /* 0x0000580004164a11 */ /* 0x000fe200078a08ff */
[----:B------:R-:W-:Y:S01]  /*0420*/  @P3 IMAD R15, R13, c[0x0][0x17c], R14 ;  /* 0x00005f000d0f3a24 */ /* 0x000fe200078e020e */
[----:B------:R-:W-:Y:S01]  /*0430*/  @P3 MOV R9, R25 ;  /* 0x0000001900093202 */ /* 0x000fe20000000f00 */
[----:B------:R-:W-:Y:S01]  /*0440*/  @P3 IMAD R17, R16, c[0x0][0x198], RZ ;  /* 0x0000660010113a24 */ /* 0x000fe200078e02ff */
[----:B------:R-:W-:Y:S01]  /*0450*/  @P4 LEA.HI.X R23, R4, c[0x0][0x164], R5, 0x1, P5 ;  /* 0x0000590004174a11 */ /* 0x000fe200028f0c05 */
[----:B------:R-:W-:Y:S01]  /*0460*/  @P2 IMAD.MOV.U32 R20, RZ, RZ, R24 ;  /* 0x000000ffff142224 */ /* 0x000fe200078e0018 */
[----:B------:R-:W-:Y:S01]  /*0470*/  @P4 IADD3 R7, R7, R19, RZ ;  /* 0x0000001307074210 */ /* 0x000fe20007ffe0ff */
[----:B------:R-:W-:Y:S01]  /*0480*/  @P3 IMAD.WIDE.U32 R4, R13, c[0x0][0x178], R8 ;  /* 0x00005e000d043a25 */ /* 0x000fe200078e0008 */
[----:B------:R-:W-:Y:S01]  /*0490*/  @P4 LEA R34, P5, R6, c[0x0][0x190], 0x1 ;  /* 0x0000640006224a11 */ /* 0x000fe200078a08ff */
[----:B------:R-:W-:Y:S01]  /*04a0*/  CS2R R8, SRZ ;  /* 0x0000000000087805 */ /* 0x000fe2000001ff00 */
[----:B------:R-:W-:Y:S01]  /*04b0*/  @P2 MOV R21, R25 ;  /* 0x0000001900152202 */ /* 0x000fe20000000f00 */
[----:B------:R-:W-:Y:S01]  /*04c0*/  @P2 IMAD R10, R10, c[0x0][0x178], RZ ;  /* 0x00005e000a0a2a24 */ /* 0x000fe200078e02ff */
[----:B------:R-:W-:Y:S01]  /*04d0*/  @P4 LEA.HI.X R35, R6, c[0x0][0x194], R7, 0x1, P5 ;  /* 0x0000650006234a11 */ /* 0x000fe200028f0c07 */
[----:B------:R-:W-:Y:S01]  /*04e0*/  @P3 IMAD R17, R12, c[0x0][0x19c], R17 ;  /* 0x000067000c113a24 */ /* 0x000fe200078e0211 */
[----:B------:R-:W-:Y:S01]  /*04f0*/  @P3 MOV R6, R26 ;  /* 0x0000001a00063202 */ /* 0x000fe20000000f00 */
[C---:B------:R-:W-:Y:S01]  /*0500*/  @P2 IMAD R33, R11.reuse, c[0x0][0x17c], R10 ;  /* 0x00005f000b212a24 */ /* 0x040fe200078e020a */
[----:B------:R-:W-:Y:S01]  /*0510*/  @P3 MOV R7, R27 ;  /* 0x0000001b00073202 */ /* 0x000fe20000000f00 */
[----:B------:R-:W-:Y:S01]  /*0520*/  @P2 IMAD.WIDE.U32 R20, R11, c[0x0][0x178], R20 ;  /* 0x00005e000b142a25 */ /* 0x000fe200078e0014 */
[----:B------:R-:W-:Y:S01]  /*0530*/  @P3 IADD3 R5, R5, R15, RZ ;  /* 0x0000000f05053210 */ /* 0x000fe20007ffe0ff */
[----:B------:R-:W-:Y:S01]  /*0540*/  CS2R R10, SRZ ;  /* 0x00000000000a7805 */ /* 0x000fe2000001ff00 */
[----:B------:R-:W-:Y:S01]  /*0550*/  @P3 LEA R28, P5, R4, c[0x0][0x160], 0x1 ;  /* 0x00005800041c3a11 */ /* 0x000fe200078a08ff */
[----:B------:R-:W-:-:S02]  /*0560*/  @P3 IMAD.WIDE.U32 R12, R12, c[0x0][0x198], R6 ;  /* 0x000066000c0c3a25 */ /* 0x000fc400078e0006 */
[----:B------:R-:W-:Y:S01]  /*0570*/  CS2R R6, SRZ ;  /* 0x0000000000067805 */ /* 0x000fe2000001ff00 */
[----:B------:R-:W-:Y:S01]  /*0580*/  @P3 LEA.HI.X R29, R4, c[0x0][0x164], R5, 0x1, P5 ;  /* 0x00005900041d3a11 */ /* 0x000fe200028f0c05 */
[----:B------:R0:W2:Y:S01]  /*0590*/  @P4 LDG.E.128 R8, [R34.64] ;  /* 0x0000000622084981 */ /* 0x0000a2000c1e1d00 */
[----:B------:R-:W-:Y:S01]  /*05a0*/  CS2R R4, SRZ ;  /* 0x0000000000047805 */ /* 0x000fe2000001ff00 */
[----:B------:R-:W-:Y:S02]  /*05b0*/  @P3 IADD3 R13, R13, R17, RZ ;  /* 0x000000110d0d3210 */ /* 0x000fe40007ffe0ff */
[C---:B------:R-:W-:Y:S01]  /*05c0*/  @P3 LEA R30, P5, R12.reuse, c[0x0][0x190], 0x1 ;  /* 0x000064000c1e3a11 */ /* 0x040fe200078a08ff */
[----:B------:R-:W-:Y:S01]  /*05d0*/  CS2R R14, SRZ ;  /* 0x00000000000e7805 */ /* 0x000fe2000001ff00 */
[----:B------:R-:W-:Y:S01]  /*05e0*/  CS2R R16, SRZ ;  /* 0x0000000000107805 */ /* 0x000fe2000001ff00 */
[----:B------:R1:W3:Y:S01]  /*05f0*/  @P4 LDG.E.128 R4, [R22.64] ;  /* 0x0000000616044981 */ /* 0x0002e2000c1e1d00 */
[----:B------:R-:W-:Y:S01]  /*0600*/  @P3 LEA.HI.X R31, R12, c[0x0][0x194], R13, 0x1, P5 ;  /* 0x000065000c1f3a11 */ /* 0x000fe200028f0c0d */
[----:B------:R-:W-:Y:S01]  /*0610*/  CS2R R18, SRZ ;  /* 0x0000000000127805 */ /* 0x000fe2000001ff00 */
[----:B------:R-:W-:-:S05]  /*0620*/  CS2R R12, SRZ ;  /* 0x00000000000c7805 */ /* 0x000fca000001ff00 */
[----:B------:R4:W3:Y:S04]  /*0630*/  @P3 LDG.E.128 R16, [R30.64] ;  /* 0x000000061e103981 */ /* 0x0008e8000c1e1d00 */
[----:B------:R0:W3:Y:S01]  /*0640*/  @P3 LDG.E.128 R12, [R28.64] ;  /* 0x000000061c0c3981 */ /* 0x0000e2000c1e1d00 */
[----:B-1----:R-:W-:Y:S01]  /*0650*/  @P2 MOV R22, R26 ;  /* 0x0000001a00162202 */ /* 0x002fe20000000f00 */
[----:B------:R-:W-:Y:S02]  /*0660*/  @P2 IMAD R41, R41, c[0x0][0x198], RZ ;  /* 0x0000660029292a24 */ /* 0x000fe400078e02ff */
[----:B------:R-:W-:Y:S02]  /*0670*/  @P2 IMAD.MOV.U32 R23, RZ, RZ, R27 ;  /* 0x000000ffff172224 */ /* 0x000fe400078e001b */
[----:B------:R-:W-:-:S02]  /*0680*/  @P0 IMAD R48, R48, c[0x0][0x178], RZ ;  /* 0x00005e0030300a24 */ /* 0x000fc400078e02ff */
[C---:B------:R-:W-:Y:S02]  /*0690*/  @P2 IMAD R55, R40.reuse, c[0x0][0x19c], R41 ;  /* 0x0000670028372a24 */ /* 0x040fe400078e0229 */
[----:B------:R-:W-:-:S04]  /*06a0*/  @P2 IMAD.WIDE.U32 R22, R40, c[0x0][0x198], R22 ;  /* 0x0000660028162a25 */ /* 0x000fc800078e0016 */
[----:B0-----:R-:W-:Y:S02]  /*06b0*/  @P0 IMAD R35, R38, c[0x0][0x198], RZ ;  /* 0x0000660026230a24 */ /* 0x001fe400078e02ff */
[C---:B------:R-:W-:Y:S02]  /*06c0*/  @P0 IMAD R41, R39.reuse, c[0x0][0x17c], R48 ;  /* 0x00005f0027290a24 */ /* 0x040fe400078e0230 */
[----:B------:R-:W-:Y:S01]  /*06d0*/  @P0 IMAD.WIDE.U32 R24, R39, c[0x0][0x178], R24 ;  /* 0x00005e0027180a25 */ /* 0x000fe200078e0018 */
[----:B------:R-:W-:Y:S02]  /*06e0*/  @P2 IADD3 R33, R21, R33, RZ ;  /* 0x0000002115212210 */ /* 0x000fe40007ffe0ff */
[----:B------:R-:W-:Y:S01]  /*06f0*/  @P2 LEA R54, P3, R20, c[0x0][0x160], 0x1 ;  /* 0x0000580014362a11 */ /* 0x000fe200078608ff */
[C---:B------:R-:W-:Y:S01]  /*0700*/  @P0 IMAD R35, R32.reuse, c[0x0][0x19c], R35 ;  /* 0x0000670020230a24 */ /* 0x040fe200078e0223 */
[----:B------:R-:W-:Y:S01]  /*0710*/  @P2 IADD3 R21, R23, R55, RZ ;  /* 0x0000003717152210 */ /* 0x000fe20007ffe0ff */
[----:B------:R-:W-:Y:S01]  /*0720*/  @P0 IMAD.WIDE.U32 R28, R32, c[0x0][0x198], R26 ;  /* 0x00006600201c0a25 */ /* 0x000fe200078e001a */
[----:B------:R-:W-:-:S02]  /*0730*/  @P0 IADD3 R23, R25, R41, RZ ;  /* 0x0000002919170210 */ /* 0x000fc40007ffe0ff */
[----:B------:R-:W-:Y:S02]  /*0740*/  @P2 LEA R56, P5, R22, c[0x0][0x190], 0x1 ;  /* 0x0000640016382a11 */ /* 0x000fe400078a08ff */
[----:B------:R-:W-:Y:S02]  /*0750*/  @P0 LEA R38, P4, R24, c[0x0][0x160], 0x1 ;  /* 0x0000580018260a11 */ /* 0x000fe400078808ff */
[----:B------:R-:W-:Y:S02]  /*0760*/  @P2 LEA.HI.X R55, R20, c[0x0][0x164], R33, 0x1, P3 ;  /* 0x0000590014372a11 */ /* 0x000fe400018f0c21 */
[----:B------:R-:W-:Y:S02]  /*0770*/  @P0 IADD3 R35, R29, R35, RZ ;  /* 0x000000231d230210 */ /* 0x000fe40007ffe0ff */
[----:B------:R-:W-:Y:S02]  /*0780*/  @P0 LEA R40, P3, R28, c[0x0][0x190], 0x1 ;  /* 0x000064001c280a11 */ /* 0x000fe400078608ff */
[----:B------:R-:W-:-:S02]  /*0790*/  @P2 LEA.HI.X R57, R22, c[0x0][0x194], R21, 0x1, P5 ;  /* 0x0000650016392a11 */ /* 0x000fc400028f0c15 */
[----:B------:R-:W-:Y:S01]  /*07a0*/  @P0 LEA.HI.X R39, R24, c[0x0][0x164], R23, 0x1, P4 ;  /* 0x0000590018270a11 */ /* 0x000fe200020f0c17 */
[----:B------:R-:W-:Y:S01]  /*07b0*/  CS2R R20, SRZ ;  /* 0x0000000000147805 */ /* 0x000fe2000001ff00 */
[----:B------:R-:W-:Y:S01]  /*07c0*/  CS2R R22, SRZ ;  /* 0x0000000000167805 */ /* 0x000fe2000001ff00 */
[----:B------:R-:W-:Y:S01]  /*07d0*/  CS2R R24, SRZ ;  /* 0x0000000000187805 */ /* 0x000fe2000001ff00 */
[----:B------:R-:W-:Y:S01]  /*07e0*/  CS2R R26, SRZ ;  /* 0x00000000001a7805 */ /* 0x000fe2000001ff00 */
[----:B------:R-:W-:Y:S01]  /*07f0*/  @P0 LEA.HI.X R41, R28, c[0x0][0x194], R35, 0x1, P3 ;  /* 0x000065001c290a11 */ /* 0x000fe200018f0c23 */
[----:B----4-:R-:W-:Y:S01]  /*0800*/  CS2R R30, SRZ ;  /* 0x00000000001e7805 */ /* 0x010fe2000001ff00 */
[----:B------:R-:W-:Y:S01]  /*0810*/  CS2R R28, SRZ ;  /* 0x00000000001c7805 */ /* 0x000fe2000001ff00 */
[----:B------:R-:W-:Y:S01]  /*0820*/  CS2R R32, SRZ ;  /* 0x0000000000207805 */ /* 0x000fe2000001ff00 */
[----:B------:R-:W-:Y:S01]  /*0830*/  CS2R R34, SRZ ;  /* 0x0000000000227805 */ /* 0x000fe2000001ff00 */
[----:B------:R0:W4:Y:S04]  /*0840*/  @P2 LDG.E.128 R20, [R54.64] ;  /* 0x0000000636142981 */ /* 0x000128000c1e1d00 */
[----:B------:R1:W4:Y:S04]  /*0850*/  @P2 LDG.E.128 R24, [R56.64] ;  /* 0x0000000638182981 */ /* 0x000328000c1e1d00 */
[----:B------:R0:W4:Y:S04]  /*0860*/  @P0 LDG.E.128 R28, [R38.64] ;  /* 0x00000006261c0981 */ /* 0x000128000c1e1d00 */
[----:B------:R0:W4:Y:S01]  /*0870*/  @P0 LDG.E.128 R32, [R40.64] ;  /* 0x0000000628200981 */ /* 0x000122000c1e1d00 */
[----:B------:R-:W-:-:S04]  /*0880*/  ISETP.GT.AND P0, PT, R43, 0x7f, PT ;  /* 0x0000007f2b00780c */ /* 0x000fc80003f04270 */
[----:B------:R-:W-:-:S13]  /*0890*/  ISETP.GE.OR P2, PT, R43, R44, P0 ;  /* 0x0000002c2b00720c */ /* 0x000fda0000746670 */
[----:B0-----:R-:W-:Y:S02]  /*08a0*/  @!P2 SHF.R.S32.HI R55, RZ, 0x1f, R43 ;  /* 0x0000001fff37a819 */ /* 0x001fe4000001142b */
[----:B------:R-:W-:Y:S01]  /*08b0*/  @!P2 IADD3 R54, P3, R36, R43, RZ ;  /* 0x0000002b2436a210 */ /* 0x000fe20007f7e0ff */
[----:B------:R-:W-:-:S03]  /*08c0*/  @!P2 IMAD R48, R42, c[0x0][0x1e0], RZ ;  /* 0x000078002a30aa24 */ /* 0x000fc600078e02ff */
[----:B------:R-:W-:Y:S01]  /*08d0*/  @!P2 LEA.HI.X.SX32 R55, R36, R55, 0x1, P3 ;  /* 0x000000372437a211 */ /* 0x000fe200018f0eff */
[----:B-1----:R-:W-:-:S04]  /*08e0*/  @!P2 IMAD R57, R45, c[0x0][0x1e4], R48 ;  /* 0x000079002d39aa24 */ /* 0x002fc800078e0230 */
[----:B------:R-:W-:-:S04]  /*08f0*/  @!P2 IMAD.WIDE.U32 R54, R45, c[0x0][0x1e0], R54 ;  /* 0x000078002d36aa25 */ /* 0x000fc800078e0036 */
[----:B------:R-:W-:Y:S01]  /*0900*/  @!P2 IMAD R39, R46, c[0x0][0x1e8], RZ ;  /* 0x00007a002e27aa24 */ /* 0x000fe200078e02ff */
[----:B------:R-:W-:-:S03]  /*0910*/  @!P2 IADD3 R55, R55, R57, RZ ;  /* 0x000000393737a210 */ /* 0x000fc60007ffe0ff */
[C---:B------:R-:W-:Y:S02]  /*0920*/  @!P2 IMAD R41, R0.reuse, c[0x0][0x1ec], R39 ;  /* 0x00007b000029aa24 */ /* 0x040fe400078e0227 */
[----:B------:R-:W-:Y:S01]  /*0930*/  @!P2 IMAD.WIDE.U32 R38, R0, c[0x0][0x1e8], R54 ;  /* 0x00007a000026aa25 */ /* 0x000fe200078e0036 */
[----:B------:R-:W-:-:S04]  /*0940*/  MOV R50, 0x7f800000 ;  /* 0x7f80000000327802 */ /* 0x000fc80000000f00 */
[----:B------:R-:W-:Y:S02]  /*0950*/  @!P2 IADD3 R39, R39, R41, RZ ;  /* 0x000000292727a210 */ /* 0x000fe40007ffe0ff */
[----:B------:R-:W-:-:S04]  /*0960*/  @!P2 LEA R40, P3, R38, c[0x0][0x1d8], 0x2 ;  /* 0x000076002628aa11 */ /* 0x000fc800078610ff */
[----:B------:R-:W-:-:S05]  /*0970*/  @!P2 LEA.HI.X R41, R38, c[0x0][0x1dc], R39, 0x2, P3 ;  /* 0x000077002629aa11 */ /* 0x000fca00018f1427 */
[----:B------:R0:W5:Y:S01]  /*0980*/  @!P2 LDG.E R50, [R40.64] ;  /* 0x000000062832a981 */ /* 0x000162000c1e1900 */
[----:B------:R-:W-:Y:S01]  /*0990*/  ISETP.NE.AND P2, PT, R37, RZ, PT ;  /* 0x000000ff2500720c */ /* 0x000fe20003f45270 */
[----:B------:R-:W-:Y:S01]  /*09a0*/  BSSY B0, `(.L_x_1611) ;  /* 0x0000098000007945 */ /* 0x000fe20003800000 */
[--C-:B--2---:R-:W-:Y:S02]  /*09b0*/  HADD2.F32 R55, -RZ, R8.reuse.H1_H1 ;  /* 0x30000008ff377230 */ /* 0x104fe40000004100 */
[----:B------:R-:W-:Y:S02]  /*09c0*/  HADD2.F32 R57, -RZ, R8.H0_H0 ;  /* 0x20000008ff397230 */ /* 0x000fe40000004100 */
[--C-:B---3--:R-:W-:Y:S02]  /*09d0*/  HADD2.F32 R52, -RZ, R4.reuse.H1_H1 ;  /* 0x30000004ff347230 */ /* 0x108fe40000004100 */
[----:B------:R-:W-:Y:S02]  /*09e0*/  HADD2.F32 R38, -RZ, R4.H0_H0 ;  /* 0x20000004ff267230 */ /* 0x000fe40000004100 */
[--C-:B0-----:R-:W-:Y:S01]  /*09f0*/  HADD2.F32 R40, -RZ, R10.reuse.H0_H0 ;  /* 0x2000000aff287230 */ /* 0x101fe20000004100 */
[----:B------:R-:W-:Y:S01]  /*0a00*/  FMUL.FTZ R54, R52, R55 ;  /* 0x0000003734367220 */ /* 0x000fe20000410000 */
[----:B------:R-:W-:-:S02]  /*0a10*/  HADD2.F32 R41, -RZ, R10.H1_H1 ;  /* 0x3000000aff297230 */ /* 0x000fc40000004100 */
[----:B------:R-:W-:Y:S01]  /*0a20*/  HADD2.F32 R59, -RZ, R16.H1_H1 ;  /* 0x30000010ff3b7230 */ /* 0x000fe20000004100 */
[----:B------:R-:W-:Y:S01]  /*0a30*/  FFMA.FTZ R38, R38, R57, R54 ;  /* 0x0000003926267223 */ /* 0x000fe20000010036 */
[----:B------:R-:W-:Y:S02]  /*0a40*/  HADD2.F32 R4, -RZ, R5.H0_H0 ;  /* 0x20000005ff047230 */ /* 0x000fe40000004100 */
[----:B------:R-:W-:Y:S02]  /*0a50*/  HADD2.F32 R10, -RZ, R12.H1_H1 ;  /* 0x3000000cff0a7230 */ /* 0x000fe40000004100 */
[--C-:B------:R-:W-:Y:S02]  /*0a60*/  HADD2.F32 R55, -RZ, R9.reuse.H0_H0 ;  /* 0x20000009ff377230 */ /* 0x100fe40000004100 */
[----:B------:R-:W-:Y:S02]  /*0a70*/  HADD2.F32 R52, -RZ, R9.H1_H1 ;  /* 0x30000009ff347230 */ /* 0x000fe40000004100 */
[----:B------:R-:W-:-:S02]  /*0a80*/  HADD2.F32 R9, -RZ, R11.H0_H0 ;  /* 0x2000000bff097230 */ /* 0x000fc40000004100 */
[----:B------:R-:W-:Y:S01]  /*0a90*/  HADD2.F32 R8, -RZ, R11.H1_H1 ;  /* 0x3000000bff087230 */ /* 0x000fe20000004100 */
[----:B------:R-:W-:Y:S01]  /*0aa0*/  FMUL.FTZ R10, R10, R59 ;  /* 0x0000003b0a0a7220 */ /* 0x000fe20000410000 */
[----:B------:R-:W-:Y:S02]  /*0ab0*/  HADD2.F32 R12, -RZ, R12.H0_H0 ;  /* 0x2000000cff0c7230 */ /* 0x000fe40000004100 */
[----:B------:R-:W-:Y:S01]  /*0ac0*/  HADD2.F32 R11, -RZ, R16.H0_H0 ;  /* 0x20000010ff0b7230 */ /* 0x000fe20000004100 */
[----:B------:R-:W-:Y:S01]  /*0ad0*/  FFMA.FTZ R38, R4, R55, R38 ;  /* 0x0000003704267223 */ /* 0x000fe20000010026 */
[----:B------:R-:W-:Y:S02]  /*0ae0*/  HADD2.F32 R39, -RZ, R5.H1_H1 ;  /* 0x30000005ff277230 */ /* 0x000fe40000004100 */
[----:B------:R-:W-:Y:S01]  /*0af0*/  HADD2.F32 R4, -RZ, R13.H0_H0 ;  /* 0x2000000dff047230 */ /* 0x000fe20000004100 */
[----:B------:R-:W-:Y:S01]  /*0b00*/  FFMA.FTZ R11, R12, R11, R10 ;  /* 0x0000000b0c0b7223 */ /* 0x000fe2000001000a */
[----:B------:R-:W-:Y:S01]  /*0b10*/  HADD2.F32 R55, -RZ, R17.H0_H0 ;  /* 0x20000011ff377230 */ /* 0x000fe20000004100 */
[----:B------:R-:W-:Y:S01]  /*0b20*/  FFMA.FTZ R38, R39, R52, R38 ;  /* 0x0000003427267223 */ /* 0x000fe20000010026 */
[----:B------:R-:W-:-:S02]  /*0b30*/  HADD2.F32 R5, -RZ, R6.H0_H0 ;  /* 0x20000006ff057230 */ /* 0x000fc40000004100 */
[----:B------:R-:W-:Y:S01]  /*0b40*/  HADD2.F32 R13, -RZ, R13.H1_H1 ;  /* 0x3000000dff0d7230 */ /* 0x000fe20000004100 */
[----:B------:R-:W-:Y:S01]  /*0b50*/  FFMA.FTZ R11, R4, R55, R11 ;  /* 0x00000037040b7223 */ /* 0x000fe2000001000b */
[----:B------:R-:W-:Y:S01]  /*0b60*/  HADD2.F32 R10, -RZ, R17.H1_H1 ;  /* 0x30000011ff0a7230 */ /* 0x000fe20000004100 */
        /* <DEDUP_REMOVED lines=11> */
[----:B------:R-:W-:-:S03]  /*0c20*/  HADD2.F32 R6, -RZ, R19.H0_H0 ;  /* 0x20000013ff067230 */ /* 0x000fc60000004100 */
[----:B------:R-:W-:Y:S01]  /*0c30*/  FFMA.FTZ R11, R14, R11, R4 ;  /* 0x0000000b0e0b7223 */ /* 0x000fe20000010004 */
[----:B------:R-:W-:Y:S02]  /*0c40*/  HADD2.F32 R4, -RZ, R19.H1_H1 ;  /* 0x30000013ff047230 */ /* 0x000fe40000004100 */
[--C-:B----4-:R-:W-:Y:S02]  /*0c50*/  HADD2.F32 R12, -RZ, R20.reuse.H0_H0 ;  /* 0x20000014ff0c7230 */ /* 0x110fe40000004100 */
[----:B------:R-:W-:Y:S02]  /*0c60*/  HADD2.F32 R20, -RZ, R20.H1_H1 ;  /* 0x30000014ff147230 */ /* 0x000fe40000004100 */
[----:B------:R-:W-:Y:S02]  /*0c70*/  HADD2.F32 R19, -RZ, R24.H1_H1 ;  /* 0x30000018ff137230 */ /* 0x000fe40000004100 */
[--C-:B------:R-:W-:Y:S02]  /*0c80*/  HADD2.F32 R39, -RZ, R25.reuse.H0_H0 ;  /* 0x20000019ff277230 */ /* 0x100fe40000004100 */
[----:B------:R-:W-:-:S02]  /*0c90*/  HADD2.F32 R18, -RZ, R25.H1_H1 ;  /* 0x30000019ff127230 */ /* 0x000fc40000004100 */
[----:B------:R-:W-:Y:S02]  /*0ca0*/  HADD2.F32 R14, -RZ, R28.H1_H1 ;  /* 0x3000001cff0e7230 */ /* 0x000fe40000004100 */
[----:B------:R-:W-:Y:S01]  /*0cb0*/  HADD2.F32 R25, -RZ, R32.H1_H1 ;  /* 0x30000020ff197230 */ /* 0x000fe20000004100 */
[----:B------:R-:W-:Y:S01]  /*0cc0*/  FMUL.FTZ R20, R20, R19 ;  /* 0x0000001314147220 */ /* 0x000fe20000410000 */
[----:B------:R-:W-:Y:S02]  /*0cd0*/  HADD2.F32 R17, -RZ, R24.H0_H0 ;  /* 0x20000018ff117230 */ /* 0x000fe40000004100 */
[----:B------:R-:W-:Y:S01]  /*0ce0*/  HADD2.F32 R28, -RZ, R28.H0_H0 ;  /* 0x2000001cff1c7230 */ /* 0x000fe20000004100 */
[----:B------:R-:W-:Y:S01]  /*0cf0*/  FMUL.FTZ R14, R14, R25 ;  /* 0x000000190e0e7220 */ /* 0x000fe20000410000 */
[----:B------:R-:W-:Y:S01]  /*0d00*/  HADD2.F32 R19, -RZ, R32.H0_H0 ;  /* 0x20000020ff137230 */ /* 0x000fe20000004100 */
[----:B------:R-:W-:Y:S01]  /*0d10*/  FFMA.FTZ R20, R12, R17, R20 ;  /* 0x000000110c147223 */ /* 0x000fe20000010014 */
[----:B------:R-:W-:-:S02]  /*0d20*/  HADD2.F32 R16, -RZ, R21.H0_H0 ;  /* 0x20000015ff107230 */ /* 0x000fc40000004100 */
[----:B------:R-:W-:Y:S01]  /*0d30*/  HADD2.F32 R7, -RZ, R7.H1_H1 ;  /* 0x30000007ff077230 */ /* 0x000fe20000004100 */
[----:B------:R-:W-:Y:S01]  /*0d40*/  FFMA.FTZ R19, R28, R19, R14 ;  /* 0x000000131c137223 */ /* 0x000fe2000001000e */
[----:B------:R-:W-:Y:S02]  /*0d50*/  HADD2.F32 R12, -RZ, R29.H0_H0 ;  /* 0x2000001dff0c7230 */ /* 0x000fe40000004100 */
[----:B------:R-:W-:Y:S01]  /*0d60*/  HADD2.F32 R17, -RZ, R33.H0_H0 ;  /* 0x20000021ff117230 */ /* 0x000fe20000004100 */
[----:B------:R-:W-:Y:S01]  /*0d70*/  FFMA.FTZ R16, R16, R39, R20 ;  /* 0x0000002710107223 */ /* 0x000fe20000010014 */
[----:B------:R-:W-:Y:S01]  /*0d80*/  HADD2.F32 R21, -RZ, R21.H1_H1 ;  /* 0x30000015ff157230 */ /* 0x000fe20000004100 */
[----:B------:R-:W-:Y:S01]  /*0d90*/  FFMA.FTZ R7, R7, R8, R9 ;  /* 0x0000000807077223 */ /* 0x000fe20000010009 */
        /* <DEDUP_REMOVED lines=8> */
[----:B------:R-:W-:Y:S02]  /*0e20*/  HADD2.F32 R12, -RZ, R30.H0_H0 ;  /* 0x2000001eff0c7230 */ /* 0x000fe40000004100 */
[----:B------:R-:W-:Y:S01]  /*0e30*/  HADD2.F32 R17, -RZ, R34.H0_H0 ;  /* 0x20000022ff117230 */ /* 0x000fe20000004100 */
[----:B------:R-:W-:Y:S01]  /*0e40*/  FFMA.FTZ R9, R9, R10, R16 ;  /* 0x0000000a09097223 */ /* 0x000fe20000010010 */
[----:B------:R-:W-:Y:S02]  /*0e50*/  HADD2.F32 R22, -RZ, R22.H1_H1 ;  /* 0x30000016ff167230 */ /* 0x000fe40000004100 */
        /* <DEDUP_REMOVED lines=16> */
[----:B------:R-:W-:Y:S02]  /*0f60*/  HADD2.F32 R31, -RZ, R31.H1_H1 ;  /* 0x3000001fff1f7230 */ /* 0x000fe40000004100 */
[----:B------:R-:W-:Y:S01]  /*0f70*/  HADD2.F32 R6, -RZ, R35.H1_H1 ;  /* 0x30000023ff067230 */ /* 0x000fe20000004100 */
[----:B------:R-:W-:Y:S02]  /*0f80*/  FFMA.FTZ R11, R23, R8, R11 ;  /* 0x00000008170b7223 */ /* 0x000fe4000001000b */
[----:B------:R-:W-:Y:S02]  /*0f90*/  FFMA.FTZ R15, R15, R4, R5 ;  /* 0x000000040f0f7223 */ /* 0x000fe40000010005 */
[----:B------:R-:W-:Y:S01]  /*0fa0*/  FFMA.FTZ R31, R31, R6, R9 ;  /* 0x000000061f1f7223 */ /* 0x000fe20000010009 */
[----:B------:R-:W0:Y:S04]  /*0fb0*/  SHFL.BFLY PT, R10, R11, 0x4, 0x1f ;  /* 0x0c801f000b0a7f89 */ /* 0x000e2800000e0000 */
[----:B------:R-:W1:Y:S04]  /*0fc0*/  SHFL.BFLY PT, R4, R7, 0x4, 0x1f ;  /* 0x0c801f0007047f89 */ /* 0x000e6800000e0000 */
[----:B------:R-:W2:Y:S04]  /*0fd0*/  SHFL.BFLY PT, R6, R15, 0x4, 0x1f ;  /* 0x0c801f000f067f89 */ /* 0x000ea800000e0000 */
[----:B------:R-:W3:Y:S01]  /*0fe0*/  SHFL.BFLY PT, R14, R31, 0x4, 0x1f ;  /* 0x0c801f001f0e7f89 */ /* 0x000ee200000e0000 */
[----:B0-----:R-:W-:-:S02]  /*0ff0*/  FADD.FTZ R12, R11, R10 ;  /* 0x0000000a0b0c7221 */ /* 0x001fc40000010000 */
[----:B-1----:R-:W-:Y:S02]  /*1000*/  FADD.FTZ R4, R7, R4 ;  /* 0x0000000407047221 */ /* 0x002fe40000010000 */
[----:B--2---:R-:W-:Y:S02]  /*1010*/  FADD.FTZ R8, R15, R6 ;  /* 0x000000060f087221 */ /* 0x004fe40000010000 */
[----:B---3--:R-:W-:Y:S01]  /*1020*/  FADD.FTZ R16, R31, R14 ;  /* 0x0000000e1f107221 */ /* 0x008fe20000010000 */
        /* <DEDUP_REMOVED lines=12> */
[----:B------:R-:W-:Y:S01]  /*10f0*/  IMAD.SHL.U32 R4, R43, 0x4, RZ ;  /* 0x000000042b047824 */ /* 0x000fe200078e00ff */
[----:B------:R-:W-:-:S04]  /*1100*/  SHF.L.U32 R5, R47, 0xd, RZ ;  /* 0x0000000d2f057819 */ /* 0x000fc800000006ff */
[----:B------:R-:W-:Y:S02]  /*1110*/  SHF.R.S32.HI R8, RZ, 0x1f, R4 ;  /* 0x0000001fff087819 */ /* 0x000fe40000011404 */
[----:B------:R-:W-:-:S04]  /*1120*/  IADD3 R4, P3, R5, R4, RZ ;  /* 0x0000000405047210 */ /* 0x000fc80007f7e0ff */
[----:B------:R-:W-:Y:S01]  /*1130*/  LEA.HI.X.SX32 R5, R5, R8, 0x1, P3 ;  /* 0x0000000805057211 */ /* 0x000fe200018f0eff */
[----:B------:R-:W-:Y:S02]  /*1140*/  IMAD R8, R42, c[0x0][0x220], RZ ;  /* 0x000088002a087a24 */ /* 0x000fe400078e02ff */
[----:B0-----:R-:W-:Y:S02]  /*1150*/  FADD.FTZ R14, R13, R14 ;  /* 0x0000000e0d0e7221 */ /* 0x001fe40000010000 */
[----:B-1----:R-:W-:Y:S02]  /*1160*/  FADD.FTZ R12, R6, R7 ;  /* 0x00000007060c7221 */ /* 0x002fe40000010000 */
[----:B------:R-:W-:Y:S02]  /*1170*/  IMAD R15, R45, c[0x0][0x224], R8 ;  /* 0x000089002d0f7a24 */ /* 0x000fe400078e0208 */
[----:B--2---:R-:W-:Y:S02]  /*1180*/  FADD.FTZ R10, R9, R10 ;  /* 0x0000000a090a7221 */ /* 0x004fe40000010000 */
[----:B---3--:R-:W-:Y:S01]  /*1190*/  FADD.FTZ R13, R11, R18 ;  /* 0x000000120b0d7221 */ /* 0x008fe20000010000 */
[----:B------:R-:W-:Y:S05]  /*11a0*/  @P2 BRA `(.L_x_1612) ;  /* 0x0000017000002947 */ /* 0x000fea0003800000 */
[----:B------:R-:W-:Y:S01]  /*11b0*/  SHF.R.S32.HI R37, RZ, 0x1f, R36 ;  /* 0x0000001fff257819 */ /* 0x000fe20000011424 */
[----:B------:R-:W-:Y:S01]  /*11c0*/  IMAD R6, R42, c[0x0][0x1c8], RZ ;  /* 0x000072002a067a24 */ /* 0x000fe200078e02ff */
[----:B------:R-:W-:-:S02]  /*11d0*/  ISETP.GE.AND P4, PT, R49, R44, PT ;  /* 0x0000002c3100720c */ /* 0x000fc40003f86270 */
[----:B------:R-:W-:Y:S01]  /*11e0*/  ISETP.GE.AND P3, PT, R51, R44, PT ;  /* 0x0000002c3300720c */ /* 0x000fe20003f66270 */
[C---:B------:R-:W-:Y:S02]  /*11f0*/  IMAD R9, R45.reuse, c[0x0][0x1cc], R6 ;  /* 0x000073002d097a24 */ /* 0x040fe400078e0206 */
[----:B------:R-:W-:Y:S01]  /*1200*/  IMAD.WIDE.U32 R6, R45, c[0x0][0x1c8], R36 ;  /* 0x000072002d067a25 */ /* 0x000fe200078e0024 */
[----:B------:R-:W-:-:S04]  /*1210*/  FSEL R11, R14, RZ, !P3 ;  /* 0x000000ff0e0b7208 */ /* 0x000fc80005800000 */
[----:B------:R-:W-:Y:S01]  /*1220*/  IADD3 R7, R7, R9, RZ ;  /* 0x0000000907077210 */ /* 0x000fe20007ffe0ff */
[----:B------:R-:W-:-:S04]  /*1230*/  IMAD R9, R46, c[0x0][0x1d0], RZ ;  /* 0x000074002e097a24 */ /* 0x000fc800078e02ff */
[----:B------:R-:W-:-:S04]  /*1240*/  IMAD.WIDE.U32 R6, R0, c[0x0][0x1d0], R6 ;  /* 0x0000740000067a25 */ /* 0x000fc800078e0006 */
[----:B------:R-:W-:Y:S01]  /*1250*/  IMAD R9, R0, c[0x0][0x1d4], R9 ;  /* 0x0000750000097a24 */ /* 0x000fe200078e0209 */
[----:B------:R-:W-:-:S04]  /*1260*/  IADD3 R6, P2, R2, R6, RZ ;  /* 0x0000000602067210 */ /* 0x000fc80007f5e0ff */
[----:B------:R-:W-:Y:S02]  /*1270*/  IADD3.X R3, R3, R7, R9, P2, !PT ;  /* 0x0000000703037210 */ /* 0x000fe400017fe409 */
[C---:B------:R-:W-:Y:S02]  /*1280*/  LEA R2, P5, R6.reuse, c[0x0][0x1b0], 0x2 ;  /* 0x00006c0006027a11 */ /* 0x040fe400078a10ff */
[----:B------:R-:W-:Y:S02]  /*1290*/  ISETP.GE.AND P2, PT, R53, R44, PT ;  /* 0x0000002c3500720c */ /* 0x000fe40003f46270 */
[----:B------:R-:W-:Y:S02]  /*12a0*/  LEA.HI.X R3, R6, c[0x0][0x1b4], R3, 0x2, P5 ;  /* 0x00006d0006037a11 */ /* 0x000fe400028f1403 */
[----:B------:R-:W-:Y:S02]  /*12b0*/  FSEL R7, R12, RZ, !P1 ;  /* 0x000000ff0c077208 */ /* 0x000fe40004800000 */
[----:B------:R-:W-:Y:S01]  /*12c0*/  FSEL R9, R10, RZ, !P4 ;  /* 0x000000ff0a097208 */ /* 0x000fe20006000000 */
[----:B------:R0:W-:Y:S01]  /*12d0*/  STG.E [R2.64+0x100], R11 ;  /* 0x0001000b02007986 */ /* 0x0001e2000c101906 */
[----:B------:R-:W-:-:S03]  /*12e0*/  FSEL R13, R13, RZ, !P2 ;  /* 0x000000ff0d0d7208 */ /* 0x000fc60005000000 */
[----:B------:R0:W-:Y:S04]  /*12f0*/  STG.E [R2.64], R7 ;  /* 0x0000000702007986 */ /* 0x0001e8000c101906 */
[----:B------:R0:W-:Y:S04]  /*1300*/  STG.E [R2.64+0x80], R9 ;  /* 0x0000800902007986 */ /* 0x0001e8000c101906 */
[----:B------:R0:W-:Y:S02]  /*1310*/  STG.E [R2.64+0x180], R13 ;  /* 0x0001800d02007986 */ /* 0x0001e4000c101906 */
.L_x_1612:
[----:B------:R-:W-:Y:S05]  /*1320*/  BSYNC B0 ;  /* 0x0000000000007941 */ /* 0x000fea0003800000 */
.L_x_1611:
[----:B------:R-:W-:Y:S01]  /*1330*/  ULDC UR4, c[0x0][0x168] ;  /* 0x00005a0000047ab9 */ /* 0x000fe20000000800 */
[----:B------:R-:W-:Y:S01]  /*1340*/  IMAD.WIDE.U32 R4, R45, c[0x0][0x220], R4 ;  /* 0x000088002d047a25 */ /* 0x000fe200078e0004 */
[----:B------:R-:W-:Y:S01]  /*1350*/  UIADD3 UR4, UR4, 0x7f, URZ ;  /* 0x0000007f04047890 */ /* 0x000fe2000fffe03f */
[----:B------:R-:W-:Y:S01]  /*1360*/  ISETP.NE.U32.AND P1, PT, RZ, c[0x0][0x238], PT ;  /* 0x00008e00ff007a0c */ /* 0x000fe20003f25070 */
[----:B------:R-:W-:Y:S01]  /*1370*/  BSSY B0, `(.L_x_1613) ;  /* 0x0000021000007945 */ /* 0x000fe20003800000 */
[----:B0-----:R-:W-:Y:S01]  /*1380*/  IMAD R3, R46, c[0x0][0x228], RZ ;  /* 0x00008a002e037a24 */ /* 0x001fe200078e02ff */
[----:B------:R-:W-:Y:S01]  /*1390*/  USHF.R.S32.HI UR5, URZ, 0x1f, UR4 ;  /* 0x0000001f3f057899 */ /* 0x000fe20008011404 */
[----:B------:R-:W-:-:S02]  /*13a0*/  IADD3 R5, R5, R15, RZ ;  /* 0x0000000f05057210 */ /* 0x000fc40007ffe0ff */
[C---:B------:R-:W-:Y:S01]  /*13b0*/  IMAD R7, R0.reuse, c[0x0][0x22c], R3 ;  /* 0x00008b0000077a24 */ /* 0x040fe200078e0203 */
[----:B------:R-:W-:Y:S01]  /*13c0*/  ULEA.HI UR5, UR5, UR4, URZ, 0x7 ;  /* 0x0000000405057291 */ /* 0x000fe2000f8f383f */
[----:B------:R-:W-:Y:S01]  /*13d0*/  ISETP.NE.AND.EX P1, PT, RZ, c[0x0][0x23c], PT, P1 ;  /* 0x00008f00ff007a0c */ /* 0x000fe20003f25310 */
[----:B------:R-:W-:Y:S02]  /*13e0*/  IMAD.WIDE.U32 R2, R0, c[0x0][0x228], R4 ;  /* 0x00008a0000027a25 */ /* 0x000fe400078e0004 */
[----:B------:R-:W-:Y:S01]  /*13f0*/  ULOP3.LUT UR5, UR5, 0xffffff80, URZ, 0xc0, !UPT ;  /* 0xffffff8005057892 */ /* 0x000fe2000f8ec03f */
[----:B------:R-:W-:Y:S02]  /*1400*/  ISETP.NE.OR P1, PT, R43, RZ, !P1 ;  /* 0x000000ff2b00720c */ /* 0x000fe40004f25670 */
[----:B------:R-:W-:Y:S02]  /*1410*/  IADD3 R3, R3, R7, RZ ;  /* 0x0000000703037210 */ /* 0x000fe40007ffe0ff */
[----:B------:R-:W-:-:S02]  /*1420*/  LEA R8, P2, R2, c[0x0][0x208], 0x2 ;  /* 0x0000820002087a11 */ /* 0x000fc400078410ff */
[----:B------:R-:W-:Y:S02]  /*1430*/  IADD3 R4, -R36, UR5, RZ ;  /* 0x0000000524047c10 */ /* 0x000fe4000fffe1ff */
[----:B------:R-:W-:Y:S02]  /*1440*/  LEA.HI.X R9, R2, c[0x0][0x20c], R3, 0x2, P2 ;  /* 0x0000830002097a11 */ /* 0x000fe400010f1403 */
[----:B------:R-:W-:-:S13]  /*1450*/  ISETP.GE.OR P0, PT, R43, R4, P0 ;  /* 0x000000042b00720c */ /* 0x000fda0000706670 */
[----:B------:R-:W-:Y:S05]  /*1460*/  @P0 BRA `(.L_x_1614) ;  /* 0x0000011000000947 */ /* 0x000fea0003800000 */
[----:B------:R-:W-:Y:S01]  /*1470*/  SHF.R.S32.HI R3, RZ, 0x1f, R43 ;  /* 0x0000001fff037819 */ /* 0x000fe2000001142b */
[----:B------:R-:W-:Y:S01]  /*1480*/  IMAD R42, R42, c[0x0][0x1f8], RZ ;  /* 0x00007e002a2a7a24 */ /* 0x000fe200078e02ff */
[----:B------:R-:W-:Y:S01]  /*1490*/  IADD3 R2, P0, R36, R43, RZ ;  /* 0x0000002b24027210 */ /* 0x000fe20007f1e0ff */
[----:B------:R-:W-:Y:S02]  /*14a0*/  IMAD R7, R46, c[0x0][0x200], RZ ;  /* 0x000080002e077a24 */ /* 0x000fe400078e02ff */
[C---:B------:R-:W-:Y:S01]  /*14b0*/  IMAD R5, R45.reuse, c[0x0][0x1fc], R42 ;  /* 0x00007f002d057a24 */ /* 0x040fe200078e022a */
[----:B------:R-:W-:Y:S01]  /*14c0*/  LEA.HI.X.SX32 R3, R36, R3, 0x1, P0 ;  /* 0x0000000324037211 */ /* 0x000fe200000f0eff */
[----:B------:R-:W-:Y:S01]  /*14d0*/  IMAD R7, R0, c[0x0][0x204], R7 ;  /* 0x0000810000077a24 */ /* 0x000fe200078e0207 */
[C---:B-----5:R-:W-:Y:S01]  /*14e0*/  FSETP.NEU.FTZ.AND P0, PT, R50.reuse, -INF , PT ;  /* 0xff8000003200780b */ /* 0x060fe20003f1d000 */
[----:B------:R-:W-:Y:S02]  /*14f0*/  FMUL.FTZ R6, R50, 1.4426950216293334961 ;  /* 0x3fb8aa3b32067820 */ /* 0x000fe40000410000 */
[----:B------:R-:W-:-:S05]  /*1500*/  IMAD.WIDE.U32 R2, R45, c[0x0][0x1f8], R2 ;  /* 0x00007e002d027a25 */ /* 0x000fca00078e0002 */
[----:B------:R-:W-:-:S05]  /*1510*/  IADD3 R3, R3, R5, RZ ;  /* 0x0000000503037210 */ /* 0x000fca0007ffe0ff */
[----:B------:R-:W-:-:S05]  /*1520*/  IMAD.WIDE.U32 R2, R0, c[0x0][0x200], R2 ;  /* 0x0000800000027a25 */ /* 0x000fca00078e0002 */
[----:B------:R-:W-:Y:S02]  /*1530*/  IADD3 R3, R3, R7, RZ ;  /* 0x0000000703037210 */ /* 0x000fe40007ffe0ff */
[----:B------:R-:W-:-:S04]  /*1540*/  LEA R4, P2, R2, c[0x0][0x1f0], 0x2 ;  /* 0x00007c0002047a11 */ /* 0x000fc800078410ff */
[----:B------:R-:W-:Y:S02]  /*1550*/  LEA.HI.X R5, R2, c[0x0][0x1f4], R3, 0x2, P2 ;  /* 0x00007d0002057a11 */ /* 0x000fe400010f1403 */
[----:B------:R-:W-:-:S05]  /*1560*/  FSEL R3, R6, RZ, P0 ;  /* 0x000000ff06037208 */ /* 0x000fca0000000000 */
[----:B------:R0:W-:Y:S02]  /*1570*/  STG.E [R4.64], R3 ;  /* 0x0000000304007986 */ /* 0x0001e4000c101906 */
.L_x_1614:
[----:B------:R-:W-:Y:S05]  /*1580*/  BSYNC B0 ;  /* 0x0000000000007941 */ /* 0x000fea0003800000 */
.L_x_1613:
[----:B------:R1:W-:Y:S04]  /*1590*/  STG.E.128 [R8.64], RZ ;  /* 0x000000ff08007986 */ /* 0x0003e8000c101d06 */
[----:B------:R1:W-:Y:S04]  /*15a0*/  STG.E.128 [R8.64+0x1000], RZ ;  /* 0x001000ff08007986 */ /* 0x0003e8000c101d06 */
[----:B------:R1:W-:Y:S04]  /*15b0*/  STG.E.128 [R8.64+0x2000], RZ ;  /* 0x002000ff08007986 */ /* 0x0003e8000c101d06 */
[----:B------:R1:W-:Y:S04]  /*15c0*/  STG.E.128 [R8.64+0x3000], RZ ;  /* 0x003000ff08007986 */ /* 0x0003e8000c101d06 */
[----:B------:R1:W-:Y:S04]  /*15d0*/  STG.E.128 [R8.64+0x4000], RZ ;  /* 0x004000ff08007986 */ /* 0x0003e8000c101d06 */
[----:B------:R1:W-:Y:S04]  /*15e0*/  STG.E.128 [R8.64+0x5000], RZ ;  /* 0x005000ff08007986 */ /* 0x0003e8000c101d06 */
[----:B------:R1:W-:Y:S04]  /*15f0*/  STG.E.128 [R8.64+0x6000], RZ ;  /* 0x006000ff08007986 */ /* 0x0003e8000c101d06 */
[----:B------:R1:W-:Y:S01]  /*1600*/  STG.E.128 [R8.64+0x7000], RZ ;  /* 0x007000ff08007986 */ /* 0x0003e2000c101d06 */
[----:B------:R-:W-:Y:S05]  /*1610*/  @P1 EXIT ;  /* 0x000000000000194d */ /* 0x000fea0003800000 */
[----:B0-----:R-:W-:Y:S01]  /*1620*/  HFMA2.MMA R3, -RZ, RZ, 0, 2.384185791015625e-07 ;  /* 0x00000004ff037435 */ /* 0x001fe200000001ff */
[----:B------:R-:W-:-:S04]  /*1630*/  IMAD R0, R47, c[0x0][0x230], R0 ;  /* 0x00008c002f007a24 */ /* 0x000fc800078e0200 */
[----:B------:R-:W-:-:S05]  /*1640*/  IMAD R0, R0, c[0x0][0x170], R45 ;  /* 0x00005c0000007a24 */ /* 0x000fca00078e022d */
[----:B------:R-:W-:-:S05]  /*1650*/  IMAD.WIDE R2, R0, R3, c[0x0][0x238] ;  /* 0x00008e0000027625 */ /* 0x000fca00078e0203 */
[----:B------:R-:W-:Y:S01]  /*1660*/  STG.E [R2.64], RZ ;  /* 0x000000ff02007986 */ /* 0x000fe2000c101906 */
[----:B------:R-:W-:Y:S05]  /*1670*/  EXIT ;  /* 0x000000000000794d */ /* 0x000fea0003800000 */
.L_x_1615:
        /* <DEDUP_REMOVED lines=16> */
.L_x_1850:


//--------------------- .text._ZN7cutlass13device_kernelIN5flash19enable_sm80_to_sm89INS1_16FlashAttnBwdSm80INS1_25CollectiveMainloopBwdSm80ILi2ELi2EN4cute5tupleIJNS5_1CILi128EEES8_NS7_ILi64EEEEEENS_6half_tEfNS_4arch4Sm80ELb1ELb0ELb0ELb1ELb0ELb0ELb0ELb0ELi2ELi4ELi4ELi4ELb0EEENS1_21CollectiveEpilogueBwdISA_SB_SD_Li256ELb1ELb0ELi2EEENS1_25SingleTileBwdLPTSchedulerILb1ELi128ELb0EEEEEEEEEvNT_6ParamsE --------------------------
	.section	.text._ZN7cutlass13device_kernelIN5flash19enable_sm80_to_sm89INS1_16FlashAttnBwdSm80INS1_25CollectiveMainloopBwdSm80ILi2ELi2EN4cute5tupleIJNS5_1CILi128EEES8_NS7_ILi64EEEEEENS_6half_tEfNS_4arch4Sm80ELb1ELb0ELb0ELb1ELb0ELb0ELb0ELb0ELi2ELi4ELi4ELi4ELb0EEENS1_21CollectiveEpilogueBwdISA_SB_SD_Li256ELb1ELb0ELi2EEENS1_25SingleTileBwdLPTSchedulerILb1ELi128ELb0EEEEEEEEEvNT_6ParamsE,"ax",@progbits
	.sectioninfo	@"SHI_REGISTERS=255"
	.align	128
.text._ZN7cutlass13device_kernelIN5flash19enable_sm80_to_sm89INS1_16FlashAttnBwdSm80INS1_25CollectiveMainloopBwdSm80ILi2ELi2EN4cute5tupleIJNS5_1CILi128EEES8_NS7_ILi64EEEEEENS_6half_tEfNS_4arch4Sm80ELb1ELb0ELb0ELb1ELb0ELb0ELb0ELb0ELi2ELi4ELi4ELi4ELb0EEENS1_21CollectiveEpilogueBwdISA_SB_SD_Li256ELb1ELb0ELi2EEENS1_25SingleTileBwdLPTSchedulerILb1ELi128ELb0EEEEEEEEEvNT_6ParamsE:
        .type           _ZN7cutlass13device_kernelIN5flash19enable_sm80_to_sm89INS1_16FlashAttnBwdSm80INS1_25CollectiveMainloopBwdSm80ILi2ELi2EN4cute5tupleIJNS5_1CILi128EEES8_NS7_ILi64EEEEEENS_6half_tEfNS_4arch4Sm80ELb1ELb0ELb0ELb1ELb0ELb0ELb0ELb0ELi2ELi4ELi4ELi4ELb0EEENS1_21CollectiveEpilogueBwdISA_SB_SD_Li256ELb1ELb0ELi2EEENS1_25SingleTileBwdLPTSchedulerILb1ELi128ELb0EEEEEEEEEvNT_6ParamsE,@function
        .size           _ZN7cutlass13device_kernelIN5flash19enable_sm80_to_sm89INS1_16FlashAttnBwdSm80INS1_25CollectiveMainloopBwdSm80ILi2ELi2EN4cute5tupleIJNS5_1CILi128EEES8_NS7_ILi64EEEEEENS_6half_tEfNS_4arch4Sm80ELb1ELb0ELb0ELb1ELb0ELb0ELb0ELb0ELi2ELi4ELi4ELi4ELb0EEENS1_21CollectiveEpilogueBwdISA_SB_SD_Li256ELb1ELb0ELi2EEENS1_25SingleTileBwdLPTSchedulerILb1ELi128ELb0EEEEEEEEEvNT_6ParamsE,(.L_x_1851 - _ZN7cutlass13device_kernelIN5flash19enable_sm80_to_sm89INS1_16FlashAttnBwdSm80INS1_25CollectiveMainloopBwdSm80ILi2ELi2EN4cute5tupleIJNS5_1CILi128EEES8_NS7_ILi64EEEEEENS_6half_tEfNS_4arch4Sm80ELb1ELb0ELb0ELb1ELb0ELb0ELb0ELb0ELi2ELi4ELi4ELi4ELb0EEENS1_21CollectiveEpilogueBwdISA_SB_SD_Li256ELb1ELb0ELi2EEENS1_25SingleTileBwdLPTSchedulerILb1ELi128ELb0EEEEEEEEEvNT_6ParamsE)
        .other          _ZN7cutlass13device_kernelIN5flash19enable_sm80_to_sm89INS1_16FlashAttnBwdSm80INS1_25CollectiveMainloopBwdSm80ILi2ELi2EN4cute5tupleIJNS5_1CILi128EEES8_NS7_ILi64EEEEEENS_6half_tEfNS_4arch4Sm80ELb1ELb0ELb0ELb1ELb0ELb0ELb0ELb0ELi2ELi4ELi4ELi4ELb0EEENS1_21CollectiveEpilogueBwdISA_SB_SD_Li256ELb1ELb0ELi2EEENS1_25SingleTileBwdLPTSchedulerILb1ELi128ELb0EEEEEEEEEvNT_6ParamsE,@"STO_CUDA_ENTRY STV_DEFAULT"
_ZN7cutlass13device_kernelIN5flash19enable_sm80_to_sm89INS1_16FlashAttnBwdSm80INS1_25CollectiveMainloopBwdSm80ILi2ELi2EN4cute5tupleIJNS5_1CILi128EEES8_NS7_ILi64EEEEEENS_6half_tEfNS_4arch4Sm80ELb1ELb0ELb0ELb1ELb0ELb0ELb0ELb0ELi2ELi4ELi4ELi4ELb0EEENS1_21CollectiveEpilogueBwdISA_SB_SD_Li256ELb1ELb0ELi2EEENS1_25SingleTileBwdLPTSchedulerILb1ELi128ELb0EEEEEEEEEvNT_6ParamsE:
[----:B------:R-:W-:Y:S02]  /*0000*/  MOV R1, c[0x0][0x28] ;  /* 0x00000a0000017a02 */ /* 0x000fe40000000f00 */
[----:B------:R-:W1:Y:S01]  /*0010*/  S2R R20, SR_TID.X ;  /* 0x0000000000147919 */ /* 0x000e620000002100 */
[----:B------:R-:W2:Y:S01]  /*0020*/  S2UR UR4, SR_CTAID.X ;  /* 0x00000000000479c3 */ /* 0x000ea20000002500 */
[----:B------:R-:W-:Y:S01]  /*0030*/  ULDC.64 UR20, c[0x0][0x118] ;  /* 0x0000460000147ab9 */ /* 0x000fe20000000a00 */
[----:B------:R-:W-:Y:S02]  /*0040*/  IADD3 R1, R1, -0x58, RZ ;  /* 0xffffffa801017810 */ /* 0x000fe40007ffe0ff */
[----:B-1----:R-:W-:-:S06]  /*0050*/  SHF.R.U32.HI R0, RZ, 0x5, R20 ;  /* 0x00000005ff007819 */ /* 0x002fcc0000011614 */
        /* <DEDUP_REMOVED lines=8> */
[----:B------:R-:W-:Y:S02]  /*00e0*/  @UP0 UMOV UR7, UR11 ;  /* 0x0000000b00070c82 */ /* 0x000fe40008000000 */
        /* <DEDUP_REMOVED lines=12> */
[----:B------:R-:W-:Y:S02]  /*01b0*/  @UP0 UMOV UR9, UR11 ;  /* 0x0000000b00090c82 */ /* 0x000fe40008000000 */
[----:B------:R-:W-:-:S04]  /*01c0*/  @UP0 USHF.R.U32.HI UR13, URZ, UR5, UR9 ;  /* 0x000000053f0d0299 */ /* 0x000fc80008011609 */
[----:B------:R-:W-:Y:S01]  /*01d0*/  UIMAD UR7, UR13, UR7, URZ ;  /* 0x000000070d0772a4 */ /* 0x000fe2000f8e023f */
[----:B------:R-:W-:Y:S05]  /*01e0*/  BRA `(.L_x_1618) ;  /* 0x0000008000007947 */ /* 0x000fea0003800000 */
.L_x_1617:
[----:B------:R-:W-:Y:S02]  /*01f0*/  ULDC UR7, c[0x0][0x3ac] ;  /* 0x0000eb0000077ab9 */ /* 0x000fe40000000800 */
[----:B------:R-:W-:Y:S02]  /*0200*/  UISETP.NE.AND UP0, UPT, UR7, 0x1, UPT ;  /* 0x000000010700788c */ /* 0x000fe4000bf05270 */
[----:B------:R-:W-:Y:S02]  /*0210*/  ULDC.64 UR4, c[0x0][0x3b0] ;  /* 0x0000ec0000047ab9 */ /* 0x000fe40000000a00 */
[----:B------:R-:W-:Y:S02]  /*0220*/  UIMAD.WIDE.U32 UR10, UR6, UR4, URZ ;  /* 0x00000004060a72a5 */ /* 0x000fe4000f8e003f */
[----:B------:R-:W-:-:S05]  /*0230*/  UMOV UR13, UR6 ;  /* 0x00000006000d7c82 */ /* 0x000fca0008000000 */
[----:B------:R-:W-:Y:S02]  /*0240*/  @UP0 UMOV UR9, UR11 ;  /* 0x0000000b00090c82 */ /* 0x000fe40008000000 */
[----:B------:R-:W-:-:S04]  /*0250*/  @UP0 USHF.R.U32.HI UR13, URZ, UR5, UR9 ;  /* 0x000000053f0d0299 */ /* 0x000fc80008011609 */
[----:B------:R-:W-:-:S04]  /*0260*/  UIMAD UR7, UR13, UR7, URZ ;  /* 0x000000070d0772a4 */ /* 0x000fc8000f8e023f */
.L_x_1618:
[----:B------:R-:W-:Y:S01]  /*0270*/  UIADD3 UR9, UR6, -UR7, URZ ;  /* 0x8000000706097290 */ /* 0x000fe2000fffe03f */
[----:B------:R-:W-:Y:S01]  /*0280*/  ISETP.NE.U32.AND P0, PT, RZ, c[0x0][0x3e0], PT ;  /* 0x0000f800ff007a0c */ /* 0x000fe20003f05070 */
[----:B------:R-:W-:Y:S02]  /*0290*/  ULDC.64 UR4, c[0x0][0x3a8] ;  /* 0x0000ea0000047ab9 */ /* 0x000fe40000000a00 */
[----:B------:R-:W-:Y:S01]  /*02a0*/  ULDC.64 UR6, c[0x0][0x3a0] ;  /* 0x0000e80000067ab9 */ /* 0x000fe20000000a00 */
[----:B------:R-:W-:Y:S01]  /*02b0*/  ISETP.NE.AND.EX P0, PT, RZ, c[0x0][0x3e4], PT, P0 ;  /* 0x0000f900ff007a0c */ /* 0x000fe20003f05300 */
[----:B------:R-:W-:Y:S02]  /*02c0*/  UISETP.NE.AND UP0, UPT, UR6, 0x1, UPT ;  /* 0x000000010600788c */ /* 0x000fe4000bf05270 */
[----:B------:R-:W-:-:S04]  /*02d0*/  UIMAD UR5, UR8, UR5, UR9 ;  /* 0x00000005080572a4 */ /* 0x000fc8000f8e0209 */
[----:B------:R-:W-:-:S03]  /*02e0*/  UIMAD.WIDE.U32 UR8, UR5, UR7, URZ ;  /* 0x00000007050872a5 */ /* 0x000fc6000f8e003f */
[----:B------:R-:W-:-:S04]  /*02f0*/  UMOV UR11, UR5 ;  /* 0x00000005000b7c82 */ /* 0x000fc80008000000 */
[----:B------:R-:W-:Y:S02]  /*0300*/  @UP0 UMOV UR7, UR9 ;  /* 0x0000000900070c82 */ /* 0x000fe40008000000 */
[----:B------:R-:W-:-:S04]  /*0310*/  @UP0 USHF.R.U32.HI UR11, URZ, UR4, UR7 ;  /* 0x000000043f0b0299 */ /* 0x000fc80008011607 */
[----:B------:R-:W-:-:S04]  /*0320*/  UIADD3 UR12, -UR11, URZ, URZ ;  /* 0x0000003f0b0c7290 */ /* 0x000fc8000fffe13f */
[----:B------:R-:W-:Y:S01]  /*0330*/  UIMAD UR12, UR12, UR6, UR5 ;  /* 0x000000060c0c72a4 */ /* 0x000fe2000f8e0205 */
[----:B------:R-:W-:Y:S05]  /*0340*/  @!P0 BRA `(.L_x_1619) ;  /* 0x0000008000008947 */ /* 0x000fea0003800000 */
[----:B------:R-:W-:Y:S02]  /*0350*/  UMOV UR4, 0x4 ;  /* 0x0000000400047882 */ /* 0x000fe40000000000 */
[----:B------:R-:W-:Y:S02]  /*0360*/  ULDC.64 UR6, c[0x0][0x3e0] ;  /* 0x0000f80000067ab9 */ /* 0x000fe40000000a00 */
[----:B------:R-:W-:-:S06]  /*0370*/  UIMAD.WIDE UR4, UR11, UR4, UR6 ;  /* 0x000000040b0472a5 */ /* 0x000fcc000f8e0206 */
[----:B------:R-:W-:Y:S02]  /*0380*/  MOV R2, UR4 ;  /* 0x0000000400027c02 */ /* 0x000fe40008000f00 */
[----:B------:R-:W-:-:S05]  /*0390*/  MOV R3, UR5 ;  /* 0x0000000500037c02 */ /* 0x000fca0008000f00 */
[----:B------:R-:W2:Y:S02]  /*03a0*/  LDG.E R0, [R2.64] ;  /* 0x0000001402007981 */ /* 0x000ea4000c1e1900 */
[----:B--2---:R1:W2:Y:S02]  /*03b0*/  R2UR UR5, R0 ;  /* 0x00000000000573c2 */ /* 0x0042a400000e0000 */
[----:B-12---:R-:W-:Y:S05]  /*03c0*/  BRA `(.L_x_1620) ;  /* 0x000000f000007947 */ /* 0x006fea0003800000 */
.L_x_1619:
[----:B------:R-:W-:-:S04]  /*03d0*/  ISETP.NE.U32.AND P0, PT, RZ, c[0x0][0x3d8], PT ;  /* 0x0000f600ff007a0c */ /* 0x000fc80003f05070 */
[----:B------:R-:W-:-:S13]  /*03e0*/  ISETP.NE.AND.EX P0, PT, RZ, c[0x0][0x3dc], PT, P0 ;  /* 0x0000f700ff007a0c */ /* 0x000fda0003f05300 */
[----:B------:R-:W-:Y:S05]  /*03f0*/  @!P0 BRA `(.L_x_1621) ;  /* 0x000000b000008947 */ /* 0x000fea0003800000 */
[----:B------:R-:W-:Y:S02]  /*0400*/  UMOV UR4, 0x4 ;  /* 0x0000000400047882 */ /* 0x000fe40000000000 */
[----:B------:R-:W-:Y:S02]  /*0410*/  ULDC.64 UR6, c[0x0][0x3d8] ;  /* 0x0000f60000067ab9 */ /* 0x000fe40000000a00 */
[----:B------:R-:W-:-:S06]  /*0420*/  UIMAD.WIDE UR4, UR11, UR4, UR6 ;  /* 0x000000040b0472a5 */ /* 0x000fcc000f8e0206 */
[----:B------:R-:W-:Y:S02]  /*0430*/  MOV R2, UR4 ;  /* 0x0000000400027c02 */ /* 0x000fe40008000f00 */
[----:B------:R-:W-:-:S05]  /*0440*/  MOV R3, UR5 ;  /* 0x0000000500037c02 */ /* 0x000fca0008000f00 */
[----:B------:R-:W2:Y:S04]  /*0450*/  LDG.E R4, [R2.64] ;  /* 0x0000001402047981 */ /* 0x000ea8000c1e1900 */
[----:B------:R-:W3:Y:S01]  /*0460*/  LDG.E R0, [R2.64+0x4] ;  /* 0x0000041402007981 */ /* 0x000ee2000c1e1900 */
[----:B--2---:R-:W1:Y:S08]  /*0470*/  R2UR UR5, R4 ;  /* 0x00000000040573c2 */ /* 0x004e7000000e0000 */
[----:B---3--:R-:W1:Y:S02]  /*0480*/  R2UR UR4, R0 ;  /* 0x00000000000473c2 */ /* 0x008e6400000e0000 */
[----:B-1----:R-:W-:Y:S01]  /*0490*/  UIADD3 UR5, -UR5, UR4, URZ ;  /* 0x0000000405057290 */ /* 0x002fe2000fffe13f */
[----:B------:R-:W-:Y:S05]  /*04a0*/  BRA `(.L_x_1620) ;  /* 0x0000001000007947 */ /* 0x000fea0003800000 */
.L_x_1621:
[----:B------:R-:W-:Y:S02]  /*04b0*/  ULDC UR5, c[0x0][0x3d4] ;  /* 0x0000f50000057ab9 */ /* 0x000fe40000000800 */
.L_x_1620:
[----:B------:R-:W-:-:S04]  /*04c0*/  UIADD3 UR5, UR5, 0x7f, URZ ;  /* 0x0000007f05057890 */ /* 0x000fc8000fffe03f */
[----:B------:R-:W-:-:S04]  /*04d0*/  USHF.R.S32.HI UR4, URZ, 0x1f, UR5 ;  /* 0x0000001f3f047899 */ /* 0x000fc80008011405 */
[----:B------:R-:W-:-:S04]  /*04e0*/  ULEA.HI UR4, UR4, UR5, URZ, 0x7 ;  /* 0x0000000504047291 */ /* 0x000fc8000f8f383f */
[----:B------:R-:W-:-:S04]  /*04f0*/  USHF.R.S32.HI UR4, URZ, 0x7, UR4 ;  /* 0x000000073f047899 */ /* 0x000fc80008011404 */
[----:B------:R-:W-:-:S04]  /*0500*/  UISETP.GE.AND UP0, UPT, UR13, UR4, UPT ;  /* 0x000000040d00728c */ /* 0x000fc8000bf06270 */
[----:B------:R-:W-:Y:S01]  /*0510*/  USEL UR11, UR11, 0xffffffff, !UP0 ;  /* 0xffffffff0b0b7887 */ /* 0x000fe2000c000000 */
[----:B------:R-:W-:Y:S05]  /*0520*/  BRA `(.L_x_1622) ;  /* 0x0000049000007947 */ /* 0x000fea0003800000 */
.L_x_1616:
        /* <DEDUP_REMOVED lines=22> */
.L_x_1623:
        /* <DEDUP_REMOVED lines=8> */
.L_x_1624:
        /* <DEDUP_REMOVED lines=22> */
.L_x_1625:
        /* <DEDUP_REMOVED lines=14> */
.L_x_1627:
[----:B------:R-:W-:Y:S02]  /*0950*/  ULDC UR5, c[0x0][0x3d4] ;  /* 0x0000f50000057ab9 */ /* 0x000fe40000000800 */
.L_x_1626:
[----:B------:R-:W-:-:S04]  /*0960*/  UIADD3 UR5, UR5, 0x7f, URZ ;  /* 0x0000007f05057890 */ /* 0x000fc8000fffe03f */
[----:B------:R-:W-:-:S04]  /*0970*/  USHF.R.S32.HI UR4, URZ, 0x1f, UR5 ;  /* 0x0000001f3f047899 */ /* 0x000fc80008011405 */
[----:B------:R-:W-:-:S04]  /*0980*/  ULEA.HI UR4, UR4, UR5, URZ, 0x7 ;  /* 0x0000000504047291 */ /* 0x000fc8000f8f383f */
[----:B------:R-:W-:-:S04]  /*0990*/  USHF.R.S32.HI UR4, URZ, 0x7, UR4 ;  /* 0x000000073f047899 */ /* 0x000fc80008011404 */
[----:B------:R-:W-:-:S04]  /*09a0*/  UISETP.GE.AND UP0, UPT, UR13, UR4, UPT ;  /* 0x000000040d00728c */ /* 0x000fc8000bf06270 */
[----:B------:R-:W-:-:S06]  /*09b0*/  USEL UR11, UR11, 0xffffffff, !UP0 ;  /* 0xffffffff0b0b7887 */ /* 0x000fcc000c000000 */
.L_x_1622:
[----:B------:R-:W-:-:S13]  /*09c0*/  ISETP.LE.AND P0, PT, RZ, UR11, PT ;  /* 0x0000000bff007c0c */ /* 0x000fda000bf03270 */
[----:B------:R-:W-:Y:S05]  /*09d0*/  @!P0 EXIT ;  /* 0x000000000000894d */ /* 0x000fea0003800000 */
[----:B------:R-:W-:Y:S02]  /*09e0*/  ULDC.64 UR4, c[0x0][0x2c8] ;  /* 0x0000b20000047ab9 */ /* 0x000fe40000000a00 */
[----:B------:R-:W-:Y:S02]  /*09f0*/  UISETP.NE.U32.AND UP2, UPT, URZ, UR4, UPT ;  /* 0x000000043f00728c */ /* 0x000fe4000bf45070 */
[----:B------:R-:W-:Y:S02]  /*0a00*/  UMOV UR6, 0x4 ;  /* 0x0000000400067882 */ /* 0x000fe40000000000 */
[----:B------:R-:W-:Y:S02]  /*0a10*/  UISETP.NE.AND.EX UP2, UPT, URZ, UR5, UPT, UP2 ;  /* 0x000000053f00728c */ /* 0x000fe4000bf45320 */
[----:B------:R-:W-:Y:S02]  /*0a20*/  ULDC.64 UR8, c[0x0][0x2c8] ;  /* 0x0000b20000087ab9 */ /* 0x000fe40000000a00 */
[----:B------:R-:W-:-:S02]  /*0a30*/  UIMAD.WIDE UR8, UR11, UR6, UR8 ;  /* 0x000000060b0872a5 */ /* 0x000fc4000f8e0208 */
[----:B------:R-:W-:Y:S01]  /*0a40*/  PLOP3.LUT P2, PT, PT, PT, UP2, 0x80, 0x0 ;  /* 0x000000000000781c */ /* 0x000fe20003f4f028 */
[----:B------:R-:W-:Y:S02]  /*0a50*/  ULDC.64 UR4, c[0x0][0x2d8] ;  /* 0x0000b60000047ab9 */ /* 0x000fe40000000a00 */
[----:B------:R-:W-:Y:S01]  /*0a60*/  UISETP.NE.U32.AND UP0, UPT, URZ, UR4, UPT ;  /* 0x000000043f00728c */ /* 0x000fe2000bf05070 */
[----:B------:R-:W-:Y:S02]  /*0a70*/  IMAD.U32 R6, RZ, RZ, UR8 ;  /* 0x00000008ff067e24 */ /* 0x000fe4000f8e00ff */
[----:B------:R-:W-:Y:S01]  /*0a80*/  IMAD.U32 R7, RZ, RZ, UR9 ;  /* 0x00000009ff077e24 */ /* 0x000fe2000f8e00ff */
[----:B------:R-:W-:-:S06]  /*0a90*/  UISETP.NE.AND.EX UP0, UPT, URZ, UR5, UPT, UP0 ;  /* 0x000000053f00728c */ /* 0x000fcc000bf05300 */
[----:B------:R-:W2:Y:S01]  /*0aa0*/  @P2 LDG.E R4, [R6.64] ;  /* 0x0000001406042981 */ /* 0x000ea2000c1e1900 */
[----:B------:R-:W-:Y:S01]  /*0ab0*/  ULDC.64 UR4, c[0x0][0x2d8] ;  /* 0x0000b60000047ab9 */ /* 0x000fe20000000a00 */
[----:B------:R-:W-:-:S03]  /*0ac0*/  PLOP3.LUT P0, PT, PT, PT, UP0, 0x80, 0x0 ;  /* 0x000000000000781c */ /* 0x000fc60003f0f008 */
[----:B------:R-:W-:-:S06]  /*0ad0*/  @UP0 UIMAD.WIDE UR4, UR11, UR6, UR4 ;  /* 0x000000060b0402a5 */ /* 0x000fcc000f8e0204 */
[----:B------:R-:W-:Y:S01]  /*0ae0*/  MOV R2, UR4 ;  /* 0x0000000400027c02 */ /* 0x000fe20008000f00 */
[----:B------:R-:W-:Y:S01]  /*0af0*/  IMAD.U32 R3, RZ, RZ, UR5 ;  /* 0x00000005ff037e24 */ /* 0x000fe2000f8e00ff */
[----:B------:R-:W-:Y:S02]  /*0b00*/  ULDC.64 UR4, c[0x0][0x2d0] ;  /* 0x0000b40000047ab9 */ /* 0x000fe40000000a00 */
[----:B------:R-:W-:Y:S01]  /*0b10*/  UISETP.NE.U32.AND UP1, UPT, URZ, UR4, UPT ;  /* 0x000000043f00728c */ /* 0x000fe2000bf25070 */
[----:B------:R-:W-:Y:S01]  /*0b20*/  CS2R R10, SRZ ;  /* 0x00000000000a7805 */ /* 0x000fe2000001ff00 */
[----:B------:R1:W3:Y:S02]  /*0b30*/  @P0 LDG.E R0, [R2.64] ;  /* 0x0000001402000981 */ /* 0x0002e4000c1e1900 */
[----:B------:R-:W-:-:S03]  /*0b40*/  UISETP.NE.AND.EX UP1, UPT, URZ, UR5, UPT, UP1 ;  /* 0x000000053f00728c */ /* 0x000fc6000bf25310 */
[----:B------:R-:W-:Y:S01]  /*0b50*/  ULDC.64 UR4, c[0x0][0x2d0] ;  /* 0x0000b40000047ab9 */ /* 0x000fe20000000a00 */
[----:B------:R4:W5:Y:S01]  /*0b60*/  @P2 LDG.E R10, [R6.64] ;  /* 0x00000014060a2981 */ /* 0x000962000c1e1900 */
[----:B------:R-:W-:Y:S01]  /*0b70*/  UIMAD.WIDE UR4, UR11, UR6, UR4 ;  /* 0x000000060b0472a5 */ /* 0x000fe2000f8e0204 */
[----:B------:R-:W-:-:S05]  /*0b80*/  PLOP3.LUT P1, PT, PT, PT, UP1, 0x80, 0x0 ;  /* 0x000000000000781c */ /* 0x000fca0003f2f018 */
[----:B-1----:R-:W-:Y:S01]  /*0b90*/  MOV R2, UR4 ;  /* 0x0000000400027c02 */ /* 0x002fe20008000f00 */
[----:B------:R-:W-:-:S07]  /*0ba0*/  IMAD.U32 R3, RZ, RZ, UR5 ;  /* 0x00000005ff037e24 */ /* 0x000fce000f8e00ff */
[----:B------:R4:W5:Y:S01]  /*0bb0*/  @P1 LDG.E R11, [R2.64] ;  /* 0x00000014020b1981 */ /* 0x000962000c1e1900 */
[----:B------:R-:W-:Y:S02]  /*0bc0*/  ULDC UR10, c[0x0][0x168] ;  /* 0x00005a00000a7ab9 */ /* 0x000fe40000000800 */
[----:B------:R-:W-:Y:S02]  /*0bd0*/  UMOV UR19, URZ ;  /* 0x0000003f00137c82 */ /* 0x000fe40008000000 */
[----:B------:R-:W-:Y:S01]  /*0be0*/  ULDC UR9, c[0x0][0x198] ;  /* 0x0000660000097ab9 */ /* 0x000fe20000000800 */
[----:B--2---:R-:W1:Y:S02]  /*0bf0*/  @P2 R2UR UR5, R4 ;  /* 0x00000000040523c2 */ /* 0x004e6400000e0000 */
[----:B-1----:R-:W-:-:S04]  /*0c00*/  @UP2 ULEA UR5, UR11, UR5, 0x7 ;  /* 0x000000050b052291 */ /* 0x002fc8000f8e383f */
[----:B------:R-:W-:-:S04]  /*0c10*/  @UP2 USHF.R.S32.HI UR4, URZ, 0x1f, UR5 ;  /* 0x0000001f3f042899 */ /* 0x000fc80008011405 */
[----:B------:R-:W-:Y:S01]  /*0c20*/  @UP2 ULEA.HI UR4, UR4, UR5, URZ, 0x7 ;  /* 0x0000000504042291 */ /* 0x000fe2000f8f383f */
[----:B---3--:R4:W1:Y:S03]  /*0c30*/  @P0 R2UR UR10, R0 ;  /* 0x00000000000a03c2 */ /* 0x00886600000e0000 */
[----:B------:R-:W-:Y:S01]  /*0c40*/  @UP2 ULOP3.LUT UR19, UR4, 0xffffff80, URZ, 0xc0, !UPT ;  /* 0xffffff8004132892 */ /* 0x000fe2000f8ec03f */
[----:B------:R-:W-:Y:S06]  /*0c50*/  @P0 BRA `(.L_x_1628) ;  /* 0x0000006000000947 */ /* 0x000fec0003800000 */
[----:B------:R-:W-:Y:S05]  /*0c60*/  @!P2 BRA `(.L_x_1628) ;  /* 0x000000500000a947 */ /* 0x000fea0003800000 */
[----:B------:R-:W2:Y:S04]  /*0c70*/  LDG.E R4, [R6.64] ;  /* 0x0000001406047981 */ /* 0x000ea8000c1e1900 */
[----:B----4-:R-:W3:Y:S01]  /*0c80*/  LDG.E R0, [R6.64+0x4] ;  /* 0x0000041406007981 */ /* 0x010ee2000c1e1900 */
[----:B-12---:R-:W1:Y:S08]  /*0c90*/  R2UR UR10, R4 ;  /* 0x00000000040a73c2 */ /* 0x006e7000000e0000 */
[----:B---3--:R-:W1:Y:S02]  /*0ca0*/  R2UR UR4, R0 ;  /* 0x00000000000473c2 */ /* 0x008e6400000e0000 */
[----:B-1----:R-:W-:-:S06]  /*0cb0*/  UIADD3 UR10, -UR10, UR4, URZ ;  /* 0x000000040a0a7290 */ /* 0x002fcc000fffe13f */
.L_x_1628:
[----:B------:R-:W-:-:S04]  /*0cc0*/  ISETP.NE.U32.AND P0, PT, RZ, c[0x0][0x2e0], PT ;  /* 0x0000b800ff007a0c */ /* 0x000fc80003f05070 */
[----:B------:R-:W-:-:S13]  /*0cd0*/  ISETP.NE.AND.EX P0, PT, RZ, c[0x0][0x2e4], PT, P0 ;  /* 0x0000b900ff007a0c */ /* 0x000fda0003f05300 */
[----:B------:R-:W-:Y:S05]  /*0ce0*/  @!P0 BRA `(.L_x_1629) ;  /* 0x0000007000008947 */ /* 0x000fea0003800000 */
[----:B------:R-:W-:Y:S02]  /*0cf0*/  ULDC.64 UR4, c[0x0][0x2e0] ;  /* 0x0000b80000047ab9 */ /* 0x000fe40000000a00 */
[----:B------:R-:W-:-:S06]  /*0d00*/  UIMAD.WIDE UR4, UR11, UR6, UR4 ;  /* 0x000000060b0472a5 */ /* 0x000fcc000f8e0204 */
[----:B----4-:R-:W-:Y:S02]  /*0d10*/  MOV R2, UR4 ;  /* 0x0000000400027c02 */ /* 0x010fe40008000f00 */
[----:B------:R-:W-:-:S05]  /*0d20*/  MOV R3, UR5 ;  /* 0x0000000500037c02 */ /* 0x000fca0008000f00 */
[----:B------:R-:W2:Y:S02]  /*0d30*/  LDG.E R0, [R2.64] ;  /* 0x0000001402007981 */ /* 0x000ea4000c1e1900 */
[----:B--2---:R2:W3:Y:S01]  /*0d40*/  R2UR UR9, R0 ;  /* 0x00000000000973c2 */ /* 0x0044e200000e0000 */
[----:B------:R-:W-:Y:S05]  /*0d50*/  BRA `(.L_x_1630) ;  /* 0x0000006000007947 */ /* 0x000fea0003800000 */
.L_x_1629:
[----:B------:R-:W-:Y:S05]  /*0d60*/  @!P1 BRA `(.L_x_1630) ;  /* 0x0000005000009947 */ /* 0x000fea0003800000 */
[----:B----4-:R2:W3:Y:S04]  /*0d70*/  LDG.E R0, [R2.64] ;  /* 0x0000001402007981 */ /* 0x0104e8000c1e1900 */
[----:B--2---:R-:W2:Y:S01]  /*0d80*/  LDG.E R2, [R2.64+0x4] ;  /* 0x0000041402027981 */ /* 0x004ea2000c1e1900 */
[----:B---3--:R-:W3:Y:S08]  /*0d90*/  R2UR UR9, R0 ;  /* 0x00000000000973c2 */ /* 0x008ef000000e0000 */
[----:B--2---:R-:W3:Y:S02]  /*0da0*/  R2UR UR4, R2 ;  /* 0x00000000020473c2 */ /* 0x004ee400000e0000 */
[----:B---3--:R-:W-:-:S06]  /*0db0*/  UIADD3 UR9, -UR9, UR4, URZ ;  /* 0x0000000409097290 */ /* 0x008fcc000fffe13f */
.L_x_1630:
[----:B------:R-:W-:Y:S01]  /*0dc0*/  USHF.L.U32 UR27, UR13, 0x7, URZ ;  /* 0x000000070d1b7899 */ /* 0x000fe2000800063f */
[----:B------:R-:W-:Y:S01]  /*0dd0*/  PLOP3.LUT P1, PT, PT, PT, PT, 0x80, 0x0 ;  /* 0x000000000000781c */ /* 0x000fe20003f2f070 */
[----:B------:R-:W-:Y:S01]  /*0de0*/  ULDC UR4, c[0x0][0x2a4] ;  /* 0x0000a90000047ab9 */ /* 0x000fe20000000800 */
[----:B------:R-:W-:Y:S01]  /*0df0*/  CS2R R126, SRZ ;  /* 0x00000000007e7805 */ /* 0x000fe2000001ff00 */
[----:B---3--:R-:W-:Y:S01]  /*0e00*/  UIADD3 UR4, UR27, -UR4, -UR9 ;  /* 0x800000041b047290 */ /* 0x008fe2000fffe809 */
[----:B------:R-:W-:Y:S01]  /*0e10*/  CS2R R124, SRZ ;  /* 0x00000000007c7805 */ /* 0x000fe2000001ff00 */
[----:B-1----:R-:W-:Y:S01]  /*0e20*/  UIADD3 UR5, UR10, 0x7f, URZ ;  /* 0x0000007f0a057890 */ /* 0x002fe2000fffe03f */
[----:B------:R-:W-:Y:S01]  /*0e30*/  CS2R R130, SRZ ;  /* 0x0000000000827805 */ /* 0x000fe2000001ff00 */
[----:B------:R-:W-:Y:S01]  /*0e40*/  UIADD3 UR4, UR4, UR10, URZ ;  /* 0x0000000a04047290 */ /* 0x000fe2000fffe03f */
[----:B------:R-:W-:Y:S01]  /*0e50*/  CS2R R8, SRZ ;  /* 0x0000000000087805 */ /* 0x000fe2000001ff00 */
[----:B------:R-:W-:Y:S01]  /*0e60*/  IMAD.MOV.U32 R128, RZ, RZ, RZ ;  /* 0x000000ffff807224 */ /* 0x000fe200078e00ff */
[----:B------:R-:W-:Y:S01]  /*0e70*/  CS2R R120, SRZ ;  /* 0x0000000000787805 */ /* 0x000fe2000001ff00 */
[----:B------:R-:W-:Y:S01]  /*0e80*/  USHF.R.S32.HI UR22, URZ, 0x1f, UR4 ;  /* 0x0000001f3f167899 */ /* 0x000fe20008011404 */
[----:B------:R-:W-:Y:S01]  /*0e90*/  IMAD.MOV.U32 R122, RZ, RZ, RZ ;  /* 0x000000ffff7a7224 */ /* 0x000fe200078e00ff */
[----:B------:R-:W-:Y:S01]  /*0ea0*/  CS2R R118, SRZ ;  /* 0x0000000000767805 */ /* 0x000fe2000001ff00 */
[----:B------:R-:W-:Y:S01]  /*0eb0*/  CS2R R12, SRZ ;  /* 0x00000000000c7805 */ /* 0x000fe2000001ff00 */
[----:B------:R-:W-:Y:S01]  /*0ec0*/  ULEA.HI UR22, UR22, UR4, URZ, 0x7 ;  /* 0x0000000416167291 */ /* 0x000fe2000f8f383f */
[----:B------:R-:W-:Y:S01]  /*0ed0*/  MOV R116, RZ ;  /* 0x000000ff00747202 */ /* 0x000fe20000000f00 */
[----:B------:R-:W-:Y:S01]  /*0ee0*/  USHF.R.S32.HI UR4, URZ, 0x1f, UR5 ;  /* 0x0000001f3f047899 */ /* 0x000fe20008011405 */
[----:B------:R-:W-:Y:S01]  /*0ef0*/  IMAD.MOV.U32 R110, RZ, RZ, RZ ;  /* 0x000000ffff6e7224 */ /* 0x000fe200078e00ff */
[----:B------:R-:W-:Y:S01]  /*0f00*/  USHF.R.S32.HI UR22, URZ, 0x7, UR22 ;  /* 0x000000073f167899 */ /* 0x000fe20008011416 */
[----:B------:R-:W-:Y:S01]  /*0f10*/  CS2R R14, SRZ ;  /* 0x00000000000e7805 */ /* 0x000fe2000001ff00 */
[----:B------:R-:W-:Y:S01]  /*0f20*/  ULEA.HI UR4, UR4, UR5, URZ, 0x7 ;  /* 0x0000000504047291 */ /* 0x000fe2000f8f383f */
[----:B------:R-:W-:Y:S01]  /*0f30*/  MOV R108, RZ ;  /* 0x000000ff006c7202 */ /* 0x000fe20000000f00 */
[----:B------:R-:W-:Y:S01]  /*0f40*/  UISETP.LT.AND UP0, UPT, URZ, UR22, UPT ;  /* 0x000000163f00728c */ /* 0x000fe2000bf01270 */
[----:B------:R-:W-:Y:S01]  /*0f50*/  IMAD.MOV.U32 R114, RZ, RZ, RZ ;  /* 0x000000ffff727224 */ /* 0x000fe200078e00ff */
[----:B------:R-:W-:Y:S01]  /*0f60*/  USHF.R.S32.HI UR8, URZ, 0x7, UR4 ;  /* 0x000000073f087899 */ /* 0x000fe20008011404 */
[----:B------:R-:W-:Y:S01]  /*0f70*/  CS2R R16, SRZ ;  /* 0x0000000000107805 */ /* 0x000fe2000001ff00 */
[----:B------:R-:W-:Y:S01]  /*0f80*/  USEL UR22, URZ, UR22, !UP0 ;  /* 0x000000163f167287 */ /* 0x000fe2000c000000 */
[----:B------:R-:W-:Y:S01]  /*0f90*/  MOV R112, RZ ;  /* 0x000000ff00707202 */ /* 0x000fe20000000f00 */
[----:B------:R-:W-:Y:S01]  /*0fa0*/  IMAD.MOV.U32 R106, RZ, RZ, RZ ;  /* 0x000000ffff6a7224 */ /* 0x000fe200078e00ff */
[----:B------:R-:W-:Y:S01]  /*0fb0*/  CS2R R18, SRZ ;  /* 0x0000000000127805 */ /* 0x000fe2000001ff00 */
[----:B------:R-:W-:Y:S01]  /*0fc0*/  UISETP.GT.AND UP0, UPT, UR8, UR22, UPT ;  /* 0x000000160800728c */ /* 0x000fe2000bf04270 */
[----:B------:R-:W-:Y:S01]  /*0fd0*/  MOV R104, RZ ;  /* 0x000000ff00687202 */ /* 0x000fe20000000f00 */
[----:B------:R-:W-:Y:S01]  /*0fe0*/  IMAD.MOV.U32 R102, RZ, RZ, RZ ;  /* 0x000000ffff667224 */ /* 0x000fe200078e00ff */
        /* <DEDUP_REMOVED lines=19> */
[----:B------:R-:W-:Y:S01]  /*1120*/  USHF.R.S32.HI UR23, URZ, 0x1f, UR12 ;  /* 0x0000001f3f177899 */ /* 0x000fe2000801140c */
[----:B------:R-:W-:Y:S01]  /*1130*/  SHF.R.S32.HI R25, RZ, 0x1f, R20 ;  /* 0x0000001fff197819 */ /* 0x000fe20000011414 */
[----:B------:R-:W-:Y:S01]  /*1140*/  ULDC.64 UR6, c[0x0][0x270] ;  /* 0x00009c0000067ab9 */ /* 0x000fe20000000a00 */
[----:B------:R-:W-:Y:S01]  /*1150*/  IMAD.SHL.U32 R12, R20, 0x4, RZ ;  /* 0x00000004140c7824 */ /* 0x000fe200078e00ff */
[----:B------:R-:W-:Y:S01]  /*1160*/  ULDC.64 UR4, c[0x0][0x288] ;  /* 0x0000a20000047ab9 */ /* 0x000fe20000000a00 */
[----:B------:R-:W-:Y:S01]  /*1170*/  LEA.HI R9, R25, R20, RZ, 0x3 ;  /* 0x0000001419097211 */ /* 0x000fe200078f18ff */
[----:B------:R-:W-:Y:S01]  /*1180*/  UIMAD UR6, UR23, UR6, URZ ;  /* 0x00000006170672a4 */ /* 0x000fe2000f8e023f */
[----:B------:R-:W-:Y:S01]  /*1190*/  IMAD.U32 R4, RZ, RZ, UR12 ;  /* 0x0000000cff047e24 */ /* 0x000fe2000f8e00ff */
[----:B------:R-:W-:Y:S01]  /*11a0*/  UIMAD UR4, UR23, UR4, URZ ;  /* 0x00000004170472a4 */ /* 0x000fe2000f8e023f */
[--C-:B------:R-:W-:Y:S01]  /*11b0*/  SHF.R.S32.HI R13, RZ, 0x1f, R12.reuse ;  /* 0x0000001fff0d7819 */ /* 0x100fe2000001140c */
[----:B------:R-:W-:Y:S01]  /*11c0*/  UIMAD UR15, UR12, UR7, UR6 ;  /* 0x000000070c0f72a4 */ /* 0x000fe2000f8e0206 */
[----:B------:R-:W-:Y:S01]  /*11d0*/  SHF.R.S32.HI R30, RZ, 0x3, R9 ;  /* 0x00000003ff1e7819 */ /* 0x000fe20000011409 */
[----:B------:R-:W-:Y:S01]  /*11e0*/  UIMAD UR28, UR12, UR5, UR4 ;  /* 0x000000050c1c72a4 */ /* 0x000fe2000f8e0204 */
[----:B----4-:R-:W-:Y:S01]  /*11f0*/  IMAD.U32 R6, RZ, RZ, UR12 ;  /* 0x0000000cff067e24 */ /* 0x010fe2000f8e00ff */
[----:B------:R-:W-:Y:S01]  /*1200*/  ULDC.64 UR6, c[0x0][0x180] ;  /* 0x0000600000067ab9 */ /* 0x000fe20000000a00 */
[----:B------:R-:W-:Y:S01]  /*1210*/  IMAD.WIDE.U32 R4, R4, c[0x0][0x270], R12 ;  /* 0x00009c0004047a25 */ /* 0x000fe200078e000c */
[----:B------:R-:W-:Y:S01]  /*1220*/  ULDC.64 UR4, c[0x0][0x238] ;  /* 0x00008e0000047ab9 */ /* 0x000fe20000000a00 */
[----:B------:R-:W-:Y:S01]  /*1230*/  LOP3.LUT R9, R9, 0xfffffff8, RZ, 0xc0, !PT ;  /* 0xfffffff809097812 */ /* 0x000fe200078ec0ff */
[----:B------:R-:W-:Y:S01]  /*1240*/  UIMAD UR6, UR23, UR6, URZ ;  /* 0x00000006170672a4 */ /* 0x000fe2000f8e023f */
[----:B------:R-:W-:Y:S01]  /*1250*/  SHF.R.S32.HI R21, RZ, 0x1f, R20 ;  /* 0x0000001fff157819 */ /* 0x000fe20000011414 */
[----:B------:R-:W-:Y:S01]  /*1260*/  UIMAD UR4, UR23, UR4, URZ ;  /* 0x00000004170472a4 */ /* 0x000fe2000f8e023f */
[----:B------:R-:W-:Y:S01]  /*1270*/  IMAD.U32 R2, RZ, RZ, UR12 ;  /* 0x0000000cff027e24 */ /* 0x000fe2000f8e00ff */
[----:B------:R-:W-:Y:S01]  /*1280*/  UIMAD UR26, UR12, UR7, UR6 ;  /* 0x000000070c1a72a4 */ /* 0x000fe2000f8e0206 */
[----:B------:R1:W-:Y:S01]  /*1290*/  STL.64 [R1+0x8], R12 ;  /* 0x0000080c01007387 */ /* 0x0003e20000100a00 */
[----:B------:R-:W-:Y:S01]  /*12a0*/  UIMAD UR6, UR12, UR5, UR4 ;  /* 0x000000050c0672a4 */ /* 0x000fe2000f8e0204 */
[----:B------:R-:W-:Y:S01]  /*12b0*/  IMAD.WIDE.U32 R6, R6, c[0x0][0x288], R12 ;  /* 0x0000a20006067a25 */ /* 0x000fe200078e000c */
[----:B------:R-:W-:Y:S01]  /*12c0*/  UIADD3 UR4, -UR27, UR9, URZ ;  /* 0x000000091b047290 */ /* 0x000fe2000fffe13f */
[----:B------:R-:W-:Y:S01]  /*12d0*/  SHF.R.S32.HI R8, RZ, 0x1f, R30 ;  /* 0x0000001fff087819 */ /* 0x000fe2000001141e */
[----:B------:R-:W-:Y:S01]  /*12e0*/  USHF.R.S32.HI UR27, URZ, 0x1f, UR11 ;  /* 0x0000001f3f1b7899 */ /* 0x000fe2000801140b */
[C---:B-----5:R-:W-:Y:S01]  /*12f0*/  IADD3 R24, P1, R30.reuse, R10, RZ ;  /* 0x0000000a1e187210 */ /* 0x060fe20007f3e0ff */
[----:B------:R-:W-:Y:S01]  /*1300*/  ULDC.64 UR24, c[0x0][0x248] ;  /* 0x0000920000187ab9 */ /* 0x000fe20000000a00 */
[----:B------:R-:W-:Y:S01]  /*1310*/  IADD3 R5, R5, UR15, RZ ;  /* 0x0000000f05057c10 */ /* 0x000fe2000fffe0ff */
[----:B------:R-:W-:Y:S01]  /*1320*/  USEL UR15, UR27, URZ, !UP2 ;  /* 0x0000003f1b0f7287 */ /* 0x000fe2000d000000 */
[----:B--2---:R-:W-:Y:S01]  /*1330*/  IADD3 R0, -R30, UR4, RZ ;  /* 0x000000041e007c10 */ /* 0x004fe2000fffe1ff */
[----:B------:R-:W-:Y:S01]  /*1340*/  IMAD.IADD R29, R20, 0x1, -R9 ;  /* 0x00000001141d7824 */ /* 0x000fe200078e0a09 */
[----:B------:R-:W-:Y:S01]  /*1350*/  UISETP.NE.AND UP0, UPT, UR24, 0x1, UPT ;  /* 0x000000011800788c */ /* 0x000fe2000bf05270 */
[----:B------:R-:W-:Y:S01]  /*1360*/  IMAD.WIDE.U32 R2, R2, c[0x0][0x238], R20 ;  /* 0x00008e0002027a25 */ /* 0x000fe200078e0014 */
[C---:B------:R-:W-:Y:S01]  /*1370*/  ISETP.GE.AND P5, PT, R0.reuse, 0x1, PT ;  /* 0x000000010000780c */ /* 0x040fe20003fa6270 */
[----:B------:R-:W-:Y:S01]  /*1380*/  ULDC.64 UR4, c[0x0][0x278] ;  /* 0x00009e0000047ab9 */ /* 0x000fe20000000a00 */
[C---:B------:R-:W-:Y:S01]  /*1390*/  ISETP.GE.AND P4, PT, R0.reuse, 0x21, PT ;  /* 0x000000210000780c */ /* 0x040fe20003f86270 */
[----:B------:R-:W-:Y:S01]  /*13a0*/  UMOV UR14, 0x6 ;  /* 0x00000006000e7882 */ /* 0x000fe20000000000 */
[C---:B------:R-:W-:Y:S01]  /*13b0*/  ISETP.GE.AND P3, PT, R0.reuse, 0x41, PT ;  /* 0x000000410000780c */ /* 0x040fe20003f66270 */
[----:B------:R-:W-:Y:S01]  /*13c0*/  ULDC.64 UR16, c[0x0][0x1d8] ;  /* 0x0000760000107ab9 */ /* 0x000fe20000000a00 */
[----:B------:R-:W-:Y:S01]  /*13d0*/  ISETP.GE.AND P2, PT, R0, 0x61, PT ;  /* 0x000000610000780c */ /* 0x000fe20003f46270 */
[----:B------:R-:W-:Y:S01]  /*13e0*/  IMAD.SHL.U32 R0, R30, 0x40, RZ ;  /* 0x000000401e007824 */ /* 0x000fe200078e00ff */
[-C--:B------:R-:W-:Y:S01]  /*13f0*/  LEA.HI.X.SX32 R28, R10, R8.reuse, 0x1, P1 ;  /* 0x000000080a1c7211 */ /* 0x080fe200008f0eff */
[----:B------:R-:W-:Y:S01]  /*1400*/  UIMAD UR4, UR15, UR4, URZ ;  /* 0x000000040f0472a4 */ /* 0x000fe2000f8e023f */
[----:B------:R-:W-:Y:S01]  /*1410*/  IADD3 R23, R3, UR6, RZ ;  /* 0x0000000603177c10 */ /* 0x000fe2000fffe0ff */
[----:B------:R-:W-:Y:S01]  /*1420*/  USHF.L.U64.HI UR17, UR16, UR14, UR17 ;  /* 0x0000000e10117299 */ /* 0x000fe20008010211 */
[----:B------:R-:W-:Y:S01]  /*1430*/  LOP3.LUT R0, R0, 0x1c0, RZ, 0xc0, !PT ;  /* 0x000001c000007812 */ /* 0x000fe200078ec0ff */
[----:B------:R-:W-:Y:S01]  /*1440*/  USHF.L.U32 UR18, UR16, 0x6, URZ ;  /* 0x0000000610127899 */ /* 0x000fe2000800063f */
[----:B-1----:R-:W-:Y:S01]  /*1450*/  IADD3 R12, P0, R30, R11, RZ ;  /* 0x0000000b1e0c7210 */ /* 0x002fe20007f1e0ff */
[----:B------:R-:W-:Y:S01]  /*1460*/  USEL UR16, UR11, URZ, !UP2 ;  /* 0x0000003f0b107287 */ /* 0x000fe2000d000000 */
[----:B------:R-:W-:Y:S01]  /*1470*/  IADD3 R3, R7, UR28, RZ ;  /* 0x0000001c07037c10 */ /* 0x000fe2000fffe0ff */
[----:B------:R-:W-:Y:S01]  /*1480*/  UIMAD.WIDE.U32 UR24, UR12, UR25, URZ ;  /* 0x000000190c1872a5 */ /* 0x000fe2000f8e003f */
[----:B------:R-:W-:Y:S01]  /*1490*/  LEA.HI.X.SX32 R13, R11, R8, 0x1, P0 ;  /* 0x000000080b0d7211 */ /* 0x000fe200000f0eff */
[----:B------:R-:W-:Y:S01]  /*14a0*/  IMAD.SHL.U32 R8, R29, 0x8, RZ ;  /* 0x000000081d087824 */ /* 0x000fe200078e00ff */
[----:B------:R-:W-:Y:S01]  /*14b0*/  UIMAD UR30, UR16, UR5, UR4 ;  /* 0x00000005101e72a4 */ /* 0x000fe2000f8e0204 */
[----:B------:R-:W-:Y:S01]  /*14c0*/  IMAD.MOV.U32 R22, RZ, RZ, R2 ;  /* 0x000000ffff167224 */ /* 0x000fe200078e0002 */
[----:B------:R-:W-:Y:S01]  /*14d0*/  UMOV UR28, UR12 ;  /* 0x0000000c001c7c82 */ /* 0x000fe20008000000 */
[----:B------:R-:W-:Y:S01]  /*14e0*/  IMAD.MOV.U32 R2, RZ, RZ, R6 ;  /* 0x000000ffff027224 */ /* 0x000fe200078e0006 */
[----:B------:R-:W-:Y:S01]  /*14f0*/  LOP3.LUT R7, R0, 0x38, R8, 0xf8, !PT ;  /* 0x0000003800077812 */ /* 0x000fe200078ef808 */
[----:B------:R-:W-:Y:S01]  /*1500*/  ULDC UR4, c[0x0][0x250] ;  /* 0x0000940000047ab9 */ /* 0x000fe20000000800 */
[----:B------:R-:W-:Y:S01]  /*1510*/  SHF.R.U32.HI R0, RZ, 0x3, R0 ;  /* 0x00000003ff007819 */ /* 0x000fe20000011600 */
[----:B------:R-:W-:Y:S01]  /*1520*/  ULDC.64 UR6, c[0x0][0x210] ;  /* 0x0000840000067ab9 */ /* 0x000fe20000000a00 */
[----:B------:R-:W-:Y:S01]  /*1530*/  IMAD.U32 R6, RZ, RZ, UR13 ;  /* 0x0000000dff067e24 */ /* 0x000fe2000f8e00ff */
[----:B------:R-:W-:Y:S01]  /*1540*/  @UP0 USHF.R.U32.HI UR28, URZ, UR4, UR25 ;  /* 0x000000043f1c0299 */ /* 0x000fe20008011619 */
[----:B------:R-:W-:Y:S01]  /*1550*/  LOP3.LUT R18, R7, R0, RZ, 0x3c, !PT ;  /* 0x0000000007127212 */ /* 0x000fe200078e3cff */
[----:B------:R-:W-:Y:S01]  /*1560*/  UIMAD UR23, UR23, UR6, URZ ;  /* 0x00000006171772a4 */ /* 0x000fe2000f8e023f */
[-C--:B------:R-:W-:Y:S01]  /*1570*/  LEA.HI R0, R25, R20.reuse, RZ, 0x6 ;  /* 0x0000001419007211 */ /* 0x080fe200078f30ff */
[----:B------:R-:W-:Y:S01]  /*1580*/  IMAD.U32 R26, RZ, RZ, UR16 ;  /* 0x00000010ff1a7e24 */ /* 0x000fe2000f8e00ff */
[----:B------:R-:W-:Y:S01]  /*1590*/  SHF.R.S32.HI R9, RZ, 0x1f, R8 ;  /* 0x0000001fff097819 */ /* 0x000fe20000011408 */
[----:B------:R-:W-:Y:S01]  /*15a0*/  UIMAD UR23, UR12, UR7, UR23 ;  /* 0x000000070c1772a4 */ /* 0x000fe2000f8e0217 */
[----:B------:R-:W-:Y:S01]  /*15b0*/  IMAD.WIDE R12, R6, 0x80, R12 ;  /* 0x00000080060c7825 */ /* 0x000fe200078e020c */
[----:B------:R-:W-:Y:S01]  /*15c0*/  USHF.R.S32.HI UR25, URZ, 0x1f, UR28 ;  /* 0x0000001f3f197899 */ /* 0x000fe2000801141c */
[----:B------:R-:W-:Y:S01]  /*15d0*/  ISETP.GE.OR P1, PT, R8, c[0x0][0x1cc], !P5 ;  /* 0x0000730008007a0c */ /* 0x000fe20006f26670 */
[----:B------:R-:W-:Y:S01]  /*15e0*/  ULDC.64 UR6, c[0x0][0x290] ;  /* 0x0000a40000067ab9 */ /* 0x000fe20000000a00 */
[----:B------:R-:W-:Y:S01]  /*15f0*/  IMAD.U32 R16, RZ, RZ, UR28 ;  /* 0x0000001cff107e24 */ /* 0x000fe2000f8e00ff */
[----:B------:R-:W-:Y:S01]  /*1600*/  UIMAD UR6, UR15, UR6, URZ ;  /* 0x000000060f0672a4 */ /* 0x000fe2000f8e023f */
[----:B------:R-:W-:Y:S01]  /*1610*/  IMAD.U32 R6, RZ, RZ, UR12 ;  /* 0x0000000cff067e24 */ /* 0x000fe2000f8e00ff */
[----:B------:R-:W-:Y:S01]  /*1620*/  USHF.R.S32.HI UR32, URZ, 0x1f, UR19 ;  /* 0x0000001f3f207899 */ /* 0x000fe20008011413 */
[----:B------:R-:W-:Y:S01]  /*1630*/  IMAD.U32 R14, RZ, RZ, UR12 ;  /* 0x0000000cff0e7e24 */ /* 0x000fe2000f8e00ff */
[----:B------:R-:W-:Y:S01]  /*1640*/  ULDC.64 UR4, c[0x0][0x1e0] ;  /* 0x0000780000047ab9 */ /* 0x000fe20000000a00 */
[----:B------:R-:W-:Y:S01]  /*1650*/  IMAD.SHL.U32 R0, R0, 0x8, RZ ;  /* 0x0000000800007824 */ /* 0x000fe200078e00ff */
[----:B------:R-:W-:Y:S01]  /*1660*/  UIMAD UR29, UR16, UR7, UR6 ;  /* 0x00000007101d72a4 */ /* 0x000fe2000f8e0206 */
[----:B------:R-:W-:Y:S01]  /*1670*/  IMAD.WIDE.U32 R4, R26, c[0x0][0x278], R4 ;  /* 0x00009e001a047a25 */ /* 0x000fe200078e0004 */
[----:B------:R-:W-:Y:S01]  /*1680*/  UIMAD UR4, UR25, UR4, URZ ;  /* 0x00000004190472a4 */ /* 0x000fe2000f8e023f */
[----:B------:R-:W-:Y:S01]  /*1690*/  ISETP.GE.OR P6, PT, R8, c[0x0][0x1cc], !P4 ;  /* 0x0000730008007a0c */ /* 0x000fe200067c6670 */
[----:B------:R-:W-:Y:S01]  /*16a0*/  USEL UR27, UR27, URZ, !UP1 ;  /* 0x0000003f1b1b7287 */ /* 0x000fe2000c800000 */
[--C-:B------:R-:W-:Y:S01]  /*16b0*/  IMAD.WIDE.U32 R10, R16, c[0x0][0x1e0], R8.reuse ;  /* 0x00007800100a7a25 */ /* 0x100fe200078e0008 */
[----:B------:R-:W-:Y:S01]  /*16c0*/  IADD3 R36, P0, R4, UR19, RZ ;  /* 0x0000001304247c10 */ /* 0x000fe2000ff1e0ff */
[----:B------:R-:W-:Y:S01]  /*16d0*/  ULDC.64 UR6, c[0x0][0x1e8] ;  /* 0x00007a0000067ab9 */ /* 0x000fe20000000a00 */
[----:B------:R-:W-:Y:S01]  /*16e0*/  ISETP.GE.OR P5, PT, R8, c[0x0][0x19c], !P5 ;  /* 0x0000670008007a0c */ /* 0x000fe20006fa6670 */
[--C-:B------:R-:W-:Y:S01]  /*16f0*/  IMAD.WIDE.U32 R6, R6, c[0x0][0x180], R8.reuse ;  /* 0x0000600006067a25 */ /* 0x100fe200078e0008 */
[----:B------:R-:W-:Y:S01]  /*1700*/  UIMAD UR31, UR28, UR5, UR4 ;  /* 0x000000051c1f72a4 */ /* 0x000fe2000f8e0204 */
[----:B------:R-:W-:Y:S01]  /*1710*/  ISETP.GE.OR P4, PT, R8, c[0x0][0x19c], !P4 ;  /* 0x0000670008007a0c */ /* 0x000fe20006786670 */
[----:B------:R-:W-:Y:S01]  /*1720*/  USEL UR24, UR11, URZ, !UP1 ;  /* 0x0000003f0b187287 */ /* 0x000fe2000c800000 */
[--C-:B------:R-:W-:Y:S01]  /*1730*/  IMAD.WIDE.U32 R14, R14, c[0x0][0x210], R8.reuse ;  /* 0x000084000e0e7a25 */ /* 0x100fe200078e0008 */
[----:B------:R-:W-:Y:S01]  /*1740*/  UIMAD UR6, UR27, UR6, URZ ;  /* 0x000000061b0672a4 */ /* 0x000fe2000f8e023f */
[----:B------:R-:W-:Y:S01]  /*1750*/  STL [R1], R30 ;  /* 0x0000001e01007387 */ /* 0x000fe20000100800 */
[----:B------:R-:W-:Y:S01]  /*1760*/  ULDC.64 UR4, c[0x0][0x1b0] ;  /* 0x00006c0000047ab9 */ /* 0x000fe20000000a00 */
[----:B------:R-:W-:Y:S01]  /*1770*/  IMAD.WIDE.U32 R16, R16, c[0x0][0x1b0], R8 ;  /* 0x00006c0010107a25 */ /* 0x000fe200078e0008 */
[----:B------:R-:W-:Y:S01]  /*1780*/  LOP3.LUT R9, R18, 0xfffffe00, R0, 0xf8, !PT ;  /* 0xfffffe0012097812 */ /* 0x000fe200078ef800 */
[----:B------:R-:W-:Y:S01]  /*1790*/  UIMAD UR4, UR25, UR4, URZ ;  /* 0x00000004190472a4 */ /* 0x000fe2000f8e023f */
[----:B------:R-:W-:Y:S01]  /*17a0*/  IADD3 R19, R15, UR23, RZ ;  /* 0x000000170f137c10 */ /* 0x000fe2000fffe0ff */
[----:B------:R-:W-:Y:S01]  /*17b0*/  IMAD.U32 R0, RZ, RZ, UR30 ;  /* 0x0000001eff007e24 */ /* 0x000fe2000f8e00ff */
[----:B------:R-:W-:Y:S01]  /*17c0*/  UIMAD UR25, UR24, UR7, UR6 ;  /* 0x00000007181972a4 */ /* 0x000fe2000f8e0206 */
[----:B------:R-:W-:Y:S01]  /*17d0*/  IMAD.WIDE.U32 R2, R26, c[0x0][0x290], R2 ;  /* 0x0000a4001a027a25 */ /* 0x000fe200078e0002 */
[----:B------:R-:W-:Y:S01]  /*17e0*/  UIMAD UR23, UR28, UR5, UR4 ;  /* 0x000000051c1772a4 */ /* 0x000fe2000f8e0204 */
[----:B------:R-:W-:Y:S01]  /*17f0*/  STL [R1+0x48], R36 ;  /* 0x0000482401007387 */ /* 0x000fe20000100800 */
[----:B------:R-:W-:Y:S01]  /*1800*/  IADD3.X R33, R5, UR32, R0, P0, !PT ;  /* 0x0000002005217c10 */ /* 0x000fe200087fe400 */
[----:B------:R-:W-:Y:S01]  /*1810*/  IMAD.U32 R0, RZ, RZ, UR29 ;  /* 0x0000001dff007e24 */ /* 0x000fe2000f8e00ff */
[----:B------:R-:W-:Y:S01]  /*1820*/  IADD3 R32, P0, R2, UR19, RZ ;  /* 0x0000001302207c10 */ /* 0x000fe2000ff1e0ff */
[----:B------:R-:W-:Y:S01]  /*1830*/  IMAD.MOV.U32 R18, RZ, RZ, R14 ;  /* 0x000000ffff127224 */ /* 0x000fe200078e000e */
[----:B------:R-:W-:Y:S01]  /*1840*/  ULDC.64 UR6, c[0x0][0x188] ;  /* 0x0000620000067ab9 */ /* 0x000fe20000000a00 */
[----:B------:R-:W-:Y:S01]  /*1850*/  IMAD.U32 R14, RZ, RZ, UR24 ;  /* 0x00000018ff0e7e24 */ /* 0x000fe2000f8e00ff */
[----:B------:R-:W-:Y:S01]  /*1860*/  IADD3.X R31, R3, UR32, R0, P0, !PT ;  /* 0x00000020031f7c10 */ /* 0x000fe200087fe400 */
[----:B------:R-:W-:Y:S01]  /*1870*/  IMAD.MOV.U32 R2, RZ, RZ, R10 ;  /* 0x000000ffff027224 */ /* 0x000fe200078e000a */
[----:B------:R-:W-:Y:S01]  /*1880*/  IADD3 R3, R11, UR31, RZ ;  /* 0x0000001f0b037c10 */ /* 0x000fe2000fffe0ff */
[----:B------:R-:W-:Y:S01]  /*1890*/  UIMAD UR6, UR15, UR6, URZ ;  /* 0x000000060f0672a4 */ /* 0x000fe2000f8e023f */
[----:B------:R-:W-:Y:S01]  /*18a0*/  IADD3 R5, R7, UR26, RZ ;  /* 0x0000001a07057c10 */ /* 0x000fe2000fffe0ff */
[----:B------:R-:W-:Y:S01]  /*18b0*/  IMAD.MOV.U32 R4, RZ, RZ, R6 ;  /* 0x000000ffff047224 */ /* 0x000fe200078e0006 */
[----:B------:R-:W-:Y:S01]  /*18c0*/  ULDC.64 UR4, c[0x0][0x1b8] ;  /* 0x00006e0000047ab9 */ /* 0x000fe20000000a00 */
[----:B------:R-:W-:Y:S01]  /*18d0*/  IMAD.WIDE.U32 R2, R14, c[0x0][0x1e8], R2 ;  /* 0x00007a000e027a25 */ /* 0x000fe200078e0002 */
[----:B------:R-:W-:Y:S01]  /*18e0*/  UIMAD UR6, UR16, UR7, UR6 ;  /* 0x00000007100672a4 */ /* 0x000fe2000f8e0206 */
[----:B------:R-:W-:Y:S01]  /*18f0*/  IADD3 R7, R17, UR23, RZ ;  /* 0x0000001711077c10 */ /* 0x000fe2000fffe0ff */
[----:B------:R-:W-:Y:S01]  /*1900*/  UIMAD UR4, UR27, UR4, URZ ;  /* 0x000000041b0472a4 */ /* 0x000fe2000f8e023f */
[----:B------:R-:W-:Y:S01]  /*1910*/  IMAD.WIDE.U32 R4, R26, c[0x0][0x188], R4 ;  /* 0x000062001a047a25 */ /* 0x000fe200078e0004 */
[----:B------:R-:W-:Y:S01]  /*1920*/  IADD3 R3, R3, UR25, RZ ;  /* 0x0000001903037c10 */ /* 0x000fe2000fffe0ff */
[----:B------:R-:W-:Y:S01]  /*1930*/  USHF.R.S32.HI UR23, URZ, 0x1f, UR22 ;  /* 0x0000001f3f177899 */ /* 0x000fe20008011416 */
[----:B------:R-:W-:Y:S01]  /*1940*/  STL [R1+0x3c], R33 ;  /* 0x00003c2101007387 */ /* 0x000fe20000100800 */
[----:B------:R-:W-:Y:S01]  /*1950*/  IMAD.MOV.U32 R6, RZ, RZ, R16 ;  /* 0x000000ffff067224 */ /* 0x000fe200078e0010 */
[----:B------:R-:W-:Y:S01]  /*1960*/  UIMAD UR24, UR24, UR5, UR4 ;  /* 0x00000005181872a4 */ /* 0x000fe2000f8e0204 */
[----:B------:R-:W-:Y:S01]  /*1970*/  IMAD R0, R13, c[0x0][0x1d8], RZ ;  /* 0x000076000d007a24 */ /* 0x000fe200078e02ff */
[----:B------:R-:W-:Y:S01]  /*1980*/  IADD3 R11, R5, UR6, RZ ;  /* 0x00000006050b7c10 */ /* 0x000fe2000fffe0ff */
[----:B------:R-:W-:Y:S01]  /*1990*/  IMAD.MOV.U32 R10, RZ, RZ, R4 ;  /* 0x000000ffff0a7224 */ /* 0x000fe200078e0004 */
[----:B------:R-:W-:Y:S01]  /*19a0*/  ULDC.64 UR4, c[0x0][0x178] ;  /* 0x00005e0000047ab9 */ /* 0x000fe20000000a00 */
[----:B------:R-:W-:Y:S01]  /*19b0*/  IMAD.WIDE.U32 R14, R14, c[0x0][0x1b8], R6 ;  /* 0x00006e000e0e7a25 */ /* 0x000fe200078e0006 */
[----:B------:R-:W-:Y:S01]  /*19c0*/  UIMAD.WIDE.U32 UR26, UR22, UR4, URZ ;  /* 0x00000004161a72a5 */ /* 0x000fe2000f8e003f */
[----:B------:R-:W-:Y:S01]  /*19d0*/  STL [R1+0x30], R32 ;  /* 0x0000302001007387 */ /* 0x000fe20000100800 */
[----:B------:R-:W-:Y:S01]  /*19e0*/  ULDC.64 UR6, c[0x0][0x218] ;  /* 0x0000860000067ab9 */ /* 0x000fe20000000a00 */
[C---:B------:R-:W-:Y:S01]  /*19f0*/  IMAD R0, R12.reuse, c[0x0][0x1dc], R0 ;  /* 0x000077000c007a24 */ /* 0x040fe200078e0200 */
[----:B------:R-:W-:Y:S01]  /*1a00*/  UIMAD UR6, UR15, UR6, URZ ;  /* 0x000000060f0672a4 */ /* 0x000fe2000f8e023f */
[----:B------:R-:W-:Y:S01]  /*1a10*/  IMAD.WIDE.U32 R4, R12, c[0x0][0x1d8], R2 ;  /* 0x000076000c047a25 */ /* 0x000fe200078e0002 */
[----:B------:R-:W-:Y:S01]  /*1a20*/  IADD3 R3, R15, UR24, RZ ;  /* 0x000000180f037c10 */ /* 0x000fe2000fffe0ff */
[----:B------:R-:W-:Y:S01]  /*1a30*/  UIMAD UR24, UR23, UR4, URZ ;  /* 0x00000004171872a4 */ /* 0x000fe2000f8e023f */
[----:B------:R-:W-:Y:S01]  /*1a40*/  STL [R1+0x14], R31 ;  /* 0x0000141f01007387 */ /* 0x000fe20000100800 */
[----:B------:R-:W-:Y:S01]  /*1a50*/  IMAD.IADD R5, R5, 0x1, R0 ;  /* 0x0000000105057824 */ /* 0x000fe200078e0200 */
[C---:B------:R-:W-:Y:S01]  /*1a60*/  LEA R6, P0, R4.reuse, c[0x0][0x1c0], 0x1 ;  /* 0x0000700004067a11 */ /* 0x040fe200078008ff */
[----:B------:R-:W-:Y:S01]  /*1a70*/  IMAD R0, R13, c[0x0][0x1a8], RZ ;  /* 0x00006a000d007a24 */ /* 0x000fe200078e02ff */
[----:B------:R-:W-:Y:S01]  /*1a80*/  UIMAD UR24, UR22, UR5, UR24 ;  /* 0x00000005161872a4 */ /* 0x000fe2000f8e0218 */
[----:B------:R-:W-:Y:S01]  /*1a90*/  IMAD.MOV.U32 R2, RZ, RZ, R14 ;  /* 0x000000ffff027224 */ /* 0x000fe200078e000e */
[----:B------:R-:W-:Y:S01]  /*1aa0*/  LEA.HI.X R7, R4, c[0x0][0x1c4], R5, 0x1, P0 ;  /* 0x0000710004077a11 */ /* 0x000fe200000f0c05 */
[----:B------:R-:W-:Y:S01]  /*1ab0*/  IMAD R16, R12, c[0x0][0x1ac], R0 ;  /* 0x00006b000c107a24 */ /* 0x000fe200078e0200 */
[----:B------:R-:W-:Y:S01]  /*1ac0*/  UIADD3 UR24, UR27, UR24, URZ ;  /* 0x000000181b187290 */ /* 0x000fe2000fffe03f */
[----:B------:R-:W-:Y:S01]  /*1ad0*/  IMAD.SHL.U32 R27, R9, 0x2, RZ ;  /* 0x00000002091b7824 */ /* 0x000fe200078e00ff */
[----:B------:R-:W-:Y:S01]  /*1ae0*/  IADD3 R4, P0, R6, UR18, RZ ;  /* 0x0000001206047c10 */ /* 0x000fe2000ff1e0ff */
[----:B------:R-:W-:Y:S01]  /*1af0*/  IMAD R0, R28, c[0x0][0x178], RZ ;  /* 0x00005e001c007a24 */ /* 0x000fe200078e02ff */
[----:B------:R-:W-:Y:S01]  /*1b00*/  UIMAD UR6, UR16, UR7, UR6 ;  /* 0x00000007100672a4 */ /* 0x000fe2000f8e0206 */
[----:B------:R-:W-:Y:S01]  /*1b10*/  IMAD.WIDE.U32 R2, R12, c[0x0][0x1a8], R2 ;  /* 0x00006a000c027a25 */ /* 0x000fe200078e0002 */
[----:B------:R-:W-:Y:S01]  /*1b20*/  @!PT LDS RZ, [RZ] ;  /* 0x00000000fffff984 */ /* 0x000fe20000000800 */
[----:B------:R-:W-:Y:S01]  /*1b30*/  @!PT LDS RZ, [RZ] ;  /* 0x00000000fffff984 */ /* 0x000fe20000000800 */
[----:B------:R-:W-:Y:S01]  /*1b40*/  @!PT LDS RZ, [RZ] ;  /* 0x00000000fffff984 */ /* 0x000fe20000000800 */
[----:B------:R1:W-:Y:S01]  /*1b50*/  LDGSTS.E.BYPASS.LTC128B.128 [R27+0x4080], [R6.64], !P1 ;  /* 0x04080000061b7fae */ /* 0x0003e2000c901d54 */
[----:B------:R-:W-:Y:S01]  /*1b60*/  LEA.HI R17, R25, R20, RZ, 0x5 ;  /* 0x0000001419117211 */ /* 0x000fe200078f28ff */
[----:B------:R-:W-:Y:S01]  /*1b70*/  USHF.L.U32 UR19, UR19, 0x6, URZ ;  /* 0x0000000613137899 */ /* 0x000fe2000800063f */
[----:B------:R-:W-:-:S02]  /*1b80*/  IMAD R5, R24, c[0x0][0x17c], R0 ;  /* 0x00005f0018057a24 */ /* 0x000fc400078e0200 */
[----:B------:R-:W-:Y:S01]  /*1b90*/  IMAD.WIDE.U32 R38, R24, c[0x0][0x178], R10 ;  /* 0x00005e0018267a25 */ /* 0x000fe200078e000a */
[----:B------:R-:W-:-:S03]  /*1ba0*/  LEA R10, P1, R2, c[0x0][0x190], 0x1 ;  /* 0x00006400020a7a11 */ /* 0x000fc600078208ff */
[----:B------:R-:W-:Y:S01]  /*1bb0*/  IMAD.IADD R0, R3, 0x1, R16 ;  /* 0x0000000103007824 */ /* 0x000fe200078e0210 */
[----:B------:R-:W-:Y:S01]  /*1bc0*/  STL.64 [R1+0x28], R38 ;  /* 0x0000282601007387 */ /* 0x000fe20000100a00 */
[----:B------:R-:W-:Y:S02]  /*1bd0*/  IMAD.U32 R14, RZ, RZ, UR26 ;  /* 0x0000001aff0e7e24 */ /* 0x000fe4000f8e00ff */
[----:B------:R-:W-:Y:S01]  /*1be0*/  IMAD.IADD R35, R39, 0x1, R5 ;  /* 0x0000000127237824 */ /* 0x000fe200078e0205 */
[----:B------:R-:W-:Y:S01]  /*1bf0*/  IADD3.X R5, R7, UR17, RZ, P0, !PT ;  /* 0x0000001107057c10 */ /* 0x000fe200087fe4ff */
[----:B------:R-:W-:Y:S01]  /*1c00*/  IMAD.U32 R9, RZ, RZ, UR24 ;  /* 0x00000018ff097e24 */ /* 0x000fe2000f8e00ff */
[----:B------:R-:W-:Y:S01]  /*1c10*/  LEA.HI.X R11, R2, c[0x0][0x194], R0, 0x1, P1 ;  /* 0x00006500020b7a11 */ /* 0x000fe200008f0c00 */
[----:B------:R-:W-:Y:S01]  /*1c20*/  IMAD.WIDE.U32 R12, R26, c[0x0][0x218], R18 ;  /* 0x000086001a0c7a25 */ /* 0x000fe200078e0012 */
[----:B------:R-:W-:Y:S01]  /*1c30*/  IADD3 R2, P1, R4, UR18, RZ ;  /* 0x0000001204027c10 */ /* 0x000fe2000ff3e0ff */
[----:B------:R2:W-:Y:S01]  /*1c40*/  LDGSTS.E.BYPASS.LTC128B.128 [R27+0x5080], [R4.64], !P6 ;  /* 0x05080000041b7fae */ /* 0x0005e2000f101d54 */
[C---:B------:R-:W-:Y:S01]  /*1c50*/  ISETP.GE.OR P6, PT, R8.reuse, c[0x0][0x1cc], !P2 ;  /* 0x0000730008007a0c */ /* 0x040fe200057c6670 */
[----:B------:R-:W-:Y:S01]  /*1c60*/  IMAD.U32 R15, RZ, RZ, UR27 ;  /* 0x0000001bff0f7e24 */ /* 0x000fe2000f8e00ff */
[----:B------:R-:W-:Y:S01]  /*1c70*/  IADD3.X R3, R5, UR17, RZ, P1, !PT ;  /* 0x0000001105037c10 */ /* 0x000fe20008ffe4ff */
[----:B------:R-:W-:Y:S01]  /*1c80*/  USHF.L.U32 UR24, UR4, 0x6, URZ ;  /* 0x0000000604187899 */ /* 0x000fe2000800063f */
[----:B------:R-:W-:Y:S01]  /*1c90*/  IADD3 R13, R13, UR6, RZ ;  /* 0x000000060d0d7c10 */ /* 0x000fe2000fffe0ff */
[----:B------:R-:W-:Y:S01]  /*1ca0*/  ULDC.64 UR6, c[0x0][0x1a8] ;  /* 0x00006a0000067ab9 */ /* 0x000fe20000000a00 */
[----:B------:R-:W-:Y:S01]  /*1cb0*/  ISETP.GE.OR P1, PT, R8, c[0x0][0x1cc], !P3 ;  /* 0x0000730008007a0c */ /* 0x000fe20005f26670 */
[----:B------:R-:W-:Y:S01]  /*1cc0*/  IMAD R0, R28, c[0x0][0x208], RZ ;  /* 0x000082001c007a24 */ /* 0x000fe200078e02ff */
[----:B-1----:R-:W-:Y:S01]  /*1cd0*/  LEA R7, P0, R14, R38, 0x7 ;  /* 0x000000260e077211 */ /* 0x002fe200078038ff */
[----:B------:R-:W-:Y:S01]  /*1ce0*/  IMAD.WIDE.U32 R12, R24, c[0x0][0x208], R12 ;  /* 0x00008200180c7a25 */ /* 0x000fe200078e000c */
[----:B------:R-:W-:Y:S01]  /*1cf0*/  ISETP.GE.OR P3, PT, R8, c[0x0][0x19c], !P3 ;  /* 0x0000670008007a0c */ /* 0x000fe20005f66670 */
[----:B------:R1:W-:Y:S01]  /*1d00*/  STL [R1+0x38], R35 ;  /* 0x0000382301007387 */ /* 0x0003e20000100800 */
[----:B------:R-:W-:Y:S01]  /*1d10*/  LEA.HI.X R9, R14, R35, R9, 0x7, P0 ;  /* 0x000000230e097211 */ /* 0x000fe200000f3c09 */
[----:B------:R-:W-:Y:S01]  /*1d20*/  IMAD R0, R24, c[0x0][0x20c], R0 ;  /* 0x0000830018007a24 */ /* 0x000fe200078e0200 */
[----:B------:R-:W-:Y:S01]  /*1d30*/  IADD3 R14, P0, R2, UR18, RZ ;  /* 0x00000012020e7c10 */ /* 0x000fe2000ff1e0ff */
[----:B------:R-:W-:Y:S01]  /*1d40*/  USHF.L.U64.HI UR18, UR6, UR14, UR7 ;  /* 0x0000000e06127299 */ /* 0x000fe20008010207 */
[----:B------:R-:W-:Y:S01]  /*1d50*/  ISETP.GE.OR P2, PT, R8, c[0x0][0x19c], !P2 ;  /* 0x0000670008007a0c */ /* 0x000fe20005746670 */
[----:B------:R-:W-:Y:S01]  /*1d60*/  USHF.L.U32 UR7, UR22, 0x7, URZ ;  /* 0x0000000716077899 */ /* 0x000fe2000800063f */
[----:B------:R-:W-:Y:S01]  /*1d70*/  IADD3.X R15, R3, UR17, RZ, P0, !PT ;  /* 0x00000011030f7c10 */ /* 0x000fe200087fe4ff */
[----:B------:R-:W-:Y:S01]  /*1d80*/  USHF.L.U32 UR6, UR6, 0x6, URZ ;  /* 0x0000000606067899 */ /* 0x000fe2000800063f */
[C---:B------:R-:W-:Y:S01]  /*1d90*/  LEA R6, P0, R7.reuse, c[0x0][0x160], 0x1 ;  /* 0x0000580007067a11 */ /* 0x040fe200078008ff */
[----:B------:R3:W-:Y:S01]  /*1da0*/  LDGSTS.E.BYPASS.LTC128B.128 [R27+0x6080], [R2.64], !P1 ;  /* 0x06080000021b7fae */ /* 0x0007e2000c901d54 */
[----:B------:R-:W-:Y:S01]  /*1db0*/  USHF.L.U64.HI UR17, UR4, UR14, UR5 ;  /* 0x0000000e04117299 */ /* 0x000fe20008010205 */
[----:B------:R-:W-:Y:S01]  /*1dc0*/  IMAD.MOV.U32 R34, RZ, RZ, R12 ;  /* 0x000000ffff227224 */ /* 0x000fe200078e000c */
[----:B------:R-:W-:Y:S01]  /*1dd0*/  LEA.HI.X R7, R7, c[0x0][0x164], R9, 0x1, P0 ;  /* 0x0000590007077a11 */ /* 0x000fe200000f0c09 */
[----:B------:R-:W-:Y:S01]  /*1de0*/  IMAD.U32 R9, RZ, RZ, UR7 ;  /* 0x00000007ff097e24 */ /* 0x000fe2000f8e00ff */
[----:B--2---:R-:W-:Y:S01]  /*1df0*/  IADD3 R4, P0, R10, UR6, RZ ;  /* 0x000000060a047c10 */ /* 0x004fe2000ff1e0ff */
[----:B------:R2:W-:Y:S01]  /*1e00*/  LDGSTS.E.BYPASS.LTC128B.128 [R27+0x7080], [R14.64], !P6 ;  /* 0x070800000e1b7fae */ /* 0x0005e2000f101d54 */
[----:B------:R-:W-:Y:S01]  /*1e10*/  ISETP.GE.AND P6, PT, R8, c[0x0][0x16c], PT ;  /* 0x00005b0008007a0c */ /* 0x000fe20003fc6270 */
[----:B------:R-:W-:Y:S01]  /*1e20*/  ULDC.64 UR4, c[0x0][0x208] ;  /* 0x0000820000047ab9 */ /* 0x000fe20000000a00 */
[----:B------:R-:W-:Y:S01]  /*1e30*/  IADD3 R9, -R30, UR10, -R9 ;  /* 0x0000000a1e097c10 */ /* 0x000fe2000fffe909 */
[----:B------:R4:W-:Y:S01]  /*1e40*/  LDGSTS.E.BYPASS.LTC128B.128 [R27+0x80], [R10.64], !P5 ;  /* 0x000800000a1b7fae */ /* 0x0009e2000e901d54 */
[----:B------:R-:W-:Y:S01]  /*1e50*/  IADD3.X R5, R11, UR18, RZ, P0, !PT ;  /* 0x000000120b057c10 */ /* 0x000fe200087fe4ff */
[----:B------:R-:W-:Y:S01]  /*1e60*/  IMAD.WIDE.U32 R18, R26, c[0x0][0x240], R22 ;  /* 0x000090001a127a25 */ /* 0x000fe200078e0016 */
[----:B------:R-:W-:Y:S01]  /*1e70*/  ISETP.LT.OR P1, PT, R9, 0x1, P6 ;  /* 0x000000010900780c */ /* 0x000fe20003721670 */
[----:B------:R2:W-:Y:S02]  /*1e80*/  STL.64 [R1+0x20], R12 ;  /* 0x0000200c01007387 */ /* 0x0005e40000100a00 */
[----:B-1----:R-:W-:-:S02]  /*1e90*/  IMAD.IADD R35, R13, 0x1, R0 ;  /* 0x000000010d237824 */ /* 0x002fc400078e0200 */
[----:B------:R1:W-:Y:S01]  /*1ea0*/  LDGSTS.E.BYPASS.LTC128B.128 [R27+0x1080], [R4.64], !P4 ;  /* 0x01080000041b7fae */ /* 0x0003e2000e101d54 */
[----:B------:R-:W-:-:S03]  /*1eb0*/  ISETP.GT.AND P4, PT, R20, 0x1f, PT ;  /* 0x0000001f1400780c */ /* 0x000fc60003f84270 */
[----:B------:R-:W-:Y:S01]  /*1ec0*/  STL.64 [R1+0x18], R34 ;  /* 0x0000182201007387 */ /* 0x000fe20000100a00 */
[----:B---3--:R-:W-:-:S04]  /*1ed0*/  IADD3 R2, P0, R4, UR6, RZ ;  /* 0x0000000604027c10 */ /* 0x008fc8000ff1e0ff */
[----:B------:R-:W-:-:S05]  /*1ee0*/  IADD3.X R3, R5, UR18, RZ, P0, !PT ;  /* 0x0000001205037c10 */ /* 0x000fca00087fe4ff */
[----:B------:R3:W-:Y:S01]  /*1ef0*/  LDGSTS.E.BYPASS.LTC128B.128 [R27+0x2080], [R2.64], !P3 ;  /* 0x02080000021b7fae */ /* 0x0007e2000d901d54 */
[----:B----4-:R-:W-:Y:S01]  /*1f00*/  IADD3 R10, P0, R2, UR6, RZ ;  /* 0x00000006020a7c10 */ /* 0x010fe2000ff1e0ff */
[----:B------:R-:W-:Y:S01]  /*1f10*/  UMOV UR6, 0x7 ;  /* 0x0000000700067882 */ /* 0x000fe20000000000 */
[----:B------:R-:W-:Y:S01]  /*1f20*/  ISETP.LT.OR P3, PT, R9, 0x21, P6 ;  /* 0x000000210900780c */ /* 0x000fe20003761670 */
[----:B------:R-:W-:Y:S01]  /*1f30*/  USHF.L.U64.HI UR6, UR4, UR6, UR5 ;  /* 0x0000000604067299 */ /* 0x000fe20008010205 */
[----:B------:R-:W-:Y:S01]  /*1f40*/  IADD3.X R11, R3, UR18, RZ, P0, !PT ;  /* 0x00000012030b7c10 */ /* 0x000fe200087fe4ff */
[----:B------:R-:W-:Y:S02]  /*1f50*/  USHF.L.U32 UR18, UR4, 0x7, URZ ;  /* 0x0000000704127899 */ /* 0x000fe4000800063f */
[----:B------:R-:W-:Y:S02]  /*1f60*/  UIMAD UR25, UR6, UR22, URZ ;  /* 0x00000016061972a4 */ /* 0x000fe4000f8e023f */
[----:B------:R4:W-:Y:S01]  /*1f70*/  LDGSTS.E.BYPASS.LTC128B.128 [R27+0x3080], [R10.64], !P2 ;  /* 0x030800000a1b7fae */ /* 0x0009e2000d101d54 */
[----:B------:R-:W-:Y:S01]  /*1f80*/  USHF.R.S32.HI UR5, URZ, 0x1f, UR7 ;  /* 0x0000001f3f057899 */ /* 0x000fe20008011407 */
[----:B------:R-:W-:Y:S01]  /*1f90*/  IMAD.U32 R24, RZ, RZ, UR18 ;  /* 0x00000012ff187e24 */ /* 0x000fe2000f8e00ff */
[----:B------:R-:W-:Y:S01]  /*1fa0*/  UIMAD UR25, UR23, UR18, UR25 ;  /* 0x00000012171972a4 */ /* 0x000fe2000f8e0219 */
[----:B------:R-:W0:Y:S01]  /*1fb0*/  LDGDEPBAR ;  /* 0x00000000000079af */ /* 0x000e220000000000 */
[----:B------:R-:W-:Y:S01]  /*1fc0*/  ISETP.LT.OR P2, PT, R9, 0x41, P6 ;  /* 0x000000410900780c */ /* 0x000fe20003741670 */
[----:B------:R-:W-:-:S02]  /*1fd0*/  USHF.L.U32 UR23, UR4, 0x6, URZ ;  /* 0x0000000604177899 */ /* 0x000fc4000800063f */
[----:B------:R1:W-:Y:S01]  /*1fe0*/  LDGSTS.E.BYPASS.LTC128B.128 [R27+0x8080], [R6.64], !P1 ;  /* 0x08080000061b7fae */ /* 0x0003e2000c901d54 */
[----:B----4-:R-:W-:-:S05]  /*1ff0*/  IMAD.WIDE.U32 R10, R24, UR22, R34 ;  /* 0x00000016180a7c25 */ /* 0x010fca000f8e0022 */
[----:B------:R-:W-:Y:S02]  /*2000*/  IADD3 R11, R11, UR25, RZ ;  /* 0x000000190b0b7c10 */ /* 0x000fe4000fffe0ff */
[----:B-1----:R-:W-:-:S04]  /*2010*/  IADD3 R6, P0, R6, UR24, RZ ;  /* 0x0000001806067c10 */ /* 0x002fc8000ff1e0ff */
[----:B------:R-:W-:Y:S02]  /*2020*/  IADD3.X R7, R7, UR17, RZ, P0, !PT ;  /* 0x0000001107077c10 */ /* 0x000fe400087fe4ff */
[----:B------:R-:W-:Y:S02]  /*2030*/  IADD3 R4, P1, R6, UR24, RZ ;  /* 0x0000001806047c10 */ /* 0x000fe4000ff3e0ff */
[----:B------:R-:W-:Y:S01]  /*2040*/  @!P4 IADD3 R0, P0, R36, UR7, RZ ;  /* 0x000000072400cc10 */ /* 0x000fe2000ff1e0ff */
[----:B------:R1:W-:Y:S01]  /*2050*/  LDGSTS.E.BYPASS.LTC128B.128 [R27+0x9080], [R6.64], !P3 ;  /* 0x09080000061b7fae */ /* 0x0003e2000d901d54 */
[----:B------:R-:W-:Y:S02]  /*2060*/  IADD3.X R5, R7, UR17, RZ, P1, !PT ;  /* 0x0000001107057c10 */ /* 0x000fe40008ffe4ff */
[----:B--2---:R-:W-:Y:S01]  /*2070*/  IADD3 R12, P5, R4, UR24, RZ ;  /* 0x00000018040c7c10 */ /* 0x004fe2000ffbe0ff */
[----:B------:R-:W-:Y:S01]  /*2080*/  ULDC UR24, c[0x0][0x20c] ;  /* 0x0000830000187ab9 */ /* 0x000fe20000000800 */
[----:B---3--:R-:W-:Y:S01]  /*2090*/  @!P4 IADD3.X R3, R33, UR5, RZ, P0, !PT ;  /* 0x000000052103cc10 */ /* 0x008fe200087fe4ff */
[----:B------:R2:W-:Y:S01]  /*20a0*/  LDGSTS.E.BYPASS.LTC128B.128 [R27+0xa080], [R4.64], !P2 ;  /* 0x0a080000041b7fae */ /* 0x0005e2000d101d54 */
[----:B------:R-:W-:Y:S01]  /*20b0*/  IADD3.X R13, R5, UR17, RZ, P5, !PT ;  /* 0x00000011050d7c10 */ /* 0x000fe2000affe4ff */
[----:B------:R-:W-:Y:S01]  /*20c0*/  USHF.L.U64.HI UR14, UR4, UR14, UR24 ;  /* 0x0000000e040e7299 */ /* 0x000fe20008010218 */
[----:B------:R-:W-:-:S02]  /*20d0*/  @!P4 LEA R14, P5, R0, c[0x0][0x258], 0x2 ;  /* 0x00009600000eca11 */ /* 0x000fc400078a10ff */
[C---:B------:R-:W-:Y:S02]  /*20e0*/  ISETP.LT.OR P1, PT, R9.reuse, 0x61, P6 ;  /* 0x000000610900780c */ /* 0x040fe40003721670 */
[----:B------:R-:W-:Y:S02]  /*20f0*/  LEA R2, P0, R10, c[0x0][0x1f0], 0x1 ;  /* 0x00007c000a027a11 */ /* 0x000fe400078008ff */
[----:B------:R-:W-:Y:S01]  /*2100*/  @!P4 LEA.HI.X R15, R0, c[0x0][0x25c], R3, 0x2, P5 ;  /* 0x00009700000fca11 */ /* 0x000fe200028f1403 */
[----:B------:R-:W-:Y:S01]  /*2110*/  @!P4 IMAD.SHL.U32 R0, R20, 0x10, RZ ;  /* 0x000000101400c824 */ /* 0x000fe200078e00ff */
[----:B------:R-:W-:Y:S02]  /*2120*/  ISETP.GE.AND P5, PT, R8, c[0x0][0x1fc], PT ;  /* 0x00007f0008007a0c */ /* 0x000fe40003fa6270 */
[----:B------:R-:W-:Y:S02]  /*2130*/  LEA.HI.X R3, R10, c[0x0][0x1f4], R11, 0x1, P0 ;  /* 0x00007d000a037a11 */ /* 0x000fe400000f0c0b */
[----:B------:R-:W-:-:S02]  /*2140*/  ISETP.LT.OR P0, PT, R9, 0x1, P5 ;  /* 0x000000010900780c */ /* 0x000fc40002f01670 */
[C---:B------:R-:W-:Y:S01]  /*2150*/  ISETP.LT.OR P3, PT, R9.reuse, 0x21, P5 ;  /* 0x000000210900780c */ /* 0x040fe20002f61670 */
[----:B------:R3:W-:Y:S01]  /*2160*/  LDGSTS.E.BYPASS.LTC128B.128 [R27+0xb080], [R12.64], !P1 ;  /* 0x0b0800000c1b7fae */ /* 0x0007e2000c901d54 */
[C---:B------:R-:W-:Y:S02]  /*2170*/  ISETP.LT.OR P2, PT, R9.reuse, 0x41, P5 ;  /* 0x000000410900780c */ /* 0x040fe40002f41670 */
[----:B------:R-:W-:Y:S01]  /*2180*/  ISETP.LT.OR P1, PT, R9, 0x61, P5 ;  /* 0x000000610900780c */ /* 0x000fe20002f21670 */
[----:B------:R4:W-:Y:S01]  /*2190*/  @!P4 LDGSTS.E.BYPASS.LTC128B.128 [R0+0x18080], [R14.64] ;  /* 0x180800000e00cfae */ /* 0x0009e2000b901d54 */
[--C-:B------:R-:W-:Y:S02]  /*21a0*/  SHF.R.S32.HI R10, RZ, 0x5, R17.reuse ;  /* 0x00000005ff0a7819 */ /* 0x100fe40000011411 */
[----:B------:R-:W-:Y:S01]  /*21b0*/  SHF.R.S32.HI R8, RZ, 0x1f, R17 ;  /* 0x0000001fff087819 */ /* 0x000fe20000011411 */
[----:B------:R-:W0:Y:S03]  /*21c0*/  LDGDEPBAR ;  /* 0x00000000000079af */ /* 0x000e260000000000 */
[----:B------:R-:W-:Y:S01]  /*21d0*/  LEA.HI R8, R8, R10, RZ, 0x2 ;  /* 0x0000000a08087211 */ /* 0x000fe200078f10ff */
[----:B------:R1:W-:Y:S01]  /*21e0*/  LDGSTS.E.BYPASS.LTC128B.128 [R27+0x10080], [R2.64], !P0 ;  /* 0x10080000021b7fae */ /* 0x0003e2000c101d54 */
[----:B--2---:R-:W-:-:S04]  /*21f0*/  IADD3 R4, P0, R2, UR23, RZ ;  /* 0x0000001702047c10 */ /* 0x004fc8000ff1e0ff */
[----:B------:R-:W-:-:S05]  /*2200*/  IADD3.X R5, R3, UR14, RZ, P0, !PT ;  /* 0x0000000e03057c10 */ /* 0x000fca00087fe4ff */
[----:B------:R2:W-:Y:S01]  /*2210*/  LDGSTS.E.BYPASS.LTC128B.128 [R27+0x11080], [R4.64], !P3 ;  /* 0x11080000041b7fae */ /* 0x0005e2000d901d54 */
[----:B----4-:R-:W-:Y:S02]  /*2220*/  LEA.HI R0, R25, R20, RZ, 0x4 ;  /* 0x0000001419007211 */ /* 0x010fe400078f20ff */
[----:B------:R-:W-:Y:S02]  /*2230*/  LOP3.LUT R14, R8, 0xfffffffc, RZ, 0xc0, !PT ;  /* 0xfffffffc080e7812 */ /* 0x000fe400078ec0ff */
[----:B------:R-:W-:Y:S02]  /*2240*/  LOP3.LUT R9, R0, 0xfffffff0, RZ, 0xc0, !PT ;  /* 0xfffffff000097812 */ /* 0x000fe400078ec0ff */
[----:B---3--:R-:W-:Y:S01]  /*2250*/  SHF.R.S32.HI R12, RZ, 0x4, R0 ;  /* 0x00000004ff0c7819 */ /* 0x008fe20000011400 */
[----:B------:R-:W-:Y:S01]  /*2260*/  IMAD.IADD R14, R10, 0x1, -R14 ;  /* 0x000000010a0e7824 */ /* 0x000fe200078e0a0e */
[----:B-1----:R-:W-:Y:S01]  /*2270*/  IADD3 R2, P0, R4, UR23, RZ ;  /* 0x0000001704027c10 */ /* 0x002fe2000ff1e0ff */
[----:B------:R-:W-:Y:S01]  /*2280*/  IMAD.IADD R9, R20, 0x1, -R9 ;  /* 0x0000000114097824 */ /* 0x000fe200078e0a09 */
[----:B------:R-:W-:-:S02]  /*2290*/  LEA.HI R11, R0, R12, RZ, 0x1 ;  /* 0x0000000c000b7211 */ /* 0x000fc400078f08ff */
[----:B------:R-:W-:Y:S02]  /*22a0*/  IADD3.X R3, R5, UR14, RZ, P0, !PT ;  /* 0x0000000e05037c10 */ /* 0x000fe400087fe4ff */
[----:B------:R-:W-:Y:S02]  /*22b0*/  SHF.R.S32.HI R7, RZ, 0x1f, R9 ;  /* 0x0000001fff077819 */ /* 0x000fe40000011409 */
[----:B------:R-:W-:Y:S01]  /*22c0*/  IADD3 R6, P0, R2, UR23, RZ ;  /* 0x0000001702067c10 */ /* 0x000fe2000ff1e0ff */
[----:B------:R1:W-:Y:S01]  /*22d0*/  LDGSTS.E.BYPASS.LTC128B.128 [R27+0x12080], [R2.64], !P2 ;  /* 0x12080000021b7fae */ /* 0x0003e2000d101d54 */
[----:B------:R-:W-:Y:S02]  /*22e0*/  LEA.HI R16, R7, R9, RZ, 0x3 ;  /* 0x0000000907107211 */ /* 0x000fe400078f18ff */
[----:B------:R-:W-:Y:S02]  /*22f0*/  IADD3.X R7, R3, UR14, RZ, P0, !PT ;  /* 0x0000000e03077c10 */ /* 0x000fe400087fe4ff */
[----:B------:R-:W-:-:S02]  /*2300*/  IADD3 R0, P0, R32, UR7, RZ ;  /* 0x0000000720007c10 */ /* 0x000fc4000ff1e0ff */
[----:B------:R-:W-:Y:S01]  /*2310*/  LOP3.LUT R15, R11, 0xfffffffe, RZ, 0xc0, !PT ;  /* 0xfffffffe0b0f7812 */ /* 0x000fe200078ec0ff */
[----:B------:R3:W-:Y:S01]  /*2320*/  LDGSTS.E.BYPASS.LTC128B.128 [R27+0x13080], [R6.64], !P1 ;  /* 0x13080000061b7fae */ /* 0x0007e2000c901d54 */
[----:B------:R-:W-:Y:S02]  /*2330*/  LOP3.LUT R13, R16, 0xfffffff8, RZ, 0xc0, !PT ;  /* 0xfffffff8100d7812 */ /* 0x000fe400078ec0ff */
[----:B------:R-:W-:Y:S01]  /*2340*/  IADD3.X R11, R31, UR5, RZ, P0, !PT ;  /* 0x000000051f0b7c10 */ /* 0x000fe200087fe4ff */
[----:B------:R-:W-:Y:S01]  /*2350*/  IMAD.IADD R15, R12, 0x1, -R15 ;  /* 0x000000010c0f7824 */ /* 0x000fe200078e0a0f */
[----:B------:R-:W-:Y:S01]  /*2360*/  LEA R8, P0, R0, c[0x0][0x280], 0x2 ;  /* 0x0000a00000087a11 */ /* 0x000fe200078010ff */
[----:B------:R-:W-:Y:S01]  /*2370*/  IMAD.IADD R13, R9, 0x1, -R13 ;  /* 0x00000001090d7824 */ /* 0x000fe200078e0a0d */
[----:B------:R-:W-:Y:S01]  /*2380*/  ULDC.64 UR4, c[0x0][0x240] ;  /* 0x0000900000047ab9 */ /* 0x000fe20000000a00 */
[----:B--2---:R-:W-:Y:S01]  /*2390*/  IADD3 R5, P1, R18, UR19, RZ ;  /* 0x0000001312057c10 */ /* 0x004fe2000ff3e0ff */
[----:B------:R-:W-:Y:S01]  /*23a0*/  UIMAD UR4, UR15, UR4, URZ ;  /* 0x000000040f0472a4 */ /* 0x000fe2000f8e023f */
[----:B------:R-:W-:Y:S01]  /*23b0*/  LEA.HI.X R9, R0, c[0x0][0x284], R11, 0x2, P0 ;  /* 0x0000a10000097a11 */ /* 0x000fe200000f140b */
[----:B------:R-:W-:-:S02]  /*23c0*/  @!P4 IMAD.SHL.U32 R0, R20, 0x10, RZ ;  /* 0x000000101400c824 */ /* 0x000fc400078e00ff */
[----:B------:R-:W-:Y:S01]  /*23d0*/  UIMAD UR5, UR16, UR5, UR4 ;  /* 0x00000005100572a4 */ /* 0x000fe2000f8e0204 */
[----:B------:R2:W-:Y:S01]  /*23e0*/  STL [R1+0x50], R5 ;  /* 0x0000500501007387 */ /* 0x0005e20000100800 */
[----:B------:R-:W-:-:S03]  /*23f0*/  UIADD3 UR4, UR22, 0x1, URZ ;  /* 0x0000000116047890 */ /* 0x000fc6000fffe03f */
[----:B------:R4:W-:Y:S01]  /*2400*/  @!P4 LDGSTS.E.BYPASS.LTC128B.128 [R0+0x18480], [R8.64] ;  /* 0x184800000800cfae */ /* 0x0009e2000b901d54 */
[----:B-1----:R-:W-:Y:S01]  /*2410*/  LEA.HI R2, R25, R20, RZ, 0x7 ;  /* 0x0000001419027211 */ /* 0x002fe200078f38ff */
[----:B------:R-:W-:Y:S01]  /*2420*/  IMAD.SHL.U32 R3, R13, 0x40, RZ ;  /* 0x000000400d037824 */ /* 0x000fe200078e00ff */
[----:B------:R-:W-:Y:S01]  /*2430*/  UISETP.GE.AND UP0, UPT, UR4, UR8, UPT ;  /* 0x000000080400728c */ /* 0x000fe2000bf06270 */
[----:B------:R-:W0:Y:S01]  /*2440*/  LDGDEPBAR ;  /* 0x00000000000079af */ /* 0x000e220000000000 */
[----:B------:R-:W-:Y:S01]  /*2450*/  SHF.R.S32.HI R201, RZ, 0x7, R2 ;  /* 0x00000007ffc97819 */ /* 0x000fe20000011402 */
[----:B------:R-:W-:Y:S01]  /*2460*/  IMAD.SHL.U32 R2, R15, 0x8, RZ ;  /* 0x000000080f027824 */ /* 0x000fe200078e00ff */
[----:B------:R-:W-:Y:S01]  /*2470*/  LOP3.LUT R3, R3, 0x1c0, RZ, 0xc0, !PT ;  /* 0x000001c003037812 */ /* 0x000fe200078ec0ff */
[----:B------:R-:W0:Y:S01]  /*2480*/  LDGDEPBAR ;  /* 0x00000000000079af */ /* 0x000e220000000000 */
[----:B---3--:R-:W-:Y:S01]  /*2490*/  IMAD.SHL.U32 R6, R16, 0x40, RZ ;  /* 0x0000004010067824 */ /* 0x008fe200078e00ff */
[----:B------:R-:W-:-:S02]  /*24a0*/  IADD3 R7, R19, UR5, RZ ;  /* 0x0000000513077c10 */ /* 0x000fc4000fffe0ff */
[----:B------:R-:W-:Y:S02]  /*24b0*/  SHF.R.U32.HI R4, RZ, 0x3, R3 ;  /* 0x00000003ff047819 */ /* 0x000fe40000011603 */
[----:B------:R-:W-:Y:S02]  /*24c0*/  LOP3.LUT R2, R3, 0x8, R2, 0xf8, !PT ;  /* 0x0000000803027812 */ /* 0x000fe400078ef802 */
[----:B------:R-:W-:Y:S01]  /*24d0*/  PLOP3.LUT P0, PT, PT, PT, UP0, 0x80, 0x0 ;  /* 0x000000000000781c */ /* 0x000fe20003f0f008 */
[----:B--2---:R-:W-:-:S05]  /*24e0*/  IMAD.U32 R5, RZ, RZ, UR19 ;  /* 0x00000013ff057e24 */ /* 0x004fca000f8e00ff */
[----:B------:R-:W-:Y:S01]  /*24f0*/  LEA.HI.X.SX32 R5, R5, R7, 0x1, P1 ;  /* 0x0000000705057211 */ /* 0x000fe200008f0eff */
[----:B----4-:R-:W-:-:S04]  /*2500*/  IMAD.SHL.U32 R0, R201, 0x8, RZ ;  /* 0x00000008c9007824 */ /* 0x010fc800078e00ff */
[----:B------:R1:W-:Y:S01]  /*2510*/  STL [R1+0x4c], R5 ;  /* 0x00004c0501007387 */ /* 0x0003e20000100800 */
[----:B------:R-:W-:Y:S01]  /*2520*/  LOP3.LUT R12, R0, 0x8, RZ, 0xc0, !PT ;  /* 0x00000008000c7812 */ /* 0x000fe200078ec0ff */
[----:B------:R-:W-:-:S05]  /*2530*/  IMAD.SHL.U32 R0, R15, 0x10, RZ ;  /* 0x000000100f007824 */ /* 0x000fca00078e00ff */
[----:B------:R-:W-:-:S04]  /*2540*/  LOP3.LUT R0, R12, 0x10, R0, 0xf8, !PT ;  /* 0x000000100c007812 */ /* 0x000fc800078ef800 */
        /* <DEDUP_REMOVED lines=12> */
[----:B-1----:R-:W-:Y:S01]  /*2610*/  IMAD.WIDE.U32 R4, R24, UR4, R34 ;  /* 0x0000000418047c25 */ /* 0x002fe2000f8e0022 */
        /* <DEDUP_REMOVED lines=30> */
.L_x_1633:
[----:B---3--:R-:W-:Y:S05]  /*2800*/  BSYNC B0 ;  /* 0x0000000000007941 */ /* 0x008fea0003800000 */
.L_x_1632:
[----:B-1----:R-:W-:Y:S01]  /*2810*/  LEA.HI R2, R25, R20, RZ, 0x2 ;  /* 0x0000001419027211 */ /* 0x002fe200078f10ff */
[----:B------:R-:W-:Y:S01]  /*2820*/  IMAD.SHL.U32 R8, R14, 0x10, RZ ;  /* 0x000000100e087824 */ /* 0x000fe200078e00ff */
[----:B------:R-:W-:Y:S01]  /*2830*/  LOP3.LUT R4, R17, 0xffffffe0, RZ, 0xc0, !PT ;  /* 0xffffffe011047812 */ /* 0x000fe200078ec0ff */
[----:B------:R-:W-:Y:S01]  /*2840*/  IMAD.MOV.U32 R223, RZ, RZ, 0x40 ;  /* 0x00000040ffdf7424 */ /* 0x000fe200078e00ff */
[----:B------:R-:W-:Y:S01]  /*2850*/  LOP3.LUT R3, R2, 0x3ffffffc, RZ, 0xc0, !PT ;  /* 0x3ffffffc02037812 */ /* 0x000fe200078ec0ff */
[----:B------:R-:W-:Y:S01]  /*2860*/  IMAD.MOV.U32 R205, RZ, RZ, 0x20 ;  /* 0x00000020ffcd7424 */ /* 0x000fe200078e00ff */
[----:B------:R-:W-:Y:S01]  /*2870*/  SHF.R.S32.HI R5, RZ, 0x2, R2 ;  /* 0x00000002ff057819 */ /* 0x000fe20000011402 */
[C---:B------:R-:W-:Y:S01]  /*2880*/  IMAD.IADD R11, R20.reuse, 0x1, -R4 ;  /* 0x00000001140b7824 */ /* 0x040fe200078e0a04 */
[----:B------:R-:W-:Y:S01]  /*2890*/  SHF.R.S32.HI R2, RZ, 0x1f, R2 ;  /* 0x0000001fff027819 */ /* 0x000fe20000011402 */
[----:B------:R-:W-:Y:S01]  /*28a0*/  IMAD.IADD R20, R20, 0x1, -R3 ;  /* 0x0000000114147824 */ /* 0x000fe200078e0a03 */
[----:B------:R-:W-:Y:S01]  /*28b0*/  LEA.HI R7, R201, R201, RZ, 0x1 ;  /* 0x000000c9c9077211 */ /* 0x000fe200078f08ff */
[----:B------:R-:W-:Y:S01]  /*28c0*/  IMAD.SHL.U32 R3, R29, 0x40, RZ ;  /* 0x000000401d037824 */ /* 0x000fe200078e00ff */
[----:B------:R-:W-:Y:S01]  /*28d0*/  LOP3.LUT P3, RZ, R13, 0x4, RZ, 0xc0, !PT ;  /* 0x000000040dff7812 */ /* 0x000fe2000786c0ff */
[----:B------:R-:W-:Y:S01]  /*28e0*/  IMAD.SHL.U32 R4, R30, 0x8, RZ ;  /* 0x000000081e047824 */ /* 0x000fe200078e00ff */
[----:B------:R-:W-:Y:S01]  /*28f0*/  LOP3.LUT P2, RZ, R29, 0x2, RZ, 0xc0, !PT ;  /* 0x000000021dff7812 */ /* 0x000fe2000784c0ff */
[----:B------:R-:W0:Y:S01]  /*2900*/  LDGDEPBAR ;  /* 0x00000000000079af */ /* 0x000e220000000000 */
[----:B------:R-:W-:Y:S01]  /*2910*/  LOP3.LUT R10, R3, 0x1c0, RZ, 0xc0, !PT ;  /* 0x000001c0030a7812 */ /* 0x000fe200078ec0ff */
[----:B------:R-:W-:Y:S01]  /*2920*/  CS2R R126, SRZ ;  /* 0x00000000007e7805 */ /* 0x000fe2000001ff00 */
[----:B------:R-:W-:Y:S01]  /*2930*/  LEA.HI R3, R2, R5, RZ, 0x3 ;  /* 0x0000000502037211 */ /* 0x000fe200078f18ff */
[----:B------:R-:W-:Y:S01]  /*2940*/  CS2R R124, SRZ ;  /* 0x00000000007c7805 */ /* 0x000fe2000001ff00 */
[----:B------:R-:W-:Y:S01]  /*2950*/  LOP3.LUT R2, R4, 0x8, RZ, 0xc0, !PT ;  /* 0x0000000804027812 */ /* 0x000fe200078ec0ff */
[----:B------:R-:W-:Y:S01]  /*2960*/  CS2R R130, SRZ ;  /* 0x0000000000827805 */ /* 0x000fe2000001ff00 */
[----:B------:R-:W-:Y:S01]  /*2970*/  LOP3.LUT R4, R3, 0xfffffff8, RZ, 0xc0, !PT ;  /* 0xfffffff803047812 */ /* 0x000fe200078ec0ff */
[----:B------:R-:W-:Y:S01]  /*2980*/  CS2R R128, SRZ ;  /* 0x0000000000807805 */ /* 0x000fe2000001ff00 */
[----:B------:R-:W-:Y:S01]  /*2990*/  SHF.R.U32.HI R9, RZ, 0x3, R10 ;  /* 0x00000003ff097819 */ /* 0x000fe2000001160a */
[----:B------:R-:W-:Y:S01]  /*29a0*/  CS2R R122, SRZ ;  /* 0x00000000007a7805 */ /* 0x000fe2000001ff00 */
[----:B------:R-:W-:Y:S01]  /*29b0*/  LOP3.LUT R6, R10, 0x30, R8, 0xf8, !PT ;  /* 0x000000300a067812 */ /* 0x000fe200078ef808 */
[----:B------:R-:W-:Y:S01]  /*29c0*/  IMAD.IADD R4, R5, 0x1, -R4 ;  /* 0x0000000105047824 */ /* 0x000fe200078e0a04 */
[----:B------:R-:W-:Y:S01]  /*29d0*/  LOP3.LUT R3, R7, 0x1ffffffe, RZ, 0xc0, !PT ;  /* 0x1ffffffe07037812 */ /* 0x000fe200078ec0ff */
[----:B------:R-:W-:Y:S01]  /*29e0*/  IMAD R5, R20, 0x2, R0 ;  /* 0x0000000214057824 */ /* 0x000fe200078e0200 */
[C---:B------:R-:W-:Y:S01]  /*29f0*/  LOP3.LUT R7, R9.reuse, R2, R10, 0x1e, !PT ;  /* 0x0000000209077212 */ /* 0x040fe200078e1e0a */
[----:B------:R-:W-:Y:S01]  /*2a00*/  CS2R R120, SRZ ;  /* 0x0000000000787805 */ /* 0x000fe2000001ff00 */
[----:B------:R-:W-:Y:S01]  /*2a10*/  LOP3.LUT R6, R9, R6, R2, 0x1e, !PT ;  /* 0x0000000609067212 */ /* 0x000fe200078e1e02 */
[----:B------:R-:W-:Y:S01]  /*2a20*/  IMAD.IADD R9, R201, 0x1, -R3 ;  /* 0x00000001c9097824 */ /* 0x000fe200078e0a03 */
[----:B------:R-:W-:Y:S01]  /*2a30*/  SHF.R.S32.HI R2, RZ, 0x1f, R11 ;  /* 0x0000001fff027819 */ /* 0x000fe2000001140b */
[----:B------:R-:W-:Y:S01]  /*2a40*/  IMAD.SHL.U32 R3, R4, 0x40, RZ ;  /* 0x0000004004037824 */ /* 0x000fe200078e00ff */
[----:B------:R-:W-:Y:S01]  /*2a50*/  LOP3.LUT P1, RZ, R29, 0x4, RZ, 0xc0, !PT ;  /* 0x000000041dff7812 */ /* 0x000fe2000782c0ff */
[C---:B------:R-:W-:Y:S01]  /*2a60*/  IMAD R200, R15.reuse, 0x200, R6 ;  /* 0x000002000fc87824 */ /* 0x040fe200078e0206 */
[----:B------:R-:W-:Y:S01]  /*2a70*/  LEA.HI R0, R2, R11, RZ, 0x2 ;  /* 0x0000000b02007211 */ /* 0x000fe200078f10ff */
[----:B------:R-:W-:Y:S01]  /*2a80*/  IMAD R201, R15, 0x2, R201 ;  /* 0x000000020fc97824 */ /* 0x000fe200078e02c9 */
[----:B------:R-:W-:Y:S01]  /*2a90*/  LOP3.LUT R2, R3, 0x1c0, RZ, 0xc0, !PT ;  /* 0x000001c003027812 */ /* 0x000fe200078ec0ff */
[----:B------:R-:W-:Y:S01]  /*2aa0*/  CS2R R118, SRZ ;  /* 0x0000000000767805 */ /* 0x000fe2000001ff00 */
[C---:B------:R-:W-:Y:S01]  /*2ab0*/  LEA.HI.SX32 R6, R0.reuse, R8, 0x1e ;  /* 0x0000000800067211 */ /* 0x040fe200078ff2ff */
[----:B------:R-:W-:Y:S01]  /*2ac0*/  IMAD.U32 R201, R201, 0x200, R7 ;  /* 0x00000200c9c97824 */ /* 0x000fe200078e0007 */
[----:B------:R-:W-:Y:S01]  /*2ad0*/  LOP3.LUT R0, R0, 0x7ffffffc, RZ, 0xc0, !PT ;  /* 0x7ffffffc00007812 */ /* 0x000fe200078ec0ff */
[----:B------:R-:W-:Y:S01]  /*2ae0*/  CS2R R116, SRZ ;  /* 0x0000000000747805 */ /* 0x000fe2000001ff00 */
[----:B------:R-:W-:Y:S01]  /*2af0*/  SHF.R.U32.HI R3, RZ, 0x3, R2 ;  /* 0x00000003ff037819 */ /* 0x000fe20000011602 */
[----:B------:R1:W-:Y:S01]  /*2b00*/  STL [R1+0x10], R6 ;  /* 0x0000100601007387 */ /* 0x0003e20000100800 */
[----:B------:R-:W-:Y:S01]  /*2b10*/  LOP3.LUT P0, RZ, R13, 0x2, RZ, 0xc0, !PT ;  /* 0x000000020dff7812 */ /* 0x000fe2000780c0ff */
[----:B------:R-:W-:Y:S01]  /*2b20*/  IMAD.IADD R0, R11, 0x1, -R0 ;  /* 0x000000010b007824 */ /* 0x000fe200078e0a00 */
[----:B------:R-:W-:Y:S01]  /*2b30*/  LOP3.LUT R2, R3, R2, R12, 0x1e, !PT ;  /* 0x0000000203027212 */ /* 0x000fe200078e1e0c */
[----:B------:R-:W-:Y:S01]  /*2b40*/  IMAD.MOV.U32 R3, RZ, RZ, 0x40 ;  /* 0x00000040ff037424 */ /* 0x000fe200078e00ff */
[----:B------:R-:W-:Y:S01]  /*2b50*/  SEL R202, R223, 0xffffffc0, !P1 ;  /* 0xffffffc0dfca7807 */ /* 0x000fe20004800000 */
[----:B------:R-:W-:Y:S01]  /*2b60*/  IMAD R0, R9, 0x4, R0 ;  /* 0x0000000409007824 */ /* 0x000fe200078e0200 */
[----:B------:R-:W-:Y:S01]  /*2b70*/  SEL R203, R205, 0xffffffe0, !P2 ;  /* 0xffffffe0cdcb7807 */ /* 0x000fe20005000000 */
[----:B------:R-:W-:Y:S01]  /*2b80*/  IMAD.IADD R2, R2, 0x1, R5 ;  /* 0x0000000102027824 */ /* 0x000fe200078e0205 */
[----:B------:R-:W-:Y:S01]  /*2b90*/  SEL R3, R3, 0xffffffc0, !P3 ;  /* 0xffffffc003037807 */ /* 0x000fe20005800000 */
[----:B------:R-:W-:Y:S01]  /*2ba0*/  IMAD.SHL.U32 R0, R0, 0x2, RZ ;  /* 0x0000000200007824 */ /* 0x000fe200078e00ff */
[----:B------:R-:W-:Y:S01]  /*2bb0*/  R2P PR, R4, 0x6 ;  /* 0x0000000604007804 */ /* 0x000fe20000000000 */
[----:B------:R-:W-:Y:S01]  /*2bc0*/  IMAD.SHL.U32 R201, R201, 0x2, RZ ;  /* 0x00000002c9c97824 */ /* 0x000fe200078e00ff */
[----:B------:R-:W-:Y:S01]  /*2bd0*/  LEA R221, R2, 0x18880, 0x1 ;  /* 0x0001888002dd7811 */ /* 0x000fe200078e08ff */
[----:B------:R1:W-:Y:S01]  /*2be0*/  STL [R1+0x34], R3 ;  /* 0x0000340301007387 */ /* 0x0003e20000100800 */
[----:B------:R-:W-:Y:S01]  /*2bf0*/  SEL R172, R223, 0xffffffc0, !P3 ;  /* 0xffffffc0dfac7807 */ /* 0x000fe20005800000 */
[----:B------:R-:W-:Y:S01]  /*2c00*/  IMAD.IADD R202, R201, 0x1, R202 ;  /* 0x00000001c9ca7824 */ /* 0x000fe200078e02ca */
[----:B------:R-:W-:Y:S01]  /*2c10*/  IADD3 R222, R221, 0x20, RZ ;  /* 0x00000020ddde7810 */ /* 0x000fe20007ffe0ff */
[----:B------:R1:W-:Y:S01]  /*2c20*/  STL [R1+0x4], R0 ;  /* 0x0000040001007387 */ /* 0x0003e20000100800 */
[----:B------:R-:W-:Y:S01]  /*2c30*/  SEL R223, R223, 0xffffffc0, !P2 ;  /* 0xffffffc0dfdf7807 */ /* 0x000fe20005000000 */
[----:B------:R-:W-:Y:S01]  /*2c40*/  IMAD.IADD R204, R201, 0x1, R203 ;  /* 0x00000001c9cc7824 */ /* 0x000fe200078e02cb */
[----:B------:R-:W-:Y:S01]  /*2c50*/  SEL R208, R205, 0xffffffe0, !P3 ;  /* 0xffffffe0cdd07807 */ /* 0x000fe20005800000 */
        /* <DEDUP_REMOVED lines=33> */
[----:B-1----:R-:W-:-:S02]  /*2e70*/  IMAD.IADD R209, R206, 0x1, R208 ;  /* 0x00000001ced17824 */ /* 0x002fc400078e02d0 */
.L_x_1636:
        /* <DEDUP_REMOVED lines=125> */
[----:B------:R-:W-:Y:S01]  /*3650*/  UIMAD.WIDE.U32 UR24, UR18, UR6, URZ ;  /* 0x00000006121872a5 */ /* 0x000fe2000f8e003f */
[----:B------:R-:W3:Y:S01]  /*3660*/  LDL.64 R226, [R1+0x28] ;  /* 0x0000280001e27983 */ /* 0x000ee20000100a00 */
[----:B------:R-:W-:Y:S01]  /*3670*/  USHF.R.S32.HI UR16, URZ, 0x1f, UR18 ;  /* 0x0000001f3f107899 */ /* 0x000fe20008011412 */
[----:B------:R-:W-:Y:S02]  /*3680*/  IMAD.U32 R132, RZ, RZ, UR22 ;  /* 0x00000016ff847e24 */ /* 0x000fe4000f8e00ff */
[----:B------:R-:W4:Y:S01]  /*3690*/  LDL R220, [R1+0x38] ;  /* 0x0000380001dc7983 */ /* 0x000f220000100800 */
[----:B------:R-:W-:Y:S01]  /*36a0*/  UIMAD UR16, UR16, UR6, URZ ;  /* 0x00000006101072a4 */ /* 0x000fe2000f8e023f */
[----:B------:R-:W-:Y:S01]  /*36b0*/  IMAD.U32 R3, RZ, RZ, UR24 ;  /* 0x00000018ff037e24 */ /* 0x000fe2000f8e00ff */
[----:B------:R-:W-:Y:S01]  /*36c0*/  @!P4 LEA R132, R132, 0x80, 0x7 ;  /* 0x000000808484c811 */ /* 0x000fe200078e38ff */
[----:B------:R-:W5:Y:S01]  /*36d0*/  LDL R225, [R1+0x48] ;  /* 0x0000480001e17983 */ /* 0x000f620000100800 */
[----:B------:R-:W-:Y:S01]  /*36e0*/  UIMAD UR16, UR18, UR7, UR16 ;  /* 0x00000007121072a4 */ /* 0x000fe2000f8e0210 */
[----:B------:R-:W-:Y:S01]  /*36f0*/  IMAD.U32 R136, RZ, RZ, UR24 ;  /* 0x00000018ff887e24 */ /* 0x000fe2000f8e00ff */
[----:B------:R-:W-:Y:S01]  /*3700*/  UIMAD UR18, UR18, -0x80, UR10 ;  /* 0xffffff80121278a4 */ /* 0x000fe2000f8e020a */
[----:B------:R-:W5:Y:S01]  /*3710*/  LDL R218, [R1+0x44] ;  /* 0x0000440001da7983 */ /* 0x000f620000100800 */
[----:B------:R-:W-:Y:S02]  /*3720*/  UIADD3 UR16, UR25, UR16, URZ ;  /* 0x0000001019107290 */ /* 0x000fe4000fffe03f */
[----:B------:R-:W-:Y:S01]  /*3730*/  USHF.L.U32 UR6, UR6, 0x6, URZ ;  /* 0x0000000606067899 */ /* 0x000fe2000800063f */
[----:B------:R-:W5:Y:S03]  /*3740*/  LDL R219, [R1+0x3c] ;  /* 0x00003c0001db7983 */ /* 0x000f660000100800 */
[----:B------:R-:W-:Y:S01]  /*3750*/  IMAD.U32 R2, RZ, RZ, UR16 ;  /* 0x00000010ff027e24 */ /* 0x000fe2000f8e00ff */
[----:B------:R-:W5:Y:S01]  /*3760*/  LDL.64 R216, [R1+0x8] ;  /* 0x0000080001d87983 */ /* 0x000f620000100a00 */
[----:B--2---:R-:W-:Y:S02]  /*3770*/  IADD3 R135, -R228, UR18, RZ ;  /* 0x00000012e4877c10 */ /* 0x004fe4000fffe1ff */
[----:B---3--:R-:W-:Y:S02]  /*3780*/  LEA R3, P2, R3, R226, 0x7 ;  /* 0x000000e203037211 */ /* 0x008fe400078438ff */
[----:B------:R-:W-:Y:S02]  /*3790*/  ISETP.LT.OR P0, PT, R135, 0x1, P6 ;  /* 0x000000018700780c */ /* 0x000fe40003701670 */
[----:B----4-:R-:W-:Y:S02]  /*37a0*/  LEA.HI.X R136, R136, R220, R2, 0x7, P2 ;  /* 0x000000dc88887211 */ /* 0x010fe400010f3c02 */
[C---:B------:R-:W-:Y:S02]  /*37b0*/  LEA R2, P2, R3.reuse, c[0x0][0x160], 0x1 ;  /* 0x0000580003027a11 */ /* 0x040fe400078408ff */
[----:B-----5:R-:W-:Y:S02]  /*37c0*/  @!P4 IADD3 R133, P1, R132, R225, RZ ;  /* 0x000000e18485c210 */ /* 0x020fe40007f3e0ff */
[----:B------:R-:W-:Y:S02]  /*37d0*/  LEA.HI.X R3, R3, c[0x0][0x164], R136, 0x1, P2 ;  /* 0x0000590003037a11 */ /* 0x000fe400010f0c88 */
[C---:B------:R-:W-:Y:S01]  /*37e0*/  ISETP.LT.OR P3, PT, R135.reuse, 0x21, P6 ;  /* 0x000000218700780c */ /* 0x040fe20003761670 */
[----:B------:R-:W-:Y:S01]  /*37f0*/  IMAD R134, R134, 0x4000, R218 ;  /* 0x0000400086867824 */ /* 0x000fe200078e02da */
[----:B------:R-:W-:Y:S02]  /*3800*/  ISETP.LT.OR P2, PT, R135, 0x41, P6 ;  /* 0x000000418700780c */ /* 0x000fe40003741670 */
[----:B------:R-:W-:Y:S02]  /*3810*/  @!P4 LEA.HI.X.SX32 R132, R132, R219, 0x1, P1 ;  /* 0x000000db8484c211 */ /* 0x000fe400008f0eff */
[----:B------:R-:W-:Y:S01]  /*3820*/  @!PT LDS RZ, [RZ] ;  /* 0x00000000fffff984 */ /* 0x000fe20000000800 */
[----:B------:R-:W-:Y:S01]  /*3830*/  @!PT LDS RZ, [RZ] ;  /* 0x00000000fffff984 */ /* 0x000fe20000000800 */
[----:B------:R-:W-:Y:S01]  /*3840*/  @!PT LDS RZ, [RZ] ;  /* 0x00000000fffff984 */ /* 0x000fe20000000800 */
[----:B------:R1:W-:Y:S01]  /*3850*/  LDGSTS.E.BYPASS.LTC128B.128 [R134], [R2.64], !P0 ;  /* 0x0000000002867fae */ /* 0x0003e2000c101d54 */
[C---:B------:R-:W-:Y:S04]  /*3860*/  @!P4 LEA R138, P1, R133.reuse, c[0x0][0x258], 0x2 ;  /* 0x00009600858aca11 */ /* 0x040fe800078210ff */
[----:B------:R-:W-:Y:S02]  /*3870*/  @!P4 LEA.HI.X R139, R133, c[0x0][0x25c], R132, 0x2, P1 ;  /* 0x00009700858bca11 */ /* 0x000fe400008f1484 */
[----:B------:R-:W-:Y:S04]  /*3880*/  IADD3 R132, P1, R2, UR6, RZ ;  /* 0x0000000602847c10 */ /* 0x000fe8000ff3e0ff */
[----:B------:R-:W-:Y:S02]  /*3890*/  IADD3.X R133, R3, UR17, RZ, P1, !PT ;  /* 0x0000001103857c10 */ /* 0x000fe40008ffe4ff */
[----:B------:R-:W-:Y:S01]  /*38a0*/  ISETP.LT.OR P1, PT, R135, 0x61, P6 ;  /* 0x000000618700780c */ /* 0x000fe20003721670 */
[----:B------:R-:W-:Y:S02]  /*38b0*/  IMAD.U32 R135, RZ, RZ, UR5 ;  /* 0x00000005ff877e24 */ /* 0x000fe4000f8e00ff */
[----:B------:R2:W-:Y:S02]  /*38c0*/  LDGSTS.E.BYPASS.LTC128B.128 [R134+0x1000], [R132.64], !P3 ;  /* 0x0100000084867fae */ /* 0x0005e4000d901d54 */
[----:B------:R-:W-:Y:S01]  /*38d0*/  @!P4 IMAD R135, R135, 0x80, R216 ;  /* 0x000000808787c824 */ /* 0x000fe200078e02d8 */
[----:B-1----:R-:W-:Y:S04]  /*38e0*/  IADD3 R2, P0, R132, UR6, RZ ;  /* 0x0000000684027c10 */ /* 0x002fe8000ff1e0ff */
[----:B------:R-:W-:Y:S02]  /*38f0*/  IADD3.X R3, R133, UR17, RZ, P0, !PT ;  /* 0x0000001185037c10 */ /* 0x000fe400087fe4ff */
[----:B------:R-:W-:Y:S03]  /*3900*/  IADD3 R136, P0, R2, UR6, RZ ;  /* 0x0000000602887c10 */ /* 0x000fe6000ff1e0ff */
[----:B------:R1:W-:Y:S01]  /*3910*/  LDGSTS.E.BYPASS.LTC128B.128 [R134+0x2000], [R2.64], !P2 ;  /* 0x0200000002867fae */ /* 0x0003e2000d101d54 */
[----:B------:R-:W-:Y:S05]  /*3920*/  IADD3.X R137, R3, UR17, RZ, P0, !PT ;  /* 0x0000001103897c10 */ /* 0x000fea00087fe4ff */
[----:B------:R1:W-:Y:S01]  /*3930*/  LDGSTS.E.BYPASS.LTC128B.128 [R134+0x3000], [R136.64], !P1 ;  /* 0x0300000088867fae */ /* 0x0003e2000c901d54 */
[----:B--2---:R-:W-:Y:S05]  /*3940*/  @!P4 IMAD.SHL.U32 R132, R135, 0x4, RZ ;  /* 0x000000048784c824 */ /* 0x004fea00078e00ff */
[----:B------:R1:W-:Y:S02]  /*3950*/  @!P4 LDGSTS.E.BYPASS.LTC128B.128 [R132+0x18080], [R138.64] ;  /* 0x180800008a84cfae */ /* 0x0003e4000b901d54 */
.L_x_1634:
[----:B-12-4-:R-:W2:Y:S01]  /*3960*/  LDL R132, [R1+0x4] ;  /* 0x0000040001847983 */ /* 0x016ea20000100800 */
[----:B------:R-:W-:Y:S01]  /*3970*/  USHF.L.U32 UR6, UR13, 0x7, URZ ;  /* 0x000000070d067899 */ /* 0x000fe2000800063f */
[----:B------:R-:W-:Y:S01]  /*3980*/  IMAD.U32 R2, RZ, RZ, UR10 ;  /* 0x0000000aff027e24 */ /* 0x000fe2000f8e00ff */
[----:B------:R-:W-:Y:S01]  /*3990*/  ULEA UR7, UR22, 0x1, 0x7 ;  /* 0x0000000116077891 */ /* 0x000fe2000f8e383f */
[----:B------:R-:W0:Y:S01]  /*39a0*/  LDGDEPBAR ;  /* 0x00000000000079af */ /* 0x000e220000000000 */
[----:B------:R-:W-:Y:S02]  /*39b0*/  UIADD3 UR16, UR22, 0x2, URZ ;  /* 0x0000000216107890 */ /* 0x000fe4000fffe03f */
[----:B------:R-:W-:Y:S02]  /*39c0*/  UIADD3 UR7, UR9, UR7, -UR6 ;  /* 0x0000000709077290 */ /* 0x000fe4000fffe806 */
[----:B------:R-:W-:Y:S02]  /*39d0*/  UIADD3 UR6, -UR6, UR9, URZ ;  /* 0x0000000906067290 */ /* 0x000fe4000fffe13f */
[----:B------:R-:W-:Y:S02]  /*39e0*/  UISETP.GE.AND UP0, UPT, UR16, UR8, UPT ;  /* 0x000000081000728c */ /* 0x000fe4000bf06270 */
[----:B------:R-:W-:Y:S05]  /*39f0*/  IADD3 R2, R215, UR7, -R2 ;  /* 0x00000007d7027c10 */ /* 0x000fea000fffe802 */
[----:B--2---:R-:W-:Y:S01]  /*3a00*/  IMAD.IADD R3, R2, 0x1, -R132 ;  /* 0x0000000102037824 */ /* 0x004fe200078e0a84 */
[----:B------:R-:W-:Y:S04]  /*3a10*/  IADD3 R133, -R132, UR6, RZ ;  /* 0x0000000684857c10 */ /* 0x000fe8000fffe1ff */
[----:B------:R-:W-:Y:S02]  /*3a20*/  IADD3 R132, R3, 0x8, RZ ;  /* 0x0000000803847810 */ /* 0x000fe40007ffe0ff */
[C---:B------:R-:W-:Y:S02]  /*3a30*/  IMNMX R2, R133.reuse, R3, PT ;  /* 0x0000000385027217 */ /* 0x040fe40003800200 */
[----:B------:R-:W-:Y:S02]  /*3a40*/  IMNMX R132, R133, R132, PT ;  /* 0x0000008485847217 */ /* 0x000fe40003800200 */
[----:B------:R-:W-:Y:S02]  /*3a50*/  ISETP.GT.AND P2, PT, R2, 0x1, PT ;  /* 0x000000010200780c */ /* 0x000fe40003f44270 */
[C---:B------:R-:W-:Y:S02]  /*3a60*/  ISETP.GT.AND P1, PT, R132.reuse, RZ, PT ;  /* 0x000000ff8400720c */ /* 0x040fe40003f24270 */
[----:B------:R-:W-:Y:S02]  /*3a70*/  ISETP.GT.AND P0, PT, R132, 0x1, PT ;  /* 0x000000018400780c */ /* 0x000fe40003f04270 */
[----:B------:R-:W-:Y:S02]  /*3a80*/  FSEL R230, R6, -INF , P1 ;  /* 0xff80000006e67808 */ /* 0x000fe40000800000 */
[----:B------:R-:W-:Y:S02]  /*3a90*/  FSEL R229, R7, -INF , P0 ;  /* 0xff80000007e57808 */ /* 0x000fe40000000000 */
[----:B------:R-:W-:Y:S01]  /*3aa0*/  ISETP.GT.AND P1, PT, R132, 0x10, PT ;  /* 0x000000108400780c */ /* 0x000fe20003f24270 */
[--C-:B------:R-:W-:Y:S01]  /*3ab0*/  FFMA.FTZ R230, R230, c[0x0][0x29c], -R211.reuse ;  /* 0x0000a700e6e67a23 */ /* 0x100fe200000108d3 */
[----:B------:R-:W-:Y:S01]  /*3ac0*/  ISETP.GT.AND P0, PT, R132, 0x11, PT ;  /* 0x000000118400780c */ /* 0x000fe20003f04270 */
[--C-:B------:R-:W-:Y:S01]  /*3ad0*/  FFMA.FTZ R229, R229, c[0x0][0x29c], -R211.reuse ;  /* 0x0000a700e5e57a23 */ /* 0x100fe200000108d3 */
[----:B------:R-:W-:Y:S02]  /*3ae0*/  ISETP.GT.AND P3, PT, R2, RZ, PT ;  /* 0x000000ff0200720c */ /* 0x000fe40003f64270 */
[----:B------:R-:W-:Y:S02]  /*3af0*/  FSEL R225, R5, -INF , P2 ;  /* 0xff80000005e17808 */ /* 0x000fe40001000000 */
[----:B------:R-:W-:Y:S02]  /*3b00*/  FSEL R228, R18, -INF , P1 ;  /* 0xff80000012e47808 */ /* 0x000fe40000800000 */
[----:B------:R-:W-:Y:S01]  /*3b10*/  FSEL R227, R19, -INF , P0 ;  /* 0xff80000013e37808 */ /* 0x000fe20000000000 */
[--C-:B------:R-:W-:Y:S01]  /*3b20*/  FFMA.FTZ R225, R225, c[0x0][0x29c], -R210.reuse ;  /* 0x0000a700e1e17a23 */ /* 0x100fe200000108d2 */
[----:B------:R-:W-:Y:S01]  /*3b30*/  ISETP.GT.AND P1, PT, R132, 0x20, PT ;  /* 0x000000208400780c */ /* 0x000fe20003f24270 */
[--C-:B------:R-:W-:Y:S01]  /*3b40*/  FFMA.FTZ R228, R228, c[0x0][0x29c], -R211.reuse ;  /* 0x0000a700e4e47a23 */ /* 0x100fe200000108d3 */
[----:B------:R-:W-:Y:S01]  /*3b50*/  ISETP.GT.AND P0, PT, R132, 0x21, PT ;  /* 0x000000218400780c */ /* 0x000fe20003f04270 */
[--C-:B------:R-:W-:Y:S01]  /*3b60*/  FFMA.FTZ R227, R227, c[0x0][0x29c], -R211.reuse ;  /* 0x0000a700e3e37a23 */ /* 0x100fe200000108d3 */
[----:B------:R-:W-:Y:S02]  /*3b70*/  FSEL R226, R4, -INF , P3 ;  /* 0xff80000004e27808 */ /* 0x000fe40001800000 */
[C---:B------:R-:W-:Y:S02]  /*3b80*/  ISETP.GT.AND P3, PT, R2.reuse, 0x10, PT ;  /* 0x000000100200780c */ /* 0x040fe40003f64270 */
[----:B------:R-:W-:Y:S02]  /*3b90*/  ISETP.GT.AND P2, PT, R2, 0x11, PT ;  /* 0x000000110200780c */ /* 0x000fe40003f44270 */
[----:B------:R-:W-:Y:S02]  /*3ba0*/  FSEL R218, R16, -INF , P3 ;  /* 0xff80000010da7808 */ /* 0x000fe40001800000 */
[----:B------:R-:W-:Y:S02]  /*3bb0*/  FSEL R217, R17, -INF , P2 ;  /* 0xff80000011d97808 */ /* 0x000fe40001000000 */
[----:B------:R-:W-:Y:S01]  /*3bc0*/  FSEL R220, R22, -INF , P1 ;  /* 0xff80000016dc7808 */ /* 0x000fe20000800000 */
[--C-:B------:R-:W-:Y:S01]  /*3bd0*/  FFMA.FTZ R218, R218, c[0x0][0x29c], -R210.reuse ;  /* 0x0000a700dada7a23 */ /* 0x100fe200000108d2 */
[----:B------:R-:W-:Y:S01]  /*3be0*/  FSEL R219, R23, -INF , P0 ;  /* 0xff80000017db7808 */ /* 0x000fe20000000000 */
[--C-:B------:R-:W-:Y:S01]  /*3bf0*/  FFMA.FTZ R217, R217, c[0x0][0x29c], -R210.reuse ;  /* 0x0000a700d9d97a23 */ /* 0x100fe200000108d2 */
[C---:B------:R-:W-:Y:S02]  /*3c00*/  ISETP.GT.AND P1, PT, R132.reuse, 0x30, PT ;  /* 0x000000308400780c */ /* 0x040fe40003f24270 */
[----:B------:R-:W-:Y:S02]  /*3c10*/  ISETP.GT.AND P0, PT, R132, 0x31, PT ;  /* 0x000000318400780c */ /* 0x000fe40003f04270 */
[C---:B------:R-:W-:Y:S02]  /*3c20*/  ISETP.GT.AND P3, PT, R2.reuse, 0x20, PT ;  /* 0x000000200200780c */ /* 0x040fe40003f64270 */
[----:B------:R-:W-:Y:S02]  /*3c30*/  ISETP.GT.AND P2, PT, R2, 0x21, PT ;  /* 0x000000210200780c */ /* 0x000fe40003f44270 */
[----:B------:R-:W-:Y:S02]  /*3c40*/  FSEL R183, R20, -INF , P3 ;  /* 0xff80000014b77808 */ /* 0x000fe40001800000 */
[----:B------:R-:W-:Y:S02]  /*3c50*/  FSEL R182, R21, -INF , P2 ;  /* 0xff80000015b67808 */ /* 0x000fe40001000000 */
[C---:B------:R-:W-:Y:S01]  /*3c60*/  ISETP.GT.AND P3, PT, R2.reuse, 0x30, PT ;  /* 0x000000300200780c */ /* 0x040fe20003f64270 */
[--C-:B------:R-:W-:Y:S01]  /*3c70*/  FFMA.FTZ R183, R183, c[0x0][0x29c], -R210.reuse ;  /* 0x0000a700b7b77a23 */ /* 0x100fe200000108d2 */
[----:B------:R-:W-:Y:S01]  /*3c80*/  ISETP.GT.AND P2, PT, R2, 0x31, PT ;  /* 0x000000310200780c */ /* 0x000fe20003f44270 */
[--C-:B------:R-:W-:Y:S01]  /*3c90*/  FFMA.FTZ R182, R182, c[0x0][0x29c], -R210.reuse ;  /* 0x0000a700b6b67a23 */ /* 0x100fe200000108d2 */
[----:B------:R-:W-:Y:S02]  /*3ca0*/  FSEL R216, R34, -INF , P1 ;  /* 0xff80000022d87808 */ /* 0x000fe40000800000 */
[C---:B------:R-:W-:Y:S02]  /*3cb0*/  ISETP.GT.AND P1, PT, R132.reuse, 0x40, PT ;  /* 0x000000408400780c */ /* 0x040fe40003f24270 */
[----:B------:R-:W-:Y:S02]  /*3cc0*/  FSEL R215, R35, -INF , P0 ;  /* 0xff80000023d77808 */ /* 0x000fe40000000000 */
[----:B------:R-:W-:Y:S02]  /*3cd0*/  ISETP.GT.AND P0, PT, R132, 0x41, PT ;  /* 0x000000418400780c */ /* 0x000fe40003f04270 */
[----:B------:R-:W-:Y:S02]  /*3ce0*/  FSEL R151, R32, -INF , P3 ;  /* 0xff80000020977808 */ /* 0x000fe40001800000 */
[----:B------:R-:W-:Y:S02]  /*3cf0*/  FSEL R150, R33, -INF , P2 ;  /* 0xff80000021967808 */ /* 0x000fe40001000000 */
[C---:B------:R-:W-:Y:S02]  /*3d00*/  ISETP.GT.AND P3, PT, R2.reuse, 0x40, PT ;  /* 0x000000400200780c */ /* 0x040fe40003f64270 */
[----:B------:R-:W-:Y:S02]  /*3d10*/  ISETP.GT.AND P2, PT, R2, 0x41, PT ;  /* 0x000000410200780c */ /* 0x000fe40003f44270 */
[----:B------:R-:W-:Y:S02]  /*3d20*/  FSEL R181, R38, -INF , P1 ;  /* 0xff80000026b57808 */ /* 0x000fe40000800000 */
[C---:B------:R-:W-:Y:S02]  /*3d30*/  ISETP.GT.AND P1, PT, R132.reuse, 0x50, PT ;  /* 0x000000508400780c */ /* 0x040fe40003f24270 */
[----:B------:R-:W-:Y:S02]  /*3d40*/  FSEL R180, R39, -INF , P0 ;  /* 0xff80000027b47808 */ /* 0x000fe40000000000 */
[----:B------:R-:W-:Y:S02]  /*3d50*/  ISETP.GT.AND P0, PT, R132, 0x51, PT ;  /* 0x000000518400780c */ /* 0x000fe40003f04270 */
[----:B------:R-:W-:Y:S01]  /*3d60*/  FSEL R143, R36, -INF , P3 ;  /* 0xff800000248f7808 */ /* 0x000fe20001800000 */
[--C-:B------:R-:W-:Y:S01]  /*3d70*/  FFMA.FTZ R180, R180, c[0x0][0x29c], -R211.reuse ;  /* 0x0000a700b4b47a23 */ /* 0x100fe200000108d3 */
[----:B------:R-:W-:Y:S02]  /*3d80*/  FSEL R142, R37, -INF , P2 ;  /* 0xff800000258e7808 */ /* 0x000fe40001000000 */
[----:B------:R-:W-:Y:S01]  /*3d90*/  FSEL R149, R50, -INF , P1 ;  /* 0xff80000032957808 */ /* 0x000fe20000800000 */
[--C-:B------:R-:W-:Y:S01]  /*3da0*/  FFMA.FTZ R237, R143, c[0x0][0x29c], -R210.reuse ;  /* 0x0000a7008fed7a23 */ /* 0x100fe200000108d2 */
[----:B------:R-:W-:Y:S01]  /*3db0*/  FSEL R148, R51, -INF , P0 ;  /* 0xff80000033947808 */ /* 0x000fe20000000000 */
[--C-:B------:R-:W-:Y:S01]  /*3dc0*/  FFMA.FTZ R236, R142, c[0x0][0x29c], -R210.reuse ;  /* 0x0000a7008eec7a23 */ /* 0x100fe200000108d2 */
[C---:B------:R-:W-:Y:S01]  /*3dd0*/  ISETP.GT.AND P3, PT, R2.reuse, 0x50, PT ;  /* 0x000000500200780c */ /* 0x040fe20003f64270 */
[--C-:B------:R-:W-:Y:S01]  /*3de0*/  FFMA.FTZ R238, R149, c[0x0][0x29c], -R211.reuse ;  /* 0x0000a70095ee7a23 */ /* 0x100fe200000108d3 */
[----:B------:R-:W-:Y:S01]  /*3df0*/  ISETP.GT.AND P2, PT, R2, 0x51, PT ;  /* 0x000000510200780c */ /* 0x000fe20003f44270 */
[--C-:B------:R-:W-:Y:S01]  /*3e00*/  FFMA.FTZ R247, R148, c[0x0][0x29c], -R211.reuse ;  /* 0x0000a70094f77a23 */ /* 0x100fe200000108d3 */
[C---:B------:R-:W-:Y:S02]  /*3e10*/  ISETP.GT.AND P1, PT, R2.reuse, 0x60, PT ;  /* 0x000000600200780c */ /* 0x040fe40003f24270 */
[----:B------:R-:W-:Y:S02]  /*3e20*/  ISETP.GT.AND P0, PT, R2, 0x61, PT ;  /* 0x000000610200780c */ /* 0x000fe40003f04270 */
[----:B------:R-:W-:Y:S02]  /*3e30*/  FSEL R141, R48, -INF , P3 ;  /* 0xff800000308d7808 */ /* 0x000fe40001800000 */
[----:B------:R-:W-:Y:S02]  /*3e40*/  FSEL R35, R49, -INF , P2 ;  /* 0xff80000031237808 */ /* 0x000fe40001000000 */
[----:B------:R-:W-:Y:S01]  /*3e50*/  IADD3 R4, R3, 0x40, RZ ;  /* 0x0000004003047810 */ /* 0x000fe20007ffe0ff */
[--C-:B------:R-:W-:Y:S01]  /*3e60*/  FFMA.FTZ R235, R141, c[0x0][0x29c], -R210.reuse ;  /* 0x0000a7008deb7a23 */ /* 0x100fe200000108d2 */
[----:B------:R-:W-:Y:S01]  /*3e70*/  FSEL R34, R52, -INF , P1 ;  /* 0xff80000034227808 */ /* 0x000fe20000800000 */
[--C-:B------:R-:W-:Y:S01]  /*3e80*/  FFMA.FTZ R234, R35, c[0x0][0x29c], -R210.reuse ;  /* 0x0000a70023ea7a23 */ /* 0x100fe200000108d2 */
[----:B------:R-:W-:Y:S02]  /*3e90*/  ISETP.GT.AND P1, PT, R132, 0x60, PT ;  /* 0x000000608400780c */ /* 0x000fe40003f24270 */
[----:B------:R-:W-:Y:S01]  /*3ea0*/  FSEL R33, R53, -INF , P0 ;  /* 0xff80000035217808 */ /* 0x000fe20000000000 */
[--C-:B------:R-:W-:Y:S01]  /*3eb0*/  FFMA.FTZ R233, R34, c[0x0][0x29c], -R210.reuse ;  /* 0x0000a70022e97a23 */ /* 0x100fe200000108d2 */
[----:B------:R-:W-:Y:S02]  /*3ec0*/  ISETP.GT.AND P0, PT, R132, 0x61, PT ;  /* 0x000000618400780c */ /* 0x000fe40003f04270 */
[C---:B------:R-:W-:Y:S01]  /*3ed0*/  ISETP.GT.AND P3, PT, R2.reuse, 0x70, PT ;  /* 0x000000700200780c */ /* 0x040fe20003f64270 */
[--C-:B------:R-:W-:Y:S01]  /*3ee0*/  FFMA.FTZ R232, R33, c[0x0][0x29c], -R210.reuse ;  /* 0x0000a70021e87a23 */ /* 0x100fe200000108d2 */
[----:B------:R-:W-:Y:S02]  /*3ef0*/  ISETP.GT.AND P2, PT, R2, 0x71, PT ;  /* 0x000000710200780c */ /* 0x000fe40003f44270 */
[----:B------:R-:W-:Y:S02]  /*3f00*/  IADD3 R2, R3, 0x48, RZ ;  /* 0x0000004803027810 */ /* 0x000fe40007ffe0ff */
[----:B------:R-:W-:Y:S02]  /*3f10*/  FSEL R139, R54, -INF , P1 ;  /* 0xff800000368b7808 */ /* 0x000fe40000800000 */
[----:B------:R-:W-:Y:S02]  /*3f20*/  FSEL R138, R55, -INF , P0 ;  /* 0xff800000378a7808 */ /* 0x000fe40000000000 */
[----:B------:R-:W-:Y:S01]  /*3f30*/  IMNMX R3, R133, R4, PT ;  /* 0x0000000485037217 */ /* 0x000fe20003800200 */
[--C-:B------:R-:W-:Y:S01]  /*3f40*/  FFMA.FTZ R250, R139, c[0x0][0x29c], -R211.reuse ;  /* 0x0000a7008bfa7a23 */ /* 0x100fe200000108d3 */
[-C--:B------:R-:W-:Y:S03]  /*3f50*/  HMMA.16816.F32 R4, R144, R152.reuse, RZ ;  /* 0x000000989004723c */ /* 0x080fe600000018ff */
[----:B------:R-:W-:Y:S01]  /*3f60*/  IMNMX R2, R133, R2, PT ;  /* 0x0000000285027217 */ /* 0x000fe20003800200 */
[--C-:B------:R-:W-:Y:S01]  /*3f70*/  FFMA.FTZ R249, R138, c[0x0][0x29c], -R211.reuse ;  /* 0x0000a7008af97a23 */ /* 0x100fe200000108d3 */
[C---:B------:R-:W-:Y:S02]  /*3f80*/  ISETP.GT.AND P1, PT, R132.reuse, 0x70, PT ;  /* 0x000000708400780c */ /* 0x040fe40003f24270 */
[----:B------:R-:W-:Y:S02]  /*3f90*/  ISETP.GT.AND P0, PT, R132, 0x71, PT ;  /* 0x000000718400780c */ /* 0x000fe40003f04270 */
[----:B------:R-:W-:Y:S02]  /*3fa0*/  FSEL R134, R66, -INF , P1 ;  /* 0xff80000042867808 */ /* 0x000fe40000800000 */
[----:B------:R-:W-:Y:S02]  /*3fb0*/  ISETP.GT.AND P1, PT, R2, RZ, PT ;  /* 0x000000ff0200720c */ /* 0x000fe40003f24270 */
[----:B------:R-:W-:Y:S01]  /*3fc0*/  FSEL R32, R64, -INF , P3 ;  /* 0xff80000040207808 */ /* 0x000fe20001800000 */
[----:B------:R-:W-:Y:S01]  /*3fd0*/  FFMA.FTZ R248, R134, c[0x0][0x29c], -R211 ;  /* 0x0000a70086f87a23 */ /* 0x000fe200000108d3 */
[----:B------:R-:W-:Y:S02]  /*3fe0*/  FSEL R65, R65, -INF , P2 ;  /* 0xff80000041417808 */ /* 0x000fe40001000000 */
[----:B------:R-:W-:Y:S01]  /*3ff0*/  FSEL R39, R67, -INF , P0 ;  /* 0xff80000043277808 */ /* 0x000fe20000000000 */
[----:B------:R-:W-:Y:S01]  /*4000*/  FFMA.FTZ R231, R32, c[0x0][0x29c], -R210 ;  /* 0x0000a70020e77a23 */ /* 0x000fe200000108d2 */
[C---:B------:R-:W-:Y:S02]  /*4010*/  ISETP.GT.AND P3, PT, R3.reuse, RZ, PT ;  /* 0x000000ff0300720c */ /* 0x040fe40003f64270 */
[----:B------:R-:W-:Y:S02]  /*4020*/  ISETP.GT.AND P2, PT, R3, 0x1, PT ;  /* 0x000000010300780c */ /* 0x000fe40003f44270 */
[----:B------:R-:W-:Y:S02]  /*4030*/  ISETP.GT.AND P0, PT, R2, 0x1, PT ;  /* 0x000000010200780c */ /* 0x000fe40003f04270 */
[----:B------:R-:W-:Y:S02]  /*4040*/  FSEL R38, R8, -INF , P3 ;  /* 0xff80000008267808 */ /* 0x000fe40001800000 */
[----:B------:R-:W-:Y:S02]  /*4050*/  FSEL R37, R9, -INF , P2 ;  /* 0xff80000009257808 */ /* 0x000fe40001000000 */
[----:B------:R-:W-:Y:S01]  /*4060*/  FSEL R137, R10, -INF , P1 ;  /* 0xff8000000a897808 */ /* 0x000fe20000800000 */
[--C-:B------:R-:W-:Y:S01]  /*4070*/  FFMA.FTZ R246, R38, c[0x0][0x29c], -R212.reuse ;  /* 0x0000a70026f67a23 */ /* 0x100fe200000108d4 */
[----:B------:R-:W-:Y:S01]  /*4080*/  FSEL R140, R11, -INF , P0 ;  /* 0xff8000000b8c7808 */ /* 0x000fe20000000000 */
[--C-:B------:R-:W-:Y:S01]  /*4090*/  FFMA.FTZ R245, R37, c[0x0][0x29c], -R212.reuse ;  /* 0x0000a70025f57a23 */ /* 0x100fe200000108d4 */
[C---:B------:R-:W-:Y:S02]  /*40a0*/  HMMA.16816.F32 R8, R156.reuse, R152, RZ ;  /* 0x000000989c08723c */ /* 0x040fe400000018ff */
[----:B------:R-:W-:Y:S01]  /*40b0*/  ISETP.GT.AND P2, PT, R3, 0x11, PT ;  /* 0x000000110300780c */ /* 0x000fe20003f44270 */
[--C-:B------:R-:W-:Y:S01]  /*40c0*/  FFMA.FTZ R137, R137, c[0x0][0x29c], -R213.reuse ;  /* 0x0000a70089897a23 */ /* 0x100fe200000108d5 */
[----:B------:R-:W-:Y:S01]  /*40d0*/  ISETP.GT.AND P1, PT, R2, 0x10, PT ;  /* 0x000000100200780c */ /* 0x000fe20003f24270 */
[--C-:B------:R-:W-:Y:S01]  /*40e0*/  FFMA.FTZ R140, R140, c[0x0][0x29c], -R213.reuse ;  /* 0x0000a7008c8c7a23 */ /* 0x100fe200000108d5 */
[----:B------:R-:W-:Y:S02]  /*40f0*/  ISETP.GT.AND P3, PT, R3, 0x10, PT ;  /* 0x000000100300780c */ /* 0x000fe40003f64270 */
[----:B------:R-:W-:Y:S04]  /*4100*/  ISETP.GT.AND P0, PT, R2, 0x11, PT ;  /* 0x000000110200780c */ /* 0x000fe80003f04270 */
[----:B------:R-:W-:Y:S02]  /*4110*/  FSEL R132, R13, -INF , P2 ;  /* 0xff8000000d847808 */ /* 0x000fe40001000000 */
[----:B------:R-:W-:Y:S02]  /*4120*/  FSEL R136, R14, -INF , P1 ;  /* 0xff8000000e887808 */ /* 0x000fe40000800000 */
[----:B------:R-:W-:Y:S01]  /*4130*/  FSEL R36, R12, -INF , P3 ;  /* 0xff8000000c247808 */ /* 0x000fe20001800000 */
[--C-:B------:R-:W-:Y:S01]  /*4140*/  FFMA.FTZ R243, R132, c[0x0][0x29c], -R212.reuse ;  /* 0x0000a70084f37a23 */ /* 0x100fe200000108d4 */
[----:B------:R-:W-:Y:S02]  /*4150*/  FSEL R135, R15, -INF , P0 ;  /* 0xff8000000f877808 */ /* 0x000fe40000000000 */
[-C--:B------:R-:W-:Y:S01]  /*4160*/  HMMA.16816.F32 R12, R156, R154.reuse, RZ ;  /* 0x0000009a9c0c723c */ /* 0x080fe200000018ff */
[----:B------:R-:W-:Y:S01]  /*4170*/  ISETP.GT.AND P1, PT, R2, 0x20, PT ;  /* 0x000000200200780c */ /* 0x000fe20003f24270 */
[--C-:B------:R-:W-:Y:S01]  /*4180*/  FFMA.FTZ R244, R36, c[0x0][0x29c], -R212.reuse ;  /* 0x0000a70024f47a23 */ /* 0x100fe200000108d4 */
[----:B------:R-:W-:Y:S01]  /*4190*/  ISETP.GT.AND P3, PT, R3, 0x20, PT ;  /* 0x000000200300780c */ /* 0x000fe20003f64270 */
[--C-:B------:R-:W-:Y:S01]  /*41a0*/  FFMA.FTZ R135, R135, c[0x0][0x29c], -R213.reuse ;  /* 0x0000a70087877a23 */ /* 0x100fe200000108d5 */
[----:B------:R-:W-:Y:S02]  /*41b0*/  FSEL R133, R26, -INF , P1 ;  /* 0xff8000001a857808 */ /* 0x000fe40000800000 */
[----:B------:R-:W-:Y:S01]  /*41c0*/  FSEL R51, R24, -INF , P3 ;  /* 0xff80000018337808 */ /* 0x000fe20001800000 */
[C---:B------:R-:W-:Y:S02]  /*41d0*/  HMMA.16816.F32 R16, R144.reuse, R154, RZ ;  /* 0x0000009a9010723c */ /* 0x040fe400000018ff */
[----:B------:R-:W-:Y:S02]  /*41e0*/  ISETP.GT.AND P2, PT, R3, 0x21, PT ;  /* 0x000000210300780c */ /* 0x000fe40003f44270 */
[--C-:B------:R-:W-:Y:S01]  /*41f0*/  FFMA.FTZ R152, R133, c[0x0][0x29c], -R213.reuse ;  /* 0x0000a70085987a23 */ /* 0x100fe200000108d5 */
[----:B------:R-:W-:Y:S01]  /*4200*/  ISETP.GT.AND P0, PT, R2, 0x21, PT ;  /* 0x000000210200780c */ /* 0x000fe20003f04270 */
[--C-:B------:R-:W-:Y:S01]  /*4210*/  FFMA.FTZ R242, R51, c[0x0][0x29c], -R212.reuse ;  /* 0x0000a70033f27a23 */ /* 0x100fe200000108d4 */
[----:B------:R-:W-:Y:S01]  /*4220*/  FSEL R50, R25, -INF , P2 ;  /* 0xff80000019327808 */ /* 0x000fe20001000000 */
[-C--:B------:R-:W-:Y:S01]  /*4230*/  HMMA.16816.F32 R20, R144, R160.reuse, RZ ;  /* 0x000000a09014723c */ /* 0x080fe200000018ff */
[----:B------:R-:W-:Y:S02]  /*4240*/  FSEL R67, R27, -INF , P0 ;  /* 0xff8000001b437808 */ /* 0x000fe40000000000 */
[C---:B------:R-:W-:Y:S01]  /*4250*/  ISETP.GT.AND P3, PT, R3.reuse, 0x30, PT ;  /* 0x000000300300780c */ /* 0x040fe20003f64270 */
[--C-:B------:R-:W-:Y:S01]  /*4260*/  FFMA.FTZ R155, R136, c[0x0][0x29c], -R213.reuse ;  /* 0x0000a700889b7a23 */ /* 0x100fe200000108d5 */
[----:B------:R-:W-:Y:S01]  /*4270*/  ISETP.GT.AND P2, PT, R3, 0x31, PT ;  /* 0x000000310300780c */ /* 0x000fe20003f44270 */
[--C-:B------:R-:W-:Y:S01]  /*4280*/  FFMA.FTZ R154, R67, c[0x0][0x29c], -R213.reuse ;  /* 0x0000a700439a7a23 */ /* 0x100fe200000108d5 */
[----:B------:R-:W-:Y:S01]  /*4290*/  FSEL R49, R28, -INF , P3 ;  /* 0xff8000001c317808 */ /* 0x000fe20001800000 */
[C---:B------:R-:W-:Y:S02]  /*42a0*/  HMMA.16816.F32 R24, R156.reuse, R160, RZ ;  /* 0x000000a09c18723c */ /* 0x040fe400000018ff */
[C---:B------:R-:W-:Y:S02]  /*42b0*/  ISETP.GT.AND P1, PT, R2.reuse, 0x30, PT ;  /* 0x000000300200780c */ /* 0x040fe40003f24270 */
[----:B------:R-:W-:Y:S01]  /*42c0*/  ISETP.GT.AND P0, PT, R2, 0x31, PT ;  /* 0x000000310200780c */ /* 0x000fe20003f04270 */
[--C-:B------:R-:W-:Y:S01]  /*42d0*/  FFMA.FTZ R241, R50, c[0x0][0x29c], -R212.reuse ;  /* 0x0000a70032f17a23 */ /* 0x100fe200000108d4 */
[----:B------:R-:W-:Y:S01]  /*42e0*/  FSEL R48, R29, -INF , P2 ;  /* 0xff8000001d307808 */ /* 0x000fe20001000000 */
[----:B------:R-:W-:Y:S01]  /*42f0*/  FFMA.FTZ R240, R49, c[0x0][0x29c], -R212 ;  /* 0x0000a70031f07a23 */ /* 0x000fe200000108d4 */
[----:B------:R-:W-:Y:S01]  /*4300*/  FSEL R66, R30, -INF , P1 ;  /* 0xff8000001e427808 */ /* 0x000fe20000800000 */
[----:B------:R-:W-:Y:S01]  /*4310*/  FFMA.FTZ R160, R151, c[0x0][0x29c], -R210 ;  /* 0x0000a70097a07a23 */ /* 0x000fe200000108d2 */
[----:B------:R-:W-:Y:S02]  /*4320*/  ISETP.GT.AND P1, PT, R2, 0x40, PT ;  /* 0x000000400200780c */ /* 0x000fe40003f24270 */
[----:B------:R-:W-:Y:S01]  /*4330*/  FSEL R64, R31, -INF , P0 ;  /* 0xff8000001f407808 */ /* 0x000fe20000000000 */
[----:B------:R-:W-:Y:S01]  /*4340*/  FFMA.FTZ R239, R48, c[0x0][0x29c], -R212 ;  /* 0x0000a70030ef7a23 */ /* 0x000fe200000108d4 */
[-C--:B------:R-:W-:Y:S01]  /*4350*/  HMMA.16816.F32 R28, R156, R162.reuse, RZ ;  /* 0x000000a29c1c723c */ /* 0x080fe200000018ff */
[----:B------:R-:W-:Y:S01]  /*4360*/  ISETP.GT.AND P0, PT, R2, 0x41, PT ;  /* 0x000000410200780c */ /* 0x000fe20003f04270 */
[--C-:B------:R-:W-:Y:S01]  /*4370*/  FFMA.FTZ R161, R150, c[0x0][0x29c], -R210.reuse ;  /* 0x0000a70096a17a23 */ /* 0x100fe200000108d2 */
[----:B------:R-:W-:Y:S01]  /*4380*/  FSEL R55, R42, -INF , P1 ;  /* 0xff8000002a377808 */ /* 0x000fe20000800000 */
[--C-:B------:R-:W-:Y:S01]  /*4390*/  FFMA.FTZ R150, R66, c[0x0][0x29c], -R213.reuse ;  /* 0x0000a70042967a23 */ /* 0x100fe200000108d5 */
[----:B------:R-:W-:Y:S01]  /*43a0*/  FSEL R54, R43, -INF , P0 ;  /* 0xff8000002b367808 */ /* 0x000fe20000000000 */
[----:B------:R-:W-:Y:S01]  /*43b0*/  MUFU.EX2 R160, R160 ;  /* 0x000000a000a07308 */ /* 0x000fe20000000800 */
[C---:B------:R-:W-:Y:S01]  /*43c0*/  ISETP.GT.AND P1, PT, R2.reuse, 0x50, PT ;  /* 0x000000500200780c */ /* 0x040fe20003f24270 */
[C---:B------:R-:W-:Y:S02]  /*43d0*/  HMMA.16816.F32 R32, R144.reuse, R162, RZ ;  /* 0x000000a29020723c */ /* 0x040fe400000018ff */
[----:B------:R-:W-:Y:S02]  /*43e0*/  ISETP.GT.AND P0, PT, R2, 0x51, PT ;  /* 0x000000510200780c */ /* 0x000fe40003f04270 */
[----:B------:R-:W-:Y:S01]  /*43f0*/  FSEL R53, R46, -INF , P1 ;  /* 0xff8000002e357808 */ /* 0x000fe20000800000 */
[--C-:B------:R-:W-:Y:S01]  /*4400*/  FFMA.FTZ R153, R55, c[0x0][0x29c], -R213.reuse ;  /* 0x0000a70037997a23 */ /* 0x100fe200000108d5 */
[----:B------:R-:W-:Y:S01]  /*4410*/  FSEL R52, R47, -INF , P0 ;  /* 0xff8000002f347808 */ /* 0x000fe20000000000 */
[--C-:B------:R-:W-:Y:S01]  /*4420*/  FFMA.FTZ R143, R54, c[0x0][0x29c], -R213.reuse ;  /* 0x0000a700368f7a23 */ /* 0x100fe200000108d5 */
[C---:B------:R-:W-:Y:S01]  /*4430*/  ISETP.GT.AND P1, PT, R2.reuse, 0x60, PT ;  /* 0x000000600200780c */ /* 0x040fe20003f24270 */
[--C-:B------:R-:W-:Y:S01]  /*4440*/  FFMA.FTZ R163, R53, c[0x0][0x29c], -R213.reuse ;  /* 0x0000a70035a37a23 */ /* 0x100fe200000108d5 */
[----:B------:R-:W-:Y:S02]  /*4450*/  ISETP.GT.AND P0, PT, R2, 0x61, PT ;  /* 0x000000610200780c */ /* 0x000fe40003f04270 */
[C---:B------:R-:W-:Y:S01]  /*4460*/  ISETP.GT.AND P3, PT, R3.reuse, 0x40, PT ;  /* 0x000000400300780c */ /* 0x040fe20003f64270 */
[--C-:B------:R-:W-:Y:S01]  /*4470*/  FFMA.FTZ R151, R52, c[0x0][0x29c], -R213.reuse ;  /* 0x0000a70034977a23 */ /* 0x100fe200000108d5 */
[----:B------:R-:W-:Y:S02]  /*4480*/  ISETP.GT.AND P2, PT, R3, 0x41, PT ;  /* 0x000000410300780c */ /* 0x000fe40003f44270 */
[----:B------:R-:W-:Y:S02]  /*4490*/  FSEL R58, R58, -INF , P1 ;  /* 0xff8000003a3a7808 */ /* 0x000fe40000800000 */
[----:B------:R-:W-:Y:S02]  /*44a0*/  FSEL R59, R59, -INF , P0 ;  /* 0xff8000003b3b7808 */ /* 0x000fe40000000000 */
[----:B------:R-:W-:Y:S01]  /*44b0*/  ISETP.GT.AND P1, PT, R2, 0x70, PT ;  /* 0x000000700200780c */ /* 0x000fe20003f24270 */
[----:B------:R-:W-:Y:S01]  /*44c0*/  FFMA.FTZ R142, R58, c[0x0][0x29c], -R213 ;  /* 0x0000a7003a8e7a23 */ /* 0x000fe200000108d5 */
[----:B------:R-:W-:Y:S01]  /*44d0*/  ISETP.GT.AND P0, PT, R2, 0x71, PT ;  /* 0x000000710200780c */ /* 0x000fe20003f04270 */
[----:B------:R-:W-:Y:S01]  /*44e0*/  FFMA.FTZ R2, R226, c[0x0][0x29c], -R210 ;  /* 0x0000a700e2027a23 */ /* 0x000fe200000108d2 */
        /* <DEDUP_REMOVED lines=8> */
[----:B------:R-:W-:Y:S01]  /*4570*/  FSEL R44, R44, -INF , P3 ;  /* 0xff8000002c2c7808 */ /* 0x000fe20001800000 */
[--C-:B------:R-:W-:Y:S01]  /*4580*/  FFMA.FTZ R215, R181, c[0x0][0x29c], -R211.reuse ;  /* 0x0000a700b5d77a23 */ /* 0x100fe200000108d3 */
[----:B------:R-:W-:Y:S01]  /*4590*/  FSEL R45, R45, -INF , P2 ;  /* 0xff8000002d2d7808 */ /* 0x000fe20001000000 */
[----:B------:R-:W-:Y:S01]  /*45a0*/  FFMA.FTZ R211, R39, c[0x0][0x29c], -R211 ;  /* 0x0000a70027d37a23 */ /* 0x000fe200000108d3 */
[----:B------:R-:W1:Y:S01]  /*45b0*/  MUFU.EX2 R2, R2 ;  /* 0x0000000200027308 */ /* 0x000e620000000800 */
[-C--:B------:R-:W-:Y:S01]  /*45c0*/  HMMA.16816.F32 R36, R144, R164.reuse, RZ ;  /* 0x000000a49024723c */ /* 0x080fe200000018ff */
[--C-:B------:R-:W-:Y:S01]  /*45d0*/  FFMA.FTZ R251, R40, c[0x0][0x29c], -R212.reuse ;  /* 0x0000a70028fb7a23 */ /* 0x100fe200000108d4 */
[----:B------:R-:W-:Y:S01]  /*45e0*/  ISETP.GT.AND P3, PT, R3, 0x60, PT ;  /* 0x000000600300780c */ /* 0x000fe20003f64270 */
[--C-:B------:R-:W-:Y:S01]  /*45f0*/  FFMA.FTZ R252, R41, c[0x0][0x29c], -R212.reuse ;  /* 0x0000a70029fc7a23 */ /* 0x100fe200000108d4 */
[----:B------:R-:W-:Y:S01]  /*4600*/  FSEL R62, R62, -INF , P1 ;  /* 0xff8000003e3e7808 */ /* 0x000fe20000800000 */
[--C-:B------:R-:W-:Y:S01]  /*4610*/  FFMA.FTZ R148, R44, c[0x0][0x29c], -R212.reuse ;  /* 0x0000a7002c947a23 */ /* 0x100fe200000108d4 */
[----:B------:R-:W-:Y:S01]  /*4620*/  FSEL R56, R56, -INF , P3 ;  /* 0xff80000038387808 */ /* 0x000fe20001800000 */
[----:B------:R-:W-:Y:S01]  /*4630*/  FFMA.FTZ R149, R45, c[0x0][0x29c], -R212 ;  /* 0x0000a7002d957a23 */ /* 0x000fe200000108d4 */
[C---:B------:R-:W-:Y:S01]  /*4640*/  HMMA.16816.F32 R40, R156.reuse, R164, RZ ;  /* 0x000000a49c28723c */ /* 0x040fe200000018ff */
[----:B------:R-:W-:Y:S01]  /*4650*/  MUFU.EX2 R211, R211 ;  /* 0x000000d300d37308 */ /* 0x000fe20000000800 */
[----:B------:R-:W-:Y:S02]  /*4660*/  ISETP.GT.AND P3, PT, R3, 0x70, PT ;  /* 0x000000700300780c */ /* 0x000fe40003f64270 */
[----:B------:R-:W-:Y:S01]  /*4670*/  FFMA.FTZ R210, R65, c[0x0][0x29c], -R210 ;  /* 0x0000a70041d27a23 */ /* 0x000fe200000108d2 */
[----:B------:R-:W-:Y:S01]  /*4680*/  FSEL R63, R63, -INF , P0 ;  /* 0xff8000003f3f7808 */ /* 0x000fe20000000000 */
[--C-:B------:R-:W-:Y:S01]  /*4690*/  FFMA.FTZ R162, R56, c[0x0][0x29c], -R212.reuse ;  /* 0x0000a70038a27a23 */ /* 0x100fe200000108d4 */
[----:B------:R-:W-:Y:S01]  /*46a0*/  FSEL R60, R60, -INF , P3 ;  /* 0xff8000003c3c7808 */ /* 0x000fe20001800000 */
[-C--:B------:R-:W-:Y:S01]  /*46b0*/  HMMA.16816.F32 R44, R156, R166.reuse, RZ ;  /* 0x000000a69c2c723c */ /* 0x080fe200000018ff */
[--C-:B------:R-:W-:Y:S01]  /*46c0*/  FFMA.FTZ R164, R64, c[0x0][0x29c], -R213.reuse ;  /* 0x0000a70040a47a23 */ /* 0x100fe200000108d5 */
[----:B------:R-:W-:Y:S01]  /*46d0*/  ISETP.GT.AND P2, PT, R3, 0x61, PT ;  /* 0x000000610300780c */ /* 0x000fe20003f44270 */
[----:B------:R-:W-:Y:S01]  /*46e0*/  MUFU.EX2 R210, R210 ;  /* 0x000000d200d27308 */ /* 0x000fe20000000800 */
[--C-:B------:R-:W-:Y:S01]  /*46f0*/  FFMA.FTZ R141, R60, c[0x0][0x29c], -R212.reuse ;  /* 0x0000a7003c8d7a23 */ /* 0x100fe200000108d4 */
[----:B------:R-:W-:Y:S01]  /*4700*/  PLOP3.LUT P0, PT, PT, PT, UP0, 0x80, 0x0 ;  /* 0x000000000000781c */ /* 0x000fe20003f0f008 */
[--C-:B------:R-:W-:Y:S01]  /*4710*/  FFMA.FTZ R165, R59, c[0x0][0x29c], -R213.reuse ;  /* 0x0000a7003ba57a23 */ /* 0x100fe200000108d5 */
[----:B------:R-:W-:Y:S01]  /*4720*/  FSEL R57, R57, -INF , P2 ;  /* 0xff80000039397808 */ /* 0x000fe20001000000 */
[C---:B------:R-:W-:Y:S02]  /*4730*/  HMMA.16816.F32 R48, R144.reuse, R166, RZ ;  /* 0x000000a69030723c */ /* 0x040fe400000018ff */
[----:B------:R-:W-:Y:S02]  /*4740*/  ISETP.GT.AND P2, PT, R3, 0x71, PT ;  /* 0x000000710300780c */ /* 0x000fe40003f44270 */
[----:B------:R-:W-:Y:S01]  /*4750*/  FFMA.FTZ R181, R57, c[0x0][0x29c], -R212 ;  /* 0x0000a70039b57a23 */ /* 0x000fe200000108d4 */
[----:B------:R-:W-:Y:S01]  /*4760*/  MUFU.EX2 R166, R183 ;  /* 0x000000b700a67308 */ /* 0x000fe20000000800 */
[----:B------:R-:W-:Y:S01]  /*4770*/  FSEL R61, R61, -INF , P2 ;  /* 0xff8000003d3d7808 */ /* 0x000fe20001000000 */
[----:B------:R-:W-:Y:S01]  /*4780*/  IMAD.MOV.U32 R167, RZ, RZ, R152 ;  /* 0x000000ffffa77224 */ /* 0x000fe200078e0098 */
[-C--:B------:R-:W-:Y:S01]  /*4790*/  HMMA.16816.F32 R52, R144, R168.reuse, RZ ;  /* 0x000000a89034723c */ /* 0x080fe200000018ff */
[--C-:B------:R-:W-:Y:S03]  /*47a0*/  FFMA.FTZ R3, R62, c[0x0][0x29c], -R213.reuse ;  /* 0x0000a7003e037a23 */ /* 0x100fe600000108d5 */
[----:B------:R-:W-:Y:S02]  /*47b0*/  FFMA.FTZ R212, R61, c[0x0][0x29c], -R212 ;  /* 0x0000a7003dd47a23 */ /* 0x000fe400000108d4 */
[----:B------:R-:W-:Y:S01]  /*47c0*/  FFMA.FTZ R213, R63, c[0x0][0x29c], -R213 ;  /* 0x0000a7003fd57a23 */ /* 0x000fe200000108d5 */
[----:B------:R-:W-:Y:S01]  /*47d0*/  MUFU.EX2 R183, R248 ;  /* 0x000000f800b77308 */ /* 0x000fe20000000800 */
[C---:B------:R-:W-:Y:S07]  /*47e0*/  HMMA.16816.F32 R56, R156.reuse, R168, RZ ;  /* 0x000000a89c38723c */ /* 0x040fee00000018ff */
[----:B------:R-:W-:Y:S01]  /*47f0*/  IMAD.MOV.U32 R168, RZ, RZ, R153 ;  /* 0x000000ffffa87224 */ /* 0x000fe200078e0099 */
[-C--:B------:R-:W-:Y:S01]  /*4800*/  HMMA.16816.F32 R60, R156, R170.reuse, RZ ;  /* 0x000000aa9c3c723c */ /* 0x080fe200000018ff */
[----:B------:R2:W-:Y:S07]  /*4810*/  MUFU.EX2 R159, R235 ;  /* 0x000000eb009f7308 */ /* 0x0005ee0000000800 */
[----:B------:R-:W-:Y:S01]  /*4820*/  HMMA.16816.F32 R64, R144, R170, RZ ;  /* 0x000000aa9040723c */ /* 0x000fe200000018ff */
[----:B------:R-:W-:Y:S02]  /*4830*/  LDSM.16.M88.4 R144, [R202+0x5080] ;  /* 0x00508000ca90783b */ /* 0x000fe40000000200 */
[----:B------:R-:W-:Y:S04]  /*4840*/  MUFU.EX2 R156, R161 ;  /* 0x000000a1009c7308 */ /* 0x000fe80000000800 */
[----:B------:R-:W-:Y:S01]  /*4850*/  MOV R171, R141 ;  /* 0x0000008d00ab7202 */ /* 0x000fe20000000f00 */
[-C--:B------:R-:W-:Y:S05]  /*4860*/  HMMA.16816.F32 R4, R172, R176.reuse, R4 ;  /* 0x000000b0ac04723c */ /* 0x080fea0000001804 */
[----:B------:R3:W-:Y:S03]  /*4870*/  MUFU.EX2 R161, R234 ;  /* 0x000000ea00a17308 */ /* 0x0007e60000000800 */
[C---:B------:R-:W-:Y:S04]  /*4880*/  HMMA.16816.F32 R8, R184.reuse, R176, R8 ;  /* 0x000000b0b808723c */ /* 0x040fe80000001808 */
[----:B--2---:R-:W-:Y:S03]  /*4890*/  MOV R235, R168 ;  /* 0x000000a800eb7202 */ /* 0x004fe60000000f00 */
[----:B------:R-:W-:Y:S01]  /*48a0*/  MOV R176, R148 ;  /* 0x0000009400b07202 */ /* 0x000fe20000000f00 */
[-C--:B------:R-:W-:Y:S01]  /*48b0*/  HMMA.16816.F32 R12, R184, R178.reuse, R12 ;  /* 0x000000b2b80c723c */ /* 0x080fe2000000180c */
[----:B------:R2:W-:Y:S03]  /*48c0*/  MUFU.EX2 R158, R237 ;  /* 0x000000ed009e7308 */ /* 0x0005e60000000800 */
[----:B------:R-:W-:Y:S04]  /*48d0*/  MOV R177, R154 ;  /* 0x0000009a00b17202 */ /* 0x000fe80000000f00 */
[C---:B------:R-:W-:Y:S03]  /*48e0*/  HMMA.16816.F32 R16, R172.reuse, R178, R16 ;  /* 0x000000b2ac10723c */ /* 0x040fe60000001810 */
[----:B------:R4:W-:Y:S01]  /*48f0*/  MUFU.EX2 R157, R236 ;  /* 0x000000ec009d7308 */ /* 0x0009e20000000800 */
[----:B---3--:R-:W-:Y:S03]  /*4900*/  IMAD.MOV.U32 R234, RZ, RZ, R164 ;  /* 0x000000ffffea7224 */ /* 0x008fe600078e00a4 */
[----:B------:R-:W-:Y:S01]  /*4910*/  IMAD.MOV.U32 R179, RZ, RZ, R142 ;  /* 0x000000ffffb37224 */ /* 0x000fe200078e008e */
[-C--:B------:R-:W-:Y:S04]  /*4920*/  HMMA.16816.F32 R20, R172, R188.reuse, R20 ;  /* 0x000000bcac14723c */ /* 0x080fe80000001814 */
[----:B------:R-:W-:Y:S01]  /*4930*/  IMAD.MOV.U32 R178, RZ, RZ, R149 ;  /* 0x000000ffffb27224 */ /* 0x000fe200078e0095 */
[----:B------:R-:W-:Y:S03]  /*4940*/  MUFU.EX2 R168, R229 ;  /* 0x000000e500a87308 */ /* 0x000fe60000000800 */
[C---:B------:R-:W-:Y:S04]  /*4950*/  HMMA.16816.F32 R24, R184.reuse, R188, R24 ;  /* 0x000000bcb818723c */ /* 0x040fe80000001818 */
[----:B--2---:R-:W-:Y:S03]  /*4960*/  MOV R237, R163 ;  /* 0x000000a300ed7202 */ /* 0x004fe60000000f00 */
[----:B------:R-:W-:Y:S01]  /*4970*/  IMAD.MOV.U32 R188, RZ, RZ, R143 ;  /* 0x000000ffffbc7224 */ /* 0x000fe200078e008f */
[-C--:B------:R-:W-:Y:S01]  /*4980*/  HMMA.16816.F32 R28, R184, R190.reuse, R28 ;  /* 0x000000beb81c723c */ /* 0x080fe2000000181c */
[----:B------:R2:W-:Y:S03]  /*4990*/  MUFU.EX2 R164, R232 ;  /* 0x000000e800a47308 */ /* 0x0005e60000000800 */
[----:B----4-:R-:W-:Y:S01]  /*49a0*/  MOV R236, R188 ;  /* 0x000000bc00ec7202 */ /* 0x010fe20000000f00 */
[----:B------:R-:W-:Y:S03]  /*49b0*/  IMAD.MOV.U32 R189, RZ, RZ, R162 ;  /* 0x000000ffffbd7224 */ /* 0x000fe600078e00a2 */
[C---:B------:R-:W-:Y:S03]  /*49c0*/  HMMA.16816.F32 R32, R172.reuse, R190, R32 ;  /* 0x000000beac20723c */ /* 0x040fe60000001820 */
[----:B------:R3:W-:Y:S04]  /*49d0*/  MUFU.EX2 R169, R217 ;  /* 0x000000d900a97308 */ /* 0x0007e80000000800 */
[----:B------:R-:W-:Y:S01]  /*49e0*/  MOV R191, R135 ;  /* 0x0000008700bf7202 */ /* 0x000fe20000000f00 */
[-C--:B------:R-:W-:Y:S04]  /*49f0*/  HMMA.16816.F32 R36, R172, R192.reuse, R36 ;  /* 0x000000c0ac24723c */ /* 0x080fe80000001824 */
[----:B------:R-:W-:Y:S01]  /*4a00*/  IMAD.MOV.U32 R190, RZ, RZ, R150 ;  /* 0x000000ffffbe7224 */ /* 0x000fe200078e0096 */
[----:B------:R4:W-:Y:S03]  /*4a10*/  MUFU.EX2 R170, R218 ;  /* 0x000000da00aa7308 */ /* 0x0009e60000000800 */
[C---:B------:R-:W-:Y:S04]  /*4a20*/  HMMA.16816.F32 R40, R184.reuse, R192, R40 ;  /* 0x000000c0b828723c */ /* 0x040fe80000001828 */
[----:B--2---:R-:W-:Y:S03]  /*4a30*/  IMAD.MOV.U32 R232, RZ, RZ, R177 ;  /* 0x000000ffffe87224 */ /* 0x004fe600078e00b1 */
[----:B------:R-:W-:Y:S01]  /*4a40*/  MOV R192, R151 ;  /* 0x0000009700c07202 */ /* 0x000fe20000000f00 */
[-C--:B------:R-:W-:Y:S01]  /*4a50*/  HMMA.16816.F32 R44, R184, R194.reuse, R44 ;  /* 0x000000c2b82c723c */ /* 0x080fe2000000182c */
[----:B------:R-:W-:Y:S01]  /*4a60*/  LDSM.16.M88.4 R148, [R202+0x6080] ;  /* 0x00608000ca94783b */ /* 0x000fe20000000200 */
[----:B------:R2:W-:Y:S02]  /*4a70*/  MUFU.EX2 R177, R227 ;  /* 0x000000e300b17308 */ /* 0x0005e40000000800 */
[----:B------:R-:W-:Y:S01]  /*4a80*/  IMAD.MOV.U32 R193, RZ, RZ, R140 ;  /* 0x000000ffffc17224 */ /* 0x000fe200078e008c */
[----:B---3--:R-:W-:Y:S03]  /*4a90*/  MOV R217, R192 ;  /* 0x000000c000d97202 */ /* 0x008fe60000000f00 */
[C---:B------:R-:W-:Y:S04]  /*4aa0*/  HMMA.16816.F32 R48, R172.reuse, R194, R48 ;  /* 0x000000c2ac30723c */ /* 0x040fe80000001830 */
[----:B------:R3:W-:Y:S01]  /*4ab0*/  MUFU.EX2 R163, R233 ;  /* 0x000000e900a37308 */ /* 0x0007e20000000800 */
[----:B----4-:R-:W-:Y:S02]  /*4ac0*/  IMAD.MOV.U32 R218, RZ, RZ, R179 ;  /* 0x000000ffffda7224 */ /* 0x010fe400078e00b3 */
[----:B------:R-:W-:Y:S01]  /*4ad0*/  IMAD.MOV.U32 R195, RZ, RZ, R3 ;  /* 0x000000ffffc37224 */ /* 0x000fe200078e0003 */
[-C--:B------:R-:W-:Y:S04]  /*4ae0*/  HMMA.16816.F32 R52, R172, R196.reuse, R52 ;  /* 0x000000c4ac34723c */ /* 0x080fe80000001834 */
[----:B------:R-:W-:Y:S02]  /*4af0*/  IMAD.SHL.U32 R3, R208, 0x2, RZ ;  /* 0x00000002d0037824 */ /* 0x000fe400078e00ff */
[----:B------:R-:W-:Y:S01]  /*4b00*/  IMAD.MOV.U32 R194, RZ, RZ, R137 ;  /* 0x000000ffffc27224 */ /* 0x000fe200078e0089 */
[----:B------:R-:W-:Y:S01]  /*4b10*/  MUFU.EX2 R192, R243 ;  /* 0x000000f300c07308 */ /* 0x000fe20000000800 */
[C---:B------:R-:W-:Y:S01]  /*4b20*/  HMMA.16816.F32 R56, R184.reuse, R196, R56 ;  /* 0x000000c4b838723c */ /* 0x040fe20000001838 */
[----:B------:R-:W-:Y:S03]  /*4b30*/  LDSM.16.M88.4 R136, [R202+0x4080] ;  /* 0x00408000ca88783b */ /* 0x000fe60000000200 */
[----:B------:R-:W-:Y:S01]  /*4b40*/  IMAD.IADD R140, R0, 0x1, R3 ;  /* 0x00000001008c7824 */ /* 0x000fe200078e0203 */
[----:B--2---:R-:W-:Y:S02]  /*4b50*/  MOV R227, R194 ;  /* 0x000000c200e37202 */ /* 0x004fe40000000f00 */
[----:B------:R-:W-:Y:S01]  /*4b60*/  MOV R197, R155 ;  /* 0x0000009b00c57202 */ /* 0x000fe20000000f00 */
[-C--:B------:R-:W-:Y:S01]  /*4b70*/  HMMA.16816.F32 R60, R184, R198.reuse, R60 ;  /* 0x000000c6b83c723c */ /* 0x080fe2000000183c */
[----:B------:R-:W2:Y:S01]  /*4b80*/  LDSM.16.M88.4 R132, [R140+0x10080] ;  /* 0x010080008c84783b */ /* 0x000ea20000000200 */
[----:B------:R-:W-:Y:S02]  /*4b90*/  MUFU.EX2 R185, R219 ;  /* 0x000000db00b97308 */ /* 0x000fe40000000800 */
[----:B------:R-:W-:Y:S02]  /*4ba0*/  MOV R229, R197 ;  /* 0x000000c500e57202 */ /* 0x000fe40000000f00 */
[----:B---3--:R-:W-:Y:S02]  /*4bb0*/  MOV R233, R190 ;  /* 0x000000be00e97202 */ /* 0x008fe40000000f00 */
[----:B------:R-:W-:Y:S01]  /*4bc0*/  HMMA.16816.F32 R64, R172, R198, R64 ;  /* 0x000000c6ac40723c */ /* 0x000fe20000001840 */
[----:B------:R-:W3:Y:S03]  /*4bd0*/  LDSM.16.M88.4 R140, [R140+0x12080] ;  /* 0x012080008c8c783b */ /* 0x000ee60000000200 */
[----:B------:R4:W5:Y:S03]  /*4be0*/  MUFU.EX2 R175, R225 ;  /* 0x000000e100af7308 */ /* 0x0009660000000800 */
[----:B------:R-:W-:Y:S02]  /*4bf0*/  IMAD.MOV.U32 R199, RZ, RZ, R195 ;  /* 0x000000ffffc77224 */ /* 0x000fe400078e00c3 */
[----:B------:R-:W1:Y:S05]  /*4c00*/  LDSM.16.M88.4 R152, [R202+0x7080] ;  /* 0x00708000ca98783b */ /* 0x000e6a0000000200 */
[----:B------:R5:W-:Y:S10]  /*4c10*/  MUFU.EX2 R174, R228 ;  /* 0x000000e400ae7308 */ /* 0x000bf40000000800 */
[----:B------:R-:W-:Y:S01]  /*4c20*/  MUFU.EX2 R186, R216 ;  /* 0x000000d800ba7308 */ /* 0x000fe20000000800 */
[----:B----4-:R-:W-:Y:S01]  /*4c30*/  IMAD.MOV.U32 R225, RZ, RZ, R165 ;  /* 0x000000ffffe17224 */ /* 0x010fe200078e00a5 */
[-C--:B--2---:R-:W-:Y:S08]  /*4c40*/  HMMA.16816.F32 R4, R132, R136.reuse, R4 ;  /* 0x000000888404723c */ /* 0x084ff00000001804 */
[----:B------:R2:W-:Y:S01]  /*4c50*/  MUFU.EX2 R165, R231 ;  /* 0x000000e700a57308 */ /* 0x0005e20000000800 */
[----:B-----5:R-:W-:Y:S01]  /*4c60*/  IMAD.MOV.U32 R228, RZ, RZ, R193 ;  /* 0x000000ffffe47224 */ /* 0x020fe200078e00c1 */
[C---:B---3--:R-:W-:Y:S08]  /*4c70*/  HMMA.16816.F32 R8, R140.reuse, R136, R8 ;  /* 0x000000888c08723c */ /* 0x048ff00000001808 */
[----:B------:R3:W-:Y:S01]  /*4c80*/  MUFU.EX2 R179, R226 ;  /* 0x000000e200b37308 */ /* 0x0007e20000000800 */
[-C--:B------:R-:W-:Y:S09]  /*4c90*/  HMMA.16816.F32 R12, R140, R138.reuse, R12 ;  /* 0x0000008a8c0c723c */ /* 0x080ff2000000180c */
[----:B------:R-:W-:Y:S01]  /*4ca0*/  MUFU.EX2 R197, R240 ;  /* 0x000000f000c57308 */ /* 0x000fe20000000800 */
[C---:B------:R-:W-:Y:S04]  /*4cb0*/  HMMA.16816.F32 R16, R132.reuse, R138, R16 ;  /* 0x0000008a8410723c */ /* 0x040fe80000001810 */
[----:B--2---:R-:W-:Y:S05]  /*4cc0*/  IMAD.MOV.U32 R231, RZ, RZ, R167 ;  /* 0x000000ffffe77224 */ /* 0x004fea00078e00a7 */
[----:B------:R2:W-:Y:S01]  /*4cd0*/  MUFU.EX2 R167, R230 ;  /* 0x000000e600a77308 */ /* 0x0005e20000000800 */
[-C--:B------:R-:W-:Y:S03]  /*4ce0*/  HMMA.16816.F32 R20, R132, R144.reuse, R20 ;  /* 0x000000908414723c */ /* 0x080fe60000001814 */
[----:B---3--:R-:W-:Y:S01]  /*4cf0*/  MOV R226, R171 ;  /* 0x000000ab00e27202 */ /* 0x008fe20000000f00 */
[----:B------:R-:W-:Y:S04]  /*4d00*/  IMAD.MOV.U32 R171, RZ, RZ, R181 ;  /* 0x000000ffffab7224 */ /* 0x000fe800078e00b5 */
[C---:B------:R-:W-:Y:S01]  /*4d10*/  HMMA.16816.F32 R24, R140.reuse, R144, R24 ;  /* 0x000000908c18723c */ /* 0x040fe20000001818 */
[----:B------:R-:W-:Y:S07]  /*4d20*/  MUFU.EX2 R198, R239 ;  /* 0x000000ef00c67308 */ /* 0x000fee0000000800 */
[-C--:B------:R-:W-:Y:S03]  /*4d30*/  HMMA.16816.F32 R28, R140, R146.reuse, R28 ;  /* 0x000000928c1c723c */ /* 0x080fe6000000181c */
[----:B------:R-:W-:Y:S01]  /*4d40*/  MUFU.EX2 R187, R246 ;  /* 0x000000f600bb7308 */ /* 0x000fe20000000800 */
[----:B--2---:R-:W-:Y:S04]  /*4d50*/  IMAD.MOV.U32 R230, RZ, RZ, R191 ;  /* 0x000000ffffe67224 */ /* 0x004fe800078e00bf */
[C---:B------:R-:W-:Y:S01]  /*4d60*/  HMMA.16816.F32 R32, R132.reuse, R146, R32 ;  /* 0x000000928420723c */ /* 0x040fe20000001820 */
[----:B------:R-:W-:Y:S04]  /*4d70*/  LDSM.16.M88.4 R144, [R203+0x4080] ;  /* 0x00408000cb90783b */ /* 0x000fe80000000200 */
[----:B------:R-:W2:Y:S03]  /*4d80*/  MUFU.EX2 R191, R244 ;  /* 0x000000f400bf7308 */ /* 0x000ea60000000800 */
[-C--:B------:R-:W-:Y:S07]  /*4d90*/  HMMA.16816.F32 R36, R132, R148.reuse, R36 ;  /* 0x000000948424723c */ /* 0x080fee0000001824 */
[----:B------:R-:W-:Y:S01]  /*4da0*/  MUFU.EX2 R190, R245 ;  /* 0x000000f500be7308 */ /* 0x000fe20000000800 */
[C---:B------:R-:W-:Y:S07]  /*4db0*/  HMMA.16816.F32 R40, R140.reuse, R148, R40 ;  /* 0x000000948c28723c */ /* 0x040fee0000001828 */
[----:B------:R-:W-:Y:S01]  /*4dc0*/  IADD3 R148, R3, R0, R205 ;  /* 0x0000000003947210 */ /* 0x000fe20007ffe0cd */
[-C--:B------:R-:W-:Y:S01]  /*4dd0*/  HMMA.16816.F32 R44, R140, R150.reuse, R44 ;  /* 0x000000968c2c723c */ /* 0x080fe2000000182c */
[----:B------:R-:W-:Y:S01]  /*4de0*/  LDS R0, [R214+0x18480] ;  /* 0x01848000d6007984 */ /* 0x000fe20000000800 */
[----:B------:R3:W4:Y:S03]  /*4df0*/  MUFU.EX2 R162, R182 ;  /* 0x000000b600a27308 */ /* 0x0007260000000800 */
[----:B------:R-:W5:Y:S03]  /*4e00*/  LDSM.16.M88.4 R136, [R148+0x10080] ;  /* 0x010080009488783b */ /* 0x000f660000000200 */
[C---:B------:R-:W-:Y:S04]  /*4e10*/  HMMA.16816.F32 R48, R132.reuse, R150, R48 ;  /* 0x000000968430723c */ /* 0x040fe80000001830 */
[----:B------:R2:W2:Y:S01]  /*4e20*/  MUFU.EX2 R181, R220 ;  /* 0x000000dc00b57308 */ /* 0x0004a20000000800 */
[----:B------:R-:W4:Y:S03]  /*4e30*/  LDSM.16.M88.4 R148, [R148+0x12080] ;  /* 0x012080009494783b */ /* 0x000f260000000200 */
[-C--:B-1----:R-:W-:Y:S06]  /*4e40*/  HMMA.16816.F32 R52, R132, R152.reuse, R52 ;  /* 0x000000988434723c */ /* 0x082fec0000001834 */
[----:B------:R-:W-:Y:S02]  /*4e50*/  MUFU.EX2 R194, R242 ;  /* 0x000000f200c27308 */ /* 0x000fe40000000800 */
[C---:B------:R-:W-:Y:S04]  /*4e60*/  HMMA.16816.F32 R56, R140.reuse, R152, R56 ;  /* 0x000000988c38723c */ /* 0x040fe80000001838 */
[----:B---3--:R-:W-:Y:S04]  /*4e70*/  IMAD.MOV.U32 R182, RZ, RZ, R178 ;  /* 0x000000ffffb67224 */ /* 0x008fe800078e00b2 */
[-C--:B------:R-:W-:Y:S01]  /*4e80*/  HMMA.16816.F32 R60, R140, R154.reuse, R60 ;  /* 0x0000009a8c3c723c */ /* 0x080fe2000000183c */
[----:B------:R-:W-:Y:S01]  /*4e90*/  LDSM.16.M88.4 R140, [R203+0x6080] ;  /* 0x00608000cb8c783b */ /* 0x000fe20000000200 */
[----:B------:R-:W1:Y:S02]  /*4ea0*/  MUFU.EX2 R196, R241 ;  /* 0x000000f100c47308 */ /* 0x000e640000000800 */
[----:B--2---:R-:W-:Y:S02]  /*4eb0*/  MOV R220, R189 ;  /* 0x000000bd00dc7202 */ /* 0x004fe40000000f00 */
[----:B------:R-:W-:Y:S02]  /*4ec0*/  MOV R189, R176 ;  /* 0x000000b000bd7202 */ /* 0x000fe40000000f00 */
[----:B------:R-:W-:Y:S01]  /*4ed0*/  HMMA.16816.F32 R64, R132, R154, R64 ;  /* 0x0000009a8440723c */ /* 0x000fe20000001840 */
[----:B------:R-:W2:Y:S03]  /*4ee0*/  LDSM.16.M88.4 R132, [R203+0x5080] ;  /* 0x00508000cb84783b */ /* 0x000ea60000000200 */
[----:B------:R-:W-:Y:S04]  /*4ef0*/  MUFU.EX2 R188, R215 ;  /* 0x000000d700bc7308 */ /* 0x000fe80000000800 */
[-C--:B-----5:R-:W-:Y:S01]  /*4f00*/  HMMA.16816.F32 R4, R136, R144.reuse, R4 ;  /* 0x000000908804723c */ /* 0x0a0fe20000001804 */
[----:B------:R-:W3:Y:S05]  /*4f10*/  LDSM.16.M88.4 R152, [R203+0x7080] ;  /* 0x00708000cb98783b */ /* 0x000eea0000000200 */
[----:B------:R-:W-:Y:S02]  /*4f20*/  MUFU.EX2 R184, R180 ;  /* 0x000000b400b87308 */ /* 0x000fe40000000800 */
[C---:B----4-:R-:W-:Y:S08]  /*4f30*/  HMMA.16816.F32 R8, R148.reuse, R144, R8 ;  /* 0x000000909408723c */ /* 0x050ff00000001808 */
[-C--:B------:R-:W-:Y:S01]  /*4f40*/  HMMA.16816.F32 R12, R148, R146.reuse, R12 ;  /* 0x00000092940c723c */ /* 0x080fe2000000180c */
[----:B------:R-:W-:Y:S07]  /*4f50*/  MUFU.EX2 R178, R238 ;  /* 0x000000ee00b27308 */ /* 0x000fee0000000800 */
[C---:B------:R-:W-:Y:S03]  /*4f60*/  HMMA.16816.F32 R16, R136.reuse, R146, R16 ;  /* 0x000000928810723c */ /* 0x040fe60000001810 */
[----:B------:R-:W-:Y:S01]  /*4f70*/  MUFU.EX2 R146, R227 ;  /* 0x000000e300927308 */ /* 0x000fe20000000800 */
[--C-:B------:R-:W-:Y:S02]  /*4f80*/  FADD.FTZ R4, R4, -R0.reuse ;  /* 0x8000000004047221 */ /* 0x100fe40000010000 */
[--C-:B------:R-:W-:Y:S02]  /*4f90*/  FADD.FTZ R5, R5, -R0.reuse ;  /* 0x8000000005057221 */ /* 0x100fe40000010000 */
[-C--:B--2---:R-:W-:Y:S05]  /*4fa0*/  HMMA.16816.F32 R20, R136, R132.reuse, R20 ;  /* 0x000000848814723c */ /* 0x084fea0000001814 */
[----:B------:R-:W-:Y:S03]  /*4fb0*/  MUFU.EX2 R172, R247 ;  /* 0x000000f700ac7308 */ /* 0x000fe60000000800 */
[C---:B------:R-:W-:Y:S07]  /*4fc0*/  HMMA.16816.F32 R24, R148.reuse, R132, R24 ;  /* 0x000000849418723c */ /* 0x040fee0000001818 */
[----:B------:R-:W-:Y:S01]  /*4fd0*/  MUFU.EX2 R195, R251 ;  /* 0x000000fb00c37308 */ /* 0x000fe20000000800 */
[----:B------:R-:W-:Y:S01]  /*4fe0*/  FMUL.FTZ R133, R2, R4 ;  /* 0x0000000402857220 */ /* 0x000fe20000410000 */
[-C--:B------:R-:W-:Y:S03]  /*4ff0*/  HMMA.16816.F32 R28, R148, R134.reuse, R28 ;  /* 0x00000086941c723c */ /* 0x080fe6000000181c */
[----:B------:R-:W-:Y:S02]  /*5000*/  FMUL.FTZ R132, R175, R5 ;  /* 0x00000005af847220 */ /* 0x000fe40000410000 */
[--C-:B------:R-:W-:Y:S03]  /*5010*/  FADD.FTZ R16, R16, -R0.reuse ;  /* 0x8000000010107221 */ /* 0x100fe60000010000 */
[C---:B------:R-:W-:Y:S01]  /*5020*/  HMMA.16816.F32 R32, R136.reuse, R134, R32 ;  /* 0x000000868820723c */ /* 0x040fe20000001820 */
[----:B------:R-:W-:Y:S03]  /*5030*/  MUFU.EX2 R193, R252 ;  /* 0x000000fc00c17308 */ /* 0x000fe60000000800 */
[--C-:B------:R-:W-:Y:S02]  /*5040*/  FADD.FTZ R17, R17, -R0.reuse ;  /* 0x8000000011117221 */ /* 0x100fe40000010000 */
[--C-:B------:R-:W-:Y:S02]  /*5050*/  FADD.FTZ R20, R20, -R0.reuse ;  /* 0x8000000014147221 */ /* 0x100fe40000010000 */
[-C--:B------:R-:W-:Y:S03]  /*5060*/  HMMA.16816.F32 R36, R136, R140.reuse, R36 ;  /* 0x0000008c8824723c */ /* 0x080fe60000001824 */
[----:B------:R-:W-:Y:S01]  /*5070*/  MUFU.EX2 R189, R189 ;  /* 0x000000bd00bd7308 */ /* 0x000fe20000000800 */
[--C-:B------:R-:W-:Y:S02]  /*5080*/  FADD.FTZ R21, R21, -R0.reuse ;  /* 0x8000000015157221 */ /* 0x100fe40000010000 */
[----:B------:R-:W-:Y:S02]  /*5090*/  FMUL.FTZ R16, R170, R16 ;  /* 0x00000010aa107220 */ /* 0x000fe40000410000 */
[C---:B------:R-:W-:Y:S04]  /*50a0*/  HMMA.16816.F32 R40, R148.reuse, R140, R40 ;  /* 0x0000008c9428723c */ /* 0x040fe80000001828 */
[----:B------:R-:W-:Y:S01]  /*50b0*/  FMUL.FTZ R17, R169, R17 ;  /* 0x00000011a9117220 */ /* 0x000fe20000410000 */
[----:B------:R-:W2:Y:S01]  /*50c0*/  MUFU.EX2 R182, R182 ;  /* 0x000000b600b67308 */ /* 0x000ea20000000800 */
[----:B------:R-:W-:Y:S01]  /*50d0*/  FMUL.FTZ R20, R166, R20 ;  /* 0x00000014a6147220 */ /* 0x000fe20000410000 */
        /* <DEDUP_REMOVED lines=8> */
[--C-:B------:R-:W-:Y:S02]  /*5160*/  FADD.FTZ R4, R37, -R0.reuse ;  /* 0x8000000025047221 */ /* 0x100fe40000010000 */
[-C--:B---3--:R-:W-:Y:S01]  /*5170*/  HMMA.16816.F32 R52, R136, R152.reuse, R52 ;  /* 0x000000988834723c */ /* 0x088fe20000001834 */
[----:B------:R-:W3:Y:S03]  /*5180*/  MUFU.EX2 R143, R228 ;  /* 0x000000e4008f7308 */ /* 0x000ee60000000800 */
[----:B------:R-:W-:Y:S01]  /*5190*/  FMUL.FTZ R5, R158, R5 ;  /* 0x000000059e057220 */ /* 0x000fe20000410000 */
[C---:B------:R-:W-:Y:S01]  /*51a0*/  F2FP.PACK_AB R158, R157.reuse, R158 ;  /* 0x0000009e9d9e723e */ /* 0x040fe200000000ff */
[----:B------:R-:W-:Y:S02]  /*51b0*/  FMUL.FTZ R4, R157, R4 ;  /* 0x000000049d047220 */ /* 0x000fe40000410000 */
[C---:B------:R-:W-:Y:S03]  /*51c0*/  HMMA.16816.F32 R56, R148.reuse, R152, R56 ;  /* 0x000000989438723c */ /* 0x040fe60000001838 */
[----:B------:R-:W-:Y:S01]  /*51d0*/  MUFU.EX2 R142, R229 ;  /* 0x000000e5008e7308 */ /* 0x000fe20000000800 */
[----:B------:R-:W-:Y:S01]  /*51e0*/  FMUL.FTZ R32, R160, R32 ;  /* 0x00000020a0207220 */ /* 0x000fe20000410000 */
[C---:B------:R-:W-:Y:S01]  /*51f0*/  F2FP.PACK_AB R160, R156.reuse, R160 ;  /* 0x000000a09ca0723e */ /* 0x040fe200000000ff */
[----:B------:R-:W-:Y:S01]  /*5200*/  FMUL.FTZ R33, R156, R33 ;  /* 0x000000219c217220 */ /* 0x000fe20000410000 */
[----:B------:R-:W-:Y:S01]  /*5210*/  F2FP.PACK_AB R153, R175, R2 ;  /* 0x00000002af99723e */ /* 0x000fe200000000ff */
[-C--:B------:R-:W-:Y:S01]  /*5220*/  HMMA.16816.F32 R60, R148, R154.reuse, R60 ;  /* 0x0000009a943c723c */ /* 0x080fe2000000183c */
[----:B------:R-:W4:Y:S03]  /*5230*/  LDS R2, [R214+0x184a0] ;  /* 0x0184a000d6027984 */ /* 0x000f260000000800 */
[----:B------:R-:W-:Y:S01]  /*5240*/  F2FP.PACK_AB R156, R4, R5 ;  /* 0x00000005049c723e */ /* 0x000fe200000000ff */
[--C-:B------:R-:W-:Y:S01]  /*5250*/  FADD.FTZ R48, R48, -R0.reuse ;  /* 0x8000000030307221 */ /* 0x100fe20000010000 */
[----:B------:R-:W-:Y:S01]  /*5260*/  F2FP.PACK_AB R152, R17, R16 ;  /* 0x000000101198723e */ /* 0x000fe200000000ff */
[--C-:B------:R-:W-:Y:S01]  /*5270*/  FADD.FTZ R49, R49, -R0.reuse ;  /* 0x8000000031317221 */ /* 0x100fe20000010000 */
[----:B------:R-:W-:Y:S01]  /*5280*/  HMMA.16816.F32 R64, R136, R154, R64 ;  /* 0x0000009a8840723c */ /* 0x000fe20000001840 */
[----:B------:R-:W-:Y:S03]  /*5290*/  MUFU.EX2 R139, R230 ;  /* 0x000000e6008b7308 */ /* 0x000fe60000000800 */
[--C-:B------:R-:W-:Y:S01]  /*52a0*/  FADD.FTZ R52, R52, -R0.reuse ;  /* 0x8000000034347221 */ /* 0x100fe20000010000 */
[----:B------:R-:W-:Y:S01]  /*52b0*/  F2FP.PACK_AB R151, R169, R170 ;  /* 0x000000aaa997723e */ /* 0x000fe200000000ff */
[--C-:B------:R-:W-:Y:S01]  /*52c0*/  FADD.FTZ R53, R53, -R0.reuse ;  /* 0x8000000035357221 */ /* 0x100fe20000010000 */
[----:B------:R-:W-:Y:S01]  /*52d0*/  F2FP.PACK_AB R155, R33, R32 ;  /* 0x00000020219b723e */ /* 0x000fe200000000ff */
[----:B------:R-:W-:Y:S01]  /*52e0*/  FMUL.FTZ R52, R163, R52 ;  /* 0x00000034a3347220 */ /* 0x000fe20000410000 */
[----:B------:R-:W-:Y:S02]  /*52f0*/  F2FP.PACK_AB R150, R132, R133 ;  /* 0x000000858496723e */ /* 0x000fe400000000ff */
[----:B------:R-:W-:Y:S01]  /*5300*/  MUFU.EX2 R136, R231 ;  /* 0x000000e700887308 */ /* 0x000fe20000000800 */
[----:B------:R-:W-:Y:S01]  /*5310*/  FMUL.FTZ R53, R164, R53 ;  /* 0x00000035a4357220 */ /* 0x000fe20000410000 */
[----:B------:R-:W-:Y:S01]  /*5320*/  F2FP.PACK_AB R17, R192, R191 ;  /* 0x000000bfc011723e */ /* 0x000fe200000000ff */
[----:B------:R-:W-:Y:S01]  /*5330*/  FMUL.FTZ R48, R159, R48 ;  /* 0x000000309f307220 */ /* 0x000fe20000410000 */
[C---:B------:R-:W-:Y:S01]  /*5340*/  F2FP.PACK_AB R149, R162.reuse, R166 ;  /* 0x000000a6a295723e */ /* 0x040fe200000000ff */
[----:B------:R-:W-:Y:S01]  /*5350*/  FMUL.FTZ R49, R161, R49 ;  /* 0x00000031a1317220 */ /* 0x000fe20000410000 */
[----:B------:R-:W-:Y:S01]  /*5360*/  F2FP.PACK_AB R148, R53, R52 ;  /* 0x000000343594723e */ /* 0x000fe200000000ff */
[----:B------:R-:W-:Y:S01]  /*5370*/  FMUL.FTZ R21, R162, R21 ;  /* 0x00000015a2157220 */ /* 0x000fe20000410000 */
[----:B------:R-:W-:Y:S02]  /*5380*/  F2FP.PACK_AB R52, R177, R174 ;  /* 0x000000aeb134723e */ /* 0x000fe400000000ff */
[----:B------:R-:W-:Y:S01]  /*5390*/  MUFU.EX2 R133, R232 ;  /* 0x000000e800857308 */ /* 0x000fe20000000800 */
[----:B------:R-:W-:Y:S02]  /*53a0*/  F2FP.PACK_AB R144, R49, R48 ;  /* 0x000000303190723e */ /* 0x000fe400000000ff */
[--C-:B------:R-:W-:Y:S01]  /*53b0*/  FADD.FTZ R5, R65, -R0.reuse ;  /* 0x8000000041057221 */ /* 0x100fe20000010000 */
[----:B------:R-:W-:Y:S01]  /*53c0*/  F2FP.PACK_AB R65, R168, R167 ;  /* 0x000000a7a841723e */ /* 0x000fe200000000ff */
[----:B------:R-:W-:Y:S01]  /*53d0*/  FADD.FTZ R64, R64, -R0 ;  /* 0x8000000040407221 */ /* 0x000fe20000010000 */
[----:B------:R-:W-:Y:S01]  /*53e0*/  F2FP.PACK_AB R49, R181, R179 ;  /* 0x000000b3b531723e */ /* 0x000fe200000000ff */
[----:B------:R-:W-:Y:S01]  /*53f0*/  FMUL.FTZ R5, R210, R5 ;  /* 0x00000005d2057220 */ /* 0x000fe20000410000 */
[----:B------:R-:W-:Y:S02]  /*5400*/  F2FP.PACK_AB R48, R186, R185 ;  /* 0x000000b9ba30723e */ /* 0x000fe400000000ff */
[----:B------:R-:W-:Y:S01]  /*5410*/  MUFU.EX2 R53, R234 ;  /* 0x000000ea00357308 */ /* 0x000fe20000000800 */
[----:B-1----:R-:W-:Y:S01]  /*5420*/  F2FP.PACK_AB R16, R196, R194 ;  /* 0x000000c2c410723e */ /* 0x002fe200000000ff */
[--C-:B----4-:R-:W-:Y:S01]  /*5430*/  FADD.FTZ R4, R6, -R2.reuse ;  /* 0x8000000206047221 */ /* 0x110fe20000010000 */
[----:B------:R-:W-:Y:S01]  /*5440*/  F2FP.PACK_AB R154, R21, R20 ;  /* 0x00000014159a723e */ /* 0x000fe200000000ff */
[--C-:B------:R-:W-:Y:S01]  /*5450*/  FADD.FTZ R0, R7, -R2.reuse ;  /* 0x8000000207007221 */ /* 0x100fe20000010000 */
[----:B--2---:R-:W-:Y:S01]  /*5460*/  F2FP.PACK_AB R7, R182, R189 ;  /* 0x000000bdb607723e */ /* 0x004fe200000000ff */
[----:B------:R-:W-:Y:S01]  /*5470*/  FMUL.FTZ R4, R167, R4 ;  /* 0x00000004a7047220 */ /* 0x000fe20000410000 */
[----:B------:R-:W-:Y:S01]  /*5480*/  F2FP.PACK_AB R21, R211, R183 ;  /* 0x000000b7d315723e */ /* 0x000fe200000000ff */
[----:B------:R-:W-:Y:S01]  /*5490*/  FMUL.FTZ R0, R168, R0 ;  /* 0x00000000a8007220 */ /* 0x000fe20000410000 */
[----:B------:R-:W-:Y:S01]  /*54a0*/  F2FP.PACK_AB R137, R210, R165 ;  /* 0x000000a5d289723e */ /* 0x000fe200000000ff */
[----:B------:R-:W-:Y:S01]  /*54b0*/  FMUL.FTZ R6, R165, R64 ;  /* 0x00000040a5067220 */ /* 0x000fe20000410000 */
[----:B------:R-:W-:Y:S01]  /*54c0*/  MUFU.EX2 R37, R235 ;  /* 0x000000eb00257308 */ /* 0x000fe20000000800 */
[--C-:B------:R-:W-:Y:S01]  /*54d0*/  FADD.FTZ R22, R22, -R2.reuse ;  /* 0x8000000216167221 */ /* 0x100fe20000010000 */
[----:B------:R-:W-:Y:S01]  /*54e0*/  F2FP.PACK_AB R138, R0, R4 ;  /* 0x00000004008a723e */ /* 0x000fe200000000ff */
[--C-:B------:R-:W-:Y:S01]  /*54f0*/  FADD.FTZ R4, R19, -R2.reuse ;  /* 0x8000000213047221 */ /* 0x100fe20000010000 */
[----:B------:R-:W1:Y:S01]  /*5500*/  LDS R0, [R214+0x18580] ;  /* 0x01858000d6007984 */ /* 0x000e620000000800 */
[----:B------:R-:W-:Y:S01]  /*5510*/  F2FP.PACK_AB R145, R5, R6 ;  /* 0x000000060591723e */ /* 0x000fe200000000ff */
[--C-:B------:R-:W-:Y:S02]  /*5520*/  FADD.FTZ R5, R18, -R2.reuse ;  /* 0x8000000212057221 */ /* 0x100fe40000010000 */
[----:B------:R-:W-:Y:S02]  /*5530*/  FMUL.FTZ R4, R177, R4 ;  /* 0x00000004b1047220 */ /* 0x000fe40000410000 */
[----:B------:R-:W-:Y:S01]  /*5540*/  FMUL.FTZ R5, R174, R5 ;  /* 0x00000005ae057220 */ /* 0x000fe20000410000 */
[----:B------:R-:W-:Y:S01]  /*5550*/  MUFU.EX2 R64, R233 ;  /* 0x000000e900407308 */ /* 0x000fe20000000800 */
[--C-:B------:R-:W-:Y:S02]  /*5560*/  FADD.FTZ R23, R23, -R2.reuse ;  /* 0x8000000217177221 */ /* 0x100fe40000010000 */
[--C-:B------:R-:W-:Y:S01]  /*5570*/  FADD.FTZ R34, R34, -R2.reuse ;  /* 0x8000000222227221 */ /* 0x100fe20000010000 */
[----:B------:R-:W-:Y:S01]  /*5580*/  F2FP.PACK_AB R135, R4, R5 ;  /* 0x000000050487723e */ /* 0x000fe200000000ff */
[--C-:B------:R-:W-:Y:S01]  /*5590*/  FADD.FTZ R4, R35, -R2.reuse ;  /* 0x8000000223047221 */ /* 0x100fe20000010000 */
[----:B------:R-:W-:Y:S01]  /*55a0*/  F2FP.PACK_AB R35, R184, R188 ;  /* 0x000000bcb823723e */ /* 0x000fe200000000ff */
        /* <DEDUP_REMOVED lines=9> */
[----:B------:R-:W-:Y:S02]  /*5640*/  FADD.FTZ R67, R67, -R2 ;  /* 0x8000000243437221 */ /* 0x000fe40000010000 */
[----:B------:R-:W-:Y:S02]  /*5650*/  FMUL.FTZ R34, R185, R34 ;  /* 0x00000022b9227220 */ /* 0x000fe40000410000 */
[----:B------:R-:W-:Y:S02]  /*5660*/  FMUL.FTZ R4, R186, R4 ;  /* 0x00000004ba047220 */ /* 0x000fe40000410000 */
[----:B------:R-:W-:Y:S02]  /*5670*/  FMUL.FTZ R22, R179, R22 ;  /* 0x00000016b3167220 */ /* 0x000fe40000410000 */
[----:B------:R-:W-:Y:S01]  /*5680*/  FMUL.FTZ R23, R181, R23 ;  /* 0x00000017b5177220 */ /* 0x000fe20000410000 */
[----:B------:R-:W-:Y:S01]  /*5690*/  F2FP.PACK_AB R134, R4, R34 ;  /* 0x000000220486723e */ /* 0x000fe200000000ff */
[----:B------:R-:W2:Y:S01]  /*56a0*/  MUFU.EX2 R176, R249 ;  /* 0x000000f900b07308 */ /* 0x000ea20000000800 */
[----:B---3--:R-:W-:Y:S01]  /*56b0*/  F2FP.PACK_AB R4, R143, R146 ;  /* 0x000000928f04723e */ /* 0x008fe200000000ff */
[--C-:B-1----:R-:W-:Y:S01]  /*56c0*/  FADD.FTZ R2, R12, -R0.reuse ;  /* 0x800000000c027221 */ /* 0x102fe20000010000 */
[----:B------:R-:W-:Y:S01]  /*56d0*/  F2FP.PACK_AB R12, R190, R187 ;  /* 0x000000bbbe0c723e */ /* 0x000fe200000000ff */
        /* <DEDUP_REMOVED lines=14> */
[--C-:B------:R-:W-:Y:S01]  /*57c0*/  FADD.FTZ R45, R45, -R0.reuse ;  /* 0x800000002d2d7221 */ /* 0x100fe20000010000 */
[----:B--2---:R-:W-:Y:S01]  /*57d0*/  F2FP.PACK_AB R22, R176, R173 ;  /* 0x000000adb016723e */ /* 0x004fe200000000ff */
[--C-:B------:R-:W-:Y:S02]  /*57e0*/  FADD.FTZ R56, R56, -R0.reuse ;  /* 0x8000000038387221 */ /* 0x100fe40000010000 */
[--C-:B------:R-:W-:Y:S02]  /*57f0*/  FADD.FTZ R57, R57, -R0.reuse ;  /* 0x8000000039397221 */ /* 0x100fe40000010000 */
[--C-:B------:R-:W-:Y:S01]  /*5800*/  FADD.FTZ R60, R60, -R0.reuse ;  /* 0x800000003c3c7221 */ /* 0x100fe20000010000 */
[----:B------:R-:W-:Y:S01]  /*5810*/  MUFU.EX2 R19, R218 ;  /* 0x000000da00137308 */ /* 0x000fe20000000800 */
        /* <DEDUP_REMOVED lines=8> */
[----:B------:R-:W-:Y:S01]  /*58a0*/  F2FP.PACK_AB R32, R13, R2 ;  /* 0x000000020d20723e */ /* 0x000fe200000000ff */
[----:B------:R-:W-:Y:S01]  /*58b0*/  FMUL.FTZ R2, R197, R28 ;  /* 0x0000001cc5027220 */ /* 0x000fe20000410000 */
[----:B------:R-:W-:Y:S01]  /*58c0*/  MUFU.EX2 R180, R220 ;  /* 0x000000dc00b47308 */ /* 0x000fe20000000800 */
[----:B------:R-:W-:Y:S01]  /*58d0*/  STS [R222], R151 ;  /* 0x00000097de007388 */ /* 0x000fe20000000800 */
[----:B------:R-:W-:Y:S02]  /*58e0*/  FMUL.FTZ R13, R198, R29 ;  /* 0x0000001dc60d7220 */ /* 0x000fe40000410000 */
        /* <DEDUP_REMOVED lines=8> */
[----:B------:R-:W2:Y:S01]  /*5970*/  MUFU.EX2 R171, R171 ;  /* 0x000000ab00ab7308 */ /* 0x000ea20000000800 */
        /* <DEDUP_REMOVED lines=9> */
[----:B------:R-:W-:Y:S01]  /*5a10*/  MUFU.EX2 R147, R226 ;  /* 0x000000e200937308 */ /* 0x000fe20000000800 */
[----:B------:R-:W-:Y:S01]  /*5a20*/  F2FP.PACK_AB R8, R193, R195 ;  /* 0x000000c3c108723e */ /* 0x000fe200000000ff */
[----:B------:R-:W-:Y:S01]  /*5a30*/  STS [R224], R149 ;  /* 0x00000095e0007388 */ /* 0x000fe20000000800 */
[----:B------:R-:W-:Y:S01]  /*5a40*/  F2FP.PACK_AB R29, R25, R24 ;  /* 0x00000018191d723e */ /* 0x000fe200000000ff */
[----:B------:R-:W-:Y:S01]  /*5a50*/  FMUL.FTZ R24, R193, R41 ;  /* 0x00000029c1187220 */ /* 0x000fe20000410000 */
[----:B------:R-:W-:Y:S01]  /*5a60*/  F2FP.PACK_AB R38, R39, R38 ;  /* 0x000000262726723e */ /* 0x000fe200000000ff */
[----:B------:R-:W-:Y:S01]  /*5a70*/  STS [R224+0x400], R49 ;  /* 0x00040031e0007388 */ /* 0x000fe20000000800 */
[--C-:B-1----:R-:W-:Y:S02]  /*5a80*/  FADD.FTZ R11, R11, -R0.reuse ;  /* 0x800000000b0b7221 */ /* 0x102fe40000010000 */
[--C-:B------:R-:W-:Y:S01]  /*5a90*/  FADD.FTZ R15, R15, -R0.reuse ;  /* 0x800000000f0f7221 */ /* 0x100fe20000010000 */
[----:B------:R-:W-:Y:S01]  /*5aa0*/  STS [R223], R160 ;  /* 0x000000a0df007388 */ /* 0x000fe20000000800 */
[--C-:B------:R-:W-:Y:S01]  /*5ab0*/  FADD.FTZ R31, R31, -R0.reuse ;  /* 0x800000001f1f7221 */ /* 0x100fe20000010000 */
[----:B------:R-:W-:Y:S01]  /*5ac0*/  F2FP.PACK_AB R24, R24, R40 ;  /* 0x000000281818723e */ /* 0x000fe200000000ff */
[----:B------:R-:W-:Y:S01]  /*5ad0*/  FMUL.FTZ R25, R182, R45 ;  /* 0x0000002db6197220 */ /* 0x000fe20000410000 */
[----:B------:R-:W-:Y:S01]  /*5ae0*/  STS [R223+0x400], R48 ;  /* 0x00040030df007388 */ /* 0x000fe20000000800 */
[----:B---3--:R-:W-:Y:S01]  /*5af0*/  F2FP.PACK_AB R4, R133, R136 ;  /* 0x000000888504723e */ /* 0x008fe200000000ff */
[----:B------:R-:W1:Y:S01]  /*5b00*/  MUFU.EX2 R212, R212 ;  /* 0x000000d400d47308 */ /* 0x000e620000000800 */
[----:B--2---:R-:W-:Y:S01]  /*5b10*/  F2FP.PACK_AB R5, R171, R180 ;  /* 0x000000b4ab05723e */ /* 0x004fe200000000ff */
[----:B------:R-:W-:Y:S01]  /*5b20*/  STS [R224+0x2000], R16 ;  /* 0x00200010e0007388 */ /* 0x000fe20000000800 */
[----:B----4-:R-:W-:Y:S01]  /*5b30*/  F2FP.PACK_AB R2, R53, R64 ;  /* 0x000000403502723e */ /* 0x010fe200000000ff */
[--C-:B------:R-:W-:Y:S01]  /*5b40*/  FADD.FTZ R10, R10, -R0.reuse ;  /* 0x800000000a0a7221 */ /* 0x100fe20000010000 */
[----:B------:R-:W-:Y:S01]  /*5b50*/  F2FP.PACK_AB R25, R25, R44 ;  /* 0x0000002c1919723e */ /* 0x000fe200000000ff */
[----:B------:R2:W-:Y:S01]  /*5b60*/  STS [R224+0x2400], R4 ;  /* 0x00240004e0007388 */ /* 0x0005e20000000800 */
[--C-:B------:R-:W-:Y:S02]  /*5b70*/  FADD.FTZ R26, R26, -R0.reuse ;  /* 0x800000001a1a7221 */ /* 0x100fe40000010000 */
[----:B------:R-:W-:Y:S01]  /*5b80*/  FMUL.FTZ R10, R146, R10 ;  /* 0x0000000a920a7220 */ /* 0x000fe20000410000 */
[----:B------:R3:W-:Y:S01]  /*5b90*/  STS [R223+0x2400], R2 ;  /* 0x00240002df007388 */ /* 0x0007e20000000800 */
[----:B------:R-:W-:Y:S01]  /*5ba0*/  FMUL.FTZ R26, R136, R26 ;  /* 0x0000001a881a7220 */ /* 0x000fe20000410000 */
[----:B------:R-:W-:Y:S01]  /*5bb0*/  MUFU.EX2 R12, R199 ;  /* 0x000000c7000c7308 */ /* 0x000fe20000000800 */
        /* <DEDUP_REMOVED lines=8> */
[----:B------:R-:W4:Y:S01]  /*5c40*/  MUFU.EX2 R213, R213 ;  /* 0x000000d500d57308 */ /* 0x000f220000000800 */
[----:B-1----:R-:W-:Y:S01]  /*5c50*/  F2FP.PACK_AB R6, R212, R147 ;  /* 0x00000093d406723e */ /* 0x002fe200000000ff */
[----:B------:R-:W-:Y:S01]  /*5c60*/  FMUL.FTZ R46, R34, R46 ;  /* 0x0000002e222e7220 */ /* 0x000fe20000410000 */
[----:B------:R-:W-:Y:S01]  /*5c70*/  STS [R222+0x4000], R141 ;  /* 0x0040008dde007388 */ /* 0x000fe20000000800 */
[--C-:B------:R-:W-:Y:S02]  /*5c80*/  FADD.FTZ R58, R58, -R0.reuse ;  /* 0x800000003a3a7221 */ /* 0x100fe40000010000 */
[----:B------:R-:W-:Y:S01]  /*5c90*/  FMUL.FTZ R56, R180, R56 ;  /* 0x00000038b4387220 */ /* 0x000fe20000410000 */
        /* <DEDUP_REMOVED lines=11> */
[----:B------:R-:W-:Y:S01]  /*5d50*/  F2FP.PACK_AB R54, R55, R54 ;  /* 0x000000363736723e */ /* 0x000fe200000000ff */
[----:B------:R-:W-:Y:S02]  /*5d60*/  FMUL.FTZ R28, R171, R57 ;  /* 0x00000039ab1c7220 */ /* 0x000fe40000410000 */
[----:B------:R-:W-:Y:S01]  /*5d70*/  STS [R222+0x6000], R7 ;  /* 0x00600007de007388 */ /* 0x000fe20000000800 */
[--C-:B------:R-:W-:Y:S01]  /*5d80*/  FADD.FTZ R62, R62, -R0.reuse ;  /* 0x800000003e3e7221 */ /* 0x100fe20000010000 */
[----:B------:R-:W-:Y:S01]  /*5d90*/  F2FP.PACK_AB R66, R67, R66 ;  /* 0x000000424342723e */ /* 0x000fe200000000ff */
[--C-:B------:R-:W-:Y:S01]  /*5da0*/  FADD.FTZ R63, R63, -R0.reuse ;  /* 0x800000003f3f7221 */ /* 0x100fe20000010000 */
[----:B------:R-:W-:Y:S01]  /*5db0*/  STS [R224+0x4000], R140 ;  /* 0x0040008ce0007388 */ /* 0x000fe20000000800 */
[----:B------:R-:W-:Y:S01]  /*5dc0*/  FMUL.FTZ R60, R147, R60 ;  /* 0x0000003c933c7220 */ /* 0x000fe20000410000 */
[----:B------:R-:W-:Y:S01]  /*5dd0*/  F2FP.PACK_AB R28, R28, R56 ;  /* 0x000000381c1c723e */ /* 0x000fe200000000ff */
[----:B------:R-:W-:Y:S01]  /*5de0*/  FMUL.FTZ R61, R212, R61 ;  /* 0x0000003dd43d7220 */ /* 0x000fe20000410000 */
[----:B------:R-:W-:Y:S04]  /*5df0*/  STS [R224+0x4400], R22 ;  /* 0x00440016e0007388 */ /* 0x000fe80000000800 */
[----:B------:R-:W-:Y:S01]  /*5e00*/  STS [R223+0x4000], R137 ;  /* 0x00400089df007388 */ /* 0x000fe20000000800 */
[----:B------:R-:W-:Y:S03]  /*5e10*/  F2FP.PACK_AB R61, R61, R60 ;  /* 0x0000003c3d3d723e */ /* 0x000fe600000000ff */
[----:B------:R-:W-:Y:S01]  /*5e20*/  STS [R223+0x4400], R21 ;  /* 0x00440015df007388 */ /* 0x000fe20000000800 */
[--C-:B-1----:R-:W-:Y:S03]  /*5e30*/  FADD.FTZ R4, R14, -R0.reuse ;  /* 0x800000000e047221 */ /* 0x102fe60000010000 */
[----:B------:R1:W-:Y:S01]  /*5e40*/  STS [R224+0x6000], R5 ;  /* 0x00600005e0007388 */ /* 0x0003e20000000800 */
[----:B--2---:R-:W-:Y:S01]  /*5e50*/  F2FP.PACK_AB R2, R18, R19 ;  /* 0x000000131202723e */ /* 0x004fe200000000ff */
[----:B------:R-:W-:Y:S02]  /*5e60*/  FMUL.FTZ R4, R142, R4 ;  /* 0x000000048e047220 */ /* 0x000fe40000410000 */
[----:B------:R-:W-:Y:S02]  /*5e70*/  FMUL.FTZ R19, R19, R58 ;  /* 0x0000003a13137220 */ /* 0x000fe40000410000 */
[----:B------:R4:W-:Y:S04]  /*5e80*/  STS [R224+0x6400], R2 ;  /* 0x00640002e0007388 */ /* 0x0009e80000000800 */
[----:B------:R2:W-:Y:S01]  /*5e90*/  STS [R223+0x6000], R6 ;  /* 0x00600006df007388 */ /* 0x0005e20000000800 */
[----:B-1----:R-:W-:Y:S05]  /*5ea0*/  FMUL.FTZ R5, R143, R11 ;  /* 0x0000000b8f057220 */ /* 0x002fea0000410000 */
[----:B------:R-:W-:Y:S02]  /*5eb0*/  F2FP.PACK_AB R5, R5, R10 ;  /* 0x0000000a0505723e */ /* 0x000fe400000000ff */
[----:B----4-:R-:W-:Y:S01]  /*5ec0*/  F2FP.PACK_AB R2, R213, R12 ;  /* 0x0000000cd502723e */ /* 0x010fe200000000ff */
[----:B------:R-:W-:Y:S02]  /*5ed0*/  FMUL.FTZ R12, R12, R62 ;  /* 0x0000003e0c0c7220 */ /* 0x000fe40000410000 */
[----:B--2---:R-:W-:Y:S02]  /*5ee0*/  FMUL.FTZ R6, R53, R31 ;  /* 0x0000001f35067220 */ /* 0x004fe40000410000 */
[----:B------:R1:W-:Y:S01]  /*5ef0*/  STS [R223+0x6400], R2 ;  /* 0x00640002df007388 */ /* 0x0003e20000000800 */
[----:B------:R-:W-:Y:S02]  /*5f00*/  FMUL.FTZ R213, R213, R63 ;  /* 0x0000003fd5d57220 */ /* 0x000fe40000410000 */
[----:B------:R-:W-:Y:S01]  /*5f10*/  F2FP.PACK_AB R6, R6, R30 ;  /* 0x0000001e0606723e */ /* 0x000fe200000000ff */
        /* <DEDUP_REMOVED lines=18> */
[--C-:B-1----:R-:W-:Y:S03]  /*6040*/  FADD.FTZ R5, R47, -R0.reuse ;  /* 0x800000002f057221 */ /* 0x102fe60000010000 */
[----:B------:R-:W-:Y:S01]  /*6050*/  STS [R224+0xa000], R29 ;  /* 0x00a0001de0007388 */ /* 0x000fe20000000800 */
[--C-:B--2---:R-:W-:Y:S02]  /*6060*/  FADD.FTZ R2, R43, -R0.reuse ;  /* 0x800000002b027221 */ /* 0x104fe40000010000 */
[----:B------:R-:W-:Y:S01]  /*6070*/  FMUL.FTZ R5, R20, R5 ;  /* 0x0000000514057220 */ /* 0x000fe20000410000 */
[----:B------:R1:W-:Y:S01]  /*6080*/  STS [R224+0xa400], R4 ;  /* 0x00a40004e0007388 */ /* 0x0003e20000000800 */
[----:B------:R-:W-:Y:S03]  /*6090*/  FMUL.FTZ R2, R36, R2 ;  /* 0x0000000224027220 */ /* 0x000fe60000410000 */
[----:B------:R-:W-:Y:S01]  /*60a0*/  STS [R223+0xa000], R13 ;  /* 0x00a0000ddf007388 */ /* 0x000fe20000000800 */
[----:B------:R-:W-:Y:S02]  /*60b0*/  F2FP.PACK_AB R5, R5, R46 ;  /* 0x0000002e0505723e */ /* 0x000fe400000000ff */
[----:B------:R-:W-:Y:S01]  /*60c0*/  F2FP.PACK_AB R2, R2, R42 ;  /* 0x0000002a0202723e */ /* 0x000fe200000000ff */
[----:B------:R-:W-:Y:S04]  /*60d0*/  STS [R223+0xa400], R6 ;  /* 0x00a40006df007388 */ /* 0x000fe80000000800 */
[----:B------:R-:W-:Y:S04]  /*60e0*/  STS [R221+0xc000], R156 ;  /* 0x00c0009cdd007388 */ /* 0x000fe80000000800 */
[----:B------:R-:W-:Y:S04]  /*60f0*/  STS [R221+0xc400], R38 ;  /* 0x00c40026dd007388 */ /* 0x000fe80000000800 */
[----:B------:R-:W-:Y:S04]  /*6100*/  STS [R222+0xc000], R144 ;  /* 0x00c00090de007388 */ /* 0x000fe80000000800 */
[----:B------:R-:W-:Y:S01]  /*6110*/  STS [R222+0xc400], R50 ;  /* 0x00c40032de007388 */ /* 0x000fe20000000800 */
[----:B-1----:R-:W-:Y:S02]  /*6120*/  FADD.FTZ R4, R59, -R0 ;  /* 0x800000003b047221 */ /* 0x002fe40000010000 */
[----:B------:R-:W-:Y:S01]  /*6130*/  IMAD.U32 R0, RZ, RZ, UR4 ;  /* 0x00000004ff007e24 */ /* 0x000fe2000f8e00ff */
[----:B------:R1:W-:Y:S01]  /*6140*/  STS [R221+0xe400], R2 ;  /* 0x00e40002dd007388 */ /* 0x0003e20000000800 */
[----:B------:R-:W-:Y:S03]  /*6150*/  FMUL.FTZ R4, R18, R4 ;  /* 0x0000000412047220 */ /* 0x000fe60000410000 */
[----:B------:R-:W-:Y:S01]  /*6160*/  STS [R221+0xe000], R24 ;  /* 0x00e00018dd007388 */ /* 0x000fe20000000800 */
[----:B------:R-:W-:Y:S02]  /*6170*/  LEA R0, R0, R206, 0xd ;  /* 0x000000ce00007211 */ /* 0x000fe400078e68ff */
[----:B------:R-:W-:Y:S01]  /*6180*/  F2FP.PACK_AB R4, R4, R19 ;  /* 0x000000130404723e */ /* 0x000fe200000000ff */
[----:B------:R-:W-:Y:S02]  /*6190*/  STS [R222+0xe000], R25 ;  /* 0x00e00019de007388 */ /* 0x000fe40000000800 */
[----:B------:R-:W-:Y:S02]  /*61a0*/  IMAD.SHL.U32 R141, R0, 0x2, RZ ;  /* 0x00000002008d7824 */ /* 0x000fe400078e00ff */
[----:B------:R-:W-:Y:S03]  /*61b0*/  STS [R222+0xe400], R5 ;  /* 0x00e40005de007388 */ /* 0x000fe60000000800 */
[----:B------:R-:W-:Y:S01]  /*61c0*/  IADD3 R0, R3, R141, RZ ;  /* 0x0000008d03007210 */ /* 0x000fe20007ffe0ff */
        /* <DEDUP_REMOVED lines=120> */
[----:B------:R-:W-:Y:S02]  /*6950*/  ULDC.64 UR6, c[0x0][0x208] ;  /* 0x0000820000067ab9 */ /* 0x000fe40000000a00 */
[----:B------:R-:W-:Y:S01]  /*6960*/  USHF.L.U32 UR19, UR16, 0x7, URZ ;  /* 0x0000000710137899 */ /* 0x000fe2000800063f */
[----:B------:R-:W4:Y:S01]  /*6970*/  LDL.64 R164, [R1+0x20] ;  /* 0x0000200001a47983 */ /* 0x000f220000100a00 */
[----:B------:R-:W-:Y:S02]  /*6980*/  UIMAD.WIDE.U32 UR24, UR16, UR6, URZ ;  /* 0x00000006101872a5 */ /* 0x000fe4000f8e003f */
[----:B------:R-:W-:Y:S01]  /*6990*/  USHF.R.S32.HI UR18, URZ, 0x1f, UR16 ;  /* 0x0000001f3f127899 */ /* 0x000fe20008011410 */
[----:B------:R-:W5:Y:S01]  /*69a0*/  LDL.64 R162, [R1+0x18] ;  /* 0x0000180001a27983 */ /* 0x000f620000100a00 */
[----:B------:R-:W-:Y:S02]  /*69b0*/  IMAD.U32 R10, RZ, RZ, UR19 ;  /* 0x00000013ff0a7e24 */ /* 0x000fe4000f8e00ff */
[----:B------:R-:W-:Y:S01]  /*69c0*/  UIMAD UR18, UR18, UR6, URZ ;  /* 0x00000006121272a4 */ /* 0x000fe2000f8e023f */
[----:B---3--:R-:W3:Y:S01]  /*69d0*/  LDL R60, [R1+0x30] ;  /* 0x00003000013c7983 */ /* 0x008ee20000100800 */
[----:B------:R-:W-:Y:S01]  /*69e0*/  IMAD.U32 R8, RZ, RZ, UR24 ;  /* 0x00000018ff087e24 */ /* 0x000fe2000f8e00ff */
[----:B------:R-:W-:Y:S01]  /*69f0*/  USHF.L.U32 UR6, UR6, 0x6, URZ ;  /* 0x0000000606067899 */ /* 0x000fe2000800063f */
[----:B------:R-:W-:Y:S01]  /*6a00*/  IMAD.U32 R9, RZ, RZ, UR25 ;  /* 0x00000019ff097e24 */ /* 0x000fe2000f8e00ff */
[----:B------:R-:W3:Y:S01]  /*6a10*/  LDL R56, [R1+0x40] ;  /* 0x0000400001387983 */ /* 0x000ee20000100800 */
[----:B------:R-:W-:Y:S03]  /*6a20*/  UIMAD UR18, UR16, UR7, UR18 ;  /* 0x00000007101272a4 */ /* 0x000fe6000f8e0212 */
[----:B------:R-:W3:Y:S01]  /*6a30*/  LDL R57, [R1+0x14] ;  /* 0x0000140001397983 */ /* 0x000ee20000100800 */
[----:B------:R-:W-:Y:S03]  /*6a40*/  UIADD3 UR18, UR25, UR18, URZ ;  /* 0x0000001219127290 */ /* 0x000fe6000fffe03f */
[----:B------:R-:W3:Y:S03]  /*6a50*/  LDL.64 R236, [R1+0x8] ;  /* 0x0000080001ec7983 */ /* 0x000ee60000100a00 */
[----:B------:R-:W-:Y:S01]  /*6a60*/  IMAD.U32 R4, RZ, RZ, UR18 ;  /* 0x00000012ff047e24 */ /* 0x000fe2000f8e00ff */
[----:B--2---:R-:W-:Y:S02]  /*6a70*/  IADD3 R9, -R199, UR10, -R10 ;  /* 0x0000000ac7097c10 */ /* 0x004fe4000fffe90a */
[C---:B----4-:R-:W-:Y:S02]  /*6a80*/  LEA R5, P2, R8.reuse, R164, 0x7 ;  /* 0x000000a408057211 */ /* 0x050fe400078438ff */
[----:B------:R-:W-:Y:S02]  /*6a90*/  ISETP.LT.OR P0, PT, R9, 0x1, P5 ;  /* 0x000000010900780c */ /* 0x000fe40002f01670 */
[----:B-----5:R-:W-:Y:S01]  /*6aa0*/  LEA.HI.X R7, R8, R163, R4, 0x7, P2 ;  /* 0x000000a308077211 */ /* 0x020fe200010f3c04 */
[----:B------:R-:W-:Y:S01]  /*6ab0*/  IMAD.U32 R8, RZ, RZ, UR15 ;  /* 0x0000000fff087e24 */ /* 0x000fe2000f8e00ff */
[C---:B------:R-:W-:Y:S02]  /*6ac0*/  LEA R4, P2, R5.reuse, c[0x0][0x1f0], 0x1 ;  /* 0x00007c0005047a11 */ /* 0x040fe400078408ff */
[----:B---3--:R-:W-:Y:S02]  /*6ad0*/  IADD3 R6, P1, R60, UR19, RZ ;  /* 0x000000133c067c10 */ /* 0x008fe4000ff3e0ff */
[----:B------:R-:W-:Y:S02]  /*6ae0*/  LEA.HI.X R5, R5, c[0x0][0x1f4], R7, 0x1, P2 ;  /* 0x00007d0005057a11 */ /* 0x000fe400010f0c07 */
[C---:B------:R-:W-:Y:S01]  /*6af0*/  ISETP.LT.OR P3, PT, R9.reuse, 0x21, P5 ;  /* 0x000000210900780c */ /* 0x040fe20002f61670 */
[----:B------:R-:W-:Y:S01]  /*6b00*/  IMAD R8, R8, 0x4000, R56 ;  /* 0x0000400008087824 */ /* 0x000fe200078e0238 */
[----:B------:R-:W-:Y:S02]  /*6b10*/  ISETP.LT.OR P2, PT, R9, 0x41, P5 ;  /* 0x000000410900780c */ /* 0x000fe40002f41670 */
[----:B------:R-:W-:Y:S02]  /*6b20*/  LEA.HI.X.SX32 R10, R10, R57, 0x1, P1 ;  /* 0x000000390a0a7211 */ /* 0x000fe400008f0eff */
[----:B------:R-:W-:Y:S01]  /*6b30*/  @!PT LDS RZ, [RZ] ;  /* 0x00000000fffff984 */ /* 0x000fe20000000800 */
[----:B------:R-:W-:Y:S01]  /*6b40*/  @!PT LDS RZ, [RZ] ;  /* 0x00000000fffff984 */ /* 0x000fe20000000800 */
[----:B------:R-:W-:Y:S01]  /*6b50*/  @!PT LDS RZ, [RZ] ;  /* 0x00000000fffff984 */ /* 0x000fe20000000800 */
[----:B------:R2:W-:Y:S01]  /*6b60*/  LDGSTS.E.BYPASS.LTC128B.128 [R8], [R4.64], !P0 ;  /* 0x0000000004087fae */ /* 0x0005e2000c101d54 */
[C---:B------:R-:W-:Y:S04]  /*6b70*/  LEA R12, P1, R6.reuse, c[0x0][0x280], 0x2 ;  /* 0x0000a000060c7a11 */ /* 0x040fe800078210ff */
[----:B------:R-:W-:Y:S02]  /*6b80*/  LEA.HI.X R13, R6, c[0x0][0x284], R10, 0x2, P1 ;  /* 0x0000a100060d7a11 */ /* 0x000fe400008f140a */
[----:B------:R-:W-:Y:S04]  /*6b90*/  IADD3 R6, P1, R4, UR6, RZ ;  /* 0x0000000604067c10 */ /* 0x000fe8000ff3e0ff */
[----:B------:R-:W-:Y:S02]  /*6ba0*/  IADD3.X R7, R5, UR14, RZ, P1, !PT ;  /* 0x0000000e05077c10 */ /* 0x000fe40008ffe4ff */
[----:B------:R-:W-:Y:S01]  /*6bb0*/  ISETP.LT.OR P1, PT, R9, 0x61, P5 ;  /* 0x000000610900780c */ /* 0x000fe20002f21670 */
[----:B------:R-:W-:Y:S02]  /*6bc0*/  IMAD.U32 R9, RZ, RZ, UR15 ;  /* 0x0000000fff097e24 */ /* 0x000fe4000f8e00ff */
[----:B------:R3:W-:Y:S02]  /*6bd0*/  LDGSTS.E.BYPASS.LTC128B.128 [R8+0x1000], [R6.64], !P3 ;  /* 0x0100000006087fae */ /* 0x0007e4000d901d54 */
[----:B------:R-:W-:Y:S01]  /*6be0*/  @!P4 IMAD R9, R9, 0x80, R236 ;  /* 0x000000800909c824 */ /* 0x000fe200078e02ec */
[----:B--2---:R-:W-:Y:S04]  /*6bf0*/  IADD3 R4, P0, R6, UR6, RZ ;  /* 0x0000000606047c10 */ /* 0x004fe8000ff1e0ff */
[----:B------:R-:W-:Y:S02]  /*6c00*/  IADD3.X R5, R7, UR14, RZ, P0, !PT ;  /* 0x0000000e07057c10 */ /* 0x000fe400087fe4ff */
[----:B------:R-:W-:Y:S03]  /*6c10*/  IADD3 R10, P0, R4, UR6, RZ ;  /* 0x00000006040a7c10 */ /* 0x000fe6000ff1e0ff */
[----:B------:R2:W-:Y:S01]  /*6c20*/  LDGSTS.E.BYPASS.LTC128B.128 [R8+0x2000], [R4.64], !P2 ;  /* 0x0200000004087fae */ /* 0x0005e2000d101d54 */
[----:B------:R-:W-:Y:S05]  /*6c30*/  IADD3.X R11, R5, UR14, RZ, P0, !PT ;  /* 0x0000000e050b7c10 */ /* 0x000fea00087fe4ff */
[----:B------:R2:W-:Y:S01]  /*6c40*/  LDGSTS.E.BYPASS.LTC128B.128 [R8+0x3000], [R10.64], !P1 ;  /* 0x030000000a087fae */ /* 0x0005e2000c901d54 */
[----:B---3--:R-:W-:Y:S05]  /*6c50*/  @!P4 IMAD.SHL.U32 R6, R9, 0x4, RZ ;  /* 0x000000040906c824 */ /* 0x008fea00078e00ff */
[----:B------:R2:W-:Y:S02]  /*6c60*/  @!P4 LDGSTS.E.BYPASS.LTC128B.128 [R6+0x18480], [R12.64] ;  /* 0x184800000c06cfae */ /* 0x0005e4000b901d54 */
.L_x_1635:
        /* <DEDUP_REMOVED lines=280> */
.L_x_1631:
[----:B------:R-:W-:Y:S01]  /*7df0*/  USHF.L.U32 UR6, UR13, 0x7, URZ ;  /* 0x000000070d067899 */ /* 0x000fe2000800063f */
[----:B------:R-:W-:Y:S05]  /*7e00*/  @P1 BRA `(.L_x_1637) ;  /* 0x0000132000001947 */ /* 0x000fea0003800000 */
[----:B------:R-:W1:Y:S01]  /*7e10*/  S2R R22, SR_TID.X ;  /* 0x0000000000167919 */ /* 0x000e620000002100 */
[----:B------:R-:W-:Y:S01]  /*7e20*/  F2FP.PACK_AB R68, R69, R68 ;  /* 0x000000444544723e */ /* 0x000fe200000000ff */
[----:B------:R-:W-:Y:S01]  /*7e30*/  ULDC.64 UR4, c[0x0][0x358] ;  /* 0x0000d60000047ab9 */ /* 0x000fe20000000a00 */
[----:B------:R-:W-:Y:S01]  /*7e40*/  F2FP.PACK_AB R70, R71, R70 ;  /* 0x000000464746723e */ /* 0x000fe200000000ff */
[----:B------:R-:W-:Y:S01]  /*7e50*/  UISETP.NE.U32.AND UP1, UPT, URZ, UR4, UPT ;  /* 0x000000043f00728c */ /* 0x000fe2000bf25070 */
[----:B------:R-:W-:Y:S01]  /*7e60*/  F2FP.PACK_AB R80, R81, R80 ;  /* 0x000000505150723e */ /* 0x000fe200000000ff */
[----:B------:R-:W-:Y:S01]  /*7e70*/  UMOV UR7, 0x4 ;  /* 0x0000000400077882 */ /* 0x000fe20000000000 */
[----:B------:R-:W-:Y:S01]  /*7e80*/  F2FP.PACK_AB R82, R83, R82 ;  /* 0x000000525352723e */ /* 0x000fe200000000ff */
[----:B------:R-:W-:Y:S01]  /*7e90*/  UISETP.NE.AND.EX UP1, UPT, URZ, UR5, UPT, UP1 ;  /* 0x000000053f00728c */ /* 0x000fe2000bf25310 */
[----:B------:R-:W-:-:S02]  /*7ea0*/  F2FP.PACK_AB R72, R73, R72 ;  /* 0x000000484948723e */ /* 0x000fc400000000ff */
[----:B------:R-:W-:Y:S01]  /*7eb0*/  F2FP.PACK_AB R74, R75, R74 ;  /* 0x0000004a4b4a723e */ /* 0x000fe200000000ff */
[----:B------:R-:W-:Y:S01]  /*7ec0*/  ULDC.64 UR4, c[0x0][0x358] ;  /* 0x0000d60000047ab9 */ /* 0x000fe20000000a00 */
[----:B------:R-:W-:Y:S01]  /*7ed0*/  F2FP.PACK_AB R76, R77, R76 ;  /* 0x0000004c4d4c723e */ /* 0x000fe200000000ff */
[----:B------:R-:W-:Y:S01]  /*7ee0*/  UIMAD.WIDE UR4, UR11, UR7, UR4 ;  /* 0x000000070b0472a5 */ /* 0x000fe2000f8e0204 */
[----:B------:R-:W-:Y:S02]  /*7ef0*/  F2FP.PACK_AB R78, R79, R78 ;  /* 0x0000004e4f4e723e */ /* 0x000fe400000000ff */
[----:B------:R-:W-:Y:S02]  /*7f00*/  F2FP.PACK_AB R84, R85, R84 ;  /* 0x000000545554723e */ /* 0x000fe400000000ff */
[----:B------:R-:W-:Y:S02]  /*7f10*/  F2FP.PACK_AB R86, R87, R86 ;  /* 0x000000565756723e */ /* 0x000fe400000000ff */
[----:B------:R-:W-:-:S02]  /*7f20*/  F2FP.PACK_AB R96, R97, R96 ;  /* 0x000000606160723e */ /* 0x000fc400000000ff */
[----:B------:R-:W-:Y:S02]  /*7f30*/  F2FP.PACK_AB R98, R99, R98 ;  /* 0x000000626362723e */ /* 0x000fe400000000ff */
[----:B-1----:R-:W-:Y:S02]  /*7f40*/  SHF.R.S32.HI R21, RZ, 0x1f, R22 ;  /* 0x0000001fff157819 */ /* 0x002fe40000011416 */
[----:B------:R-:W-:Y:S02]  /*7f50*/  F2FP.PACK_AB R88, R89, R88 ;  /* 0x000000585958723e */ /* 0x000fe400000000ff */
[CC--:B------:R-:W-:Y:S02]  /*7f60*/  LEA.HI R5, R21.reuse, R22.reuse, RZ, 0x2 ;  /* 0x0000001615057211 */ /* 0x0c0fe400078f10ff */
[----:B----4-:R-:W-:Y:S02]  /*7f70*/  LEA.HI R3, R21, R22, RZ, 0x5 ;  /* 0x0000001615037211 */ /* 0x010fe400078f28ff */
[----:B------:R-:W-:-:S02]  /*7f80*/  SHF.R.S32.HI R7, RZ, 0x2, R5 ;  /* 0x00000002ff077819 */ /* 0x000fc40000011405 */
[----:B--2---:R-:W-:Y:S02]  /*7f90*/  SHF.R.S32.HI R0, RZ, 0x1f, R5 ;  /* 0x0000001fff007819 */ /* 0x004fe40000011405 */
        /* <DEDUP_REMOVED lines=40> */
[----:B-----5:R-:W-:-:S02]  /*8220*/  F2FP.PACK_AB R11, R119, R118 ;  /* 0x00000076770b723e */ /* 0x020fc400000000ff */
        /* <DEDUP_REMOVED lines=9> */
[----:B------:R-:W-:Y:S01]  /*82c0*/  PLOP3.LUT P1, PT, PT, PT, UP1, 0x80, 0x0 ;  /* 0x000000000000781c */ /* 0x000fe20003f2f018 */
        /* <DEDUP_REMOVED lines=25> */
[----:B------:R2:W-:Y:S04]  /*8460*/  STS [R2+0x2080], R10 ;  /* 0x0020800a02007388 */ /* 0x0005e80000000800 */
[----:B------:R3:W-:Y:S04]  /*8470*/  STS [R2+0x2480], R9 ;  /* 0x0024800902007388 */ /* 0x0007e80000000800 */
[----:B------:R-:W-:Y:S04]  /*8480*/  STS [R3+0x2080], R6 ;  /* 0x0020800603007388 */ /* 0x000fe80000000800 */
[----:B------:R4:W-:Y:S01]  /*8490*/  STS [R3+0x2480], R5 ;  /* 0x0024800503007388 */ /* 0x0009e20000000800 */
[----:B-1----:R-:W-:-:S02]  /*84a0*/  IMAD.U32 R11, RZ, RZ, UR5 ;  /* 0x00000005ff0b7e24 */ /* 0x002fc4000f8e00ff */
[----:B--2---:R-:W-:Y:S01]  /*84b0*/  IMAD.U32 R10, RZ, RZ, UR4 ;  /* 0x00000004ff0a7e24 */ /* 0x004fe2000f8e00ff */
[----:B------:R-:W-:Y:S06]  /*84c0*/  BAR.SYNC.DEFER_BLOCKING 0x1, 0x100 ;  /* 0x0044000000007b1d */ /* 0x000fec0000010000 */
[----:B------:R-:W-:Y:S02]  /*84d0*/  ULDC.64 UR4, c[0x0][0x360] ;  /* 0x0000d80000047ab9 */ /* 0x000fe40000000a00 */
[----:B------:R-:W-:Y:S01]  /*84e0*/  UISETP.NE.U32.AND UP0, UPT, URZ, UR4, UPT ;  /* 0x000000043f00728c */ /* 0x000fe2000bf05070 */
[----:B------:R-:W2:Y:S03]  /*84f0*/  @P1 LDG.E R0, [R10.64] ;  /* 0x000000140a001981 */ /* 0x000ea6000c1e1900 */
[----:B------:R-:W-:Y:S01]  /*8500*/  UISETP.NE.AND.EX UP0, UPT, URZ, UR5, UPT, UP0 ;  /* 0x000000053f00728c */ /* 0x000fe2000bf05300 */
[----:B------:R-:W-:-:S02]  /*8510*/  IMAD.MOV.U32 R4, RZ, RZ, c[0x0][0x2f0] ;  /* 0x0000bc00ff047624 */ /* 0x000fc400078e00ff */
[----:B------:R-:W-:-:S03]  /*8520*/  ULDC.64 UR4, c[0x0][0x360] ;  /* 0x0000d80000047ab9 */ /* 0x000fc60000000a00 */
[----:B------:R-:W-:-:S05]  /*8530*/  PLOP3.LUT P0, PT, PT, PT, UP0, 0x80, 0x0 ;  /* 0x000000000000781c */ /* 0x000fca0003f0f008 */
[----:B------:R-:W-:-:S06]  /*8540*/  @UP0 UIMAD.WIDE UR4, UR11, UR7, UR4 ;  /* 0x000000070b0402a5 */ /* 0x000fcc000f8e0204 */
[----:B---3--:R-:W-:Y:S02]  /*8550*/  IMAD.U32 R2, RZ, RZ, UR4 ;  /* 0x00000004ff027e24 */ /* 0x008fe4000f8e00ff */
[----:B----4-:R-:W-:-:S05]  /*8560*/  IMAD.U32 R3, RZ, RZ, UR5 ;  /* 0x00000005ff037e24 */ /* 0x010fca000f8e00ff */
[----:B------:R1:W5:Y:S01]  /*8570*/  @P0 LDG.E R4, [R2.64] ;  /* 0x0000001402040981 */ /* 0x000362000c1e1900 */
[----:B------:R-:W-:Y:S02]  /*8580*/  UMOV UR8, URZ ;  /* 0x0000003f00087c82 */ /* 0x000fe40008000000 */
[----:B------:R-:W-:Y:S01]  /*8590*/  UMOV UR9, URZ ;  /* 0x0000003f00097c82 */ /* 0x000fe20008000000 */
[----:B--2---:R-:W2:Y:S02]  /*85a0*/  @P1 R2UR UR5, R0 ;  /* 0x00000000000513c2 */ /* 0x004ea400000e0000 */
[----:B--2---:R-:W-:Y:S02]  /*85b0*/  @UP1 USHF.R.S32.HI UR4, URZ, 0x1f, UR5 ;  /* 0x0000001f3f041899 */ /* 0x004fe40008011405 */
[----:B------:R-:W-:-:S05]  /*85c0*/  @UP1 UMOV UR8, UR5 ;  /* 0x0000000500081c82 */ /* 0x000fca0008000000 */
[----:B------:R-:W-:Y:S01]  /*85d0*/  @UP1 UMOV UR9, UR4 ;  /* 0x0000000400091c82 */ /* 0x000fe20008000000 */
[----:B------:R-:W-:Y:S05]  /*85e0*/  @P0 BRA `(.L_x_1638) ;  /* 0x0000004000000947 */ /* 0x000fea0003800000 */
[----:B-1----:R-:W-:Y:S05]  /*85f0*/  @!P1 BRA `(.L_x_1638) ;  /* 0x0000003000009947 */ /* 0x002fea0003800000 */
[----:B------:R-:W2:Y:S04]  /*8600*/  LDG.E R0, [R10.64] ;  /* 0x000000140a007981 */ /* 0x000ea8000c1e1900 */
[----:B------:R-:W2:Y:S02]  /*8610*/  LDG.E R2, [R10.64+0x4] ;  /* 0x000004140a027981 */ /* 0x000ea4000c1e1900 */
[----:B--2--5:R-:W-:Y:S02]  /*8620*/  IADD3 R4, -R0, R2, RZ ;  /* 0x0000000200047210 */ /* 0x024fe40007ffe1ff */
.L_x_1638:
[CC--:B-1----:R-:W-:Y:S01]  /*8630*/  LEA.HI R2, R21.reuse, R22.reuse, RZ, 0x3 ;  /* 0x0000001615027211 */ /* 0x0c2fe200078f18ff */
[----:B------:R-:W-:Y:S01]  /*8640*/  USHF.R.S32.HI UR7, URZ, 0x1f, UR12 ;  /* 0x0000001f3f077899 */ /* 0x000fe2000801140c */
[----:B-----5:R-:W-:Y:S01]  /*8650*/  IADD3 R4, R4, -UR6, RZ ;  /* 0x8000000604047c10 */ /* 0x020fe2000fffe0ff */
[----:B------:R-:W-:Y:S01]  /*8660*/  ULDC.64 UR4, c[0x0][0x338] ;  /* 0x0000ce0000047ab9 */ /* 0x000fe20000000a00 */
[----:B------:R-:W-:Y:S01]  /*8670*/  LOP3.LUT R0, R2, 0x1ffffff8, RZ, 0xc0, !PT ;  /* 0x1ffffff802007812 */ /* 0x000fe200078ec0ff */
[----:B------:R-:W-:Y:S01]  /*8680*/  UIMAD UR4, UR7, UR4, URZ ;  /* 0x00000004070472a4 */ /* 0x000fe2000f8e023f */
[----:B------:R-:W-:Y:S01]  /*8690*/  SHF.R.S32.HI R14, RZ, 0x3, R2 ;  /* 0x00000003ff0e7819 */ /* 0x000fe20000011402 */
[----:B------:R-:W-:Y:S01]  /*86a0*/  IMAD.U32 R6, RZ, RZ, UR13 ;  /* 0x0000000dff067e24 */ /* 0x000fe2000f8e00ff */
[----:B------:R-:W-:Y:S01]  /*86b0*/  IMNMX R15, R4, 0x80, PT ;  /* 0x00000080040f7817 */ /* 0x000fe20003800200 */
[----:B------:R-:W-:Y:S01]  /*86c0*/  IMAD.IADD R0, R22, 0x1, -R0 ;  /* 0x0000000116007824 */ /* 0x000fe200078e0a00 */
[----:B------:R-:W-:Y:S01]  /*86d0*/  UIMAD UR5, UR12, UR5, UR4 ;  /* 0x000000050c0572a4 */ /* 0x000fe2000f8e0204 */
[----:B------:R-:W-:Y:S01]  /*86e0*/  IMAD.SHL.U32 R2, R14, 0x40, RZ ;  /* 0x000000400e027824 */ /* 0x000fe200078e00ff */
[----:B------:R-:W-:Y:S01]  /*86f0*/  USHF.R.S32.HI UR4, URZ, 0x1f, UR11 ;  /* 0x0000001f3f047899 */ /* 0x000fe2000801140b */
[----:B------:R-:W-:Y:S01]  /*8700*/  IMAD.SHL.U32 R12, R0, 0x8, RZ ;  /* 0x00000008000c7824 */ /* 0x000fe200078e00ff */
[----:B------:R-:W-:Y:S01]  /*8710*/  IADD3 R4, P0, R14, UR8, RZ ;  /* 0x000000080e047c10 */ /* 0x000fe2000ff1e0ff */
[----:B------:R-:W-:Y:S01]  /*8720*/  USEL UR11, UR11, URZ, !UP1 ;  /* 0x0000003f0b0b7287 */ /* 0x000fe2000c800000 */
[----:B------:R-:W-:Y:S01]  /*8730*/  LOP3.LUT R0, R2, 0x1c0, RZ, 0xc0, !PT ;  /* 0x000001c002007812 */ /* 0x000fe200078ec0ff */
[----:B------:R-:W-:Y:S01]  /*8740*/  USEL UR6, UR4, URZ, !UP1 ;  /* 0x0000003f04067287 */ /* 0x000fe2000c800000 */
[----:B------:R-:W-:Y:S01]  /*8750*/  LEA.HI R2, R21, R22, RZ, 0x6 ;  /* 0x0000001615027211 */ /* 0x000fe200078f30ff */
[----:B------:R-:W-:Y:S01]  /*8760*/  BSSY B0, `(.L_x_1639) ;  /* 0x0000026000007945 */ /* 0x000fe20003800000 */
[----:B------:R-:W-:Y:S01]  /*8770*/  LOP3.LUT R3, R0, 0x38, R12, 0xf8, !PT ;  /* 0x0000003800037812 */ /* 0x000fe200078ef80c */
[----:B------:R-:W-:Y:S01]  /*8780*/  IMAD.U32 R28, RZ, RZ, UR11 ;  /* 0x0000000bff1c7e24 */ /* 0x000fe2000f8e00ff */
[----:B------:R-:W-:Y:S01]  /*8790*/  SHF.R.U32.HI R0, RZ, 0x3, R0 ;  /* 0x00000003ff007819 */ /* 0x000fe20000011600 */
[----:B------:R-:W-:Y:S01]  /*87a0*/  IMAD.SHL.U32 R2, R2, 0x8, RZ ;  /* 0x0000000802027824 */ /* 0x000fe200078e00ff */
[----:B------:R-:W-:-:S02]  /*87b0*/  SHF.R.S32.HI R13, RZ, 0x1f, R12 ;  /* 0x0000001fff0d7819 */ /* 0x000fc4000001140c */
[----:B------:R-:W-:Y:S02]  /*87c0*/  LOP3.LUT R0, R3, R0, RZ, 0x3c, !PT ;  /* 0x0000000003007212 */ /* 0x000fe400078e3cff */
[----:B------:R-:W-:Y:S02]  /*87d0*/  ISETP.GE.AND P3, PT, R14, R15, PT ;  /* 0x0000000f0e00720c */ /* 0x000fe40003f66270 */
[----:B------:R-:W-:Y:S01]  /*87e0*/  LOP3.LUT R0, R0, 0x7ffffe00, R2, 0xf8, !PT ;  /* 0x7ffffe0000007812 */ /* 0x000fe200078ef802 */
[----:B------:R-:W-:Y:S01]  /*87f0*/  IMAD.U32 R2, RZ, RZ, UR12 ;  /* 0x0000000cff027e24 */ /* 0x000fe2000f8e00ff */
[----:B------:R-:W-:Y:S02]  /*8800*/  LEA.HI.X.SX32 R5, R14, UR9, 0x1, P0 ;  /* 0x000000090e057c11 */ /* 0x000fe400080f0eff */
[----:B------:R-:W-:Y:S01]  /*8810*/  ISETP.GE.OR P0, PT, R12, c[0x0][0x324], P3 ;  /* 0x0000c9000c007a0c */ /* 0x000fe20001f06670 */
[----:B------:R-:W-:Y:S02]  /*8820*/  IMAD.SHL.U32 R0, R0, 0x2, RZ ;  /* 0x0000000200007824 */ /* 0x000fe400078e00ff */
[----:B------:R-:W-:-:S03]  /*8830*/  IMAD.WIDE.U32 R2, R2, c[0x0][0x338], R12 ;  /* 0x0000ce0002027a25 */ /* 0x000fc600078e000c */
[----:B------:R1:W2:Y:S02]  /*8840*/  LDS.128 R20, [R0+0x5080] ;  /* 0x0050800000147984 */ /* 0x0002a40000000c00 */
[----:B------:R-:W-:Y:S01]  /*8850*/  IADD3 R3, R3, UR5, RZ ;  /* 0x0000000503037c10 */ /* 0x000fe2000fffe0ff */
[----:B------:R-:W-:Y:S01]  /*8860*/  ULDC.64 UR4, c[0x0][0x340] ;  /* 0x0000d00000047ab9 */ /* 0x000fe20000000a00 */
[----:B------:R1:W3:Y:S01]  /*8870*/  LDS.128 R24, [R0+0x6080] ;  /* 0x0060800000187984 */ /* 0x0002e20000000c00 */
[----:B------:R-:W-:Y:S02]  /*8880*/  UIMAD UR4, UR6, UR4, URZ ;  /* 0x00000004060472a4 */ /* 0x000fe4000f8e023f */
        /* <DEDUP_REMOVED lines=19> */
.L_x_1640:
[----:B------:R-:W-:Y:S05]  /*89c0*/  BSYNC B0 ;  /* 0x0000000000007941 */ /* 0x000fea0003800000 */
.L_x_1639:
        /* <DEDUP_REMOVED lines=16> */
.L_x_1642:
[----:B------:R-:W-:Y:S05]  /*8ad0*/  BSYNC B0 ;  /* 0x0000000000007941 */ /* 0x000fea0003800000 */
.L_x_1641:
        /* <DEDUP_REMOVED lines=16> */
.L_x_1644:
[----:B------:R-:W-:Y:S05]  /*8be0*/  BSYNC B0 ;  /* 0x0000000000007941 */ /* 0x000fea0003800000 */
.L_x_1643:
        /* <DEDUP_REMOVED lines=15> */
[----:B----4-:R1:W-:Y:S02]  /*8ce0*/  STG.E.128 [R4.64], R32 ;  /* 0x0000002004007986 */ /* 0x0103e4000c101d14 */
.L_x_1646:
[----:B------:R-:W-:Y:S05]  /*8cf0*/  BSYNC B0 ;  /* 0x0000000000007941 */ /* 0x000fea0003800000 */
.L_x_1645:
[----:B------:R-:W-:Y:S01]  /*8d00*/  ULDC.64 UR4, c[0x0][0x308] ;  /* 0x0000c20000047ab9 */ /* 0x000fe20000000a00 */
[----:B------:R-:W-:Y:S01]  /*8d10*/  MOV R0, UR12 ;  /* 0x0000000c00007c02 */ /* 0x000fe20008000f00 */
[----:B------:R-:W-:Y:S01]  /*8d20*/  UIMAD UR4, UR7, UR4, URZ ;  /* 0x00000004070472a4 */ /* 0x000fe2000f8e023f */
[----:B------:R-:W-:Y:S01]  /*8d30*/  ISETP.GE.OR P3, PT, R12, c[0x0][0x2f4], P3 ;  /* 0x0000bd000c007a0c */ /* 0x000fe20001f66670 */
[----:B------:R-:W-:Y:S02]  /*8d40*/  BSSY B0, `(.L_x_1647) ;  /* 0x0000012000007945 */ /* 0x000fe40003800000 */
[----:B------:R-:W-:Y:S01]  /*8d50*/  UIMAD UR12, UR12, UR5, UR4 ;  /* 0x000000050c0c72a4 */ /* 0x000fe2000f8e0204 */
[----:B-1----:R-:W-:Y:S02]  /*8d60*/  IMAD.WIDE.U32 R6, R0, c[0x0][0x308], R12 ;  /* 0x0000c20000067a25 */ /* 0x002fe400078e000c */
[----:B------:R-:W-:Y:S02]  /*8d70*/  ULDC.64 UR4, c[0x0][0x310] ;  /* 0x0000c40000047ab9 */ /* 0x000fe40000000a00 */
[----:B------:R-:W-:Y:S01]  /*8d80*/  UIMAD UR4, UR6, UR4, URZ ;  /* 0x00000004060472a4 */ /* 0x000fe2000f8e023f */
[----:B------:R-:W-:-:S03]  /*8d90*/  IADD3 R7, R7, UR12, RZ ;  /* 0x0000000c07077c10 */ /* 0x000fc6000fffe0ff */
[----:B------:R-:W-:Y:S02]  /*8da0*/  UIMAD UR4, UR11, UR5, UR4 ;  /* 0x000000050b0472a4 */ /* 0x000fe4000f8e0204 */
[----:B------:R-:W-:-:S05]  /*8db0*/  IMAD.WIDE.U32 R6, R28, c[0x0][0x310], R6 ;  /* 0x0000c4001c067a25 */ /* 0x000fca00078e0006 */
        /* <DEDUP_REMOVED lines=10> */
.L_x_1648:
[----:B------:R-:W-:Y:S05]  /*8e60*/  BSYNC B0 ;  /* 0x0000000000007941 */ /* 0x000fea0003800000 */
.L_x_1647:
        /* <DEDUP_REMOVED lines=14> */
.L_x_1650:
[----:B------:R-:W-:Y:S05]  /*8f50*/  BSYNC B0 ;  /* 0x0000000000007941 */ /* 0x000fea0003800000 */
.L_x_1649:
        /* <DEDUP_REMOVED lines=14> */
.L_x_1652:
[----:B------:R-:W-:Y:S05]  /*9040*/  BSYNC B0 ;  /* 0x0000000000007941 */ /* 0x000fea0003800000 */
.L_x_1651:
        /* <DEDUP_REMOVED lines=14> */
.L_x_1637:
[----:B------:R-:W-:Y:S02]  /*9130*/  ULDC.64 UR4, c[0x0][0x358] ;  /* 0x0000d60000047ab9 */ /* 0x000fe40000000a00 */
[----:B------:R-:W-:Y:S02]  /*9140*/  UISETP.NE.U32.AND UP1, UPT, URZ, UR4, UPT ;  /* 0x000000043f00728c */ /* 0x000fe4000bf25070 */
[----:B------:R-:W-:Y:S02]  /*9150*/  UMOV UR7, 0x4 ;  /* 0x0000000400077882 */ /* 0x000fe40000000000 */
[----:B------:R-:W-:-:S03]  /*9160*/  UISETP.NE.AND.EX UP1, UPT, URZ, UR5, UPT, UP1 ;  /* 0x000000053f00728c */ /* 0x000fc6000bf25310 */
[----:B------:R-:W-:Y:S02]  /*9170*/  ULDC.64 UR4, c[0x0][0x358] ;  /* 0x0000d60000047ab9 */ /* 0x000fe40000000a00 */
[----:B------:R-:W-:Y:S01]  /*9180*/  UIMAD.WIDE UR4, UR11, UR7, UR4 ;  /* 0x000000070b0472a5 */ /* 0x000fe2000f8e0204 */
[----:B------:R-:W-:-:S05]  /*9190*/  PLOP3.LUT P1, PT, PT, PT, UP1, 0x80, 0x0 ;  /* 0x000000000000781c */ /* 0x000fca0003f2f018 */
[----:B------:R-:W-:Y:S01]  /*91a0*/  IMAD.U32 R4, RZ, RZ, UR4 ;  /* 0x00000004ff047e24 */ /* 0x000fe2000f8e00ff */
[----:B------:R-:W-:Y:S01]  /*91b0*/  MOV R5, UR5 ;  /* 0x0000000500057c02 */ /* 0x000fe20008000f00 */
[----:B------:R-:W-:-:S06]  /*91c0*/  ULDC.64 UR4, c[0x0][0x360] ;  /* 0x0000d80000047ab9 */ /* 0x000fcc0000000a00 */
[----:B--2-4-:R-:W2:Y:S01]  /*91d0*/  @P1 LDG.E R0, [R4.64] ;  /* 0x0000001404001981 */ /* 0x014ea2000c1e1900 */
[----:B------:R-:W-:Y:S01]  /*91e0*/  UISETP.NE.U32.AND UP0, UPT, URZ, UR4, UPT ;  /* 0x000000043f00728c */ /* 0x000fe2000bf05070 */
[----:B------:R-:W-:-:S03]  /*91f0*/  IMAD.MOV.U32 R6, RZ, RZ, c[0x0][0x2f0] ;  /* 0x0000bc00ff067624 */ /* 0x000fc600078e00ff */
[----:B------:R-:W-:-:S03]  /*9200*/  UISETP.NE.AND.EX UP0, UPT, URZ, UR5, UPT, UP0 ;  /* 0x000000053f00728c */ /* 0x000fc6000bf05300 */
[----:B------:R-:W-:-:S03]  /*9210*/  ULDC.64 UR4, c[0x0][0x360] ;  /* 0x0000d80000047ab9 */ /* 0x000fc60000000a00 */
[----:B------:R-:W-:-:S05]  /*9220*/  PLOP3.LUT P0, PT, PT, PT, UP0, 0x80, 0x0 ;  /* 0x000000000000781c */ /* 0x000fca0003f0f008 */
[----:B------:R-:W-:-:S06]  /*9230*/  @UP0 UIMAD.WIDE UR4, UR11, UR7, UR4 ;  /* 0x000000070b0402a5 */ /* 0x000fcc000f8e0204 */
[----:B------:R-:W-:Y:S01]  /*9240*/  MOV R2, UR4 ;  /* 0x0000000400027c02 */ /* 0x000fe20008000f00 */
[----:B------:R-:W-:-:S05]  /*9250*/  IMAD.U32 R3, RZ, RZ, UR5 ;  /* 0x00000005ff037e24 */ /* 0x000fca000f8e00ff */
        /* <DEDUP_REMOVED lines=12> */
.L_x_1653:
[----:B-1----:R-:W1:Y:S01]  /*9320*/  S2R R2, SR_TID.X ;  /* 0x0000000000027919 */ /* 0x002e620000002100 */
[----:B------:R-:W-:Y:S01]  /*9330*/  USHF.R.S32.HI UR7, URZ, 0x1f, UR12 ;  /* 0x0000001f3f077899 */ /* 0x000fe2000801140c */
[----:B-----5:R-:W-:Y:S01]  /*9340*/  IADD3 R14, R6, -UR6, RZ ;  /* 0x80000006060e7c10 */ /* 0x020fe2000fffe0ff */
[----:B------:R-:W-:Y:S01]  /*9350*/  ULDC.64 UR4, c[0x0][0x308] ;  /* 0x0000c20000047ab9 */ /* 0x000fe20000000a00 */
[----:B------:R-:W-:Y:S01]  /*9360*/  IMAD.U32 R6, RZ, RZ, UR13 ;  /* 0x0000000dff067e24 */ /* 0x000fe2000f8e00ff */
[----:B------:R-:W-:Y:S01]  /*9370*/  UIMAD UR4, UR7, UR4, URZ ;  /* 0x00000004070472a4 */ /* 0x000fe2000f8e023f */
[----:B------:R-:W-:Y:S01]  /*9380*/  BSSY B0, `(.L_x_1654) ;  /* 0x0000023000007945 */ /* 0x000fe20003800000 */
[----:B------:R-:W-:-:S02]  /*9390*/  USHF.R.S32.HI UR8, URZ, 0x1f, UR11 ;  /* 0x0000001f3f087899 */ /* 0x000fc4000801140b */
[----:B------:R-:W-:Y:S02]  /*93a0*/  UIMAD UR5, UR12, UR5, UR4 ;  /* 0x000000050c0572a4 */ /* 0x000fe4000f8e0204 */
[----:B------:R-:W-:Y:S02]  /*93b0*/  USEL UR11, UR11, URZ, !UP1 ;  /* 0x0000003f0b0b7287 */ /* 0x000fe4000c800000 */
[----:B------:R-:W-:-:S04]  /*93c0*/  USEL UR8, UR8, URZ, !UP1 ;  /* 0x0000003f08087287 */ /* 0x000fc8000c800000 */
[----:B------:R-:W-:Y:S01]  /*93d0*/  IMAD.U32 R15, RZ, RZ, UR11 ;  /* 0x0000000bff0f7e24 */ /* 0x000fe2000f8e00ff */
[----:B-1----:R-:W-:-:S04]  /*93e0*/  SHF.R.S32.HI R4, RZ, 0x1f, R2 ;  /* 0x0000001fff047819 */ /* 0x002fc80000011402 */
[----:B------:R-:W-:-:S04]  /*93f0*/  LEA.HI R4, R4, R2, RZ, 0x3 ;  /* 0x0000000204047211 */ /* 0x000fc800078f18ff */
[----:B------:R-:W-:-:S05]  /*9400*/  LOP3.LUT R0, R4, 0x1ffffff8, RZ, 0xc0, !PT ;  /* 0x1ffffff804007812 */ /* 0x000fca00078ec0ff */
[----:B------:R-:W-:Y:S02]  /*9410*/  IMAD.IADD R0, R2, 0x1, -R0 ;  /* 0x0000000102007824 */ /* 0x000fe400078e0a00 */
[----:B------:R-:W-:Y:S02]  /*9420*/  IMAD.U32 R2, RZ, RZ, UR12 ;  /* 0x0000000cff027e24 */ /* 0x000fe4000f8e00ff */
[----:B------:R-:W-:Y:S01]  /*9430*/  IMAD.SHL.U32 R10, R0, 0x8, RZ ;  /* 0x00000008000a7824 */ /* 0x000fe200078e00ff */
[----:B------:R-:W-:-:S04]  /*9440*/  SHF.R.S32.HI R0, RZ, 0x3, R4 ;  /* 0x00000003ff007819 */ /* 0x000fc80000011404 */
[--C-:B------:R-:W-:Y:S02]  /*9450*/  SHF.R.S32.HI R11, RZ, 0x1f, R10.reuse ;  /* 0x0000001fff0b7819 */ /* 0x100fe4000001140a */
[C---:B------:R-:W-:Y:S02]  /*9460*/  IADD3 R4, P0, R0.reuse, UR14, RZ ;  /* 0x0000000e00047c10 */ /* 0x040fe4000ff1e0ff */
[----:B------:R-:W-:Y:S01]  /*9470*/  ISETP.GE.AND P3, PT, R0, R14, PT ;  /* 0x0000000e0000720c */ /* 0x000fe20003f66270 */
[----:B------:R-:W-:Y:S01]  /*9480*/  IMAD.WIDE.U32 R2, R2, c[0x0][0x308], R10 ;  /* 0x0000c20002027a25 */ /* 0x000fe200078e000a */
[----:B------:R-:W-:Y:S02]  /*9490*/  LEA.HI.X.SX32 R5, R0, UR15, 0x1, P0 ;  /* 0x0000000f00057c11 */ /* 0x000fe400080f0eff */
[----:B------:R-:W-:Y:S02]  /*94a0*/  ISETP.GE.OR P0, PT, R10, c[0x0][0x2f4], P3 ;  /* 0x0000bd000a007a0c */ /* 0x000fe40001f06670 */
[----:B------:R-:W-:Y:S01]  /*94b0*/  IADD3 R3, R3, UR5, RZ ;  /* 0x0000000503037c10 */ /* 0x000fe2000fffe0ff */
[----:B------:R-:W-:-:S02]  /*94c0*/  ULDC.64 UR4, c[0x0][0x310] ;  /* 0x0000c40000047ab9 */ /* 0x000fc40000000a00 */
        /* <DEDUP_REMOVED lines=9> */
[----:B------:R-:W-:-:S05]  /*9560*/  IMAD R12, R2, c[0x0][0x304], R12 ;  /* 0x0000c100020c7a24 */ /* 0x000fca00078e020c */
[----:B------:R-:W-:Y:S02]  /*9570*/  IADD3 R7, R7, R12, RZ ;  /* 0x0000000c07077210 */ /* 0x000fe40007ffe0ff */
[----:B------:R-:W-:-:S04]  /*9580*/  LEA R12, P0, R6, c[0x0][0x2e8], 0x1 ;  /* 0x0000ba00060c7a11 */ /* 0x000fc800078008ff */
[----:B------:R-:W-:-:S05]  /*9590*/  LEA.HI.X R13, R6, c[0x0][0x2ec], R7, 0x1, P0 ;  /* 0x0000bb00060d7a11 */ /* 0x000fca00000f0c07 */
[----:B------:R1:W-:Y:S04]  /*95a0*/  STG.E.128 [R12.64], RZ ;  /* 0x000000ff0c007986 */ /* 0x0003e8000c101d14 */
.L_x_1655:
[----:B------:R-:W-:Y:S05]  /*95b0*/  BSYNC B0 ;  /* 0x0000000000007941 */ /* 0x000fea0003800000 */
.L_x_1654:
[----:B------:R-:W-:Y:S01]  /*95c0*/  IADD3 R6, R0, 0x20, RZ ;  /* 0x0000002000067810 */ /* 0x000fe20007ffe0ff */
[----:B------:R-:W-:Y:S03]  /*95d0*/  BSSY B0, `(.L_x_1656) ;  /* 0x000000f000007945 */ /* 0x000fe60003800000 */
[----:B------:R-:W-:-:S04]  /*95e0*/  ISETP.GE.AND P2, PT, R6, R14, PT ;  /* 0x0000000e0600720c */ /* 0x000fc80003f46270 */
[----:B------:R-:W-:-:S13]  /*95f0*/  ISETP.GE.OR P0, PT, R10, c[0x0][0x2f4], P2 ;  /* 0x0000bd000a007a0c */ /* 0x000fda0001706670 */
[----:B------:R-:W-:Y:S05]  /*9600*/  @P0 BRA `(.L_x_1657) ;  /* 0x000000b000000947 */ /* 0x000fea0003800000 */
[----:B-1----:R-:W-:Y:S02]  /*9610*/  IADD3 R12, P0, R2, 0x20, RZ ;  /* 0x00000020020c7810 */ /* 0x002fe40007f1e0ff */
[----:B------:R-:W-:-:S03]  /*9620*/  MOV R7, R5 ;  /* 0x0000000500077202 */ /* 0x000fc60000000f00 */
[----:B------:R-:W-:-:S04]  /*9630*/  IMAD.X R6, RZ, RZ, R3, P0 ;  /* 0x000000ffff067224 */ /* 0x000fc800000e0603 */
[----:B------:R-:W-:Y:S02]  /*9640*/  IMAD R13, R6, c[0x0][0x300], RZ ;  /* 0x0000c000060d7a24 */ /* 0x000fe400078e02ff */
[----:B------:R-:W-:Y:S02]  /*9650*/  IMAD.MOV.U32 R6, RZ, RZ, R8 ;  /* 0x000000ffff067224 */ /* 0x000fe400078e0008 */
[C---:B------:R-:W-:Y:S02]  /*9660*/  IMAD R13, R12.reuse, c[0x0][0x304], R13 ;  /* 0x0000c1000c0d7a24 */ /* 0x040fe400078e020d */
[----:B------:R-:W-:-:S05]  /*9670*/  IMAD.WIDE.U32 R6, R12, c[0x0][0x300], R6 ;  /* 0x0000c0000c067a25 */ /* 0x000fca00078e0006 */
[----:B------:R-:W-:Y:S02]  /*9680*/  LEA R12, P0, R6, c[0x0][0x2e8], 0x1 ;  /* 0x0000ba00060c7a11 */ /* 0x000fe400078008ff */
[----:B------:R-:W-:-:S04]  /*9690*/  IADD3 R7, R7, R13, RZ ;  /* 0x0000000d07077210 */ /* 0x000fc80007ffe0ff */
[----:B------:R-:W-:-:S05]  /*96a0*/  LEA.HI.X R13, R6, c[0x0][0x2ec], R7, 0x1, P0 ;  /* 0x0000bb00060d7a11 */ /* 0x000fca00000f0c07 */
[----:B------:R1:W-:Y:S02]  /*96b0*/  STG.E.128 [R12.64], RZ ;  /* 0x000000ff0c007986 */ /* 0x0003e4000c101d14 */
.L_x_1657:
[----:B------:R-:W-:Y:S05]  /*96c0*/  BSYNC B0 ;  /* 0x0000000000007941 */ /* 0x000fea0003800000 */
.L_x_1656:
        /* <DEDUP_REMOVED lines=16> */
.L_x_1659:
[----:B------:R-:W-:Y:S05]  /*97d0*/  BSYNC B0 ;  /* 0x0000000000007941 */ /* 0x000fea0003800000 */
.L_x_1658:
        /* <DEDUP_REMOVED lines=15> */
.L_x_1661:
[----:B------:R-:W-:Y:S05]  /*98d0*/  BSYNC B0 ;  /* 0x0000000000007941 */ /* 0x000fea0003800000 */
.L_x_1660:
[----:B------:R-:W-:Y:S01]  /*98e0*/  ULDC.64 UR4, c[0x0][0x338] ;  /* 0x0000ce0000047ab9 */ /* 0x000fe20000000a00 */
[----:B------:R-:W-:Y:S01]  /*98f0*/  MOV R6, UR12 ;  /* 0x0000000c00067c02 */ /* 0x000fe20008000f00 */
[----:B------:R-:W-:Y:S01]  /*9900*/  UIMAD UR4, UR7, UR4, URZ ;  /* 0x00000004070472a4 */ /* 0x000fe2000f8e023f */
[----:B------:R-:W-:Y:S01]  /*9910*/  ISETP.GE.OR P3, PT, R10, c[0x0][0x324], P3 ;  /* 0x0000c9000a007a0c */ /* 0x000fe20001f66670 */
[----:B------:R-:W-:Y:S02]  /*9920*/  BSSY B0, `(.L_x_1662) ;  /* 0x0000012000007945 */ /* 0x000fe40003800000 */
[----:B------:R-:W-:Y:S01]  /*9930*/  UIMAD UR12, UR12, UR5, UR4 ;  /* 0x000000050c0c72a4 */ /* 0x000fe2000f8e0204 */
[----:B------:R-:W-:Y:S02]  /*9940*/  IMAD.WIDE.U32 R6, R6, c[0x0][0x338], R10 ;  /* 0x0000ce0006067a25 */ /* 0x000fe400078e000a */
        /* <DEDUP_REMOVED lines=15> */
.L_x_1663:
[----:B------:R-:W-:Y:S05]  /*9a40*/  BSYNC B0 ;  /* 0x0000000000007941 */ /* 0x000fea0003800000 */
.L_x_1662:
        /* <DEDUP_REMOVED lines=14> */
.L_x_1665:
[----:B------:R-:W-:Y:S05]  /*9b30*/  BSYNC B0 ;  /* 0x0000000000007941 */ /* 0x000fea0003800000 */
.L_x_1664:
        /* <DEDUP_REMOVED lines=14> */
.L_x_1667:
[----:B------:R-:W-:Y:S05]  /*9c20*/  BSYNC B0 ;  /* 0x0000000000007941 */ /* 0x000fea0003800000 */
.L_x_1666:
        /* <DEDUP_REMOVED lines=13> */
.L_x_1668:
        /* <DEDUP_REMOVED lines=16> */
.L_x_1851:


//--------------------- .text._ZN7cutlass13device_kernelIN5flash19enable_sm80_to_sm89INS1_16FlashAttnBwdSm80INS1_25CollectiveMainloopBwdSm80ILi2ELi2EN4cute5tupleIJNS5_1CILi128EEES8_NS7_ILi64EEEEEENS_6half_tEfNS_4arch4Sm80ELb1ELb0ELb0ELb1ELb1ELb0ELb0ELb0ELi2ELi4ELi4ELi4ELb0EEENS1_21CollectiveEpilogueBwdISA_SB_SD_Li256ELb1ELb0ELi2EEENS1_25SingleTileBwdLPTSchedulerILb1ELi128ELb1EEEEEEEEEvNT_6ParamsE --------------------------
	.section	.text._ZN7cutlass13device_kernelIN5flash19enable_sm80_to_sm89INS1_16FlashAttnBwdSm80INS1_25CollectiveMainloopBwdSm80ILi2ELi2EN4cute5tupleIJNS5_1CILi128EEES8_NS7_ILi64EEEEEENS_6half_tEfNS_4arch4Sm80ELb1ELb0ELb0ELb1ELb1ELb0ELb0ELb0ELi2ELi4ELi4ELi4ELb0EEENS1_21CollectiveEpilogueBwdISA_SB_SD_Li256ELb1ELb0ELi2EEENS1_25SingleTileBwdLPTSchedulerILb1ELi128ELb1EEEEEEEEEvNT_6ParamsE,"ax",@progbits
	.sectioninfo	@"SHI_REGISTERS=255"
	.align	128
.text._ZN7cutlass13device_kernelIN5flash19enable_sm80_to_sm89INS1_16FlashAttnBwdSm80INS1_25CollectiveMainloopBwdSm80ILi2ELi2EN4cute5tupleIJNS5_1CILi128EEES8_NS7_ILi64EEEEEENS_6half_tEfNS_4arch4Sm80ELb1ELb0ELb0ELb1ELb1ELb0ELb0ELb0ELi2ELi4ELi4ELi4ELb0EEENS1_21CollectiveEpilogueBwdISA_SB_SD_Li256ELb1ELb0ELi2EEENS1_25SingleTileBwdLPTSchedulerILb1ELi128ELb1EEEEEEEEEvNT_6ParamsE:
        .type           _ZN7cutlass13device_kernelIN5flash19enable_sm80_to_sm89INS1_16FlashAttnBwdSm80INS1_25CollectiveMainloopBwdSm80ILi2ELi2EN4cute5tupleIJNS5_1CILi128EEES8_NS7_ILi64EEEEEENS_6half_tEfNS_4arch4Sm80ELb1ELb0ELb0ELb1ELb1ELb0ELb0ELb0ELi2ELi4ELi4ELi4ELb0EEENS1_21CollectiveEpilogueBwdISA_SB_SD_Li256ELb1ELb0ELi2EEENS1_25SingleTileBwdLPTSchedulerILb1ELi128ELb1EEEEEEEEEvNT_6ParamsE,@function
        .size           _ZN7cutlass13device_kernelIN5flash19enable_sm80_to_sm89INS1_16FlashAttnBwdSm80INS1_25CollectiveMainloopBwdSm80ILi2ELi2EN4cute5tupleIJNS5_1CILi128EEES8_NS7_ILi64EEEEEENS_6half_tEfNS_4arch4Sm80ELb1ELb0ELb0ELb1ELb1ELb0ELb0ELb0ELi2ELi4ELi4ELi4ELb0EEENS1_21CollectiveEpilogueBwdISA_SB_SD_Li256ELb1ELb0ELi2EEENS1_25SingleTileBwdLPTSchedulerILb1ELi128ELb1EEEEEEEEEvNT_6ParamsE,(.L_x_1852 - _ZN7cutlass13device_kernelIN5flash19enable_sm80_to_sm89INS1_16FlashAttnBwdSm80INS1_25CollectiveMainloopBwdSm80ILi2ELi2EN4cute5tupleIJNS5_1CILi128EEES8_NS7_ILi64EEEEEENS_6half_tEfNS_4arch4Sm80ELb1ELb0ELb0ELb1ELb1ELb0ELb0ELb0ELi2ELi4ELi4ELi4ELb0EEENS1_21CollectiveEpilogueBwdISA_SB_SD_Li256ELb1ELb0ELi2EEENS1_25SingleTileBwdLPTSchedulerILb1ELi128ELb1EEEEEEEEEvNT_6ParamsE)
        .other          _ZN7cutlass13device_kernelIN5flash19enable_sm80_to_sm89INS1_16FlashAttnBwdSm80INS1_25CollectiveMainloopBwdSm80ILi2ELi2EN4cute5tupleIJNS5_1CILi128EEES8_NS7_ILi64EEEEEENS_6half_tEfNS_4arch4Sm80ELb1ELb0ELb0ELb1ELb1ELb0ELb0ELb0ELi2ELi4ELi4ELi4ELb0EEENS1_21CollectiveEpilogueBwdISA_SB_SD_Li256ELb1ELb0ELi2EEENS1_25SingleTileBwdLPTSchedulerILb1ELi128ELb1EEEEEEEEEvNT_6ParamsE,@"STO_CUDA_ENTRY STV_DEFAULT"
_ZN7cutlass13device_kernelIN5flash19enable_sm80_to_sm89INS1_16FlashAttnBwdSm80INS1_25CollectiveMainloopBwdSm80ILi2ELi2EN4cute5tupleIJNS5_1CILi128EEES8_NS7_ILi64EEEEEENS_6half_tEfNS_4arch4Sm80ELb1ELb0ELb0ELb1ELb1ELb0ELb0ELb0ELi2ELi4ELi4ELi4ELb0EEENS1_21CollectiveEpilogueBwdISA_SB_SD_Li256ELb1ELb0ELi2EEENS1_25SingleTileBwdLPTSchedulerILb1ELi128ELb1EEEEEEEEEvNT_6ParamsE:
        /* <DEDUP_REMOVED lines=30> */
.L_x_1670:
[----:B------:R-:W-:Y:S02]  /*01e0*/  ULDC UR7, c[0x0][0x3ac] ;  /* 0x0000eb0000077ab9 */ /* 0x000fe40000000800 */
[----:B------:R-:W-:Y:S02]  /*01f0*/  UISETP.NE.AND UP0, UPT, UR7, 0x1, UPT ;  /* 0x000000010700788c */ /* 0x000fe4000bf05270 */
[----:B------:R-:W-:Y:S02]  /*0200*/  ULDC.64 UR4, c[0x0][0x3b0] ;  /* 0x0000ec0000047ab9 */ /* 0x000fe40000000a00 */
[----:B------:R-:W-:Y:S02]  /*0210*/  UIMAD.WIDE.U32 UR10, UR6, UR4, URZ ;  /* 0x00000004060a72a5 */ /* 0x000fe4000f8e003f */
[----:B------:R-:W-:-:S05]  /*0220*/  UMOV UR9, UR6 ;  /* 0x0000000600097c82 */ /* 0x000fca0008000000 */
[----:B------:R-:W-:-:S04]  /*0230*/  @UP0 USHF.R.U32.HI UR9, URZ, UR5, UR11 ;  /* 0x000000053f090299 */ /* 0x000fc8000801160b */
[----:B------:R-:W-:-:S04]  /*0240*/  UIMAD UR7, UR9, UR7, URZ ;  /* 0x00000007090772a4 */ /* 0x000fc8000f8e023f */
.L_x_1671:
        /* <DEDUP_REMOVED lines=12> */
[----:B------:R-:W-:-:S06]  /*0310*/  UIMAD UR4, UR4, UR6, UR5 ;  /* 0x00000006040472a4 */ /* 0x000fcc000f8e0205 */
[----:B------:R-:W-:-:S05]  /*0320*/  IMAD.U32 R0, RZ, RZ, UR4 ;  /* 0x00000004ff007e24 */ /* 0x000fca000f8e00ff */
[----:B------:R1:W-:Y:S01]  /*0330*/  STL [R1+0x14], R0 ;  /* 0x0000140001007387 */ /* 0x0003e20000100800 */
[----:B------:R-:W-:Y:S05]  /*0340*/  @!P0 BRA `(.L_x_1672) ;  /* 0x0000008000008947 */ /* 0x000fea0003800000 */
[----:B------:R-:W-:Y:S02]  /*0350*/  UMOV UR4, 0x4 ;  /* 0x0000000400047882 */ /* 0x000fe40000000000 */
[----:B------:R-:W-:Y:S02]  /*0360*/  ULDC.64 UR6, c[0x0][0x3e0] ;  /* 0x0000f80000067ab9 */ /* 0x000fe40000000a00 */
[----:B------:R-:W-:-:S06]  /*0370*/  UIMAD.WIDE UR4, UR11, UR4, UR6 ;  /* 0x000000040b0472a5 */ /* 0x000fcc000f8e0206 */
[----:B------:R-:W-:Y:S02]  /*0380*/  MOV R2, UR4 ;  /* 0x0000000400027c02 */ /* 0x000fe40008000f00 */
[----:B------:R-:W-:-:S05]  /*0390*/  MOV R3, UR5 ;  /* 0x0000000500037c02 */ /* 0x000fca0008000f00 */
[----:B-1----:R-:W2:Y:S02]  /*03a0*/  LDG.E R0, [R2.64] ;  /* 0x0000001002007981 */ /* 0x002ea4000c1e1900 */
[----:B--2---:R1:W2:Y:S02]  /*03b0*/  R2UR UR5, R0 ;  /* 0x00000000000573c2 */ /* 0x0042a400000e0000 */
[----:B-12---:R-:W-:Y:S05]  /*03c0*/  BRA `(.L_x_1673) ;  /* 0x000000f000007947 */ /* 0x006fea0003800000 */
.L_x_1672:
        /* <DEDUP_REMOVED lines=9> */
[----:B-1----:R-:W3:Y:S01]  /*0460*/  LDG.E R0, [R2.64+0x4] ;  /* 0x0000041002007981 */ /* 0x002ee2000c1e1900 */
[----:B--2---:R-:W1:Y:S08]  /*0470*/  R2UR UR5, R4 ;  /* 0x00000000040573c2 */ /* 0x004e7000000e0000 */
[----:B---3--:R-:W1:Y:S02]  /*0480*/  R2UR UR4, R0 ;  /* 0x00000000000473c2 */ /* 0x008e6400000e0000 */
[----:B-1----:R-:W-:Y:S01]  /*0490*/  UIADD3 UR5, -UR5, UR4, URZ ;  /* 0x0000000405057290 */ /* 0x002fe2000fffe13f */
[----:B------:R-:W-:Y:S05]  /*04a0*/  BRA `(.L_x_1673) ;  /* 0x0000001000007947 */ /* 0x000fea0003800000 */
.L_x_1674:
[----:B------:R-:W-:Y:S02]  /*04b0*/  ULDC UR5, c[0x0][0x3d4] ;  /* 0x0000f50000057ab9 */ /* 0x000fe40000000800 */
.L_x_1673:
[----:B------:R-:W-:Y:S02]  /*04c0*/  UIADD3 UR5, UR5, 0x7f, URZ ;  /* 0x0000007f05057890 */ /* 0x000fe4000fffe03f */
[----:B------:R-:W-:-:S02]  /*04d0*/  ULOP3.LUT UR12, URZ, UR9, URZ, 0x33, !UPT ;  /* 0x000000093f0c7292 */ /* 0x000fc4000f8e333f */
[----:B------:R-:W-:-:S04]  /*04e0*/  USHF.R.S32.HI UR4, URZ, 0x1f, UR5 ;  /* 0x0000001f3f047899 */ /* 0x000fc80008011405 */
[----:B------:R-:W-:-:S04]  /*04f0*/  ULEA.HI UR4, UR4, UR5, URZ, 0x7 ;  /* 0x0000000504047291 */ /* 0x000fc8000f8f383f */
[----:B------:R-:W-:-:S04]  /*0500*/  USHF.R.S32.HI UR4, URZ, 0x7, UR4 ;  /* 0x000000073f047899 */ /* 0x000fc80008011404 */
[----:B------:R-:W-:Y:S02]  /*0510*/  UISETP.GT.AND UP0, UPT, UR4, UR9, UPT ;  /* 0x000000090400728c */ /* 0x000fe4000bf04270 */
[----:B------:R-:W-:Y:S02]  /*0520*/  UIADD3 UR12, UR4, UR12, URZ ;  /* 0x0000000c040c7290 */ /* 0x000fe4000fffe03f */
[----:B------:R-:W-:Y:S01]  /*0530*/  USEL UR11, UR11, 0xffffffff, UP0 ;  /* 0xffffffff0b0b7887 */ /* 0x000fe20008000000 */
[----:B------:R-:W-:Y:S05]  /*0540*/  BRA `(.L_x_1675) ;  /* 0x000004b000007947 */ /* 0x000fea0003800000 */
.L_x_1669:
[----:B------:R-:W-:Y:S02]  /*0550*/  ULDC.64 UR6, c[0x0][0x3b8] ;  /* 0x0000ee0000067ab9 */ /* 0x000fe40000000a00 */
[----:B------:R-:W-:Y:S02]  /*0560*/  UISETP.NE.AND UP0, UPT, UR6, 0x1, UPT ;  /* 0x000000010600788c */ /* 0x000fe4000bf05270 */
[----:B------:R-:W-:Y:S02]  /*0570*/  UIMAD.WIDE.U32 UR10, UR4, UR7, URZ ;  /* 0x00000007040a72a5 */ /* 0x000fe4000f8e003f */
[----:B------:R-:W-:-:S02]  /*0580*/  ULDC UR5, c[0x0][0x3c0] ;  /* 0x0000f00000057ab9 */ /* 0x000fc40000000800 */
        /* <DEDUP_REMOVED lines=17> */
.L_x_1676:
[----:B------:R-:W-:Y:S02]  /*06a0*/  ULDC UR7, c[0x0][0x3ac] ;  /* 0x0000eb0000077ab9 */ /* 0x000fe40000000800 */
[----:B------:R-:W-:Y:S02]  /*06b0*/  UISETP.NE.AND UP0, UPT, UR7, 0x1, UPT ;  /* 0x000000010700788c */ /* 0x000fe4000bf05270 */
[----:B------:R-:W-:Y:S02]  /*06c0*/  ULDC.64 UR4, c[0x0][0x3b0] ;  /* 0x0000ec0000047ab9 */ /* 0x000fe40000000a00 */
[----:B------:R-:W-:Y:S02]  /*06d0*/  UIMAD.WIDE.U32 UR10, UR6, UR4, URZ ;  /* 0x00000004060a72a5 */ /* 0x000fe4000f8e003f */
[----:B------:R-:W-:-:S05]  /*06e0*/  UMOV UR9, UR6 ;  /* 0x0000000600097c82 */ /* 0x000fca0008000000 */
[----:B------:R-:W-:-:S04]  /*06f0*/  @UP0 USHF.R.U32.HI UR9, URZ, UR5, UR11 ;  /* 0x000000053f090299 */ /* 0x000fc8000801160b */
[----:B------:R-:W-:-:S04]  /*0700*/  UIMAD UR7, UR9, UR7, URZ ;  /* 0x00000007090772a4 */ /* 0x000fc8000f8e023f */
.L_x_1677:
        /* <DEDUP_REMOVED lines=24> */
.L_x_1678:
        /* <DEDUP_REMOVED lines=14> */
.L_x_1680:
[----:B------:R-:W-:Y:S02]  /*0970*/  ULDC UR5, c[0x0][0x3d4] ;  /* 0x0000f50000057ab9 */ /* 0x000fe40000000800 */
.L_x_1679:
[----:B------:R-:W-:Y:S02]  /*0980*/  UIADD3 UR5, UR5, 0x7f, URZ ;  /* 0x0000007f05057890 */ /* 0x000fe4000fffe03f */
[----:B------:R-:W-:-:S02]  /*0990*/  ULOP3.LUT UR12, URZ, UR9, URZ, 0x33, !UPT ;  /* 0x000000093f0c7292 */ /* 0x000fc4000f8e333f */
[----:B------:R-:W-:-:S04]  /*09a0*/  USHF.R.S32.HI UR4, URZ, 0x1f, UR5 ;  /* 0x0000001f3f047899 */ /* 0x000fc80008011405 */
[----:B------:R-:W-:-:S04]  /*09b0*/  ULEA.HI UR4, UR4, UR5, URZ, 0x7 ;  /* 0x0000000504047291 */ /* 0x000fc8000f8f383f */
[----:B------:R-:W-:-:S04]  /*09c0*/  USHF.R.S32.HI UR4, URZ, 0x7, UR4 ;  /* 0x000000073f047899 */ /* 0x000fc80008011404 */
[----:B------:R-:W-:Y:S02]  /*09d0*/  UISETP.GT.AND UP0, UPT, UR4, UR9, UPT ;  /* 0x000000090400728c */ /* 0x000fe4000bf04270 */
[----:B------:R-:W-:Y:S02]  /*09e0*/  UIADD3 UR12, UR4, UR12, URZ ;  /* 0x0000000c040c7290 */ /* 0x000fe4000fffe03f */
[----:B------:R-:W-:-:S06]  /*09f0*/  USEL UR11, UR11, 0xffffffff, UP0 ;  /* 0xffffffff0b0b7887 */ /* 0x000fcc0008000000 */
.L_x_1675:
        /* <DEDUP_REMOVED lines=23> */
[----:B-1----:R1:W3:Y:S02]  /*0b70*/  @P0 LDG.E R0, [R2.64] ;  /* 0x0000001002000981 */ /* 0x0022e4000c1e1900 */
        /* <DEDUP_REMOVED lines=24> */
.L_x_1681:
        /* <DEDUP_REMOVED lines=10> */
.L_x_1682:
[----:B------:R-:W-:Y:S05]  /*0da0*/  @!P1 BRA `(.L_x_1683) ;  /* 0x0000005000009947 */ /* 0x000fea0003800000 */
[----:B----4-:R2:W3:Y:S04]  /*0db0*/  LDG.E R0, [R2.64] ;  /* 0x0000001002007981 */ /* 0x0104e8000c1e1900 */
[----:B--2---:R-:W2:Y:S01]  /*0dc0*/  LDG.E R2, [R2.64+0x4] ;  /* 0x0000041002027981 */ /* 0x004ea2000c1e1900 */
[----:B---3--:R-:W3:Y:S08]  /*0dd0*/  R2UR UR9, R0 ;  /* 0x00000000000973c2 */ /* 0x008ef000000e0000 */
[----:B--2---:R-:W3:Y:S02]  /*0de0*/  R2UR UR4, R2 ;  /* 0x00000000020473c2 */ /* 0x004ee400000e0000 */
[----:B---3--:R-:W-:-:S06]  /*0df0*/  UIADD3 UR9, -UR9, UR4, URZ ;  /* 0x0000000409097290 */ /* 0x008fcc000fffe13f */
.L_x_1683:
        /* <DEDUP_REMOVED lines=35> */
[----:B------:R-:W-:Y:S01]  /*1030*/  MOV R20, RZ ;  /* 0x000000ff00147202 */ /* 0x000fe20000000f00 */
[----:B------:R-:W-:Y:S01]  /*1040*/  IMAD.MOV.U32 R100, RZ, RZ, RZ ;  /* 0x000000ffff647224 */ /* 0x000fe200078e00ff */
        /* <DEDUP_REMOVED lines=18> */
[----:B------:R-:W3:Y:S01]  /*1170*/  LDL R21, [R1+0x14] ;  /* 0x0000140001157983 */ /* 0x000ee20000100800 */
[----:B--2-4-:R-:W-:Y:S01]  /*1180*/  IMAD.MOV.U32 R0, RZ, RZ, c[0x0][0x248] ;  /* 0x00009200ff007624 */ /* 0x014fe200078e00ff */
[--C-:B------:R-:W-:Y:S01]  /*1190*/  SHF.R.S32.HI R28, RZ, 0x1f, R22.reuse ;  /* 0x0000001fff1c7819 */ /* 0x100fe20000011416 */
[----:B------:R-:W-:Y:S01]  /*11a0*/  UIADD3 UR4, -UR4, UR9, URZ ;  /* 0x0000000904047290 */ /* 0x000fe2000fffe13f */
[----:B------:R-:W-:Y:S01]  /*11b0*/  SHF.R.S32.HI R23, RZ, 0x1f, R22 ;  /* 0x0000001fff177819 */ /* 0x000fe20000011416 */
[----:B------:R-:W-:Y:S01]  /*11c0*/  IMAD.SHL.U32 R12, R22, 0x4, RZ ;  /* 0x00000004160c7824 */ /* 0x000fe200078e00ff */
[----:B------:R-:W-:Y:S01]  /*11d0*/  ISETP.NE.AND P0, PT, R0, 0x1, PT ;  /* 0x000000010000780c */ /* 0x000fe20003f05270 */
[----:B------:R-:W-:Y:S01]  /*11e0*/  USHF.R.S32.HI UR19, URZ, 0x1f, UR11 ;  /* 0x0000001f3f137899 */ /* 0x000fe2000801140b */
[----:B------:R-:W-:Y:S01]  /*11f0*/  LEA.HI R5, R28, R22, RZ, 0x3 ;  /* 0x000000161c057211 */ /* 0x000fe200078f18ff */
[----:B------:R-:W-:Y:S01]  /*1200*/  USEL UR14, UR11, URZ, !UP2 ;  /* 0x0000003f0b0e7287 */ /* 0x000fe2000d000000 */
[----:B------:R-:W-:Y:S01]  /*1210*/  SHF.R.S32.HI R13, RZ, 0x1f, R12 ;  /* 0x0000001fff0d7819 */ /* 0x000fe2000001140c */
[----:B------:R-:W-:Y:S01]  /*1220*/  USEL UR13, UR19, URZ, !UP2 ;  /* 0x0000003f130d7287 */ /* 0x000fe2000d000000 */
[----:B------:R-:W-:Y:S01]  /*1230*/  SHF.R.S32.HI R32, RZ, 0x3, R5 ;  /* 0x00000003ff207819 */ /* 0x000fe20000011405 */
[----:B------:R-:W-:-:S02]  /*1240*/  USHF.R.S32.HI UR18, URZ, 0x1f, UR15 ;  /* 0x0000001f3f127899 */ /* 0x000fc4000801140f */
[----:B------:R-:W-:Y:S01]  /*1250*/  IMAD.U32 R29, RZ, RZ, UR14 ;  /* 0x0000000eff1d7e24 */ /* 0x000fe2000f8e00ff */
[----:B------:R-:W-:Y:S01]  /*1260*/  SHF.R.S32.HI R4, RZ, 0x1f, R32 ;  /* 0x0000001fff047819 */ /* 0x000fe20000011420 */
[----:B------:R-:W-:Y:S01]  /*1270*/  USEL UR21, UR11, URZ, !UP1 ;  /* 0x0000003f0b157287 */ /* 0x000fe2000c800000 */
[----:B-----5:R-:W-:Y:S01]  /*1280*/  IADD3 R19, P1, R32, R8, RZ ;  /* 0x0000000820137210 */ /* 0x020fe20007f3e0ff */
[----:B------:R-:W-:Y:S01]  /*1290*/  USEL UR19, UR19, URZ, !UP1 ;  /* 0x0000003f13137287 */ /* 0x000fe2000c800000 */
[----:B------:R-:W-:Y:S01]  /*12a0*/  STL [R1], R32 ;  /* 0x0000002001007387 */ /* 0x000fe20000100800 */
[----:B------:R-:W-:Y:S01]  /*12b0*/  ULDC.64 UR6, c[0x0][0x1e8] ;  /* 0x00007a0000067ab9 */ /* 0x000fe20000000a00 */
[----:B------:R-:W-:Y:S01]  /*12c0*/  LEA.HI.X.SX32 R30, R8, R4, 0x1, P1 ;  /* 0x00000004081e7211 */ /* 0x000fe200008f0eff */
[----:B------:R-:W-:Y:S01]  /*12d0*/  UIMAD UR6, UR19, UR6, URZ ;  /* 0x00000006130672a4 */ /* 0x000fe2000f8e023f */
[----:B------:R1:W-:Y:S03]  /*12e0*/  STL.64 [R1+0x8], R12 ;  /* 0x0000080c01007387 */ /* 0x0003e60000100a00 */
[----:B------:R-:W-:-:S03]  /*12f0*/  UIMAD UR24, UR21, UR7, UR6 ;  /* 0x00000007151872a4 */ /* 0x000fc6000f8e0206 */
[----:B------:R-:W-:Y:S02]  /*1300*/  ULDC.64 UR6, c[0x0][0x188] ;  /* 0x0000620000067ab9 */ /* 0x000fe40000000a00 */
[----:B------:R-:W-:Y:S01]  /*1310*/  UIMAD UR6, UR13, UR6, URZ ;  /* 0x000000060d0672a4 */ /* 0x000fe2000f8e023f */
[----:B---3--:R-:W-:Y:S01]  /*1320*/  @P0 IMAD.HI.U32 R0, R21, c[0x0][0x24c], RZ ;  /* 0x0000930015000a27 */ /* 0x008fe200078e00ff */
[----:B------:R-:W-:-:S03]  /*1330*/  SHF.R.S32.HI R20, RZ, 0x1f, R21 ;  /* 0x0000001fff147819 */ /* 0x000fc60000011415 */
[----:B------:R-:W-:Y:S01]  /*1340*/  IMAD.MOV.U32 R7, RZ, RZ, R21 ;  /* 0x000000ffff077224 */ /* 0x000fe200078e0015 */
[----:B------:R-:W-:Y:S01]  /*1350*/  @P0 SHF.R.U32.HI R7, RZ, c[0x0][0x250], R0 ;  /* 0x00009400ff070a19 */ /* 0x000fe20000011600 */
[----:B------:R-:W-:Y:S01]  /*1360*/  IMAD R0, R20, c[0x0][0x238], RZ ;  /* 0x00008e0014007a24 */ /* 0x000fe200078e02ff */
[----:B------:R-:W-:Y:S01]  /*1370*/  IADD3 R14, P0, R32, R9, RZ ;  /* 0x00000009200e7210 */ /* 0x000fe20007f1e0ff */
[----:B------:R-:W-:-:S03]  /*1380*/  IMAD.WIDE.U32 R2, R21, c[0x0][0x238], R22 ;  /* 0x00008e0015027a25 */ /* 0x000fc600078e0016 */
[----:B------:R-:W-:Y:S01]  /*1390*/  LEA.HI.X.SX32 R15, R9, R4, 0x1, P0 ;  /* 0x00000004090f7211 */ /* 0x000fe200000f0eff */
[----:B------:R-:W-:Y:S01]  /*13a0*/  IMAD R6, R21, c[0x0][0x23c], R0 ;  /* 0x00008f0015067a24 */ /* 0x000fe200078e0200 */
[----:B------:R-:W-:Y:S01]  /*13b0*/  IADD3 R0, -R32, UR4, RZ ;  /* 0x0000000420007c10 */ /* 0x000fe2000fffe1ff */
[----:B------:R-:W-:Y:S01]  /*13c0*/  IMAD.MOV.U32 R26, RZ, RZ, R2 ;  /* 0x000000ffff1a7224 */ /* 0x000fe200078e0002 */
[----:B------:R-:W-:Y:S01]  /*13d0*/  LOP3.LUT R4, R5, 0xfffffff8, RZ, 0xc0, !PT ;  /* 0xfffffff805047812 */ /* 0x000fe200078ec0ff */
[----:B------:R-:W-:Y:S01]  /*13e0*/  IMAD.IADD R27, R3, 0x1, R6 ;  /* 0x00000001031b7824 */ /* 0x000fe200078e0206 */
[C---:B------:R-:W-:Y:S01]  /*13f0*/  ISETP.GE.AND P5, PT, R0.reuse, 0x1, PT ;  /* 0x000000010000780c */ /* 0x040fe20003fa6270 */
[----:B------:R-:W-:Y:S01]  /*1400*/  IMAD.WIDE.U32 R2, R21, c[0x0][0x270], R12 ;  /* 0x00009c0015027a25 */ /* 0x000fe200078e000c */
[C---:B------:R-:W-:Y:S01]  /*1410*/  ISETP.GE.AND P4, PT, R0.reuse, 0x21, PT ;  /* 0x000000210000780c */ /* 0x040fe20003f86270 */
[----:B------:R-:W-:Y:S01]  /*1420*/  ULDC.64 UR4, c[0x0][0x278] ;  /* 0x00009e0000047ab9 */ /* 0x000fe20000000a00 */
[----:B------:R-:W-:Y:S01]  /*1430*/  ISETP.GE.AND P3, PT, R0, 0x41, PT ;  /* 0x000000410000780c */ /* 0x000fe20003f66270 */
[----:B------:R-:W-:Y:S01]  /*1440*/  IMAD R8, R20, c[0x0][0x288], RZ ;  /* 0x0000a20014087a24 */ /* 0x000fe200078e02ff */
[----:B------:R-:W-:Y:S01]  /*1450*/  ISETP.GE.AND P2, PT, R0, 0x61, PT ;  /* 0x000000610000780c */ /* 0x000fe20003f46270 */
[----:B------:R-:W-:Y:S01]  /*1460*/  IMAD R0, R20, c[0x0][0x270], RZ ;  /* 0x00009c0014007a24 */ /* 0x000fe200078e02ff */
[----:B------:R-:W-:Y:S01]  /*1470*/  UIMAD UR4, UR13, UR4, URZ ;  /* 0x000000040d0472a4 */ /* 0x000fe2000f8e023f */
[----:B------:R-:W-:-:S02]  /*1480*/  IMAD.IADD R31, R22, 0x1, -R4 ;  /* 0x00000001161f7824 */ /* 0x000fc400078e0a04 */
[----:B------:R-:W-:Y:S01]  /*1490*/  IMAD R0, R21, c[0x0][0x274], R0 ;  /* 0x00009d0015007a24 */ /* 0x000fe200078e0200 */
[----:B------:R-:W-:Y:S01]  /*14a0*/  UIMAD UR5, UR14, UR5, UR4 ;  /* 0x000000050e0572a4 */ /* 0x000fe2000f8e0204 */
[----:B------:R-:W-:Y:S02]  /*14b0*/  IMAD.SHL.U32 R6, R32, 0x40, RZ ;  /* 0x0000004020067824 */ /* 0x000fe400078e00ff */
[----:B------:R-:W-:Y:S02]  /*14c0*/  IMAD.IADD R3, R3, 0x1, R0 ;  /* 0x0000000103037824 */ /* 0x000fe400078e0200 */
[C---:B------:R-:W-:Y:S01]  /*14d0*/  IMAD R8, R21.reuse, c[0x0][0x28c], R8 ;  /* 0x0000a30015087a24 */ /* 0x040fe200078e0208 */
[----:B------:R-:W-:Y:S01]  /*14e0*/  LOP3.LUT R0, R6, 0x1c0, RZ, 0xc0, !PT ;  /* 0x000001c006007812 */ /* 0x000fe200078ec0ff */
[----:B------:R-:W-:-:S04]  /*14f0*/  IMAD.WIDE.U32 R4, R21, c[0x0][0x288], R12 ;  /* 0x0000a20015047a25 */ /* 0x000fc800078e000c */
[----:B------:R-:W-:Y:S02]  /*1500*/  IMAD.SHL.U32 R10, R31, 0x8, RZ ;  /* 0x000000081f0a7824 */ /* 0x000fe400078e00ff */
[----:B------:R-:W-:Y:S02]  /*1510*/  IMAD.IADD R25, R5, 0x1, R8 ;  /* 0x0000000105197824 */ /* 0x000fe400078e0208 */
[----:B------:R-:W-:Y:S01]  /*1520*/  IMAD.WIDE.U32 R2, R29, c[0x0][0x278], R2 ;  /* 0x00009e001d027a25 */ /* 0x000fe200078e0002 */
[----:B------:R-:W-:Y:S02]  /*1530*/  LOP3.LUT R5, R0, 0x38, R10, 0xf8, !PT ;  /* 0x0000003800057812 */ /* 0x000fe400078ef80a */
[----:B------:R-:W-:Y:S01]  /*1540*/  SHF.R.U32.HI R0, RZ, 0x3, R0 ;  /* 0x00000003ff007819 */ /* 0x000fe20000011600 */
[----:B------:R-:W-:Y:S01]  /*1550*/  IMAD.MOV.U32 R24, RZ, RZ, R4 ;  /* 0x000000ffff187224 */ /* 0x000fe200078e0004 */
[----:B------:R-:W-:Y:S01]  /*1560*/  IADD3 R37, P0, R2, UR15, RZ ;  /* 0x0000000f02257c10 */ /* 0x000fe2000ff1e0ff */
[----:B------:R-:W-:Y:S01]  /*1570*/  IMAD R2, R20, c[0x0][0x180], RZ ;  /* 0x0000600014027a24 */ /* 0x000fe200078e02ff */
[----:B------:R-:W-:Y:S01]  /*1580*/  LOP3.LUT R5, R5, R0, RZ, 0x3c, !PT ;  /* 0x0000000005057212 */ /* 0x000fe200078e3cff */
[----:B-1----:R-:W-:Y:S01]  /*1590*/  IMAD.U32 R12, RZ, RZ, UR12 ;  /* 0x0000000cff0c7e24 */ /* 0x002fe2000f8e00ff */
[----:B------:R-:W-:Y:S01]  /*15a0*/  LEA.HI R0, R28, R22, RZ, 0x6 ;  /* 0x000000161c007211 */ /* 0x000fe200078f30ff */
[----:B------:R-:W-:Y:S01]  /*15b0*/  IMAD R9, R21, c[0x0][0x184], R2 ;  /* 0x0000610015097a24 */ /* 0x000fe200078e0202 */
[----:B------:R-:W-:Y:S01]  /*15c0*/  SHF.R.S32.HI R11, RZ, 0x1f, R10 ;  /* 0x0000001fff0b7819 */ /* 0x000fe2000001140a */
[----:B------:R-:W-:Y:S01]  /*15d0*/  IMAD R20, R20, c[0x0][0x210], RZ ;  /* 0x0000840014147a24 */ /* 0x000fe200078e02ff */
[----:B------:R-:W-:Y:S01]  /*15e0*/  ISETP.GE.OR P1, PT, R10, c[0x0][0x1cc], !P5 ;  /* 0x000073000a007a0c */ /* 0x000fe20006f26670 */
[----:B------:R-:W-:Y:S01]  /*15f0*/  IMAD.SHL.U32 R4, R0, 0x8, RZ ;  /* 0x0000000800047824 */ /* 0x000fe200078e00ff */
[----:B------:R-:W-:Y:S01]  /*1600*/  ISETP.GE.OR P6, PT, R10, c[0x0][0x1cc], !P4 ;  /* 0x000073000a007a0c */ /* 0x000fe200067c6670 */
[----:B------:R-:W-:Y:S01]  /*1610*/  IMAD.U32 R0, RZ, RZ, UR5 ;  /* 0x00000005ff007e24 */ /* 0x000fe2000f8e00ff */
[----:B------:R-:W-:Y:S01]  /*1620*/  ULDC.64 UR4, c[0x0][0x1b8] ;  /* 0x00006e0000047ab9 */ /* 0x000fe20000000a00 */
[----:B------:R-:W-:Y:S01]  /*1630*/  IMAD.WIDE R12, R12, 0x80, R14 ;  /* 0x000000800c0c7825 */ /* 0x000fe200078e020e */
[----:B------:R-:W-:Y:S01]  /*1640*/  LOP3.LUT R18, R5, 0xfffffe00, R4, 0xf8, !PT ;  /* 0xfffffe0005127812 */ /* 0x000fe200078ef804 */
[----:B------:R-:W-:Y:S01]  /*1650*/  UIMAD UR4, UR19, UR4, URZ ;  /* 0x00000004130472a4 */ /* 0x000fe2000f8e023f */
[----:B------:R-:W-:Y:S01]  /*1660*/  IADD3.X R36, R3, UR18, R0, P0, !PT ;  /* 0x0000001203247c10 */ /* 0x000fe200087fe400 */
[----:B------:R-:W-:Y:S01]  /*1670*/  IMAD.WIDE.U32 R4, R21, c[0x0][0x180], R10 ;  /* 0x0000600015047a25 */ /* 0x000fe200078e000a */
[----:B------:R-:W-:Y:S01]  /*1680*/  SHF.R.S32.HI R0, RZ, 0x1f, R7 ;  /* 0x0000001fff007819 */ /* 0x000fe20000011407 */
[----:B------:R-:W-:Y:S01]  /*1690*/  UIMAD UR23, UR21, UR5, UR4 ;  /* 0x00000005151772a4 */ /* 0x000fe2000f8e0204 */
[----:B------:R-:W-:Y:S01]  /*16a0*/  ISETP.GE.OR P5, PT, R10, c[0x0][0x19c], !P5 ;  /* 0x000067000a007a0c */ /* 0x000fe20006fa6670 */
[----:B------:R-:W-:Y:S01]  /*16b0*/  IMAD.IADD R9, R5, 0x1, R9 ;  /* 0x0000000105097824 */ /* 0x000fe200078e0209 */
[----:B------:R-:W-:Y:S01]  /*16c0*/  UMOV UR19, 0x6 ;  /* 0x0000000600137882 */ /* 0x000fe20000000000 */
[C---:B------:R-:W-:Y:S01]  /*16d0*/  IMAD R2, R0.reuse, c[0x0][0x1e0], RZ ;  /* 0x0000780000027a24 */ /* 0x040fe200078e02ff */
[----:B------:R-:W-:Y:S01]  /*16e0*/  ULDC.64 UR4, c[0x0][0x1d8] ;  /* 0x0000760000047ab9 */ /* 0x000fe20000000a00 */
[----:B------:R-:W-:Y:S01]  /*16f0*/  IMAD R0, R0, c[0x0][0x1b0], RZ ;  /* 0x00006c0000007a24 */ /* 0x000fe200078e02ff */
[----:B------:R-:W-:Y:S01]  /*1700*/  USHF.L.U32 UR22, UR4, 0x6, URZ ;  /* 0x0000000604167899 */ /* 0x000fe2000800063f */
[C---:B------:R-:W-:Y:S01]  /*1710*/  IMAD R8, R7.reuse, c[0x0][0x1e4], R2 ;  /* 0x0000790007087a24 */ /* 0x040fe200078e0202 */
[----:B------:R-:W-:Y:S01]  /*1720*/  ISETP.GE.OR P4, PT, R10, c[0x0][0x19c], !P4 ;  /* 0x000067000a007a0c */ /* 0x000fe20006786670 */
[C---:B------:R-:W-:Y:S01]  /*1730*/  IMAD.WIDE.U32 R2, R7.reuse, c[0x0][0x1e0], R10 ;  /* 0x0000780007027a25 */ /* 0x040fe200078e000a */
[----:B------:R-:W-:Y:S03]  /*1740*/  STL [R1+0x54], R37 ;  /* 0x0000542501007387 */ /* 0x000fe60000100800 */
[C---:B------:R-:W-:Y:S01]  /*1750*/  IMAD R0, R7.reuse, c[0x0][0x1b4], R0 ;  /* 0x00006d0007007a24 */ /* 0x040fe200078e0200 */
[----:B------:R-:W-:Y:S01]  /*1760*/  STL [R1+0x4c], R36 ;  /* 0x00004c2401007387 */ /* 0x000fe20000100800 */
[----:B------:R-:W-:-:S04]  /*1770*/  IMAD.WIDE.U32 R6, R7, c[0x0][0x1b0], R10 ;  /* 0x00006c0007067a25 */ /* 0x000fc800078e000a */
[----:B------:R-:W-:Y:S02]  /*1780*/  IMAD.IADD R5, R3, 0x1, R8 ;  /* 0x0000000103057824 */ /* 0x000fe400078e0208 */
[----:B------:R-:W-:Y:S02]  /*1790*/  IMAD.IADD R3, R7, 0x1, R0 ;  /* 0x0000000107037824 */ /* 0x000fe400078e0200 */
[----:B------:R-:W-:Y:S02]  /*17a0*/  IMAD.MOV.U32 R8, RZ, RZ, R4 ;  /* 0x000000ffff087224 */ /* 0x000fe400078e0004 */
[----:B------:R-:W-:Y:S02]  /*17b0*/  IMAD.MOV.U32 R4, RZ, RZ, R2 ;  /* 0x000000ffff047224 */ /* 0x000fe400078e0002 */
[----:B------:R-:W-:Y:S01]  /*17c0*/  IMAD.U32 R0, RZ, RZ, UR21 ;  /* 0x00000015ff007e24 */ /* 0x000fe2000f8e00ff */
[----:B------:R-:W-:Y:S01]  /*17d0*/  USHF.L.U64.HI UR21, UR4, UR19, UR5 ;  /* 0x0000001304157299 */ /* 0x000fe20008010205 */
[----:B------:R-:W-:-:S02]  /*17e0*/  IMAD.MOV.U32 R2, RZ, RZ, R6 ;  /* 0x000000ffff027224 */ /* 0x000fc400078e0006 */
[----:B------:R-:W-:Y:S01]  /*17f0*/  IMAD.WIDE.U32 R4, R0, c[0x0][0x1e8], R4 ;  /* 0x00007a0000047a25 */ /* 0x000fe200078e0004 */
[----:B------:R-:W-:-:S03]  /*1800*/  ULDC.64 UR4, c[0x0][0x290] ;  /* 0x0000a40000047ab9 */ /* 0x000fc60000000a00 */
[----:B------:R-:W-:Y:S01]  /*1810*/  IMAD R20, R21, c[0x0][0x214], R20 ;  /* 0x0000850015147a24 */ /* 0x000fe200078e0214 */
[----:B------:R-:W-:Y:S01]  /*1820*/  IADD3 R5, R5, UR24, RZ ;  /* 0x0000001805057c10 */ /* 0x000fe2000fffe0ff */
[----:B------:R-:W-:Y:S01]  /*1830*/  IMAD.WIDE.U32 R6, R21, c[0x0][0x210], R10 ;  /* 0x0000840015067a25 */ /* 0x000fe200078e000a */
[----:B------:R-:W-:Y:S02]  /*1840*/  UIMAD UR24, UR13, UR4, URZ ;  /* 0x000000040d1872a4 */ /* 0x000fe4000f8e023f */
[----:B------:R-:W-:Y:S01]  /*1850*/  UIMAD UR4, UR14, UR7, UR6 ;  /* 0x000000070e0472a4 */ /* 0x000fe2000f8e0206 */
[----:B------:R-:W-:Y:S01]  /*1860*/  IMAD.WIDE.U32 R2, R0, c[0x0][0x1b8], R2 ;  /* 0x00006e0000027a25 */ /* 0x000fe200078e0002 */
[----:B------:R-:W-:Y:S02]  /*1870*/  UIMAD UR24, UR14, UR5, UR24 ;  /* 0x000000050e1872a4 */ /* 0x000fe4000f8e0218 */
[----:B------:R-:W-:Y:S01]  /*1880*/  ULDC.64 UR6, c[0x0][0x218] ;  /* 0x0000860000067ab9 */ /* 0x000fe20000000a00 */
[----:B------:R-:W-:Y:S01]  /*1890*/  IMAD R0, R13, c[0x0][0x1d8], RZ ;  /* 0x000076000d007a24 */ /* 0x000fe200078e02ff */
[----:B------:R-:W-:Y:S01]  /*18a0*/  IADD3 R3, R3, UR23, RZ ;  /* 0x0000001703037c10 */ /* 0x000fe2000fffe0ff */
[----:B------:R-:W-:Y:S01]  /*18b0*/  IMAD.IADD R21, R7, 0x1, R20 ;  /* 0x0000000107157824 */ /* 0x000fe200078e0214 */
[----:B------:R-:W-:Y:S01]  /*18c0*/  USHF.R.S32.HI UR23, URZ, 0x1f, UR20 ;  /* 0x0000001f3f177899 */ /* 0x000fe20008011414 */
[----:B------:R-:W-:Y:S01]  /*18d0*/  IMAD.MOV.U32 R20, RZ, RZ, R6 ;  /* 0x000000ffff147224 */ /* 0x000fe200078e0006 */
[----:B------:R-:W-:Y:S01]  /*18e0*/  UIMAD UR6, UR13, UR6, URZ ;  /* 0x000000060d0672a4 */ /* 0x000fe2000f8e023f */
[----:B------:R-:W-:-:S03]  /*18f0*/  IMAD.WIDE.U32 R6, R29, c[0x0][0x188], R8 ;  /* 0x000062001d067a25 */ /* 0x000fc600078e0008 */
[----:B------:R-:W-:Y:S01]  /*1900*/  UIMAD UR6, UR14, UR7, UR6 ;  /* 0x000000070e0672a4 */ /* 0x000fe2000f8e0206 */
[C---:B------:R-:W-:Y:S01]  /*1910*/  IMAD R0, R12.reuse, c[0x0][0x1dc], R0 ;  /* 0x000077000c007a24 */ /* 0x040fe200078e0200 */
[----:B------:R-:W-:Y:S01]  /*1920*/  IADD3 R7, R7, UR4, RZ ;  /* 0x0000000407077c10 */ /* 0x000fe2000fffe0ff */
[C---:B------:R-:W-:Y:S01]  /*1930*/  IMAD.WIDE.U32 R8, R12.reuse, c[0x0][0x1d8], R4 ;  /* 0x000076000c087a25 */ /* 0x040fe200078e0004 */
[----:B------:R-:W-:Y:S02]  /*1940*/  ULDC.64 UR4, c[0x0][0x178] ;  /* 0x00005e0000047ab9 */ /* 0x000fe40000000a00 */
[----:B------:R-:W-:Y:S01]  /*1950*/  UIMAD UR25, UR23, UR4, URZ ;  /* 0x00000004171972a4 */ /* 0x000fe2000f8e023f */
[----:B------:R-:W-:Y:S01]  /*1960*/  IMAD R11, R13, c[0x0][0x1a8], RZ ;  /* 0x00006a000d0b7a24 */ /* 0x000fe200078e02ff */
[----:B------:R-:W-:Y:S01]  /*1970*/  UIMAD.WIDE.U32 UR26, UR20, UR4, URZ ;  /* 0x00000004141a72a5 */ /* 0x000fe2000f8e003f */
[----:B------:R-:W-:Y:S01]  /*1980*/  IMAD.WIDE.U32 R4, R12, c[0x0][0x1a8], R2 ;  /* 0x00006a000c047a25 */ /* 0x000fe200078e0002 */
[----:B------:R-:W-:Y:S01]  /*1990*/  LEA R2, P0, R8, c[0x0][0x1c0], 0x1 ;  /* 0x0000700008027a11 */ /* 0x000fe200078008ff */
[----:B------:R-:W-:-:S02]  /*19a0*/  UIMAD UR25, UR20, UR5, UR25 ;  /* 0x00000005141972a4 */ /* 0x000fc4000f8e0219 */
[----:B------:R-:W-:Y:S02]  /*19b0*/  IMAD.IADD R0, R9, 0x1, R0 ;  /* 0x0000000109007824 */ /* 0x000fe400078e0200 */
[----:B------:R-:W-:Y:S01]  /*19c0*/  IMAD R11, R12, c[0x0][0x1ac], R11 ;  /* 0x00006b000c0b7a24 */ /* 0x000fe200078e020b */
[----:B------:R-:W-:Y:S01]  /*19d0*/  UIADD3 UR25, UR27, UR25, URZ ;  /* 0x000000191b197290 */ /* 0x000fe2000fffe03f */
[----:B------:R-:W-:Y:S01]  /*19e0*/  IMAD.SHL.U32 R18, R18, 0x2, RZ ;  /* 0x0000000212127824 */ /* 0x000fe200078e00ff */
[----:B------:R-:W-:Y:S01]  /*19f0*/  LEA.HI.X R3, R8, c[0x0][0x1c4], R0, 0x1, P0 ;  /* 0x0000710008037a11 */ /* 0x000fe200000f0c00 */
[----:B------:R-:W-:Y:S01]  /*1a00*/  IMAD.IADD R0, R5, 0x1, R11 ;  /* 0x0000000105007824 */ /* 0x000fe200078e020b */
[C---:B------:R-:W-:Y:S01]  /*1a10*/  LEA R14, P0, R4.reuse, c[0x0][0x190], 0x1 ;  /* 0x00006400040e7a11 */ /* 0x040fe200078008ff */
[----:B------:R-:W-:Y:S02]  /*1a20*/  IMAD.WIDE.U32 R12, R29, c[0x0][0x290], R24 ;  /* 0x0000a4001d0c7a25 */ /* 0x000fe400078e0018 */
[----:B------:R-:W-:Y:S01]  /*1a30*/  @!PT LDS RZ, [RZ] ;  /* 0x00000000fffff984 */ /* 0x000fe20000000800 */
[----:B------:R-:W-:Y:S01]  /*1a40*/  @!PT LDS RZ, [RZ] ;  /* 0x00000000fffff984 */ /* 0x000fe20000000800 */
[----:B------:R-:W-:Y:S01]  /*1a50*/  @!PT LDS RZ, [RZ] ;  /* 0x00000000fffff984 */ /* 0x000fe20000000800 */
[----:B------:R1:W-:Y:S01]  /*1a60*/  LDGSTS.E.BYPASS.LTC128B.128 [R18+0x4080], [R2.64], !P1 ;  /* 0x0408000002127fae */ /* 0x0003e2000c901d50 */
[----:B------:R-:W-:Y:S01]  /*1a70*/  LEA.HI.X R15, R4, c[0x0][0x194], R0, 0x1, P0 ;  /* 0x00006500040f7a11 */ /* 0x000fe200000f0c00 */
[----:B------:R-:W-:Y:S01]  /*1a80*/  IMAD R0, R30, c[0x0][0x178], RZ ;  /* 0x00005e001e007a24 */ /* 0x000fe200078e02ff */
[----:B------:R-:W-:Y:S01]  /*1a90*/  IADD3 R4, P0, R2, UR22, RZ ;  /* 0x0000001602047c10 */ /* 0x000fe2000ff1e0ff */
[----:B------:R-:W-:Y:S01]  /*1aa0*/  IMAD.U32 R17, RZ, RZ, UR27 ;  /* 0x0000001bff117e24 */ /* 0x000fe2000f8e00ff */
[----:B------:R-:W-:Y:S01]  /*1ab0*/  IADD3 R33, P1, R12, UR15, RZ ;  /* 0x0000000f0c217c10 */ /* 0x000fe2000ff3e0ff */
[----:B------:R-:W-:Y:S01]  /*1ac0*/  IMAD.U32 R16, RZ, RZ, UR26 ;  /* 0x0000001aff107e24 */ /* 0x000fe2000f8e00ff */
[----:B------:R-:W-:Y:S01]  /*1ad0*/  IADD3.X R5, R3, UR21, RZ, P0, !PT ;  /* 0x0000001503057c10 */ /* 0x000fe200087fe4ff */
[----:B------:R-:W-:Y:S01]  /*1ae0*/  IMAD.U32 R17, RZ, RZ, UR24 ;  /* 0x00000018ff117e24 */ /* 0x000fe2000f8e00ff */
[----:B------:R-:W-:Y:S01]  /*1af0*/  USHF.L.U32 UR15, UR15, 0x6, URZ ;  /* 0x000000060f0f7899 */ /* 0x000fe2000800063f */
[----:B------:R-:W-:-:S02]  /*1b00*/  IMAD R11, R19, c[0x0][0x17c], R0 ;  /* 0x00005f00130b7a24 */ /* 0x000fc400078e0200 */
[----:B------:R-:W-:Y:S01]  /*1b10*/  IMAD.WIDE.U32 R38, R19, c[0x0][0x178], R6 ;  /* 0x00005e0013267a25 */ /* 0x000fe200078e0006 */
[----:B------:R-:W-:Y:S01]  /*1b20*/  IADD3.X R24, R13, UR18, R17, P1, !PT ;  /* 0x000000120d187c10 */ /* 0x000fe20008ffe411 */
[----:B------:R2:W-:Y:S01]  /*1b30*/  LDGSTS.E.BYPASS.LTC128B.128 [R18+0x5080], [R4.64], !P6 ;  /* 0x0508000004127fae */ /* 0x0005e2000f101d50 */
[----:B------:R-:W-:Y:S01]  /*1b40*/  ISETP.GE.OR P6, PT, R10, c[0x0][0x1cc], !P2 ;  /* 0x000073000a007a0c */ /* 0x000fe200057c6670 */
[----:B------:R-:W-:Y:S01]  /*1b50*/  IMAD.U32 R0, RZ, RZ, UR25 ;  /* 0x00000019ff007e24 */ /* 0x000fe2000f8e00ff */
[----:B------:R-:W-:Y:S01]  /*1b60*/  LEA R7, P0, R16, R38, 0x7 ;  /* 0x0000002610077211 */ /* 0x000fe200078038ff */
[----:B------:R-:W-:Y:S01]  /*1b70*/  IMAD.IADD R35, R39, 0x1, R11 ;  /* 0x0000000127237824 */ /* 0x000fe200078e020b */
[----:B------:R-:W-:Y:S01]  /*1b80*/  ISETP.GE.OR P2, PT, R10, c[0x0][0x19c], !P2 ;  /* 0x000067000a007a0c */ /* 0x000fe20005746670 */
[----:B------:R-:W-:Y:S01]  /*1b90*/  IMAD.WIDE.U32 R8, R29, c[0x0][0x218], R20 ;  /* 0x000086001d087a25 */ /* 0x000fe200078e0014 */
[----:B------:R-:W-:Y:S01]  /*1ba0*/  USHF.L.U64.HI UR18, UR4, UR19, UR5 ;  /* 0x0000001304127299 */ /* 0x000fe20008010205 */
[----:B------:R-:W-:Y:S01]  /*1bb0*/  STL.64 [R1+0x28], R38 ;  /* 0x0000282601007387 */ /* 0x000fe20000100a00 */
[----:B------:R-:W-:Y:S01]  /*1bc0*/  LEA.HI.X R16, R16, R35, R0, 0x7, P0 ;  /* 0x0000002310107211 */ /* 0x000fe200000f3c00 */
[----:B------:R-:W-:Y:S01]  /*1bd0*/  IMAD R0, R30, c[0x0][0x208], RZ ;  /* 0x000082001e007a24 */ /* 0x000fe200078e02ff */
[----:B------:R-:W-:Y:S01]  /*1be0*/  IADD3 R9, R9, UR6, RZ ;  /* 0x0000000609097c10 */ /* 0x000fe2000fffe0ff */
[----:B------:R-:W-:Y:S01]  /*1bf0*/  ULDC.64 UR6, c[0x0][0x1a8] ;  /* 0x00006a0000067ab9 */ /* 0x000fe20000000a00 */
[----:B-1----:R-:W-:Y:S01]  /*1c00*/  IADD3 R2, P1, R4, UR22, RZ ;  /* 0x0000001604027c10 */ /* 0x002fe2000ff3e0ff */
[C---:B------:R-:W-:Y:S01]  /*1c10*/  IMAD R0, R19.reuse, c[0x0][0x20c], R0 ;  /* 0x0000830013007a24 */ /* 0x040fe200078e0200 */
[----:B------:R-:W-:Y:S01]  /*1c20*/  STL [R1+0x34], R33 ;  /* 0x0000342101007387 */ /* 0x000fe20000100800 */
[----:B------:R-:W-:Y:S01]  /*1c30*/  IMAD.WIDE.U32 R20, R19, c[0x0][0x208], R8 ;  /* 0x0000820013147a25 */ /* 0x000fe200078e0008 */
[----:B------:R-:W-:-:S02]  /*1c40*/  IADD3.X R3, R5, UR21, RZ, P1, !PT ;  /* 0x0000001505037c10 */ /* 0x000fc40008ffe4ff */
[----:B------:R-:W-:Y:S01]  /*1c50*/  IADD3 R12, P0, R2, UR22, RZ ;  /* 0x00000016020c7c10 */ /* 0x000fe2000ff1e0ff */
[----:B------:R-:W-:Y:S01]  /*1c60*/  USHF.L.U32 UR22, UR4, 0x6, URZ ;  /* 0x0000000604167899 */ /* 0x000fe2000800063f */
[C---:B------:R-:W-:Y:S01]  /*1c70*/  ISETP.GE.OR P1, PT, R10.reuse, c[0x0][0x1cc], !P3 ;  /* 0x000073000a007a0c */ /* 0x040fe20005f26670 */
[----:B------:R1:W-:Y:S01]  /*1c80*/  STL [R1+0x3c], R35 ;  /* 0x00003c2301007387 */ /* 0x0003e20000100800 */
[----:B------:R-:W-:Y:S01]  /*1c90*/  IADD3.X R13, R3, UR21, RZ, P0, !PT ;  /* 0x00000015030d7c10 */ /* 0x000fe200087fe4ff */
[----:B------:R-:W-:Y:S01]  /*1ca0*/  USHF.L.U64.HI UR21, UR6, UR19, UR7 ;  /* 0x0000001306157299 */ /* 0x000fe20008010207 */
[C---:B------:R-:W-:Y:S01]  /*1cb0*/  LEA R6, P0, R7.reuse, c[0x0][0x160], 0x1 ;  /* 0x0000580007067a11 */ /* 0x040fe200078008ff */
[----:B------:R-:W-:Y:S01]  /*1cc0*/  USHF.L.U32 UR7, UR20, 0x7, URZ ;  /* 0x0000000714077899 */ /* 0x000fe2000800063f */
[----:B------:R-:W-:Y:S01]  /*1cd0*/  ISETP.GE.OR P3, PT, R10, c[0x0][0x19c], !P3 ;  /* 0x000067000a007a0c */ /* 0x000fe20005f66670 */
[----:B------:R-:W-:Y:S01]  /*1ce0*/  USHF.L.U32 UR6, UR6, 0x6, URZ ;  /* 0x0000000606067899 */ /* 0x000fe2000800063f */
[----:B------:R-:W-:Y:S01]  /*1cf0*/  LEA.HI.X R7, R7, c[0x0][0x164], R16, 0x1, P0 ;  /* 0x0000590007077a11 */ /* 0x000fe200000f0c10 */
[----:B------:R-:W-:Y:S01]  /*1d00*/  ULDC.64 UR4, c[0x0][0x208] ;  /* 0x0000820000047ab9 */ /* 0x000fe20000000a00 */
[----:B------:R-:W-:Y:S01]  /*1d10*/  IMAD.MOV.U32 R34, RZ, RZ, R20 ;  /* 0x000000ffff227224 */ /* 0x000fe200078e0014 */
[----:B------:R-:W-:Y:S01]  /*1d20*/  LEA.HI R17, R28, R22, RZ, 0x5 ;  /* 0x000000161c117211 */ /* 0x000fe200078f28ff */
[----:B------:R-:W-:Y:S01]  /*1d30*/  IMAD.U32 R11, RZ, RZ, UR7 ;  /* 0x00000007ff0b7e24 */ /* 0x000fe2000f8e00ff */
[----:B--2---:R-:W-:Y:S01]  /*1d40*/  IADD3 R4, P0, R14, UR6, RZ ;  /* 0x000000060e047c10 */ /* 0x004fe2000ff1e0ff */
[----:B------:R2:W-:Y:S03]  /*1d50*/  LDGSTS.E.BYPASS.LTC128B.128 [R18+0x6080], [R2.64], !P1 ;  /* 0x0608000002127fae */ /* 0x0005e6000c901d50 */
[----:B------:R-:W-:Y:S01]  /*1d60*/  IADD3 R11, -R32, UR10, -R11 ;  /* 0x0000000a200b7c10 */ /* 0x000fe2000fffe90b */
[----:B------:R3:W-:Y:S01]  /*1d70*/  LDGSTS.E.BYPASS.LTC128B.128 [R18+0x7080], [R12.64], !P6 ;  /* 0x070800000c127fae */ /* 0x0007e2000f101d50 */
[----:B------:R-:W-:-:S02]  /*1d80*/  IADD3.X R5, R15, UR21, RZ, P0, !PT ;  /* 0x000000150f057c10 */ /* 0x000fc400087fe4ff */
[----:B------:R-:W-:Y:S01]  /*1d90*/  ISETP.GE.AND P6, PT, R10, c[0x0][0x16c], PT ;  /* 0x00005b000a007a0c */ /* 0x000fe20003fc6270 */
[----:B------:R4:W-:Y:S03]  /*1da0*/  LDGSTS.E.BYPASS.LTC128B.128 [R18+0x80], [R14.64], !P5 ;  /* 0x000800000e127fae */ /* 0x0009e6000e901d50 */
[----:B------:R-:W-:Y:S01]  /*1db0*/  ISETP.LT.OR P1, PT, R11, 0x1, P6 ;  /* 0x000000010b00780c */ /* 0x000fe20003721670 */
[----:B------:R3:W-:Y:S01]  /*1dc0*/  LDGSTS.E.BYPASS.LTC128B.128 [R18+0x1080], [R4.64], !P4 ;  /* 0x0108000004127fae */ /* 0x0007e2000e101d50 */
[----:B------:R-:W-:Y:S01]  /*1dd0*/  ISETP.GT.AND P4, PT, R22, 0x1f, PT ;  /* 0x0000001f1600780c */ /* 0x000fe20003f84270 */
[----:B-1----:R-:W-:Y:S02]  /*1de0*/  IMAD.IADD R35, R21, 0x1, R0 ;  /* 0x0000000115237824 */ /* 0x002fe400078e0200 */
[----:B------:R-:W-:Y:S04]  /*1df0*/  STL [R1+0x30], R24 ;  /* 0x0000301801007387 */ /* 0x000fe80000100800 */
[----:B------:R1:W-:Y:S04]  /*1e00*/  STL.64 [R1+0x20], R20 ;  /* 0x0000201401007387 */ /* 0x0003e80000100a00 */
[----:B------:R-:W-:Y:S01]  /*1e10*/  STL.64 [R1+0x18], R34 ;  /* 0x0000182201007387 */ /* 0x000fe20000100a00 */
[----:B--2---:R-:W-:-:S04]  /*1e20*/  IADD3 R2, P0, R4, UR6, RZ ;  /* 0x0000000604027c10 */ /* 0x004fc8000ff1e0ff */
[----:B------:R-:W-:Y:S02]  /*1e30*/  IADD3.X R3, R5, UR21, RZ, P0, !PT ;  /* 0x0000001505037c10 */ /* 0x000fe400087fe4ff */
[----:B------:R-:W-:Y:S01]  /*1e40*/  IADD3 R8, P0, R2, UR6, RZ ;  /* 0x0000000602087c10 */ /* 0x000fe2000ff1e0ff */
[----:B------:R-:W-:Y:S02]  /*1e50*/  UMOV UR6, 0x7 ;  /* 0x0000000700067882 */ /* 0x000fe40000000000 */
[----:B------:R2:W-:Y:S01]  /*1e60*/  LDGSTS.E.BYPASS.LTC128B.128 [R18+0x2080], [R2.64], !P3 ;  /* 0x0208000002127fae */ /* 0x0005e2000d901d50 */
[----:B------:R-:W-:Y:S01]  /*1e70*/  IADD3.X R9, R3, UR21, RZ, P0, !PT ;  /* 0x0000001503097c10 */ /* 0x000fe200087fe4ff */
[----:B------:R-:W-:Y:S01]  /*1e80*/  USHF.L.U32 UR21, UR4, 0x7, URZ ;  /* 0x0000000704157899 */ /* 0x000fe2000800063f */
[C---:B------:R-:W-:Y:S01]  /*1e90*/  ISETP.LT.OR P3, PT, R11.reuse, 0x21, P6 ;  /* 0x000000210b00780c */ /* 0x040fe20003761670 */
[----:B------:R-:W-:Y:S02]  /*1ea0*/  USHF.L.U64.HI UR6, UR4, UR6, UR5 ;  /* 0x0000000604067299 */ /* 0x000fe40008010205 */
[----:B------:R2:W-:Y:S01]  /*1eb0*/  LDGSTS.E.BYPASS.LTC128B.128 [R18+0x3080], [R8.64], !P2 ;  /* 0x0308000008127fae */ /* 0x0005e2000d101d50 */
[----:B------:R-:W-:Y:S01]  /*1ec0*/  USHF.R.S32.HI UR5, URZ, 0x1f, UR7 ;  /* 0x0000001f3f057899 */ /* 0x000fe20008011407 */
[----:B------:R-:W-:Y:S01]  /*1ed0*/  IMAD.U32 R19, RZ, RZ, UR21 ;  /* 0x00000015ff137e24 */ /* 0x000fe2000f8e00ff */
[----:B------:R-:W-:Y:S01]  /*1ee0*/  UIMAD UR24, UR6, UR20, URZ ;  /* 0x00000014061872a4 */ /* 0x000fe2000f8e023f */
[----:B------:R-:W0:Y:S01]  /*1ef0*/  LDGDEPBAR ;  /* 0x00000000000079af */ /* 0x000e220000000000 */
[----:B------:R-:W-:Y:S01]  /*1f00*/  ISETP.LT.OR P2, PT, R11, 0x41, P6 ;  /* 0x000000410b00780c */ /* 0x000fe20003741670 */
[----:B-1----:R-:W-:Y:S01]  /*1f10*/  IMAD.WIDE.U32 R20, R29, c[0x0][0x240], R26 ;  /* 0x000090001d147a25 */ /* 0x002fe200078e001a */
[----:B------:R-:W-:Y:S01]  /*1f20*/  UIMAD UR24, UR23, UR21, UR24 ;  /* 0x00000015171872a4 */ /* 0x000fe2000f8e0218 */
[----:B------:R1:W-:Y:S02]  /*1f30*/  LDGSTS.E.BYPASS.LTC128B.128 [R18+0x8080], [R6.64], !P1 ;  /* 0x0808000006127fae */ /* 0x0003e4000c901d50 */
[----:B------:R-:W-:-:S02]  /*1f40*/  ULDC UR23, c[0x0][0x20c] ;  /* 0x0000830000177ab9 */ /* 0x000fc40000000800 */
[----:B------:R-:W-:Y:S01]  /*1f50*/  USHF.L.U64.HI UR19, UR4, UR19, UR23 ;  /* 0x0000001304137299 */ /* 0x000fe20008010217 */
[----:B--2---:R-:W-:-:S05]  /*1f60*/  IMAD.WIDE.U32 R8, R19, UR20, R34 ;  /* 0x0000001413087c25 */ /* 0x004fca000f8e0022 */
[----:B------:R-:W-:Y:S02]  /*1f70*/  IADD3 R9, R9, UR24, RZ ;  /* 0x0000001809097c10 */ /* 0x000fe4000fffe0ff */
[----:B-1----:R-:W-:-:S04]  /*1f80*/  IADD3 R6, P0, R6, UR22, RZ ;  /* 0x0000001606067c10 */ /* 0x002fc8000ff1e0ff */
[----:B------:R-:W-:Y:S02]  /*1f90*/  IADD3.X R7, R7, UR18, RZ, P0, !PT ;  /* 0x0000001207077c10 */ /* 0x000fe400087fe4ff */
[----:B---3--:R-:W-:Y:S02]  /*1fa0*/  IADD3 R4, P1, R6, UR22, RZ ;  /* 0x0000001606047c10 */ /* 0x008fe4000ff3e0ff */
[----:B------:R-:W-:Y:S01]  /*1fb0*/  @!P4 IADD3 R0, P0, R37, UR7, RZ ;  /* 0x000000072500cc10 */ /* 0x000fe2000ff1e0ff */
[----:B------:R1:W-:Y:S01]  /*1fc0*/  LDGSTS.E.BYPASS.LTC128B.128 [R18+0x9080], [R6.64], !P3 ;  /* 0x0908000006127fae */ /* 0x0003e2000d901d50 */
[----:B------:R-:W-:Y:S02]  /*1fd0*/  IADD3.X R5, R7, UR18, RZ, P1, !PT ;  /* 0x0000001207057c10 */ /* 0x000fe40008ffe4ff */
[----:B------:R-:W-:Y:S01]  /*1fe0*/  IADD3 R12, P5, R4, UR22, RZ ;  /* 0x00000016040c7c10 */ /* 0x000fe2000ffbe0ff */
[----:B------:R-:W-:Y:S01]  /*1ff0*/  USHF.L.U32 UR22, UR4, 0x6, URZ ;  /* 0x0000000604167899 */ /* 0x000fe2000800063f */
[----:B------:R-:W-:Y:S01]  /*2000*/  @!P4 IADD3.X R3, R36, UR5, RZ, P0, !PT ;  /* 0x000000052403cc10 */ /* 0x000fe200087fe4ff */
[----:B------:R2:W-:Y:S01]  /*2010*/  LDGSTS.E.BYPASS.LTC128B.128 [R18+0xa080], [R4.64], !P2 ;  /* 0x0a08000004127fae */ /* 0x0005e2000d101d50 */
[----:B------:R-:W-:-:S02]  /*2020*/  IADD3.X R13, R5, UR18, RZ, P5, !PT ;  /* 0x00000012050d7c10 */ /* 0x000fc4000affe4ff */
[----:B----4-:R-:W-:Y:S02]  /*2030*/  @!P4 LEA R14, P5, R0, c[0x0][0x258], 0x2 ;  /* 0x00009600000eca11 */ /* 0x010fe400078a10ff */
[----:B------:R-:W-:Y:S02]  /*2040*/  ISETP.LT.OR P1, PT, R11, 0x61, P6 ;  /* 0x000000610b00780c */ /* 0x000fe40003721670 */
[----:B------:R-:W-:Y:S02]  /*2050*/  LEA R2, P0, R8, c[0x0][0x1f0], 0x1 ;  /* 0x00007c0008027a11 */ /* 0x000fe400078008ff */
[----:B------:R-:W-:Y:S01]  /*2060*/  @!P4 LEA.HI.X R15, R0, c[0x0][0x25c], R3, 0x2, P5 ;  /* 0x00009700000fca11 */ /* 0x000fe200028f1403 */
[----:B------:R-:W-:Y:S01]  /*2070*/  @!P4 IMAD.SHL.U32 R0, R22, 0x10, RZ ;  /* 0x000000101600c824 */ /* 0x000fe200078e00ff */
[----:B------:R-:W-:Y:S02]  /*2080*/  ISETP.GE.AND P5, PT, R10, c[0x0][0x1fc], PT ;  /* 0x00007f000a007a0c */ /* 0x000fe40003fa6270 */
[----:B------:R-:W-:-:S02]  /*2090*/  LEA.HI.X R3, R8, c[0x0][0x1f4], R9, 0x1, P0 ;  /* 0x00007d0008037a11 */ /* 0x000fc400000f0c09 */
[C---:B------:R-:W-:Y:S02]  /*20a0*/  ISETP.LT.OR P0, PT, R11.reuse, 0x1, P5 ;  /* 0x000000010b00780c */ /* 0x040fe40002f01670 */
[C---:B------:R-:W-:Y:S01]  /*20b0*/  ISETP.LT.OR P3, PT, R11.reuse, 0x21, P5 ;  /* 0x000000210b00780c */ /* 0x040fe20002f61670 */
[----:B------:R3:W-:Y:S01]  /*20c0*/  LDGSTS.E.BYPASS.LTC128B.128 [R18+0xb080], [R12.64], !P1 ;  /* 0x0b0800000c127fae */ /* 0x0007e2000c901d50 */
[C---:B------:R-:W-:Y:S02]  /*20d0*/  ISETP.LT.OR P2, PT, R11.reuse, 0x41, P5 ;  /* 0x000000410b00780c */ /* 0x040fe40002f41670 */
[--C-:B------:R-:W-:Y:S01]  /*20e0*/  SHF.R.S32.HI R10, RZ, 0x5, R17.reuse ;  /* 0x00000005ff0a7819 */ /* 0x100fe20000011411 */
[----:B------:R4:W-:Y:S01]  /*20f0*/  @!P4 LDGSTS.E.BYPASS.LTC128B.128 [R0+0x18080], [R14.64] ;  /* 0x180800000e00cfae */ /* 0x0009e2000b901d50 */
[----:B------:R-:W-:Y:S02]  /*2100*/  SHF.R.S32.HI R8, RZ, 0x1f, R17 ;  /* 0x0000001fff087819 */ /* 0x000fe40000011411 */
[----:B------:R-:W-:Y:S01]  /*2110*/  ISETP.LT.OR P1, PT, R11, 0x61, P5 ;  /* 0x000000610b00780c */ /* 0x000fe20002f21670 */
[----:B------:R-:W0:Y:S01]  /*2120*/  LDGDEPBAR ;  /* 0x00000000000079af */ /* 0x000e220000000000 */
[----:B------:R-:W-:-:S03]  /*2130*/  LEA.HI R8, R8, R10, RZ, 0x2 ;  /* 0x0000000a08087211 */ /* 0x000fc600078f10ff */
        /* <DEDUP_REMOVED lines=98> */
.L_x_1686:
[----:B---3--:R-:W-:Y:S05]  /*2760*/  BSYNC B0 ;  /* 0x0000000000007941 */ /* 0x008fea0003800000 */
.L_x_1685:
        /* <DEDUP_REMOVED lines=103> */
.L_x_1689:
        /* <DEDUP_REMOVED lines=174> */
.L_x_1687:
        /* <DEDUP_REMOVED lines=817> */
.L_x_1688:
        /* <DEDUP_REMOVED lines=280> */
.L_x_1684:
        /* <DEDUP_REMOVED lines=68> */
[----:B-----5:R-:W-:Y:S01]  /*8190*/  F2FP.PACK_AB R8, R129, R128 ;  /* 0x000000808108723e */ /* 0x020fe200000000ff */
        /* <DEDUP_REMOVED lines=63> */
.L_x_1691:
[----:B-1----:R-:W2:Y:S01]  /*8590*/  LDL R30, [R1+0x14] ;  /* 0x00001400011e7983 */ /* 0x002ea20000100800 */
[----:B------:R-:W-:Y:S01]  /*85a0*/  LEA.HI R2, R21, R22, RZ, 0x3 ;  /* 0x0000001615027211 */ /* 0x000fe200078f18ff */
[----:B------:R-:W-:Y:S01]  /*85b0*/  USHF.R.S32.HI UR4, URZ, 0x1f, UR11 ;  /* 0x0000001f3f047899 */ /* 0x000fe2000801140b */
[----:B------:R-:W-:Y:S01]  /*85c0*/  BSSY B0, `(.L_x_1692) ;  /* 0x0000035000007945 */ /* 0x000fe20003800000 */
[----:B------:R-:W-:Y:S01]  /*85d0*/  USEL UR11, UR11, URZ, !UP1 ;  /* 0x0000003f0b0b7287 */ /* 0x000fe2000c800000 */
[----:B------:R-:W-:-:S02]  /*85e0*/  LOP3.LUT R0, R2, 0x1ffffff8, RZ, 0xc0, !PT ;  /* 0x1ffffff802007812 */ /* 0x000fc400078ec0ff */
[----:B------:R-:W-:-:S03]  /*85f0*/  SHF.R.S32.HI R14, RZ, 0x3, R2 ;  /* 0x00000003ff0e7819 */ /* 0x000fc60000011402 */
[----:B------:R-:W-:Y:S02]  /*8600*/  IMAD.IADD R0, R22, 0x1, -R0 ;  /* 0x0000000116007824 */ /* 0x000fe400078e0a00 */
[----:B------:R-:W-:Y:S02]  /*8610*/  IMAD.SHL.U32 R2, R14, 0x40, RZ ;  /* 0x000000400e027824 */ /* 0x000fe400078e00ff */
[----:B------:R-:W-:Y:S02]  /*8620*/  IMAD.SHL.U32 R12, R0, 0x8, RZ ;  /* 0x00000008000c7824 */ /* 0x000fe400078e00ff */
[----:B------:R-:W-:Y:S01]  /*8630*/  IMAD.U32 R29, RZ, RZ, UR11 ;  /* 0x0000000bff1d7e24 */ /* 0x000fe2000f8e00ff */
[----:B------:R-:W-:Y:S02]  /*8640*/  LOP3.LUT R0, R2, 0x1c0, RZ, 0xc0, !PT ;  /* 0x000001c002007812 */ /* 0x000fe400078ec0ff */
[----:B------:R-:W-:Y:S02]  /*8650*/  LEA.HI R2, R21, R22, RZ, 0x6 ;  /* 0x0000001615027211 */ /* 0x000fe400078f30ff */
[----:B------:R-:W-:-:S02]  /*8660*/  LOP3.LUT R3, R0, 0x38, R12, 0xf8, !PT ;  /* 0x0000003800037812 */ /* 0x000fc400078ef80c */
[----:B------:R-:W-:Y:S01]  /*8670*/  SHF.R.U32.HI R0, RZ, 0x3, R0 ;  /* 0x00000003ff007819 */ /* 0x000fe20000011600 */
[----:B------:R-:W-:Y:S01]  /*8680*/  IMAD.SHL.U32 R2, R2, 0x8, RZ ;  /* 0x0000000802027824 */ /* 0x000fe200078e00ff */
[----:B------:R-:W-:Y:S02]  /*8690*/  SHF.R.S32.HI R13, RZ, 0x1f, R12 ;  /* 0x0000001fff0d7819 */ /* 0x000fe4000001140c */
[----:B------:R-:W-:-:S04]  /*86a0*/  LOP3.LUT R0, R3, R0, RZ, 0x3c, !PT ;  /* 0x0000000003007212 */ /* 0x000fc800078e3cff */
[----:B------:R-:W-:-:S05]  /*86b0*/  LOP3.LUT R0, R0, 0x7ffffe00, R2, 0xf8, !PT ;  /* 0x7ffffe0000007812 */ /* 0x000fca00078ef802 */
[----:B------:R-:W-:-:S05]  /*86c0*/  IMAD.SHL.U32 R6, R0, 0x2, RZ ;  /* 0x0000000200067824 */ /* 0x000fca00078e00ff */
[----:B------:R1:W3:Y:S04]  /*86d0*/  LDS.128 R20, [R6+0x5080] ;  /* 0x0050800006147984 */ /* 0x0002e80000000c00 */
[----:B------:R1:W4:Y:S04]  /*86e0*/  LDS.128 R24, [R6+0x6080] ;  /* 0x0060800006187984 */ /* 0x0003280000000c00 */
[----:B------:R1:W1:Y:S04]  /*86f0*/  LDS.128 R32, [R6+0x7080] ;  /* 0x0070800006207984 */ /* 0x0002680000000c00 */
[----:B------:R1:W1:Y:S04]  /*8700*/  LDS.128 R36, [R6+0x80] ;  /* 0x0000800006247984 */ /* 0x0002680000000c00 */
[----:B------:R1:W1:Y:S04]  /*8710*/  LDS.128 R40, [R6+0x1080] ;  /* 0x0010800006287984 */ /* 0x0002680000000c00 */
[----:B------:R1:W1:Y:S04]  /*8720*/  LDS.128 R44, [R6+0x2080] ;  /* 0x00208000062c7984 */ /* 0x0002680000000c00 */
[----:B------:R1:W1:Y:S01]  /*8730*/  LDS.128 R48, [R6+0x3080] ;  /* 0x0030800006307984 */ /* 0x0002620000000c00 */
[----:B--2---:R-:W-:Y:S01]  /*8740*/  SHF.R.S32.HI R28, RZ, 0x1f, R30 ;  /* 0x0000001fff1c7819 */ /* 0x004fe2000001141e */
[----:B------:R-:W-:-:S04]  /*8750*/  IMAD.WIDE.U32 R2, R30, c[0x0][0x338], R12 ;  /* 0x0000ce001e027a25 */ /* 0x000fc800078e000c */
[----:B------:R-:W-:-:S04]  /*8760*/  IMAD R0, R28, c[0x0][0x338], RZ ;  /* 0x0000ce001c007a24 */ /* 0x000fc800078e02ff */
[----:B------:R-:W-:-:S04]  /*8770*/  IMAD R0, R30, c[0x0][0x33c], R0 ;  /* 0x0000cf001e007a24 */ /* 0x000fc800078e0200 */
[----:B------:R-:W-:Y:S01]  /*8780*/  IMAD.IADD R3, R3, 0x1, R0 ;  /* 0x0000000103037824 */ /* 0x000fe200078e0200 */
[----:B-----5:R-:W-:Y:S01]  /*8790*/  IADD3 R0, R4, -UR6, RZ ;  /* 0x8000000604007c10 */ /* 0x020fe2000fffe0ff */
[----:B------:R-:W-:Y:S01]  /*87a0*/  USEL UR6, UR4, URZ, !UP1 ;  /* 0x0000003f04067287 */ /* 0x000fe2000c800000 */
[----:B------:R-:W-:Y:S01]  /*87b0*/  IADD3 R4, P0, R14, UR8, RZ ;  /* 0x000000080e047c10 */ /* 0x000fe2000ff1e0ff */
[----:B------:R-:W-:Y:S01]  /*87c0*/  IMAD.WIDE.U32 R10, R29, c[0x0][0x340], R2 ;  /* 0x0000d0001d0a7a25 */ /* 0x000fe200078e0002 */
[----:B------:R-:W-:Y:S01]  /*87d0*/  IMNMX R15, R0, 0x80, PT ;  /* 0x00000080000f7817 */ /* 0x000fe20003800200 */
[----:B------:R-:W-:Y:S01]  /*87e0*/  ULDC.64 UR4, c[0x0][0x340] ;  /* 0x0000d00000047ab9 */ /* 0x000fe20000000a00 */
[C---:B------:R-:W-:Y:S01]  /*87f0*/  LEA.HI.X.SX32 R5, R14.reuse, UR9, 0x1, P0 ;  /* 0x000000090e057c11 */ /* 0x040fe200080f0eff */
[----:B------:R-:W-:Y:S01]  /*8800*/  UIMAD UR4, UR6, UR4, URZ ;  /* 0x00000004060472a4 */ /* 0x000fe2000f8e023f */
[----:B------:R-:W-:Y:S01]  /*8810*/  ISETP.GE.AND P3, PT, R14, R15, PT ;  /* 0x0000000f0e00720c */ /* 0x000fe20003f66270 */
[----:B------:R-:W-:-:S02]  /*8820*/  IMAD.U32 R0, RZ, RZ, UR12 ;  /* 0x0000000cff007e24 */ /* 0x000fc4000f8e00ff */
[----:B------:R-:W-:Y:S01]  /*8830*/  UIMAD UR4, UR11, UR5, UR4 ;  /* 0x000000050b0472a4 */ /* 0x000fe2000f8e0204 */
[----:B------:R-:W-:Y:S01]  /*8840*/  ISETP.GE.OR P0, PT, R12, c[0x0][0x324], P3 ;  /* 0x0000c9000c007a0c */ /* 0x000fe20001f06670 */
[----:B------:R-:W-:-:S04]  /*8850*/  IMAD.WIDE R2, R0, 0x80, R4 ;  /* 0x0000008000027825 */ /* 0x000fc800078e0204 */
[----:B------:R-:W-:-:S08]  /*8860*/  IADD3 R9, R11, UR4, RZ ;  /* 0x000000040b097c10 */ /* 0x000fd0000fffe0ff */
[----:B------:R-:W-:Y:S05]  /*8870*/  @P0 BRA `(.L_x_1693) ;  /* 0x0000009000000947 */ /* 0x000fea0003800000 */
[----:B-1-34-:R1:W2:Y:S01]  /*8880*/  LDS.128 R16, [R6+0x4080] ;  /* 0x0040800006107984 */ /* 0x01a2a20000000c00 */
[----:B------:R-:W-:Y:S01]  /*8890*/  MOV R8, R10 ;  /* 0x0000000a00087202 */ /* 0x000fe20000000f00 */
[----:B------:R-:W-:-:S04]  /*88a0*/  IMAD R0, R3, c[0x0][0x330], RZ ;  /* 0x0000cc0003007a24 */ /* 0x000fc800078e02ff */
[----:B------:R-:W-:-:S04]  /*88b0*/  IMAD.WIDE.U32 R4, R2, c[0x0][0x330], R8 ;  /* 0x0000cc0002047a25 */ /* 0x000fc800078e0008 */
[----:B------:R-:W-:-:S05]  /*88c0*/  IMAD R0, R2, c[0x0][0x334], R0 ;  /* 0x0000cd0002007a24 */ /* 0x000fca00078e0200 */
[----:B------:R-:W-:Y:S02]  /*88d0*/  IADD3 R0, R5, R0, RZ ;  /* 0x0000000005007210 */ /* 0x000fe40007ffe0ff */
[----:B-1----:R-:W-:-:S04]  /*88e0*/  LEA R6, P0, R4, c[0x0][0x318], 0x1 ;  /* 0x0000c60004067a11 */ /* 0x002fc800078008ff */
[----:B------:R-:W-:-:S05]  /*88f0*/  LEA.HI.X R7, R4, c[0x0][0x31c], R0, 0x1, P0 ;  /* 0x0000c70004077a11 */ /* 0x000fca00000f0c00 */
[----:B--2---:R1:W-:Y:S04]  /*8900*/  STG.E.128 [R6.64], R16 ;  /* 0x0000001006007986 */ /* 0x0043e8000c101d10 */
.L_x_1693:
[----:B-1-34-:R-:W-:Y:S05]  /*8910*/  BSYNC B0 ;  /* 0x0000000000007941 */ /* 0x01afea0003800000 */
.L_x_1692:
        /* <DEDUP_REMOVED lines=15> */
[----:B------:R1:W-:Y:S02]  /*8a10*/  STG.E.128 [R6.64], R20 ;  /* 0x0000001406007986 */ /* 0x0003e4000c101d10 */
.L_x_1695:
[----:B------:R-:W-:Y:S05]  /*8a20*/  BSYNC B0 ;  /* 0x0000000000007941 */ /* 0x000fea0003800000 */
.L_x_1694:
        /* <DEDUP_REMOVED lines=16> */
.L_x_1697:
[----:B------:R-:W-:Y:S05]  /*8b30*/  BSYNC B0 ;  /* 0x0000000000007941 */ /* 0x000fea0003800000 */
.L_x_1696:
        /* <DEDUP_REMOVED lines=15> */
[----:B------:R1:W-:Y:S02]  /*8c30*/  STG.E.128 [R4.64], R32 ;  /* 0x0000002004007986 */ /* 0x0003e4000c101d10 */
.L_x_1699:
[----:B------:R-:W-:Y:S05]  /*8c40*/  BSYNC B0 ;  /* 0x0000000000007941 */ /* 0x000fea0003800000 */
.L_x_1698:
[----:B------:R-:W-:Y:S01]  /*8c50*/  IMAD R0, R28, c[0x0][0x308], RZ ;  /* 0x0000c2001c007a24 */ /* 0x000fe200078e02ff */
[----:B------:R-:W-:Y:S01]  /*8c60*/  ULDC.64 UR4, c[0x0][0x310] ;  /* 0x0000c40000047ab9 */ /* 0x000fe20000000a00 */
[----:B-1----:R-:W-:Y:S01]  /*8c70*/  IMAD.WIDE.U32 R6, R30, c[0x0][0x308], R12 ;  /* 0x0000c2001e067a25 */ /* 0x002fe200078e000c */
[----:B------:R-:W-:Y:S01]  /*8c80*/  ISETP.GE.OR P3, PT, R12, c[0x0][0x2f4], P3 ;  /* 0x0000bd000c007a0c */ /* 0x000fe20001f66670 */
[----:B------:R-:W-:Y:S01]  /*8c90*/  UIMAD UR4, UR6, UR4, URZ ;  /* 0x00000004060472a4 */ /* 0x000fe2000f8e023f */
[----:B------:R-:W-:Y:S01]  /*8ca0*/  BSSY B0, `(.L_x_1700) ;  /* 0x000000f000007945 */ /* 0x000fe20003800000 */
[----:B------:R-:W-:Y:S02]  /*8cb0*/  IMAD R0, R30, c[0x0][0x30c], R0 ;  /* 0x0000c3001e007a24 */ /* 0x000fe400078e0200 */
[----:B------:R-:W-:-:S03]  /*8cc0*/  UIMAD UR4, UR11, UR5, UR4 ;  /* 0x000000050b0472a4 */ /* 0x000fc6000f8e0204 */
[----:B------:R-:W-:-:S05]  /*8cd0*/  IADD3 R7, R7, R0, RZ ;  /* 0x0000000007077210 */ /* 0x000fca0007ffe0ff */
        /* <DEDUP_REMOVED lines=11> */
.L_x_1701:
[----:B------:R-:W-:Y:S05]  /*8d90*/  BSYNC B0 ;  /* 0x0000000000007941 */ /* 0x000fea0003800000 */
.L_x_1700:
        /* <DEDUP_REMOVED lines=14> */
.L_x_1703:
[----:B------:R-:W-:Y:S05]  /*8e80*/  BSYNC B0 ;  /* 0x0000000000007941 */ /* 0x000fea0003800000 */
.L_x_1702:
        /* <DEDUP_REMOVED lines=14> */
.L_x_1705:
[----:B------:R-:W-:Y:S05]  /*8f70*/  BSYNC B0 ;  /* 0x0000000000007941 */ /* 0x000fea0003800000 */
.L_x_1704:
        /* <DEDUP_REMOVED lines=14> */
.L_x_1690:
        /* <DEDUP_REMOVED lines=30> */
[----:B--2--5:R-:W-:-:S03]  /*9240*/  IADD3 R6, -R0, R2, RZ ;  /* 0x0000000200067210 */ /* 0x024fc60007ffe1ff */
.L_x_1706:
[----:B-1----:R-:W2:Y:S01]  /*9250*/  LDL R17, [R1+0x14] ;  /* 0x0000140001117983 */ /* 0x002ea20000100800 */
[----:B-----5:R-:W-:Y:S01]  /*9260*/  IADD3 R14, R6, -UR6, RZ ;  /* 0x80000006060e7c10 */ /* 0x020fe2000fffe0ff */
[----:B------:R-:W-:Y:S01]  /*9270*/  USHF.R.S32.HI UR7, URZ, 0x1f, UR11 ;  /* 0x0000001f3f077899 */ /* 0x000fe2000801140b */
[----:B------:R-:W-:Y:S01]  /*9280*/  IMAD.U32 R6, RZ, RZ, UR12 ;  /* 0x0000000cff067e24 */ /* 0x000fe2000f8e00ff */
[----:B------:R-:W1:Y:S01]  /*9290*/  S2R R2, SR_TID.X ;  /* 0x0000000000027919 */ /* 0x000e620000002100 */
[----:B------:R-:W-:Y:S01]  /*92a0*/  USEL UR11, UR11, URZ, !UP1 ;  /* 0x0000003f0b0b7287 */ /* 0x000fe2000c800000 */
[----:B------:R-:W-:Y:S01]  /*92b0*/  BSSY B0, `(.L_x_1707) ;  /* 0x0000022000007945 */ /* 0x000fe20003800000 */
[----:B------:R-:W-:-:S02]  /*92c0*/  USEL UR7, UR7, URZ, !UP1 ;  /* 0x0000003f07077287 */ /* 0x000fc4000c800000 */
[----:B------:R-:W-:Y:S02]  /*92d0*/  ULDC.64 UR4, c[0x0][0x310] ;  /* 0x0000c40000047ab9 */ /* 0x000fe40000000a00 */
[----:B------:R-:W-:Y:S01]  /*92e0*/  UIMAD UR4, UR7, UR4, URZ ;  /* 0x00000004070472a4 */ /* 0x000fe2000f8e023f */
[----:B------:R-:W-:-:S03]  /*92f0*/  IMAD.U32 R16, RZ, RZ, UR11 ;  /* 0x0000000bff107e24 */ /* 0x000fc6000f8e00ff */
[----:B------:R-:W-:Y:S01]  /*9300*/  UIMAD UR4, UR11, UR5, UR4 ;  /* 0x000000050b0472a4 */ /* 0x000fe2000f8e0204 */
[----:B-1----:R-:W-:-:S04]  /*9310*/  SHF.R.S32.HI R4, RZ, 0x1f, R2 ;  /* 0x0000001fff047819 */ /* 0x002fc80000011402 */
[----:B------:R-:W-:-:S04]  /*9320*/  LEA.HI R4, R4, R2, RZ, 0x3 ;  /* 0x0000000204047211 */ /* 0x000fc800078f18ff */
[----:B------:R-:W-:-:S05]  /*9330*/  LOP3.LUT R0, R4, 0x1ffffff8, RZ, 0xc0, !PT ;  /* 0x1ffffff804007812 */ /* 0x000fca00078ec0ff */
[----:B------:R-:W-:-:S04]  /*9340*/  IMAD.IADD R0, R2, 0x1, -R0 ;  /* 0x0000000102007824 */ /* 0x000fc800078e0a00 */
[----:B------:R-:W-:-:S05]  /*9350*/  IMAD.SHL.U32 R10, R0, 0x8, RZ ;  /* 0x00000008000a7824 */ /* 0x000fca00078e00ff */
[----:B------:R-:W-:Y:S02]  /*9360*/  SHF.R.S32.HI R11, RZ, 0x1f, R10 ;  /* 0x0000001fff0b7819 */ /* 0x000fe4000001140a */
[----:B--2---:R-:W-:-:S03]  /*9370*/  SHF.R.S32.HI R15, RZ, 0x1f, R17 ;  /* 0x0000001fff0f7819 */ /* 0x004fc60000011411 */
[----:B------:R-:W-:-:S04]  /*9380*/  IMAD.WIDE.U32 R2, R17, c[0x0][0x308], R10 ;  /* 0x0000c20011027a25 */ /* 0x000fc800078e000a */
[----:B------:R-:W-:-:S04]  /*9390*/  IMAD R0, R15, c[0x0][0x308], RZ ;  /* 0x0000c2000f007a24 */ /* 0x000fc800078e02ff */
[----:B------:R-:W-:-:S04]  /*93a0*/  IMAD R0, R17, c[0x0][0x30c], R0 ;  /* 0x0000c30011007a24 */ /* 0x000fc800078e0200 */
[----:B------:R-:W-:Y:S01]  /*93b0*/  IMAD.IADD R3, R3, 0x1, R0 ;  /* 0x0000000103037824 */ /* 0x000fe200078e0200 */
[----:B------:R-:W-:-:S03]  /*93c0*/  SHF.R.S32.HI R0, RZ, 0x3, R4 ;  /* 0x00000003ff007819 */ /* 0x000fc60000011404 */
[----:B------:R-:W-:Y:S01]  /*93d0*/  IMAD.WIDE.U32 R8, R16, c[0x0][0x310], R2 ;  /* 0x0000c40010087a25 */ /* 0x000fe200078e0002 */
[C---:B------:R-:W-:Y:S02]  /*93e0*/  IADD3 R4, P0, R0.reuse, UR8, RZ ;  /* 0x0000000800047c10 */ /* 0x040fe4000ff1e0ff */
[C---:B------:R-:W-:Y:S02]  /*93f0*/  ISETP.GE.AND P3, PT, R0.reuse, R14, PT ;  /* 0x0000000e0000720c */ /* 0x040fe40003f66270 */
[----:B------:R-:W-:Y:S02]  /*9400*/  LEA.HI.X.SX32 R5, R0, UR9, 0x1, P0 ;  /* 0x0000000900057c11 */ /* 0x000fe400080f0eff */
[----:B------:R-:W-:-:S03]  /*9410*/  ISETP.GE.OR P0, PT, R10, c[0x0][0x2f4], P3 ;  /* 0x0000bd000a007a0c */ /* 0x000fc60001f06670 */
[----:B------:R-:W-:Y:S01]  /*9420*/  IMAD.WIDE R2, R6, 0x80, R4 ;  /* 0x0000008006027825 */ /* 0x000fe200078e0204 */
[----:B------:R-:W-:-:S09]  /*9430*/  IADD3 R5, R9, UR4, RZ ;  /* 0x0000000409057c10 */ /* 0x000fd2000fffe0ff */
        /* <DEDUP_REMOVED lines=9> */
.L_x_1708:
[----:B------:R-:W-:Y:S05]  /*94d0*/  BSYNC B0 ;  /* 0x0000000000007941 */ /* 0x000fea0003800000 */
.L_x_1707:
        /* <DEDUP_REMOVED lines=16> */
.L_x_1710:
[----:B------:R-:W-:Y:S05]  /*95e0*/  BSYNC B0 ;  /* 0x0000000000007941 */ /* 0x000fea0003800000 */
.L_x_1709:
        /* <DEDUP_REMOVED lines=16> */
.L_x_1712:
[----:B------:R-:W-:Y:S05]  /*96f0*/  BSYNC B0 ;  /* 0x0000000000007941 */ /* 0x000fea0003800000 */
.L_x_1711:
        /* <DEDUP_REMOVED lines=15> */
.L_x_1714:
[----:B------:R-:W-:Y:S05]  /*97f0*/  BSYNC B0 ;  /* 0x0000000000007941 */ /* 0x000fea0003800000 */
.L_x_1713:
[----:B------:R-:W-:Y:S01]  /*9800*/  IMAD R0, R15, c[0x0][0x338], RZ ;  /* 0x0000ce000f007a24 */ /* 0x000fe200078e02ff */
[----:B------:R-:W-:Y:S01]  /*9810*/  ULDC.64 UR4, c[0x0][0x340] ;  /* 0x0000d00000047ab9 */ /* 0x000fe20000000a00 */
[C---:B------:R-:W-:Y:S01]  /*9820*/  IMAD.WIDE.U32 R6, R17.reuse, c[0x0][0x338], R10 ;  /* 0x0000ce0011067a25 */ /* 0x040fe200078e000a */
[----:B------:R-:W-:Y:S01]  /*9830*/  ISETP.GE.OR P3, PT, R10, c[0x0][0x324], P3 ;  /* 0x0000c9000a007a0c */ /* 0x000fe20001f66670 */
[----:B------:R-:W-:Y:S01]  /*9840*/  UIMAD UR4, UR7, UR4, URZ ;  /* 0x00000004070472a4 */ /* 0x000fe2000f8e023f */
[----:B------:R-:W-:Y:S01]  /*9850*/  BSSY B0, `(.L_x_1715) ;  /* 0x000000f000007945 */ /* 0x000fe20003800000 */
[----:B------:R-:W-:Y:S02]  /*9860*/  IMAD R0, R17, c[0x0][0x33c], R0 ;  /* 0x0000cf0011007a24 */ /* 0x000fe400078e0200 */
[----:B------:R-:W-:-:S03]  /*9870*/  UIMAD UR4, UR11, UR5, UR4 ;  /* 0x000000050b0472a4 */ /* 0x000fc6000f8e0204 */
[----:B------:R-:W-:-:S05]  /*9880*/  IADD3 R7, R7, R0, RZ ;  /* 0x0000000007077210 */ /* 0x000fca0007ffe0ff */
        /* <DEDUP_REMOVED lines=11> */
.L_x_1716:
[----:B------:R-:W-:Y:S05]  /*9940*/  BSYNC B0 ;  /* 0x0000000000007941 */ /* 0x000fea0003800000 */
.L_x_1715:
        /* <DEDUP_REMOVED lines=14> */
.L_x_1718:
[----:B------:R-:W-:Y:S05]  /*9a30*/  BSYNC B0 ;  /* 0x0000000000007941 */ /* 0x000fea0003800000 */
.L_x_1717:
        /* <DEDUP_REMOVED lines=14> */
.L_x_1720:
[----:B------:R-:W-:Y:S05]  /*9b20*/  BSYNC B0 ;  /* 0x0000000000007941 */ /* 0x000fea0003800000 */
.L_x_1719:
        /* <DEDUP_REMOVED lines=13> */
.L_x_1721:
        /* <DEDUP_REMOVED lines=16> */
.L_x_1852:


//--------------------- .text._ZN7cutlass13device_kernelIN5flash19enable_sm80_to_sm89INS1_16FlashAttnBwdSm80INS1_25CollectiveMainloopBwdSm80ILi2ELi2EN4cute5tupleIJNS5_1CILi128EEES8_NS7_ILi64EEEEEENS_6half_tEfNS_4arch4Sm80ELb1ELb0ELb0ELb1ELb0ELb0ELb0ELb0ELi2ELi4ELi4ELi4ELb0EEENS1_24CollectiveEpilogueBwdGQAISA_fSD_Li256ELb1ELb0EEENS1_25SingleTileBwdLPTSchedulerILb1ELi128ELb0EEEEEEEEEvNT_6ParamsE --------------------------
	.section	.text._ZN7cutlass13device_kernelIN5flash19enable_sm80_to_sm89INS1_16FlashAttnBwdSm80INS1_25CollectiveMainloopBwdSm80ILi2ELi2EN4cute5tupleIJNS5_1CILi128EEES8_NS7_ILi64EEEEEENS_6half_tEfNS_4arch4Sm80ELb1ELb0ELb0ELb1ELb0ELb0ELb0ELb0ELi2ELi4ELi4ELi4ELb0EEENS1_24CollectiveEpilogueBwdGQAISA_fSD_Li256ELb1ELb0EEENS1_25SingleTileBwdLPTSchedulerILb1ELi128ELb0EEEEEEEEEvNT_6ParamsE,"ax",@progbits
	.sectioninfo	@"SHI_REGISTERS=255"
	.align	128
.text._ZN7cutlass13device_kernelIN5flash19enable_sm80_to_sm89INS1_16FlashAttnBwdSm80INS1_25CollectiveMainloopBwdSm80ILi2ELi2EN4cute5tupleIJNS5_1CILi128EEES8_NS7_ILi64EEEEEENS_6half_tEfNS_4arch4Sm80ELb1ELb0ELb0ELb1ELb0ELb0ELb0ELb0ELi2ELi4ELi4ELi4ELb0EEENS1_24CollectiveEpilogueBwdGQAISA_fSD_Li256ELb1ELb0EEENS1_25SingleTileBwdLPTSchedulerILb1ELi128ELb0EEEEEEEEEvNT_6ParamsE:
        .type           _ZN7cutlass13device_kernelIN5flash19enable_sm80_to_sm89INS1_16FlashAttnBwdSm80INS1_25CollectiveMainloopBwdSm80ILi2ELi2EN4cute5tupleIJNS5_1CILi128EEES8_NS7_ILi64EEEEEENS_6half_tEfNS_4arch4Sm80ELb1ELb0ELb0ELb1ELb0ELb0ELb0ELb0ELi2ELi4ELi4ELi4ELb0EEENS1_24CollectiveEpilogueBwdGQAISA_fSD_Li256ELb1ELb0EEENS1_25SingleTileBwdLPTSchedulerILb1ELi128ELb0EEEEEEEEEvNT_6ParamsE,@function
        .size           _ZN7cutlass13device_kernelIN5flash19enable_sm80_to_sm89INS1_16FlashAttnBwdSm80INS1_25CollectiveMainloopBwdSm80ILi2ELi2EN4cute5tupleIJNS5_1CILi128EEES8_NS7_ILi64EEEEEENS_6half_tEfNS_4arch4Sm80ELb1ELb0ELb0ELb1ELb0ELb0ELb0ELb0ELi2ELi4ELi4ELi4ELb0EEENS1_24CollectiveEpilogueBwdGQAISA_fSD_Li256ELb1ELb0EEENS1_25SingleTileBwdLPTSchedulerILb1ELi128ELb0EEEEEEEEEvNT_6ParamsE,(.L_x_1853 - _ZN7cutlass13device_kernelIN5flash19enable_sm80_to_sm89INS1_16FlashAttnBwdSm80INS1_25CollectiveMainloopBwdSm80ILi2ELi2EN4cute5tupleIJNS5_1CILi128EEES8_NS7_ILi64EEEEEENS_6half_tEfNS_4arch4Sm80ELb1ELb0ELb0ELb1ELb0ELb0ELb0ELb0ELi2ELi4ELi4ELi4ELb0EEENS1_24CollectiveEpilogueBwdGQAISA_fSD_Li256ELb1ELb0EEENS1_25SingleTileBwdLPTSchedulerILb1ELi128ELb0EEEEEEEEEvNT_6ParamsE)
        .other          _ZN7cutlass13device_kernelIN5flash19enable_sm80_to_sm89INS1_16FlashAttnBwdSm80INS1_25CollectiveMainloopBwdSm80ILi2ELi2EN4cute5tupleIJNS5_1CILi128EEES8_NS7_ILi64EEEEEENS_6half_tEfNS_4arch4Sm80ELb1ELb0ELb0ELb1ELb0ELb0ELb0ELb0ELi2ELi4ELi4ELi4ELb0EEENS1_24CollectiveEpilogueBwdGQAISA_fSD_Li256ELb1ELb0EEENS1_25SingleTileBwdLPTSchedulerILb1ELi128ELb0EEEEEEEEEvNT_6ParamsE,@"STO_CUDA_ENTRY STV_DEFAULT"
_ZN7cutlass13device_kernelIN5flash19enable_sm80_to_sm89INS1_16FlashAttnBwdSm80INS1_25CollectiveMainloopBwdSm80ILi2ELi2EN4cute5tupleIJNS5_1CILi128EEES8_NS7_ILi64EEEEEENS_6half_tEfNS_4arch4Sm80ELb1ELb0ELb0ELb1ELb0ELb0ELb0ELb0ELi2ELi4ELi4ELi4ELb0EEENS1_24CollectiveEpilogueBwdGQAISA_fSD_Li256ELb1ELb0EEENS1_25SingleTileBwdLPTSchedulerILb1ELi128ELb0EEEEEEEEEvNT_6ParamsE:
        /* <DEDUP_REMOVED lines=31> */
.L_x_1723:
        /* <DEDUP_REMOVED lines=8> */
.L_x_1724:
        /* <DEDUP_REMOVED lines=8> */
[----:B------:R-:W-:Y:S02]  /*02f0*/  UMOV UR7, UR5 ;  /* 0x0000000500077c82 */ /* 0x000fe40008000000 */
        /* <DEDUP_REMOVED lines=12> */
.L_x_1725:
        /* <DEDUP_REMOVED lines=14> */
.L_x_1727:
[----:B------:R-:W-:Y:S02]  /*04a0*/  ULDC UR5, c[0x0][0x3dc] ;  /* 0x0000f70000057ab9 */ /* 0x000fe40000000800 */
.L_x_1726:
[----:B------:R-:W-:-:S04]  /*04b0*/  UIADD3 UR5, UR5, 0x7f, URZ ;  /* 0x0000007f05057890 */ /* 0x000fc8000fffe03f */
[----:B------:R-:W-:-:S04]  /*04c0*/  USHF.R.S32.HI UR4, URZ, 0x1f, UR5 ;  /* 0x0000001f3f047899 */ /* 0x000fc80008011405 */
[----:B------:R-:W-:-:S04]  /*04d0*/  ULEA.HI UR4, UR4, UR5, URZ, 0x7 ;  /* 0x0000000504047291 */ /* 0x000fc8000f8f383f */
[----:B------:R-:W-:-:S04]  /*04e0*/  USHF.R.S32.HI UR4, URZ, 0x7, UR4 ;  /* 0x000000073f047899 */ /* 0x000fc80008011404 */
[----:B------:R-:W-:-:S04]  /*04f0*/  UISETP.GE.AND UP0, UPT, UR12, UR4, UPT ;  /* 0x000000040c00728c */ /* 0x000fc8000bf06270 */
[----:B------:R-:W-:-:S06]  /*0500*/  USEL UR7, UR7, 0xffffffff, !UP0 ;  /* 0xffffffff07077887 */ /* 0x000fcc000c000000 */
[----:B------:R-:W-:-:S05]  /*0510*/  MOV R0, UR7 ;  /* 0x0000000700007c02 */ /* 0x000fca0008000f00 */
[----:B------:R1:W-:Y:S01]  /*0520*/  STL [R1+0x58], R0 ;  /* 0x0000580001007387 */ /* 0x0003e20000100800 */
[----:B------:R-:W-:Y:S05]  /*0530*/  BRA `(.L_x_1728) ;  /* 0x000004a000007947 */ /* 0x000fea0003800000 */
.L_x_1722:
        /* <DEDUP_REMOVED lines=22> */
.L_x_1729:
        /* <DEDUP_REMOVED lines=8> */
.L_x_1730:
        /* <DEDUP_REMOVED lines=21> */
.L_x_1731:
        /* <DEDUP_REMOVED lines=14> */
.L_x_1733:
[----:B------:R-:W-:Y:S02]  /*0950*/  ULDC UR5, c[0x0][0x3dc] ;  /* 0x0000f70000057ab9 */ /* 0x000fe40000000800 */
.L_x_1732:
[----:B------:R-:W-:-:S04]  /*0960*/  UIADD3 UR5, UR5, 0x7f, URZ ;  /* 0x0000007f05057890 */ /* 0x000fc8000fffe03f */
[----:B------:R-:W-:-:S04]  /*0970*/  USHF.R.S32.HI UR4, URZ, 0x1f, UR5 ;  /* 0x0000001f3f047899 */ /* 0x000fc80008011405 */
[----:B------:R-:W-:-:S04]  /*0980*/  ULEA.HI UR4, UR4, UR5, URZ, 0x7 ;  /* 0x0000000504047291 */ /* 0x000fc8000f8f383f */
[----:B------:R-:W-:-:S04]  /*0990*/  USHF.R.S32.HI UR4, URZ, 0x7, UR4 ;  /* 0x000000073f047899 */ /* 0x000fc80008011404 */
[----:B------:R-:W-:-:S04]  /*09a0*/  UISETP.GE.AND UP0, UPT, UR12, UR4, UPT ;  /* 0x000000040c00728c */ /* 0x000fc8000bf06270 */
[----:B------:R-:W-:-:S06]  /*09b0*/  USEL UR7, UR7, 0xffffffff, !UP0 ;  /* 0xffffffff07077887 */ /* 0x000fcc000c000000 */
[----:B------:R-:W-:-:S05]  /*09c0*/  MOV R0, UR7 ;  /* 0x0000000700007c02 */ /* 0x000fca0008000f00 */
[----:B------:R1:W-:Y:S02]  /*09d0*/  STL [R1+0x58], R0 ;  /* 0x0000580001007387 */ /* 0x0003e40000100800 */
.L_x_1728:
[----:B------:R-:W2:Y:S02]  /*09e0*/  LDL R36, [R1+0x58] ;  /* 0x0000580001247983 */ /* 0x000ea40000100800 */
[----:B--2---:R-:W-:-:S13]  /*09f0*/  ISETP.GE.AND P0, PT, R36, RZ, PT ;  /* 0x000000ff2400720c */ /* 0x004fda0003f06270 */
        /* <DEDUP_REMOVED lines=17> */
[----:B------:R-:W-:Y:S01]  /*0b10*/  ULDC UR9, c[0x0][0x198] ;  /* 0x0000660000097ab9 */ /* 0x000fe20000000800 */
[----:B------:R-:W-:Y:S01]  /*0b20*/  CS2R R14, SRZ ;  /* 0x00000000000e7805 */ /* 0x000fe2000001ff00 */
[----:B------:R-:W-:Y:S02]  /*0b30*/  IMAD.MOV.U32 R29, RZ, RZ, RZ ;  /* 0x000000ffff1d7224 */ /* 0x000fe400078e00ff */
[----:B--2---:R-:W-:Y:S01]  /*0b40*/  @P0 IMAD R0, R36, 0x80, R0 ;  /* 0x0000008024000824 */ /* 0x004fe200078e0200 */
[----:B---3--:R1:W2:Y:S01]  /*0b50*/  @P1 R2UR UR10, R8 ;  /* 0x00000000080a13c2 */ /* 0x0082a200000e0000 */
[--C-:B----4-:R-:W-:Y:S01]  /*0b60*/  @P0 SHF.R.S32.HI R13, RZ, 0x1f, R7.reuse ;  /* 0x0000001fff0d0819 */ /* 0x110fe20000011407 */
[----:B------:R-:W-:-:S02]  /*0b70*/  @P0 IMAD.MOV.U32 R12, RZ, RZ, R7 ;  /* 0x000000ffff0c0224 */ /* 0x000fc400078e0007 */
[----:B-1----:R-:W-:-:S04]  /*0b80*/  @P0 SHF.R.S32.HI R8, RZ, 0x1f, R0 ;  /* 0x0000001fff080819 */ /* 0x002fc80000011400 */
[----:B------:R-:W-:Y:S02]  /*0b90*/  @P0 LEA.HI R0, R8, R0, RZ, 0x7 ;  /* 0x0000000008000211 */ /* 0x000fe400078f38ff */
[--C-:B-----5:R-:W-:Y:S01]  /*0ba0*/  @P5 SHF.R.S32.HI R15, RZ, 0x1f, R6.reuse ;  /* 0x0000001fff0f5819 */ /* 0x120fe20000011406 */
        /* <DEDUP_REMOVED lines=9> */
.L_x_1734:
[----:B--2---:R-:W-:-:S04]  /*0c40*/  ISETP.NE.U32.AND P1, PT, RZ, c[0x0][0x2e0], PT ;  /* 0x0000b800ff007a0c */ /* 0x004fc80003f25070 */
[----:B------:R-:W-:-:S13]  /*0c50*/  ISETP.NE.AND.EX P1, PT, RZ, c[0x0][0x2e4], PT, P1 ;  /* 0x0000b900ff007a0c */ /* 0x000fda0003f25310 */
[----:B------:R-:W-:Y:S05]  /*0c60*/  @!P1 BRA `(.L_x_1735) ;  /* 0x0000004000009947 */ /* 0x000fea0003800000 */
[----:B------:R-:W-:-:S05]  /*0c70*/  IMAD.WIDE R2, R36, R9, c[0x0][0x2e0] ;  /* 0x0000b80024027625 */ /* 0x000fca00078e0209 */
[----:B------:R-:W2:Y:S02]  /*0c80*/  LDG.E R0, [R2.64] ;  /* 0x0000000e02007981 */ /* 0x000ea4000c1e1900 */
[----:B--2---:R1:W2:Y:S01]  /*0c90*/  R2UR UR9, R0 ;  /* 0x00000000000973c2 */ /* 0x0042a200000e0000 */
[----:B------:R-:W-:Y:S05]  /*0ca0*/  BRA `(.L_x_1736) ;  /* 0x0000006000007947 */ /* 0x000fea0003800000 */
.L_x_1735:
[----:B------:R-:W-:Y:S05]  /*0cb0*/  @!P5 BRA `(.L_x_1736) ;  /* 0x000000500000d947 */ /* 0x000fea0003800000 */
[----:B------:R1:W2:Y:S04]  /*0cc0*/  LDG.E R0, [R2.64] ;  /* 0x0000000e02007981 */ /* 0x0002a8000c1e1900 */
[----:B-1----:R-:W3:Y:S01]  /*0cd0*/  LDG.E R2, [R2.64+0x4] ;  /* 0x0000040e02027981 */ /* 0x002ee2000c1e1900 */
[----:B--2---:R-:W1:Y:S08]  /*0ce0*/  R2UR UR9, R0 ;  /* 0x00000000000973c2 */ /* 0x004e7000000e0000 */
[----:B---3--:R-:W1:Y:S02]  /*0cf0*/  R2UR UR4, R2 ;  /* 0x00000000020473c2 */ /* 0x008e6400000e0000 */
[----:B-1----:R-:W-:-:S06]  /*0d00*/  UIADD3 UR9, -UR9, UR4, URZ ;  /* 0x0000000409097290 */ /* 0x002fcc000fffe13f */
.L_x_1736:
[----:B------:R-:W-:Y:S01]  /*0d10*/  USHF.L.U32 UR17, UR12, 0x7, URZ ;  /* 0x000000070c117899 */ /* 0x000fe2000800063f */
[----:B------:R-:W-:Y:S01]  /*0d20*/  PLOP3.LUT P2, PT, PT, PT, PT, 0x80, 0x0 ;  /* 0x000000000000781c */ /* 0x000fe20003f4f070 */
[----:B------:R-:W-:Y:S01]  /*0d30*/  ULDC UR4, c[0x0][0x2a4] ;  /* 0x0000a90000047ab9 */ /* 0x000fe20000000800 */
[----:B------:R-:W-:Y:S01]  /*0d40*/  CS2R R126, SRZ ;  /* 0x00000000007e7805 */ /* 0x000fe2000001ff00 */
[----:B--2---:R-:W-:Y:S01]  /*0d50*/  UIADD3 UR4, UR17, -UR4, -UR9 ;  /* 0x8000000411047290 */ /* 0x004fe2000fffe809 */
[----:B------:R-:W-:Y:S01]  /*0d60*/  CS2R R124, SRZ ;  /* 0x00000000007c7805 */ /* 0x000fe2000001ff00 */
[----:B------:R-:W-:Y:S01]  /*0d70*/  UIADD3 UR5, UR10, 0x7f, URZ ;  /* 0x0000007f0a057890 */ /* 0x000fe2000fffe03f */
        /* <DEDUP_REMOVED lines=40> */
[----:B------:R-:W-:-:S04]  /*1000*/  CS2R R68, SRZ ;  /* 0x0000000000447805 */ /* 0x000fc8000001ff00 */
[----:B------:R-:W-:Y:S05]  /*1010*/  @!P1 BRA `(.L_x_1737) ;  /* 0x00006c2000009947 */ /* 0x000fea0003800000 */
[----:B------:R-:W-:Y:S01]  /*1020*/  USHF.R.S32.HI UR13, URZ, 0x1f, UR11 ;  /* 0x0000001f3f0d7899 */ /* 0x000fe2000801140b */
[----:B------:R-:W-:Y:S01]  /*1030*/  SHF.R.S32.HI R28, RZ, 0x1f, R20 ;  /* 0x0000001fff1c7819 */ /* 0x000fe20000011414 */
[----:B------:R-:W-:Y:S01]  /*1040*/  ULDC.64 UR4, c[0x0][0x238] ;  /* 0x00008e0000047ab9 */ /* 0x000fe20000000a00 */
[----:B------:R-:W-:Y:S01]  /*1050*/  IMAD.SHL.U32 R16, R20, 0x4, RZ ;  /* 0x0000000414107824 */ /* 0x000fe200078e00ff */
[----:B------:R-:W-:Y:S01]  /*1060*/  UIMAD UR4, UR13, UR4, URZ ;  /* 0x000000040d0472a4 */ /* 0x000fe2000f8e023f */
[----:B------:R-:W-:Y:S01]  /*1070*/  LEA.HI R10, R28, R20, RZ, 0x3 ;  /* 0x000000141c0a7211 */ /* 0x000fe200078f18ff */
[----:B------:R-:W-:Y:S01]  /*1080*/  ULDC.64 UR6, c[0x0][0x270] ;  /* 0x00009c0000067ab9 */ /* 0x000fe20000000a00 */
[----:B------:R-:W-:Y:S01]  /*1090*/  IMAD.U32 R4, RZ, RZ, UR11 ;  /* 0x0000000bff047e24 */ /* 0x000fe2000f8e00ff */
[----:B------:R-:W-:Y:S01]  /*10a0*/  UIMAD UR18, UR11, UR5, UR4 ;  /* 0x000000050b1272a4 */ /* 0x000fe2000f8e0204 */
[----:B------:R-:W-:Y:S01]  /*10b0*/  SHF.R.S32.HI R17, RZ, 0x1f, R16 ;  /* 0x0000001fff117819 */ /* 0x000fe20000011410 */
[----:B------:R-:W-:Y:S01]  /*10c0*/  UIMAD UR6, UR13, UR6, URZ ;  /* 0x000000060d0672a4 */ /* 0x000fe2000f8e023f */
[----:B------:R-:W-:Y:S01]  /*10d0*/  IMAD.U32 R8, RZ, RZ, UR11 ;  /* 0x0000000bff087e24 */ /* 0x000fe2000f8e00ff */
[----:B------:R-:W-:Y:S01]  /*10e0*/  ULDC.64 UR4, c[0x0][0x288] ;  /* 0x0000a20000047ab9 */ /* 0x000fe20000000a00 */
[----:B------:R-:W-:Y:S01]  /*10f0*/  SHF.R.S32.HI R32, RZ, 0x3, R10 ;  /* 0x00000003ff207819 */ /* 0x000fe2000001140a */
[----:B------:R-:W-:Y:S01]  /*1100*/  UIMAD UR4, UR13, UR4, URZ ;  /* 0x000000040d0472a4 */ /* 0x000fe2000f8e023f */
[----:B------:R-:W-:Y:S01]  /*1110*/  SHF.R.S32.HI R21, RZ, 0x1f, R20 ;  /* 0x0000001fff157819 */ /* 0x000fe20000011414 */
[----:B------:R-:W-:Y:S01]  /*1120*/  UIADD3 UR17, -UR17, UR9, URZ ;  /* 0x0000000911117290 */ /* 0x000fe2000fffe13f */
[----:B-1----:R-:W-:Y:S01]  /*1130*/  IMAD.U32 R0, RZ, RZ, UR11 ;  /* 0x0000000bff007e24 */ /* 0x002fe2000f8e00ff */
[----:B------:R-:W-:Y:S01]  /*1140*/  UIMAD UR6, UR11, UR7, UR6 ;  /* 0x000000070b0672a4 */ /* 0x000fe2000f8e0206 */
[----:B------:R-:W-:Y:S01]  /*1150*/  IMAD.WIDE.U32 R4, R4, c[0x0][0x270], R16 ;  /* 0x00009c0004047a25 */ /* 0x000fe200078e0010 */
[----:B------:R-:W-:Y:S01]  /*1160*/  UIMAD UR4, UR11, UR5, UR4 ;  /* 0x000000050b0472a4 */ /* 0x000fe2000f8e0204 */
[----:B------:R-:W-:Y:S01]  /*1170*/  SHF.R.S32.HI R6, RZ, 0x1f, R32 ;  /* 0x0000001fff067819 */ /* 0x000fe20000011420 */
[----:B------:R-:W-:Y:S01]  /*1180*/  UMOV UR7, UR11 ;  /* 0x0000000b00077c82 */ /* 0x000fe20008000000 */
[----:B------:R-:W-:Y:S01]  /*1190*/  IADD3 R27, P2, R32, R12, RZ ;  /* 0x0000000c201b7210 */ /* 0x000fe20007f5e0ff */
[----:B------:R-:W-:Y:S01]  /*11a0*/  IMAD.WIDE.U32 R8, R8, c[0x0][0x288], R16 ;  /* 0x0000a20008087a25 */ /* 0x000fe200078e0010 */
[----:B------:R-:W-:Y:S01]  /*11b0*/  IADD3 R12, P1, R32, R14, RZ ;  /* 0x0000000e200c7210 */ /* 0x000fe20007f3e0ff */
[----:B------:R1:W-:Y:S01]  /*11c0*/  STL.64 [R1+0x8], R16 ;  /* 0x0000081001007387 */ /* 0x0003e20000100a00 */
[----:B------:R-:W-:Y:S01]  /*11d0*/  LOP3.LUT R10, R10, 0xfffffff8, RZ, 0xc0, !PT ;  /* 0xfffffff80a0a7812 */ /* 0x000fe200078ec0ff */
[----:B------:R-:W-:Y:S01]  /*11e0*/  IMAD.WIDE.U32 R2, R0, c[0x0][0x238], R20 ;  /* 0x00008e0000027a25 */ /* 0x000fe200078e0014 */
[----:B------:R-:W-:Y:S01]  /*11f0*/  IADD3 R0, -R32, UR17, RZ ;  /* 0x0000001120007c10 */ /* 0x000fe2000fffe1ff */
[----:B------:R-:W-:Y:S01]  /*1200*/  STL [R1], R32 ;  /* 0x0000002001007387 */ /* 0x000fe20000100800 */
[----:B------:R-:W-:Y:S01]  /*1210*/  IADD3 R7, R5, UR6, RZ ;  /* 0x0000000605077c10 */ /* 0x000fe2000fffe0ff */
[C---:B------:R-:W-:Y:S01]  /*1220*/  IMAD.X R31, R6.reuse, 0x1, R13, P2 ;  /* 0x00000001061f7824 */ /* 0x040fe200010e060d */
[----:B------:R-:W-:Y:S01]  /*1230*/  IADD3 R5, R9, UR4, RZ ;  /* 0x0000000409057c10 */ /* 0x000fe2000fffe0ff */
[----:B------:R-:W-:Y:S01]  /*1240*/  IMAD.X R13, R6, 0x1, R15, P1 ;  /* 0x00000001060d7824 */ /* 0x000fe200008e060f */
[----:B------:R-:W-:Y:S01]  /*1250*/  ULDC.64 UR4, c[0x0][0x248] ;  /* 0x0000920000047ab9 */ /* 0x000fe20000000a00 */
[----:B------:R-:W-:Y:S01]  /*1260*/  ISETP.GE.AND P4, PT, R0, 0x1, PT ;  /* 0x000000010000780c */ /* 0x000fe20003f86270 */
[----:B------:R-:W-:Y:S01]  /*1270*/  IMAD.IADD R30, R20, 0x1, -R10 ;  /* 0x00000001141e7824 */ /* 0x000fe200078e0a0a */
[C---:B------:R-:W-:Y:S01]  /*1280*/  ISETP.GE.AND P3, PT, R0.reuse, 0x21, PT ;  /* 0x000000210000780c */ /* 0x040fe20003f66270 */
[----:B------:R-:W-:Y:S01]  /*1290*/  UISETP.NE.AND UP0, UPT, UR4, 0x1, UPT ;  /* 0x000000010400788c */ /* 0x000fe2000bf05270 */
[C---:B------:R-:W-:Y:S01]  /*12a0*/  ISETP.GE.AND P2, PT, R0.reuse, 0x41, PT ;  /* 0x000000410000780c */ /* 0x040fe20003f46270 */
[----:B------:R-:W-:Y:S01]  /*12b0*/  IMAD.MOV.U32 R18, RZ, RZ, R2 ;  /* 0x000000ffff127224 */ /* 0x000fe200078e0002 */
[----:B------:R-:W-:Y:S01]  /*12c0*/  ISETP.GE.AND P1, PT, R0, 0x61, PT ;  /* 0x000000610000780c */ /* 0x000fe20003f26270 */
[----:B------:R-:W-:Y:S01]  /*12d0*/  IMAD.SHL.U32 R0, R32, 0x40, RZ ;  /* 0x0000004020007824 */ /* 0x000fe200078e00ff */
[----:B------:R-:W-:Y:S01]  /*12e0*/  IADD3 R19, R3, UR18, RZ ;  /* 0x0000001203137c10 */ /* 0x000fe2000fffe0ff */
[----:B------:R-:W-:Y:S01]  /*12f0*/  IMAD.SHL.U32 R2, R30, 0x8, RZ ;  /* 0x000000081e027824 */ /* 0x000fe200078e00ff */
[----:B------:R-:W-:Y:S01]  /*1300*/  UIMAD.WIDE.U32 UR18, UR11, UR5, URZ ;  /* 0x000000050b1272a5 */ /* 0x000fe2000f8e003f */
[----:B------:R-:W-:Y:S01]  /*1310*/  IMAD.MOV.U32 R6, RZ, RZ, R4 ;  /* 0x000000ffff067224 */ /* 0x000fe200078e0004 */
[----:B------:R-:W-:Y:S01]  /*1320*/  LOP3.LUT R0, R0, 0x1c0, RZ, 0xc0, !PT ;  /* 0x000001c000007812 */ /* 0x000fe200078ec0ff */
[----:B------:R-:W-:Y:S01]  /*1330*/  IMAD.MOV.U32 R4, RZ, RZ, R8 ;  /* 0x000000ffff047224 */ /* 0x000fe200078e0008 */
[----:B------:R-:W-:Y:S01]  /*1340*/  ULDC UR4, c[0x0][0x250] ;  /* 0x0000940000047ab9 */ /* 0x000fe20000000800 */
[----:B------:R-:W-:Y:S01]  /*1350*/  SHF.R.S32.HI R22, RZ, 0x1f, R36 ;  /* 0x0000001fff167819 */ /* 0x000fe20000011424 */
[----:B------:R-:W-:Y:S01]  /*1360*/  IMAD.U32 R3, RZ, RZ, UR12 ;  /* 0x0000000cff037e24 */ /* 0x000fe2000f8e00ff */
[----:B------:R-:W-:Y:S01]  /*1370*/  LOP3.LUT R8, R0, 0x38, R2, 0xf8, !PT ;  /* 0x0000003800087812 */ /* 0x000fe200078ef802 */
[----:B------:R-:W-:Y:S01]  /*1380*/  @UP0 UMOV UR5, UR19 ;  /* 0x0000001300050c82 */ /* 0x000fe20008000000 */
[----:B------:R-:W-:Y:S01]  /*1390*/  SHF.R.U32.HI R0, RZ, 0x3, R0 ;  /* 0x00000003ff007819 */ /* 0x000fe20000011600 */
[----:B------:R-:W-:Y:S01]  /*13a0*/  @UP0 USHF.R.U32.HI UR7, URZ, UR4, UR5 ;  /* 0x000000043f070299 */ /* 0x000fe20008011605 */
[----:B------:R-:W-:Y:S01]  /*13b0*/  SEL R25, R36, RZ, !P0 ;  /* 0x000000ff24197207 */ /* 0x000fe20004000000 */
[----:B------:R-:W-:Y:S01]  /*13c0*/  IMAD.WIDE R12, R3, 0x80, R12 ;  /* 0x00000080030c7825 */ /* 0x000fe200078e020c */
[----:B------:R-:W-:Y:S01]  /*13d0*/  LOP3.LUT R26, R8, R0, RZ, 0x3c, !PT ;  /* 0x00000000081a7212 */ /* 0x000fe200078e3cff */
[----:B------:R-:W-:Y:S01]  /*13e0*/  USHF.R.S32.HI UR6, URZ, 0x1f, UR7 ;  /* 0x0000001f3f067899 */ /* 0x000fe20008011407 */
[----:B------:R-:W-:Y:S01]  /*13f0*/  SEL R0, R22, RZ, !P0 ;  /* 0x000000ff16007207 */ /* 0x000fe20004000000 */
[----:B------:R-:W-:Y:S01]  /*1400*/  IMAD.U32 R10, RZ, RZ, UR7 ;  /* 0x00000007ff0a7e24 */ /* 0x000fe2000f8e00ff */
[----:B------:R-:W-:Y:S01]  /*1410*/  SHF.R.S32.HI R3, RZ, 0x1f, R2 ;  /* 0x0000001fff037819 */ /* 0x000fe20000011402 */
[----:B------:R-:W-:Y:S01]  /*1420*/  IMAD.WIDE.U32 R6, R25, c[0x0][0x278], R6 ;  /* 0x00009e0019067a25 */ /* 0x000fe200078e0006 */
[----:B------:R-:W-:Y:S01]  /*1430*/  ULDC.64 UR4, c[0x0][0x1e0] ;  /* 0x0000780000047ab9 */ /* 0x000fe20000000a00 */
[----:B------:R-:W-:Y:S01]  /*1440*/  LEA.HI R24, R28, R20, RZ, 0x6 ;  /* 0x000000141c187211 */ /* 0x000fe200078f30ff */
[----:B------:R-:W-:Y:S01]  /*1450*/  UIMAD UR4, UR6, UR4, URZ ;  /* 0x00000004060472a4 */ /* 0x000fe2000f8e023f */
[----:B------:R-:W-:Y:S01]  /*1460*/  IMAD.U32 R14, RZ, RZ, UR11 ;  /* 0x0000000bff0e7e24 */ /* 0x000fe2000f8e00ff */
[----:B------:R-:W-:Y:S01]  /*1470*/  IADD3 R38, P0, R29, R6, RZ ;  /* 0x000000061d267210 */ /* 0x000fe20007f1e0ff */
[----:B-1----:R-:W-:Y:S01]  /*1480*/  IMAD.U32 R16, RZ, RZ, UR11 ;  /* 0x0000000bff107e24 */ /* 0x002fe2000f8e00ff */
[----:B------:R-:W-:Y:S01]  /*1490*/  UIMAD UR17, UR7, UR5, UR4 ;  /* 0x00000005071172a4 */ /* 0x000fe2000f8e0204 */
[----:B------:R-:W-:Y:S01]  /*14a0*/  IMAD R23, R0, c[0x0][0x278], RZ ;  /* 0x00009e0000177a24 */ /* 0x000fe200078e02ff */
[----:B------:R-:W-:Y:S01]  /*14b0*/  ISETP.GE.OR P6, PT, R2, c[0x0][0x1cc], !P4 ;  /* 0x0000730002007a0c */ /* 0x000fe200067c6670 */
[--C-:B------:R-:W-:Y:S01]  /*14c0*/  IMAD.WIDE.U32 R8, R10, c[0x0][0x1e0], R2.reuse ;  /* 0x000078000a087a25 */ /* 0x100fe200078e0002 */
[----:B------:R-:W-:Y:S01]  /*14d0*/  ULDC.64 UR4, c[0x0][0x1b0] ;  /* 0x00006c0000047ab9 */ /* 0x000fe20000000a00 */
[----:B------:R-:W-:Y:S01]  /*14e0*/  ISETP.GE.OR P4, PT, R2, c[0x0][0x19c], !P4 ;  /* 0x0000670002007a0c */ /* 0x000fe20006786670 */
[----:B------:R-:W-:Y:S01]  /*14f0*/  UIMAD UR4, UR6, UR4, URZ ;  /* 0x00000004060472a4 */ /* 0x000fe2000f8e023f */
[--C-:B------:R-:W-:Y:S01]  /*1500*/  IMAD.WIDE.U32 R10, R10, c[0x0][0x1b0], R2.reuse ;  /* 0x00006c000a0a7a25 */ /* 0x100fe200078e0002 */
[----:B------:R-:W-:Y:S02]  /*1510*/  STL [R1+0x50], R38 ;  /* 0x0000502601007387 */ /* 0x000fe40000100800 */
[----:B------:R-:W-:Y:S01]  /*1520*/  UIMAD UR18, UR7, UR5, UR4 ;  /* 0x00000005071272a4 */ /* 0x000fe2000f8e0204 */
[----:B------:R-:W-:-:S02]  /*1530*/  IMAD.WIDE.U32 R14, R14, c[0x0][0x180], R2 ;  /* 0x000060000e0e7a25 */ /* 0x000fc400078e0002 */
[----:B------:R-:W-:Y:S02]  /*1540*/  ULDC.64 UR6, c[0x0][0x180] ;  /* 0x0000600000067ab9 */ /* 0x000fe40000000a00 */
[----:B------:R-:W-:Y:S01]  /*1550*/  IMAD.WIDE.U32 R16, R16, c[0x0][0x210], R2 ;  /* 0x0000840010107a25 */ /* 0x000fe200078e0002 */
[----:B------:R-:W-:Y:S01]  /*1560*/  SHF.R.S32.HI R3, RZ, 0x1f, R29 ;  /* 0x0000001fff037819 */ /* 0x000fe2000001141d */
[----:B------:R-:W-:Y:S02]  /*1570*/  UIMAD UR6, UR13, UR6, URZ ;  /* 0x000000060d0672a4 */ /* 0x000fe4000f8e023f */
[C---:B------:R-:W-:Y:S01]  /*1580*/  IMAD R23, R25.reuse, c[0x0][0x27c], R23 ;  /* 0x00009f0019177a24 */ /* 0x040fe200078e0217 */
[----:B------:R-:W-:Y:S01]  /*1590*/  ULDC.64 UR4, c[0x0][0x210] ;  /* 0x0000840000047ab9 */ /* 0x000fe20000000a00 */
[----:B------:R-:W-:Y:S01]  /*15a0*/  IMAD R6, R0, c[0x0][0x290], RZ ;  /* 0x0000a40000067a24 */ /* 0x000fe200078e02ff */
[----:B------:R-:W-:Y:S01]  /*15b0*/  UIMAD UR6, UR11, UR7, UR6 ;  /* 0x000000070b0672a4 */ /* 0x000fe2000f8e0206 */
[----:B------:R-:W-:Y:S01]  /*15c0*/  IMAD.WIDE.U32 R4, R25, c[0x0][0x290], R4 ;  /* 0x0000a40019047a25 */ /* 0x000fe200078e0004 */
[----:B------:R-:W-:Y:S01]  /*15d0*/  IADD3.X R35, R3, R7, R23, P0, !PT ;  /* 0x0000000703237210 */ /* 0x000fe200007fe417 */
[----:B------:R-:W-:-:S02]  /*15e0*/  UIMAD UR4, UR13, UR4, URZ ;  /* 0x000000040d0472a4 */ /* 0x000fc4000f8e023f */
[----:B------:R-:W-:Y:S01]  /*15f0*/  IMAD R6, R25, c[0x0][0x294], R6 ;  /* 0x0000a50019067a24 */ /* 0x000fe200078e0206 */
[----:B------:R-:W-:Y:S01]  /*1600*/  IADD3 R34, P0, R29, R4, RZ ;  /* 0x000000041d227210 */ /* 0x000fe20007f1e0ff */
[----:B------:R-:W-:Y:S01]  /*1610*/  IMAD.MOV.U32 R4, RZ, RZ, R8 ;  /* 0x000000ffff047224 */ /* 0x000fe200078e0008 */
[----:B------:R-:W-:Y:S01]  /*1620*/  UIMAD UR4, UR11, UR5, UR4 ;  /* 0x000000050b0472a4 */ /* 0x000fe2000f8e0204 */
[----:B------:R-:W-:Y:S01]  /*1630*/  IMAD.SHL.U32 R7, R24, 0x8, RZ ;  /* 0x0000000818077824 */ /* 0x000fe200078e00ff */
[----:B------:R-:W-:Y:S01]  /*1640*/  IADD3.X R33, R3, R5, R6, P0, !PT ;  /* 0x0000000503217210 */ /* 0x000fe200007fe406 */
[----:B------:R-:W-:Y:S01]  /*1650*/  UMOV UR13, 0x6 ;  /* 0x00000006000d7882 */ /* 0x000fe20000000000 */
[----:B------:R-:W-:Y:S01]  /*1660*/  SEL R3, R22, RZ, !P5 ;  /* 0x000000ff16037207 */ /* 0x000fe20006800000 */
[----:B------:R-:W-:Y:S01]  /*1670*/  STL [R1+0x4c], R35 ;  /* 0x00004c2301007387 */ /* 0x000fe20000100800 */
[----:B------:R-:W-:Y:S01]  /*1680*/  IADD3 R5, R9, UR17, RZ ;  /* 0x0000001109057c10 */ /* 0x000fe2000fffe0ff */
[----:B------:R-:W-:Y:S01]  /*1690*/  IMAD.WIDE.U32 R18, R25, c[0x0][0x240], R18 ;  /* 0x0000900019127a25 */ /* 0x000fe200078e0012 */
[----:B------:R-:W-:Y:S01]  /*16a0*/  SEL R22, R36, RZ, !P5 ;  /* 0x000000ff24167207 */ /* 0x000fe20006800000 */
[----:B------:R-:W-:Y:S01]  /*16b0*/  STL [R1+0x34], R34 ;  /* 0x0000342201007387 */ /* 0x000fe20000100800 */
[----:B------:R-:W-:Y:S01]  /*16c0*/  LOP3.LUT R26, R26, 0xfffffe00, R7, 0xf8, !PT ;  /* 0xfffffe001a1a7812 */ /* 0x000fe200078ef807 */
[----:B------:R-:W-:Y:S01]  /*16d0*/  IMAD R6, R3, c[0x0][0x1e8], RZ ;  /* 0x00007a0003067a24 */ /* 0x000fe200078e02ff */
[----:B------:R-:W-:Y:S01]  /*16e0*/  IADD3 R7, R11, UR18, RZ ;  /* 0x000000120b077c10 */ /* 0x000fe2000fffe0ff */
[C---:B------:R-:W-:Y:S01]  /*16f0*/  IMAD.WIDE.U32 R4, R22.reuse, c[0x0][0x1e8], R4 ;  /* 0x00007a0016047a25 */ /* 0x040fe200078e0004 */
[----:B------:R-:W-:Y:S01]  /*1700*/  IADD3 R11, R15, UR6, RZ ;  /* 0x000000060f0b7c10 */ /* 0x000fe2000fffe0ff */
[----:B------:R-:W-:Y:S01]  /*1710*/  ULDC.64 UR6, c[0x0][0x1a8] ;  /* 0x00006a0000067ab9 */ /* 0x000fe20000000a00 */
[----:B------:R-:W-:Y:S01]  /*1720*/  IADD3 R9, R17, UR4, RZ ;  /* 0x0000000411097c10 */ /* 0x000fe2000fffe0ff */
[----:B------:R-:W-:Y:S01]  /*1730*/  IMAD R8, R22, c[0x0][0x1ec], R6 ;  /* 0x00007b0016087a24 */ /* 0x000fe200078e0206 */
[----:B------:R-:W-:Y:S01]  /*1740*/  ULDC.64 UR4, c[0x0][0x1d8] ;  /* 0x0000760000047ab9 */ /* 0x000fe20000000a00 */
[----:B------:R-:W-:Y:S01]  /*1750*/  IMAD R3, R3, c[0x0][0x1b8], RZ ;  /* 0x00006e0003037a24 */ /* 0x000fe200078e02ff */
[----:B------:R-:W-:Y:S01]  /*1760*/  USHF.L.U32 UR17, UR4, 0x6, URZ ;  /* 0x0000000604117899 */ /* 0x000fe2000800063f */
[----:B------:R-:W-:Y:S01]  /*1770*/  IMAD.IADD R5, R5, 0x1, R8 ;  /* 0x0000000105057824 */ /* 0x000fe200078e0208 */
[----:B------:R-:W-:Y:S01]  /*1780*/  ISETP.GE.OR P5, PT, R2, c[0x0][0x1cc], !P3 ;  /* 0x0000730002007a0c */ /* 0x000fe20005fa6670 */
[----:B------:R-:W-:Y:S01]  /*1790*/  IMAD.MOV.U32 R6, RZ, RZ, R10 ;  /* 0x000000ffff067224 */ /* 0x000fe200078e000a */
[----:B------:R-:W-:Y:S01]  /*17a0*/  USHF.L.U64.HI UR18, UR4, UR13, UR5 ;  /* 0x0000000d04127299 */ /* 0x000fe20008010205 */
[----:B------:R-:W-:Y:S01]  /*17b0*/  IMAD.MOV.U32 R8, RZ, RZ, R16 ;  /* 0x000000ffff087224 */ /* 0x000fe200078e0010 */
[----:B------:R-:W-:Y:S01]  /*17c0*/  USHF.L.U32 UR19, UR6, 0x6, URZ ;  /* 0x0000000606137899 */ /* 0x000fe2000800063f */
[----:B------:R-:W-:Y:S01]  /*17d0*/  IMAD.MOV.U32 R10, RZ, RZ, R14 ;  /* 0x000000ffff0a7224 */ /* 0x000fe200078e000e */
[----:B------:R-:W-:Y:S01]  /*17e0*/  ULDC.64 UR4, c[0x0][0x178] ;  /* 0x00005e0000047ab9 */ /* 0x000fe20000000a00 */
[----:B------:R-:W-:Y:S01]  /*17f0*/  IMAD R16, R22, c[0x0][0x1bc], R3 ;  /* 0x00006f0016107a24 */ /* 0x000fe200078e0203 */
[----:B------:R-:W-:Y:S01]  /*1800*/  UIMAD.WIDE.U32 UR20, UR16, UR4, URZ ;  /* 0x00000004101472a5 */ /* 0x000fe2000f8e003f */
[----:B------:R-:W-:Y:S01]  /*1810*/  IMAD R15, R0, c[0x0][0x188], RZ ;  /* 0x00006200000f7a24 */ /* 0x000fe200078e02ff */
[----:B------:R-:W-:Y:S01]  /*1820*/  ISETP.GE.OR P3, PT, R2, c[0x0][0x19c], !P3 ;  /* 0x0000670002007a0c */ /* 0x000fe20005f66670 */
[C---:B------:R-:W-:Y:S01]  /*1830*/  IMAD R14, R0.reuse, c[0x0][0x218], RZ ;  /* 0x00008600000e7a24 */ /* 0x040fe200078e02ff */
[----:B------:R-:W-:Y:S01]  /*1840*/  STL [R1+0x30], R33 ;  /* 0x0000302101007387 */ /* 0x000fe20000100800 */
[----:B------:R-:W-:-:S02]  /*1850*/  IMAD R3, R0, c[0x0][0x240], RZ ;  /* 0x0000900000037a24 */ /* 0x000fc400078e02ff */
[----:B------:R-:W-:Y:S02]  /*1860*/  IMAD R0, R13, c[0x0][0x1d8], RZ ;  /* 0x000076000d007a24 */ /* 0x000fe400078e02ff */
[----:B------:R-:W-:-:S04]  /*1870*/  IMAD.WIDE.U32 R6, R22, c[0x0][0x1b8], R6 ;  /* 0x00006e0016067a25 */ /* 0x000fc800078e0006 */
[C---:B------:R-:W-:Y:S02]  /*1880*/  IMAD R0, R12.reuse, c[0x0][0x1dc], R0 ;  /* 0x000077000c007a24 */ /* 0x040fe400078e0200 */
[----:B------:R-:W-:-:S04]  /*1890*/  IMAD.WIDE.U32 R4, R12, c[0x0][0x1d8], R4 ;  /* 0x000076000c047a25 */ /* 0x000fc800078e0004 */
[C---:B------:R-:W-:Y:S02]  /*18a0*/  IMAD R22, R25.reuse, c[0x0][0x18c], R15 ;  /* 0x0000630019167a24 */ /* 0x040fe400078e020f */
[C---:B------:R-:W-:Y:S02]  /*18b0*/  IMAD R23, R25.reuse, c[0x0][0x21c], R14 ;  /* 0x0000870019177a24 */ /* 0x040fe400078e020e */
[----:B------:R-:W-:-:S04]  /*18c0*/  IMAD.WIDE.U32 R14, R25, c[0x0][0x188], R10 ;  /* 0x00006200190e7a25 */ /* 0x000fc800078e000a */
[----:B------:R-:W-:Y:S02]  /*18d0*/  IMAD.IADD R11, R7, 0x1, R16 ;  /* 0x00000001070b7824 */ /* 0x000fe400078e0210 */
[----:B------:R-:W-:Y:S01]  /*18e0*/  IMAD.WIDE.U32 R16, R25, c[0x0][0x218], R8 ;  /* 0x0000860019107a25 */ /* 0x000fe200078e0008 */
[----:B------:R-:W-:-:S03]  /*18f0*/  LEA R8, P0, R4, c[0x0][0x1c0], 0x1 ;  /* 0x0000700004087a11 */ /* 0x000fc600078008ff */
[----:B------:R-:W-:Y:S02]  /*1900*/  IMAD.IADD R0, R5, 0x1, R0 ;  /* 0x0000000105007824 */ /* 0x000fe400078e0200 */
[----:B------:R-:W-:Y:S02]  /*1910*/  IMAD.MOV.U32 R10, RZ, RZ, R6 ;  /* 0x000000ffff0a7224 */ /* 0x000fe400078e0006 */
[----:B------:R-:W-:Y:S01]  /*1920*/  IMAD.SHL.U32 R26, R26, 0x2, RZ ;  /* 0x000000021a1a7824 */ /* 0x000fe200078e00ff */
[----:B------:R-:W-:Y:S01]  /*1930*/  LEA.HI.X R9, R4, c[0x0][0x1c4], R0, 0x1, P0 ;  /* 0x0000710004097a11 */ /* 0x000fe200000f0c00 */
[----:B------:R-:W-:Y:S01]  /*1940*/  IMAD R0, R13, c[0x0][0x1a8], RZ ;  /* 0x00006a000d007a24 */ /* 0x000fe200078e02ff */
[----:B------:R-:W-:Y:S01]  /*1950*/  IADD3 R6, P0, R8, UR17, RZ ;  /* 0x0000001108067c10 */ /* 0x000fe2000ff1e0ff */
[C---:B------:R-:W-:Y:S02]  /*1960*/  IMAD.WIDE.U32 R10, R12.reuse, c[0x0][0x1a8], R10 ;  /* 0x00006a000c0a7a25 */ /* 0x040fe400078e000a */
[----:B------:R-:W-:Y:S01]  /*1970*/  @!PT LDS RZ, [RZ] ;  /* 0x00000000fffff984 */ /* 0x000fe20000000800 */
[----:B------:R-:W-:Y:S01]  /*1980*/  @!PT LDS RZ, [RZ] ;  /* 0x00000000fffff984 */ /* 0x000fe20000000800 */
[----:B------:R-:W-:Y:S01]  /*1990*/  @!PT LDS RZ, [RZ] ;  /* 0x00000000fffff984 */ /* 0x000fe20000000800 */
[----:B------:R1:W-:Y:S01]  /*19a0*/  LDGSTS.E.BYPASS.LTC128B.128 [R26+0x4080], [R8.64], !P6 ;  /* 0x04080000081a7fae */ /* 0x0003e2000f101d4e */
[----:B------:R-:W-:Y:S01]  /*19b0*/  IADD3.X R7, R9, UR18, RZ, P0, !PT ;  /* 0x0000001209077c10 */ /* 0x000fe200087fe4ff */
[----:B------:R-:W-:Y:S01]  /*19c0*/  IMAD R0, R12, c[0x0][0x1ac], R0 ;  /* 0x00006b000c007a24 */ /* 0x000fe200078e0200 */
[----:B------:R-:W-:Y:S01]  /*19d0*/  IADD3 R4, P0, R6, UR17, RZ ;  /* 0x0000001106047c10 */ /* 0x000fe2000ff1e0ff */
[----:B------:R-:W-:Y:S01]  /*19e0*/  IMAD R24, R25, c[0x0][0x244], R3 ;  /* 0x0000910019187a24 */ /* 0x000fe200078e0203 */
[C---:B------:R-:W-:Y:S01]  /*19f0*/  ISETP.GE.OR P6, PT, R2.reuse, c[0x0][0x1cc], !P2 ;  /* 0x0000730002007a0c */ /* 0x040fe200057c6670 */
[----:B------:R2:W-:Y:S01]  /*1a00*/  LDGSTS.E.BYPASS.LTC128B.128 [R26+0x5080], [R6.64], !P5 ;  /* 0x05080000061a7fae */ /* 0x0005e2000e901d4e */
[----:B------:R-:W-:Y:S01]  /*1a10*/  IADD3.X R5, R7, UR18, RZ, P0, !PT ;  /* 0x0000001207057c10 */ /* 0x000fe200087fe4ff */
[----:B------:R-:W-:Y:S01]  /*1a20*/  IMAD.IADD R0, R11, 0x1, R0 ;  /* 0x000000010b007824 */ /* 0x000fe200078e0200 */
[----:B------:R-:W-:-:S02]  /*1a30*/  ISETP.GE.OR P5, PT, R2, c[0x0][0x1cc], !P1 ;  /* 0x0000730002007a0c */ /* 0x000fc40004fa6670 */
[C---:B------:R-:W-:Y:S02]  /*1a40*/  ISETP.GE.OR P2, PT, R2.reuse, c[0x0][0x19c], !P2 ;  /* 0x0000670002007a0c */ /* 0x040fe40005746670 */
[----:B------:R-:W-:-:S05]  /*1a50*/  ISETP.GE.OR P1, PT, R2, c[0x0][0x19c], !P1 ;  /* 0x0000670002007a0c */ /* 0x000fca0004f26670 */
[----:B------:R3:W-:Y:S01]  /*1a60*/  LDGSTS.E.BYPASS.LTC128B.128 [R26+0x6080], [R4.64], !P6 ;  /* 0x06080000041a7fae */ /* 0x0007e2000f101d4e */
[----:B------:R-:W-:Y:S02]  /*1a70*/  ISETP.GE.AND P6, PT, R2, c[0x0][0x16c], PT ;  /* 0x00005b0002007a0c */ /* 0x000fe40003fc6270 */
[----:B-1----:R-:W-:-:S04]  /*1a80*/  IADD3 R8, P0, R4, UR17, RZ ;  /* 0x0000001104087c10 */ /* 0x002fc8000ff1e0ff */
[----:B------:R-:W-:Y:S01]  /*1a90*/  IADD3.X R9, R5, UR18, RZ, P0, !PT ;  /* 0x0000001205097c10 */ /* 0x000fe200087fe4ff */
[----:B------:R-:W-:Y:S01]  /*1aa0*/  USHF.L.U64.HI UR18, UR6, UR13, UR7 ;  /* 0x0000000d06127299 */ /* 0x000fe20008010207 */
[----:B--2---:R-:W-:Y:S01]  /*1ab0*/  IMAD.MOV.U32 R6, RZ, RZ, R14 ;  /* 0x000000ffff067224 */ /* 0x004fe200078e000e */
[----:B------:R-:W-:Y:S01]  /*1ac0*/  LEA.HI R14, R28, R20, RZ, 0x4 ;  /* 0x000000141c0e7211 */ /* 0x000fe200078f20ff */
[----:B------:R-:W-:Y:S01]  /*1ad0*/  USHF.R.S32.HI UR7, URZ, 0x1f, UR16 ;  /* 0x0000001f3f077899 */ /* 0x000fe20008011410 */
[C---:B------:R-:W-:Y:S01]  /*1ae0*/  LEA R12, P0, R10.reuse, c[0x0][0x190], 0x1 ;  /* 0x000064000a0c7a11 */ /* 0x040fe200078008ff */
[----:B------:R-:W-:Y:S01]  /*1af0*/  IMAD.IADD R7, R15, 0x1, R22 ;  /* 0x000000010f077824 */ /* 0x000fe200078e0216 */
[----:B------:R-:W-:Y:S01]  /*1b00*/  SHF.R.S32.HI R3, RZ, 0x4, R14 ;  /* 0x00000004ff037819 */ /* 0x000fe2000001140e */
[----:B------:R-:W-:Y:S01]  /*1b10*/  UIMAD UR17, UR7, UR4, URZ ;  /* 0x00000004071172a4 */ /* 0x000fe2000f8e023f */
[----:B------:R-:W-:Y:S01]  /*1b20*/  LEA.HI.X R13, R10, c[0x0][0x194], R0, 0x1, P0 ;  /* 0x000065000a0d7a11 */ /* 0x000fe200000f0c00 */
[----:B------:R-:W-:Y:S01]  /*1b30*/  IMAD.WIDE.U32 R40, R27, c[0x0][0x178], R6 ;  /* 0x00005e001b287a25 */ /* 0x000fe200078e0006 */
[----:B------:R-:W-:Y:S01]  /*1b40*/  LEA.HI R0, R14, R3, RZ, 0x1 ;  /* 0x000000030e007211 */ /* 0x000fe200078f08ff */
[----:B------:R-:W-:Y:S01]  /*1b50*/  UIMAD UR17, UR16, UR5, UR17 ;  /* 0x00000005101172a4 */ /* 0x000fe2000f8e0211 */
[----:B------:R1:W-:Y:S01]  /*1b60*/  LDGSTS.E.BYPASS.LTC128B.128 [R26+0x7080], [R8.64], !P5 ;  /* 0x07080000081a7fae */ /* 0x0003e2000e901d4e */
[----:B---3--:R-:W-:Y:S01]  /*1b70*/  IMAD.U32 R5, RZ, RZ, UR21 ;  /* 0x00000015ff057e24 */ /* 0x008fe2000f8e00ff */
[----:B------:R-:W-:Y:S01]  /*1b80*/  LOP3.LUT R5, R0, 0xfffffffe, RZ, 0xc0, !PT ;  /* 0xfffffffe00057812 */ /* 0x000fe200078ec0ff */
[----:B------:R-:W-:Y:S01]  /*1b90*/  IMAD R0, R31, c[0x0][0x178], RZ ;  /* 0x00005e001f007a24 */ /* 0x000fe200078e02ff */
[----:B------:R-:W-:Y:S01]  /*1ba0*/  UIADD3 UR17, UR21, UR17, URZ ;  /* 0x0000001115117290 */ /* 0x000fe2000fffe03f */
[----:B------:R-:W-:Y:S01]  /*1bb0*/  IMAD.U32 R4, RZ, RZ, UR20 ;  /* 0x00000014ff047e24 */ /* 0x000fe2000f8e00ff */
[----:B------:R-:W-:Y:S01]  /*1bc0*/  USHF.L.U32 UR6, UR16, 0x7, URZ ;  /* 0x0000000710067899 */ /* 0x000fe2000800063f */
[----:B------:R-:W-:Y:S01]  /*1bd0*/  IMAD R0, R27, c[0x0][0x17c], R0 ;  /* 0x00005f001b007a24 */ /* 0x000fe200078e0200 */
[----:B------:R-:W-:Y:S01]  /*1be0*/  STL.64 [R1+0x28], R40 ;  /* 0x0000282801007387 */ /* 0x000fe20000100a00 */
[----:B------:R-:W-:Y:S01]  /*1bf0*/  IMAD.IADD R200, R3, 0x1, -R5 ;  /* 0x0000000103c87824 */ /* 0x000fe200078e0a05 */
[----:B------:R-:W-:Y:S01]  /*1c00*/  USHF.L.U32 UR20, UR4, 0x6, URZ ;  /* 0x0000000604147899 */ /* 0x000fe2000800063f */
[----:B------:R-:W-:Y:S01]  /*1c10*/  IMAD.U32 R6, RZ, RZ, UR17 ;  /* 0x00000011ff067e24 */ /* 0x000fe2000f8e00ff */
[----:B------:R2:W-:Y:S01]  /*1c20*/  LDGSTS.E.BYPASS.LTC128B.128 [R26+0x80], [R12.64], !P4 ;  /* 0x000800000c1a7fae */ /* 0x0005e2000e101d4e */
[----:B------:R-:W-:Y:S01]  /*1c30*/  IMAD.IADD R36, R41, 0x1, R0 ;  /* 0x0000000129247824 */ /* 0x000fe200078e0200 */
[C---:B------:R-:W-:Y:S01]  /*1c40*/  LEA R0, P0, R4.reuse, R40, 0x7 ;  /* 0x0000002804007211 */ /* 0x040fe200078038ff */
[----:B------:R-:W-:Y:S01]  /*1c50*/  IMAD R5, R31, c[0x0][0x208], RZ ;  /* 0x000082001f057a24 */ /* 0x000fe200078e02ff */
[----:B------:R-:W-:Y:S01]  /*1c60*/  USHF.L.U64.HI UR17, UR4, UR13, UR5 ;  /* 0x0000000d04117299 */ /* 0x000fe20008010205 */
[----:B------:R-:W-:Y:S01]  /*1c70*/  IMAD.IADD R3, R17, 0x1, R23 ;  /* 0x0000000111037824 */ /* 0x000fe200078e0217 */
[----:B------:R-:W-:Y:S01]  /*1c80*/  LEA.HI.X R6, R4, R36, R6, 0x7, P0 ;  /* 0x0000002404067211 */ /* 0x000fe200000f3c06 */
[----:B------:R-:W-:Y:S01]  /*1c90*/  IMAD R10, R27, c[0x0][0x20c], R5 ;  /* 0x000083001b0a7a24 */ /* 0x000fe200078e0205 */
[----:B------:R-:W-:Y:S01]  /*1ca0*/  LEA R4, P0, R0, c[0x0][0x160], 0x1 ;  /* 0x0000580000047a11 */ /* 0x000fe200078008ff */
[----:B------:R3:W-:Y:S01]  /*1cb0*/  STL [R1+0x3c], R36 ;  /* 0x00003c2401007387 */ /* 0x0007e20000100800 */
[----:B------:R-:W-:Y:S01]  /*1cc0*/  LEA.HI R15, R28, R20, RZ, 0x5 ;  /* 0x000000141c0f7211 */ /* 0x000fe200078f28ff */
[----:B------:R-:W-:Y:S01]  /*1cd0*/  ULDC.64 UR4, c[0x0][0x208] ;  /* 0x0000820000047ab9 */ /* 0x000fe20000000a00 */
[----:B------:R-:W-:Y:S01]  /*1ce0*/  LEA.HI.X R5, R0, c[0x0][0x164], R6, 0x1, P0 ;  /* 0x0000590000057a11 */ /* 0x000fe200000f0c06 */
[----:B------:R-:W-:Y:S01]  /*1cf0*/  IMAD.U32 R0, RZ, RZ, UR6 ;  /* 0x00000006ff007e24 */ /* 0x000fe2000f8e00ff */
[----:B------:R-:W-:-:S02]  /*1d00*/  ISETP.GT.AND P4, PT, R20, 0x1f, PT ;  /* 0x0000001f1400780c */ /* 0x000fc40003f84270 */
[----:B-1----:R-:W-:-:S04]  /*1d10*/  IADD3 R8, P5, R12, UR19, RZ ;  /* 0x000000130c087c10 */ /* 0x002fc8000ffbe0ff */
[----:B------:R-:W-:Y:S02]  /*1d20*/  IADD3.X R9, R13, UR18, RZ, P5, !PT ;  /* 0x000000120d097c10 */ /* 0x000fe4000affe4ff */
[----:B------:R-:W-:Y:S01]  /*1d30*/  ISETP.GE.AND P5, PT, R2, c[0x0][0x1fc], PT ;  /* 0x00007f0002007a0c */ /* 0x000fe20003fa6270 */
[----:B------:R-:W-:Y:S02]  /*1d40*/  IMAD.MOV.U32 R2, RZ, RZ, R16 ;  /* 0x000000ffff027224 */ /* 0x000fe400078e0010 */
[----:B------:R1:W-:Y:S01]  /*1d50*/  LDGSTS.E.BYPASS.LTC128B.128 [R26+0x1080], [R8.64], !P3 ;  /* 0x01080000081a7fae */ /* 0x0003e2000d901d4e */
[----:B--2---:R-:W-:Y:S01]  /*1d60*/  IADD3 R12, -R32, UR10, -R0 ;  /* 0x0000000a200c7c10 */ /* 0x004fe2000fffe900 */
[----:B------:R-:W-:Y:S01]  /*1d70*/  IMAD.IADD R13, R19, 0x1, R24 ;  /* 0x00000001130d7824 */ /* 0x000fe200078e0218 */
[----:B------:R-:W-:Y:S02]  /*1d80*/  SHF.R.S32.HI R0, RZ, 0x1f, R15 ;  /* 0x0000001fff007819 */ /* 0x000fe4000001140f */
[----:B------:R-:W-:Y:S01]  /*1d90*/  ISETP.LT.OR P3, PT, R12, 0x1, P6 ;  /* 0x000000010c00780c */ /* 0x000fe20003761670 */
[----:B---3--:R-:W-:Y:S01]  /*1da0*/  IMAD.WIDE.U32 R36, R27, c[0x0][0x208], R2 ;  /* 0x000082001b247a25 */ /* 0x008fe200078e0002 */
[----:B------:R-:W-:-:S03]  /*1db0*/  IADD3 R2, P0, R8, UR19, RZ ;  /* 0x0000001308027c10 */ /* 0x000fc6000ff1e0ff */
[----:B------:R-:W-:Y:S01]  /*1dc0*/  IMAD.IADD R23, R37, 0x1, R10 ;  /* 0x0000000125177824 */ /* 0x000fe200078e020a */
[----:B------:R-:W-:Y:S01]  /*1dd0*/  IADD3.X R3, R9, UR18, RZ, P0, !PT ;  /* 0x0000001209037c10 */ /* 0x000fe200087fe4ff */
[----:B------:R-:W-:Y:S01]  /*1de0*/  IMAD.MOV.U32 R22, RZ, RZ, R36 ;  /* 0x000000ffff167224 */ /* 0x000fe200078e0024 */
[----:B------:R-:W-:Y:S01]  /*1df0*/  IADD3 R6, P0, R2, UR19, RZ ;  /* 0x0000001302067c10 */ /* 0x000fe2000ff1e0ff */
[----:B------:R-:W-:Y:S01]  /*1e00*/  USHF.L.U32 UR19, UR4, 0x7, URZ ;  /* 0x0000000704137899 */ /* 0x000fe2000800063f */
[----:B------:R-:W-:Y:S02]  /*1e10*/  STL.64 [R1+0x20], R36 ;  /* 0x0000202401007387 */ /* 0x000fe40000100a00 */
[----:B------:R-:W-:Y:S01]  /*1e20*/  IADD3.X R7, R3, UR18, RZ, P0, !PT ;  /* 0x0000001203077c10 */ /* 0x000fe200087fe4ff */
[----:B------:R-:W-:Y:S01]  /*1e30*/  UMOV UR18, 0x7 ;  /* 0x0000000700127882 */ /* 0x000fe20000000000 */
[----:B------:R2:W-:Y:S01]  /*1e40*/  LDGSTS.E.BYPASS.LTC128B.128 [R26+0x2080], [R2.64], !P2 ;  /* 0x02080000021a7fae */ /* 0x0005e2000d101d4e */
[C---:B------:R-:W-:Y:S01]  /*1e50*/  ISETP.LT.OR P0, PT, R12.reuse, 0x21, P6 ;  /* 0x000000210c00780c */ /* 0x040fe20003701670 */
[----:B------:R-:W-:Y:S01]  /*1e60*/  USHF.L.U64.HI UR18, UR4, UR18, UR5 ;  /* 0x0000001204127299 */ /* 0x000fe20008010205 */
[C---:B------:R-:W-:Y:S01]  /*1e70*/  ISETP.LT.OR P2, PT, R12.reuse, 0x61, P6 ;  /* 0x000000610c00780c */ /* 0x040fe20003741670 */
[----:B------:R3:W-:Y:S01]  /*1e80*/  LDGSTS.E.BYPASS.LTC128B.128 [R26+0x3080], [R6.64], !P1 ;  /* 0x03080000061a7fae */ /* 0x0007e2000c901d4e */
[----:B------:R-:W-:Y:S01]  /*1e90*/  USHF.R.S32.HI UR5, URZ, 0x1f, UR6 ;  /* 0x0000001f3f057899 */ /* 0x000fe20008011406 */
[----:B------:R-:W-:Y:S01]  /*1ea0*/  IMAD.U32 R17, RZ, RZ, UR19 ;  /* 0x00000013ff117e24 */ /* 0x000fe2000f8e00ff */
[----:B------:R-:W-:Y:S01]  /*1eb0*/  UIMAD UR21, UR18, UR16, URZ ;  /* 0x00000010121572a4 */ /* 0x000fe2000f8e023f */
[----:B------:R-:W0:Y:S03]  /*1ec0*/  LDGDEPBAR ;  /* 0x00000000000079af */ /* 0x000e260000000000 */
[----:B------:R-:W-:Y:S01]  /*1ed0*/  UIMAD UR21, UR7, UR19, UR21 ;  /* 0x00000013071572a4 */ /* 0x000fe2000f8e0215 */
[----:B------:R4:W-:Y:S01]  /*1ee0*/  LDGSTS.E.BYPASS.LTC128B.128 [R26+0x8080], [R4.64], !P3 ;  /* 0x08080000041a7fae */ /* 0x0009e2000d901d4e */
[----:B------:R-:W-:Y:S01]  /*1ef0*/  ISETP.LT.OR P3, PT, R12, 0x41, P6 ;  /* 0x000000410c00780c */ /* 0x000fe20003761670 */
[----:B------:R-:W-:-:S02]  /*1f00*/  USHF.L.U32 UR7, UR4, 0x6, URZ ;  /* 0x0000000604077899 */ /* 0x000fc4000800063f */
[----:B------:R-:W-:Y:S01]  /*1f10*/  STL.64 [R1+0x18], R22 ;  /* 0x0000181601007387 */ /* 0x000fe20000100a00 */
[----:B--2---:R-:W-:-:S04]  /*1f20*/  IADD3 R2, P1, R4, UR20, RZ ;  /* 0x0000001404027c10 */ /* 0x004fc8000ff3e0ff */
[----:B------:R-:W-:Y:S01]  /*1f30*/  IADD3.X R3, R5, UR17, RZ, P1, !PT ;  /* 0x0000001105037c10 */ /* 0x000fe20008ffe4ff */
[----:B---3--:R-:W-:-:S04]  /*1f40*/  IMAD.WIDE.U32 R6, R17, UR16, R22 ;  /* 0x0000001011067c25 */ /* 0x008fc8000f8e0016 */
[----:B------:R2:W-:Y:S01]  /*1f50*/  LDGSTS.E.BYPASS.LTC128B.128 [R26+0x9080], [R2.64], !P0 ;  /* 0x09080000021a7fae */ /* 0x0005e2000c101d4e */
[----:B------:R-:W-:Y:S02]  /*1f60*/  IADD3 R7, R7, UR21, RZ ;  /* 0x0000001507077c10 */ /* 0x000fe4000fffe0ff */
[----:B----4-:R-:W-:-:S04]  /*1f70*/  SHF.R.S32.HI R5, RZ, 0x5, R15 ;  /* 0x00000005ff057819 */ /* 0x010fc8000001140f */
[----:B------:R-:W-:-:S04]  /*1f80*/  LEA.HI R0, R0, R5, RZ, 0x2 ;  /* 0x0000000500007211 */ /* 0x000fc800078f10ff */
[----:B-1----:R-:W-:Y:S02]  /*1f90*/  LOP3.LUT R9, R0, 0xfffffffc, RZ, 0xc0, !PT ;  /* 0xfffffffc00097812 */ /* 0x002fe400078ec0ff */
[----:B------:R-:W-:-:S03]  /*1fa0*/  @!P4 IADD3 R0, P1, R38, UR6, RZ ;  /* 0x000000062600cc10 */ /* 0x000fc6000ff3e0ff */
[----:B------:R-:W-:Y:S01]  /*1fb0*/  IMAD.IADD R16, R5, 0x1, -R9 ;  /* 0x0000000105107824 */ /* 0x000fe200078e0a09 */
[----:B------:R-:W-:Y:S02]  /*1fc0*/  @!P4 IADD3.X R8, R35, UR5, RZ, P1, !PT ;  /* 0x000000052308cc10 */ /* 0x000fe40008ffe4ff */
[----:B------:R-:W-:-:S04]  /*1fd0*/  @!P4 LEA R10, P1, R0, c[0x0][0x258], 0x2 ;  /* 0x00009600000aca11 */ /* 0x000fc800078210ff */
        /* <DEDUP_REMOVED lines=105> */
.L_x_1739:
[----:B---3--:R-:W-:Y:S05]  /*2670*/  BSYNC B0 ;  /* 0x0000000000007941 */ /* 0x008fea0003800000 */
.L_x_1738:
[----:B-1-3--:R-:W-:Y:S01]  /*2680*/  LEA.HI R2, R28, R20, RZ, 0x2 ;  /* 0x000000141c027211 */ /* 0x00afe200078f10ff */
        /* <DEDUP_REMOVED lines=36> */
[----:B------:R-:W-:Y:S01]  /*28d0*/  IMAD R201, R200, 0x2, R201 ;  /* 0x00000002c8c97824 */ /* 0x000fe200078e02c9 */
[----:B------:R-:W-:Y:S01]  /*28e0*/  LEA.HI R0, R2, R11, RZ, 0x2 ;  /* 0x0000000b02007211 */ /* 0x000fe200078f10ff */
[----:B------:R-:W-:Y:S01]  /*28f0*/  IMAD R200, R200, 0x200, R6 ;  /* 0x00000200c8c87824 */ /* 0x000fe200078e0206 */
[----:B------:R-:W-:Y:S01]  /*2900*/  LOP3.LUT R2, R3, 0x1c0, RZ, 0xc0, !PT ;  /* 0x000001c003027812 */ /* 0x000fe200078ec0ff */
[----:B------:R-:W-:Y:S01]  /*2910*/  IMAD.U32 R201, R201, 0x200, R7 ;  /* 0x00000200c9c97824 */ /* 0x000fe200078e0007 */
[C---:B------:R-:W-:Y:S01]  /*2920*/  LEA.HI.SX32 R6, R0.reuse, R8, 0x1e ;  /* 0x0000000800067211 */ /* 0x040fe200078ff2ff */
[----:B------:R-:W-:Y:S01]  /*2930*/  CS2R R118, SRZ ;  /* 0x0000000000767805 */ /* 0x000fe2000001ff00 */
[----:B------:R-:W-:Y:S01]  /*2940*/  LOP3.LUT R0, R0, 0x7ffffffc, RZ, 0xc0, !PT ;  /* 0x7ffffffc00007812 */ /* 0x000fe200078ec0ff */
[----:B------:R-:W-:Y:S01]  /*2950*/  IMAD.SHL.U32 R201, R201, 0x2, RZ ;  /* 0x00000002c9c97824 */ /* 0x000fe200078e00ff */
        /* <DEDUP_REMOVED lines=13> */
[----:B------:R-:W-:Y:S01]  /*2a30*/  IMAD.IADD R202, R201, 0x1, R202 ;  /* 0x00000001c9ca7824 */ /* 0x000fe200078e02ca */
[----:B------:R-:W-:Y:S01]  /*2a40*/  LEA R221, R2, 0x18880, 0x1 ;  /* 0x0001888002dd7811 */ /* 0x000fe200078e08ff */
[----:B------:R1:W-:Y:S01]  /*2a50*/  STL [R1+0x38], R3 ;  /* 0x0000380301007387 */ /* 0x0003e20000100800 */
[----:B------:R-:W-:Y:S01]  /*2a60*/  SEL R172, R223, 0xffffffc0, !P3 ;  /* 0xffffffc0dfac7807 */ /* 0x000fe20005800000 */
[----:B------:R-:W-:Y:S01]  /*2a70*/  IMAD.IADD R204, R201, 0x1, R203 ;  /* 0x00000001c9cc7824 */ /* 0x000fe200078e02cb */
[----:B------:R-:W-:Y:S01]  /*2a80*/  IADD3 R222, R221, 0x20, RZ ;  /* 0x00000020ddde7810 */ /* 0x000fe20007ffe0ff */
[----:B------:R1:W-:Y:S01]  /*2a90*/  STL [R1+0x10], R0 ;  /* 0x0000100001007387 */ /* 0x0003e20000100800 */
[----:B------:R-:W-:Y:S01]  /*2aa0*/  SEL R223, R223, 0xffffffc0, !P2 ;  /* 0xffffffc0dfdf7807 */ /* 0x000fe20005000000 */
[----:B------:R-:W-:Y:S01]  /*2ab0*/  CS2R R116, SRZ ;  /* 0x0000000000747805 */ /* 0x000fe2000001ff00 */
        /* <DEDUP_REMOVED lines=35> */
.L_x_1742:
        /* <DEDUP_REMOVED lines=174> */
.L_x_1740:
        /* <DEDUP_REMOVED lines=71> */
[----:B------:R-:W-:Y:S01]  /*3c40*/  ISETP.GT.AND P3, PT, R2, 0x50, PT ;  /* 0x000000500200780c */ /* 0x000fe20003f64270 */
[--C-:B------:R-:W-:Y:S01]  /*3c50*/  FFMA.FTZ R235, R142, c[0x0][0x29c], -R210.reuse ;  /* 0x0000a7008eeb7a23 */ /* 0x100fe200000108d2 */
[C---:B------:R-:W-:Y:S01]  /*3c60*/  ISETP.GT.AND P2, PT, R2.reuse, 0x51, PT ;  /* 0x000000510200780c */ /* 0x040fe20003f44270 */
[--C-:B------:R-:W-:Y:S01]  /*3c70*/  FFMA.FTZ R237, R149, c[0x0][0x29c], -R211.reuse ;  /* 0x0000a70095ed7a23 */ /* 0x100fe200000108d3 */
[C---:B------:R-:W-:Y:S02]  /*3c80*/  ISETP.GT.AND P1, PT, R2.reuse, 0x60, PT ;  /* 0x000000600200780c */ /* 0x040fe40003f24270 */
[----:B------:R-:W-:Y:S02]  /*3c90*/  ISETP.GT.AND P0, PT, R2, 0x61, PT ;  /* 0x000000610200780c */ /* 0x000fe40003f04270 */
[----:B------:R-:W-:Y:S02]  /*3ca0*/  FSEL R141, R48, -INF , P3 ;  /* 0xff800000308d7808 */ /* 0x000fe40001800000 */
[----:B------:R-:W-:Y:S02]  /*3cb0*/  FSEL R35, R49, -INF , P2 ;  /* 0xff80000031237808 */ /* 0x000fe40001000000 */
[----:B------:R-:W-:Y:S01]  /*3cc0*/  IADD3 R4, R3, 0x40, RZ ;  /* 0x0000004003047810 */ /* 0x000fe20007ffe0ff */
[--C-:B------:R-:W-:Y:S01]  /*3cd0*/  FFMA.FTZ R234, R141, c[0x0][0x29c], -R210.reuse ;  /* 0x0000a7008dea7a23 */ /* 0x100fe200000108d2 */
[----:B------:R-:W-:Y:S02]  /*3ce0*/  FSEL R34, R52, -INF , P1 ;  /* 0xff80000034227808 */ /* 0x000fe40000800000 */
        /* <DEDUP_REMOVED lines=38> */
[C---:B------:R-:W-:Y:S02]  /*3f50*/  ISETP.GT.AND P1, PT, R2.reuse, 0x10, PT ;  /* 0x000000100200780c */ /* 0x040fe40003f24270 */
[----:B------:R-:W-:Y:S04]  /*3f60*/  ISETP.GT.AND P0, PT, R2, 0x11, PT ;  /* 0x000000110200780c */ /* 0x000fe80003f04270 */
[----:B------:R-:W-:Y:S02]  /*3f70*/  FSEL R132, R13, -INF , P2 ;  /* 0xff8000000d847808 */ /* 0x000fe40001000000 */
[----:B------:R-:W-:Y:S02]  /*3f80*/  FSEL R36, R12, -INF , P3 ;  /* 0xff8000000c247808 */ /* 0x000fe40001800000 */
[----:B------:R-:W-:Y:S01]  /*3f90*/  FSEL R136, R14, -INF , P1 ;  /* 0xff8000000e887808 */ /* 0x000fe20000800000 */
[--C-:B------:R-:W-:Y:S01]  /*3fa0*/  FFMA.FTZ R242, R132, c[0x0][0x29c], -R212.reuse ;  /* 0x0000a70084f27a23 */ /* 0x100fe200000108d4 */
[----:B------:R-:W-:Y:S01]  /*3fb0*/  FSEL R135, R15, -INF , P0 ;  /* 0xff8000000f877808 */ /* 0x000fe20000000000 */
[--C-:B------:R-:W-:Y:S01]  /*3fc0*/  FFMA.FTZ R243, R36, c[0x0][0x29c], -R212.reuse ;  /* 0x0000a70024f37a23 */ /* 0x100fe200000108d4 */
[-C--:B------:R-:W-:Y:S01]  /*3fd0*/  HMMA.16816.F32 R12, R156, R154.reuse, RZ ;  /* 0x0000009a9c0c723c */ /* 0x080fe200000018ff */
[--C-:B------:R-:W-:Y:S01]  /*3fe0*/  FFMA.FTZ R136, R136, c[0x0][0x29c], -R213.reuse ;  /* 0x0000a70088887a23 */ /* 0x100fe200000108d5 */
[----:B------:R-:W-:Y:S01]  /*3ff0*/  ISETP.GT.AND P1, PT, R2, 0x20, PT ;  /* 0x000000200200780c */ /* 0x000fe20003f24270 */
[--C-:B------:R-:W-:Y:S01]  /*4000*/  FFMA.FTZ R135, R135, c[0x0][0x29c], -R213.reuse ;  /* 0x0000a70087877a23 */ /* 0x100fe200000108d5 */
[C---:B------:R-:W-:Y:S02]  /*4010*/  ISETP.GT.AND P3, PT, R3.reuse, 0x20, PT ;  /* 0x000000200300780c */ /* 0x040fe40003f64270 */
[----:B------:R-:W-:Y:S02]  /*4020*/  FSEL R133, R26, -INF , P1 ;  /* 0xff8000001a857808 */ /* 0x000fe40000800000 */
[C---:B------:R-:W-:Y:S02]  /*4030*/  HMMA.16816.F32 R16, R144.reuse, R154, RZ ;  /* 0x0000009a9010723c */ /* 0x040fe400000018ff */
[----:B------:R-:W-:Y:S02]  /*4040*/  ISETP.GT.AND P2, PT, R3, 0x21, PT ;  /* 0x000000210300780c */ /* 0x000fe40003f44270 */
[--C-:B------:R-:W-:Y:S01]  /*4050*/  FFMA.FTZ R152, R133, c[0x0][0x29c], -R213.reuse ;  /* 0x0000a70085987a23 */ /* 0x100fe200000108d5 */
[----:B------:R-:W-:Y:S02]  /*4060*/  FSEL R51, R24, -INF , P3 ;  /* 0xff80000018337808 */ /* 0x000fe40001800000 */
[----:B------:R-:W-:Y:S01]  /*4070*/  FSEL R50, R25, -INF , P2 ;  /* 0xff80000019327808 */ /* 0x000fe20001000000 */
[-C--:B------:R-:W-:Y:S01]  /*4080*/  HMMA.16816.F32 R20, R144, R160.reuse, RZ ;  /* 0x000000a09014723c */ /* 0x080fe200000018ff */
[----:B------:R-:W-:Y:S02]  /*4090*/  ISETP.GT.AND P0, PT, R2, 0x21, PT ;  /* 0x000000210200780c */ /* 0x000fe40003f04270 */
[----:B------:R-:W-:Y:S01]  /*40a0*/  ISETP.GT.AND P3, PT, R3, 0x30, PT ;  /* 0x000000300300780c */ /* 0x000fe20003f64270 */
[--C-:B------:R-:W-:Y:S01]  /*40b0*/  FFMA.FTZ R241, R51, c[0x0][0x29c], -R212.reuse ;  /* 0x0000a70033f17a23 */ /* 0x100fe200000108d4 */
[----:B------:R-:W-:Y:S01]  /*40c0*/  FSEL R67, R27, -INF , P0 ;  /* 0xff8000001b437808 */ /* 0x000fe20000000000 */
[--C-:B------:R-:W-:Y:S01]  /*40d0*/  FFMA.FTZ R240, R50, c[0x0][0x29c], -R212.reuse ;  /* 0x0000a70032f07a23 */ /* 0x100fe200000108d4 */
[----:B------:R-:W-:Y:S01]  /*40e0*/  FSEL R49, R28, -INF , P3 ;  /* 0xff8000001c317808 */ /* 0x000fe20001800000 */
[C---:B------:R-:W-:Y:S02]  /*40f0*/  HMMA.16816.F32 R24, R156.reuse, R160, RZ ;  /* 0x000000a09c18723c */ /* 0x040fe400000018ff */
[----:B------:R-:W-:Y:S02]  /*4100*/  ISETP.GT.AND P2, PT, R3, 0x31, PT ;  /* 0x000000310300780c */ /* 0x000fe40003f44270 */
[C---:B------:R-:W-:Y:S01]  /*4110*/  ISETP.GT.AND P1, PT, R2.reuse, 0x30, PT ;  /* 0x000000300200780c */ /* 0x040fe20003f24270 */
[----:B------:R-:W-:Y:S01]  /*4120*/  FFMA.FTZ R239, R49, c[0x0][0x29c], -R212 ;  /* 0x0000a70031ef7a23 */ /* 0x000fe200000108d4 */
[----:B------:R-:W-:Y:S01]  /*4130*/  ISETP.GT.AND P0, PT, R2, 0x31, PT ;  /* 0x000000310200780c */ /* 0x000fe20003f04270 */
[--C-:B------:R-:W-:Y:S01]  /*4140*/  FFMA.FTZ R161, R35, c[0x0][0x29c], -R210.reuse ;  /* 0x0000a70023a17a23 */ /* 0x100fe200000108d2 */
[----:B------:R-:W-:Y:S01]  /*4150*/  FSEL R48, R29, -INF , P2 ;  /* 0xff8000001d307808 */ /* 0x000fe20001000000 */
[----:B------:R-:W-:Y:S01]  /*4160*/  FFMA.FTZ R160, R151, c[0x0][0x29c], -R210 ;  /* 0x0000a70097a07a23 */ /* 0x000fe200000108d2 */
[----:B------:R-:W-:Y:S02]  /*4170*/  ISETP.GT.AND P3, PT, R3, 0x40, PT ;  /* 0x000000400300780c */ /* 0x000fe40003f64270 */
[----:B------:R-:W-:Y:S01]  /*4180*/  FSEL R66, R30, -INF , P1 ;  /* 0xff8000001e427808 */ /* 0x000fe20000800000 */
[----:B------:R-:W-:Y:S01]  /*4190*/  FFMA.FTZ R238, R48, c[0x0][0x29c], -R212 ;  /* 0x0000a70030ee7a23 */ /* 0x000fe200000108d4 */
[----:B------:R-:W-:Y:S01]  /*41a0*/  FSEL R64, R31, -INF , P0 ;  /* 0xff8000001f407808 */ /* 0x000fe20000000000 */
[--C-:B------:R-:W-:Y:S01]  /*41b0*/  FFMA.FTZ R155, R67, c[0x0][0x29c], -R213.reuse ;  /* 0x0000a700439b7a23 */ /* 0x100fe200000108d5 */
[-C--:B------:R-:W-:Y:S01]  /*41c0*/  HMMA.16816.F32 R28, R156, R162.reuse, RZ ;  /* 0x000000a29c1c723c */ /* 0x080fe200000018ff */
[C---:B------:R-:W-:Y:S01]  /*41d0*/  ISETP.GT.AND P1, PT, R2.reuse, 0x40, PT ;  /* 0x000000400200780c */ /* 0x040fe20003f24270 */
[----:B------:R-:W-:Y:S01]  /*41e0*/  MUFU.EX2 R160, R160 ;  /* 0x000000a000a07308 */ /* 0x000fe20000000800 */
[----:B------:R-:W-:Y:S01]  /*41f0*/  ISETP.GT.AND P0, PT, R2, 0x41, PT ;  /* 0x000000410200780c */ /* 0x000fe20003f04270 */
[--C-:B------:R-:W-:Y:S01]  /*4200*/  FFMA.FTZ R153, R64, c[0x0][0x29c], -R213.reuse ;  /* 0x0000a70040997a23 */ /* 0x100fe200000108d5 */
[----:B------:R-:W-:Y:S02]  /*4210*/  FSEL R55, R42, -INF , P1 ;  /* 0xff8000002a377808 */ /* 0x000fe40000800000 */
[----:B------:R-:W-:Y:S01]  /*4220*/  FSEL R54, R43, -INF , P0 ;  /* 0xff8000002b367808 */ /* 0x000fe20000000000 */
[C---:B------:R-:W-:Y:S02]  /*4230*/  HMMA.16816.F32 R32, R144.reuse, R162, RZ ;  /* 0x000000a29020723c */ /* 0x040fe400000018ff */
[C---:B------:R-:W-:Y:S02]  /*4240*/  ISETP.GT.AND P1, PT, R2.reuse, 0x50, PT ;  /* 0x000000500200780c */ /* 0x040fe40003f24270 */
[----:B------:R-:W-:Y:S01]  /*4250*/  ISETP.GT.AND P0, PT, R2, 0x51, PT ;  /* 0x000000510200780c */ /* 0x000fe20003f04270 */
[--C-:B------:R-:W-:Y:S01]  /*4260*/  FFMA.FTZ R143, R54, c[0x0][0x29c], -R213.reuse ;  /* 0x0000a700368f7a23 */ /* 0x100fe200000108d5 */
[----:B------:R-:W-:Y:S01]  /*4270*/  FSEL R53, R46, -INF , P1 ;  /* 0xff8000002e357808 */ /* 0x000fe20000800000 */
[--C-:B------:R-:W-:Y:S01]  /*4280*/  FFMA.FTZ R163, R55, c[0x0][0x29c], -R213.reuse ;  /* 0x0000a70037a37a23 */ /* 0x100fe200000108d5 */
[----:B------:R-:W-:Y:S01]  /*4290*/  FSEL R52, R47, -INF , P0 ;  /* 0xff8000002f347808 */ /* 0x000fe20000000000 */
[----:B------:R-:W-:Y:S01]  /*42a0*/  MUFU.EX2 R161, R161 ;  /* 0x000000a100a17308 */ /* 0x000fe20000000800 */
[C---:B------:R-:W-:Y:S02]  /*42b0*/  ISETP.GT.AND P1, PT, R2.reuse, 0x60, PT ;  /* 0x000000600200780c */ /* 0x040fe40003f24270 */
[----:B------:R-:W-:Y:S01]  /*42c0*/  ISETP.GT.AND P0, PT, R2, 0x61, PT ;  /* 0x000000610200780c */ /* 0x000fe20003f04270 */
[----:B------:R-:W-:Y:S01]  /*42d0*/  FFMA.FTZ R151, R52, c[0x0][0x29c], -R213 ;  /* 0x0000a70034977a23 */ /* 0x000fe200000108d5 */
[----:B------:R-:W-:Y:S02]  /*42e0*/  ISETP.GT.AND P2, PT, R3, 0x41, PT ;  /* 0x000000410300780c */ /* 0x000fe40003f44270 */
[----:B------:R-:W-:Y:S02]  /*42f0*/  FSEL R58, R58, -INF , P1 ;  /* 0xff8000003a3a7808 */ /* 0x000fe40000800000 */
[----:B------:R-:W-:Y:S02]  /*4300*/  FSEL R59, R59, -INF , P0 ;  /* 0xff8000003b3b7808 */ /* 0x000fe40000000000 */
[C---:B------:R-:W-:Y:S02]  /*4310*/  ISETP.GT.AND P1, PT, R2.reuse, 0x70, PT ;  /* 0x000000700200780c */ /* 0x040fe40003f24270 */
        /* <DEDUP_REMOVED lines=14> */
[----:B------:R-:W-:Y:S01]  /*4400*/  MUFU.EX2 R2, R2 ;  /* 0x0000000200027308 */ /* 0x000fe20000000800 */
[-C--:B------:R-:W-:Y:S01]  /*4410*/  HMMA.16816.F32 R36, R144, R164.reuse, RZ ;  /* 0x000000a49024723c */ /* 0x080fe200000018ff */
[--C-:B------:R-:W-:Y:S01]  /*4420*/  FFMA.FTZ R250, R40, c[0x0][0x29c], -R212.reuse ;  /* 0x0000a70028fa7a23 */ /* 0x100fe200000108d4 */
[----:B------:R-:W-:Y:S01]  /*4430*/  ISETP.GT.AND P3, PT, R3, 0x60, PT ;  /* 0x000000600300780c */ /* 0x000fe20003f64270 */
[--C-:B------:R-:W-:Y:S01]  /*4440*/  FFMA.FTZ R251, R41, c[0x0][0x29c], -R212.reuse ;  /* 0x0000a70029fb7a23 */ /* 0x100fe200000108d4 */
[----:B------:R-:W-:Y:S01]  /*4450*/  FSEL R62, R62, -INF , P1 ;  /* 0xff8000003e3e7808 */ /* 0x000fe20000800000 */
[--C-:B------:R-:W-:Y:S01]  /*4460*/  FFMA.FTZ R149, R45, c[0x0][0x29c], -R212.reuse ;  /* 0x0000a7002d957a23 */ /* 0x100fe200000108d4 */
[----:B------:R-:W-:Y:S01]  /*4470*/  ISETP.GT.AND P2, PT, R3, 0x61, PT ;  /* 0x000000610300780c */ /* 0x000fe20003f44270 */
[--C-:B------:R-:W-:Y:S01]  /*4480*/  FFMA.FTZ R252, R44, c[0x0][0x29c], -R212.reuse ;  /* 0x0000a7002cfc7a23 */ /* 0x100fe200000108d4 */
[C---:B------:R-:W-:Y:S01]  /*4490*/  HMMA.16816.F32 R40, R156.reuse, R164, RZ ;  /* 0x000000a49c28723c */ /* 0x040fe200000018ff */
[----:B------:R-:W-:Y:S03]  /*44a0*/  MUFU.EX2 R211, R211 ;  /* 0x000000d300d37308 */ /* 0x000fe60000000800 */
[--C-:B------:R-:W-:Y:S01]  /*44b0*/  FFMA.FTZ R154, R62, c[0x0][0x29c], -R213.reuse ;  /* 0x0000a7003e9a7a23 */ /* 0x100fe200000108d5 */
[----:B------:R-:W-:Y:S01]  /*44c0*/  FSEL R57, R57, -INF , P2 ;  /* 0xff80000039397808 */ /* 0x000fe20001000000 */
[--C-:B------:R-:W-:Y:S01]  /*44d0*/  FFMA.FTZ R181, R58, c[0x0][0x29c], -R213.reuse ;  /* 0x0000a7003ab57a23 */ /* 0x100fe200000108d5 */
[----:B------:R-:W-:Y:S01]  /*44e0*/  FSEL R56, R56, -INF , P3 ;  /* 0xff80000038387808 */ /* 0x000fe20001800000 */
[-C--:B------:R-:W-:Y:S01]  /*44f0*/  HMMA.16816.F32 R44, R156, R166.reuse, RZ ;  /* 0x000000a69c2c723c */ /* 0x080fe200000018ff */
[--C-:B------:R-:W-:Y:S01]  /*4500*/  FFMA.FTZ R165, R53, c[0x0][0x29c], -R213.reuse ;  /* 0x0000a70035a57a23 */ /* 0x100fe200000108d5 */
[----:B------:R-:W-:Y:S02]  /*4510*/  ISETP.GT.AND P3, PT, R3, 0x70, PT ;  /* 0x000000700300780c */ /* 0x000fe40003f64270 */
[----:B------:R-:W-:Y:S01]  /*4520*/  FFMA.FTZ R141, R57, c[0x0][0x29c], -R212 ;  /* 0x0000a700398d7a23 */ /* 0x000fe200000108d4 */
[----:B------:R-:W-:Y:S01]  /*4530*/  ISETP.GT.AND P2, PT, R3, 0x71, PT ;  /* 0x000000710300780c */ /* 0x000fe20003f44270 */
[----:B------:R-:W-:Y:S01]  /*4540*/  FFMA.FTZ R3, R150, c[0x0][0x29c], -R210 ;  /* 0x0000a70096037a23 */ /* 0x000fe200000108d2 */
[----:B------:R-:W-:Y:S01]  /*4550*/  FSEL R60, R60, -INF , P3 ;  /* 0xff8000003c3c7808 */ /* 0x000fe20001800000 */
        /* <DEDUP_REMOVED lines=8> */
[----:B------:R-:W-:Y:S01]  /*45e0*/  PLOP3.LUT P0, PT, PT, PT, UP0, 0x80, 0x0 ;  /* 0x000000000000781c */ /* 0x000fe20003f0f008 */
[----:B------:R-:W-:Y:S01]  /*45f0*/  MUFU.EX2 R3, R3 ;  /* 0x0000000300037308 */ /* 0x000fe20000000800 */
[----:B------:R-:W-:Y:S02]  /*4600*/  FFMA.FTZ R164, R59, c[0x0][0x29c], -R213 ;  /* 0x0000a7003ba47a23 */ /* 0x000fe400000108d5 */
[----:B------:R-:W-:Y:S02]  /*4610*/  IMAD.MOV.U32 R167, RZ, RZ, R153 ;  /* 0x000000ffffa77224 */ /* 0x000fe400078e0099 */
[C---:B------:R-:W-:Y:S04]  /*4620*/  HMMA.16816.F32 R56, R156.reuse, R168, RZ ;  /* 0x000000a89c38723c */ /* 0x040fe800000018ff */
[----:B------:R-:W-:Y:S01]  /*4630*/  FFMA.FTZ R212, R61, c[0x0][0x29c], -R212 ;  /* 0x0000a7003dd47a23 */ /* 0x000fe200000108d4 */
[----:B------:R-:W-:Y:S01]  /*4640*/  MUFU.EX2 R169, R217 ;  /* 0x000000d900a97308 */ /* 0x000fe20000000800 */
[----:B------:R-:W-:Y:S02]  /*4650*/  FFMA.FTZ R213, R63, c[0x0][0x29c], -R213 ;  /* 0x0000a7003fd57a23 */ /* 0x000fe400000108d5 */
[-C--:B------:R-:W-:Y:S01]  /*4660*/  HMMA.16816.F32 R60, R156, R170.reuse, RZ ;  /* 0x000000aa9c3c723c */ /* 0x080fe200000018ff */
[----:B------:R-:W-:Y:S03]  /*4670*/  FFMA.FTZ R210, R65, c[0x0][0x29c], -R210 ;  /* 0x0000a70041d27a23 */ /* 0x000fe600000108d2 */
[----:B------:R-:W-:Y:S03]  /*4680*/  IMAD.MOV.U32 R168, RZ, RZ, R152 ;  /* 0x000000ffffa87224 */ /* 0x000fe600078e0098 */
[----:B------:R-:W-:Y:S01]  /*4690*/  SHF.L.U32 R156, R208, 0x1, RZ ;  /* 0x00000001d09c7819 */ /* 0x000fe200000006ff */
[----:B------:R-:W-:Y:S01]  /*46a0*/  HMMA.16816.F32 R64, R144, R170, RZ ;  /* 0x000000aa9040723c */ /* 0x000fe200000018ff */
[----:B------:R-:W-:Y:S01]  /*46b0*/  LDSM.16.M88.4 R144, [R202+0x5080] ;  /* 0x00508000ca90783b */ /* 0x000fe20000000200 */
[----:B------:R1:W-:Y:S05]  /*46c0*/  MUFU.EX2 R159, R234 ;  /* 0x000000ea009f7308 */ /* 0x0003ea0000000800 */
[----:B------:R-:W-:Y:S01]  /*46d0*/  IMAD.MOV.U32 R171, RZ, RZ, R141 ;  /* 0x000000ffffab7224 */ /* 0x000fe200078e008d */
[-C--:B------:R-:W-:Y:S04]  /*46e0*/  HMMA.16816.F32 R4, R172, R176.reuse, R4 ;  /* 0x000000b0ac04723c */ /* 0x080fe80000001804 */
[----:B------:R2:W-:Y:S04]  /*46f0*/  MUFU.EX2 R158, R236 ;  /* 0x000000ec009e7308 */ /* 0x0005e80000000800 */
[C---:B------:R-:W-:Y:S06]  /*4700*/  HMMA.16816.F32 R8, R184.reuse, R176, R8 ;  /* 0x000000b0b808723c */ /* 0x040fec0000001808 */
[----:B------:R-:W-:Y:S01]  /*4710*/  MUFU.EX2 R157, R235 ;  /* 0x000000eb009d7308 */ /* 0x000fe20000000800 */
[----:B------:R-:W-:Y:S01]  /*4720*/  MOV R176, R149 ;  /* 0x0000009500b07202 */ /* 0x000fe20000000f00 */
[-C--:B------:R-:W-:Y:S04]  /*4730*/  HMMA.16816.F32 R12, R184, R178.reuse, R12 ;  /* 0x000000b2b80c723c */ /* 0x080fe8000000180c */
[----:B------:R-:W-:Y:S02]  /*4740*/  IMAD.MOV.U32 R177, RZ, RZ, R155 ;  /* 0x000000ffffb17224 */ /* 0x000fe400078e009b */
[----:B-1----:R-:W-:Y:S02]  /*4750*/  IMAD.MOV.U32 R234, RZ, RZ, R163 ;  /* 0x000000ffffea7224 */ /* 0x002fe400078e00a3 */
[C---:B------:R-:W-:Y:S01]  /*4760*/  HMMA.16816.F32 R16, R172.reuse, R178, R16 ;  /* 0x000000b2ac10723c */ /* 0x040fe20000001810 */
[----:B------:R1:W-:Y:S03]  /*4770*/  MUFU.EX2 R163, R233 ;  /* 0x000000e900a37308 */ /* 0x0003e60000000800 */
[----:B--2---:R-:W-:Y:S03]  /*4780*/  IMAD.MOV.U32 R236, RZ, RZ, R165 ;  /* 0x000000ffffec7224 */ /* 0x004fe600078e00a5 */
[----:B------:R-:W-:Y:S01]  /*4790*/  MOV R179, R136 ;  /* 0x0000008800b37202 */ /* 0x000fe20000000f00 */
[-C--:B------:R-:W-:Y:S03]  /*47a0*/  HMMA.16816.F32 R20, R172, R188.reuse, R20 ;  /* 0x000000bcac14723c */ /* 0x080fe60000001814 */
[----:B------:R2:W-:Y:S01]  /*47b0*/  MUFU.EX2 R165, R231 ;  /* 0x000000e700a57308 */ /* 0x0005e20000000800 */
[----:B------:R-:W-:Y:S04]  /*47c0*/  IMAD.MOV.U32 R178, RZ, RZ, R162 ;  /* 0x000000ffffb27224 */ /* 0x000fe800078e00a2 */
[C---:B------:R-:W-:Y:S05]  /*47d0*/  HMMA.16816.F32 R24, R184.reuse, R188, R24 ;  /* 0x000000bcb818723c */ /* 0x040fea0000001818 */
[----:B------:R-:W-:Y:S02]  /*47e0*/  MUFU.EX2 R210, R210 ;  /* 0x000000d200d27308 */ /* 0x000fe40000000800 */
[----:B------:R-:W-:Y:S01]  /*47f0*/  MOV R189, R142 ;  /* 0x0000008e00bd7202 */ /* 0x000fe20000000f00 */
[-C--:B------:R-:W-:Y:S04]  /*4800*/  HMMA.16816.F32 R28, R184, R190.reuse, R28 ;  /* 0x000000beb81c723c */ /* 0x080fe8000000181c */
[----:B------:R-:W-:Y:S01]  /*4810*/  IMAD.MOV.U32 R188, RZ, RZ, R143 ;  /* 0x000000ffffbc7224 */ /* 0x000fe200078e008f */
[----:B-1----:R-:W-:Y:S02]  /*4820*/  MOV R233, R167 ;  /* 0x000000a700e97202 */ /* 0x002fe40000000f00 */
[----:B------:R1:W-:Y:S01]  /*4830*/  MUFU.EX2 R167, R230 ;  /* 0x000000e600a77308 */ /* 0x0003e20000000800 */
[C---:B------:R-:W-:Y:S04]  /*4840*/  HMMA.16816.F32 R32, R172.reuse, R190, R32 ;  /* 0x000000beac20723c */ /* 0x040fe80000001820 */
[----:B------:R-:W-:Y:S01]  /*4850*/  IMAD.MOV.U32 R235, RZ, RZ, R188 ;  /* 0x000000ffffeb7224 */ /* 0x000fe200078e00bc */
[----:B--2---:R-:W-:Y:S02]  /*4860*/  MOV R231, R177 ;  /* 0x000000b100e77202 */ /* 0x004fe40000000f00 */
[----:B------:R-:W-:Y:S01]  /*4870*/  IMAD.MOV.U32 R191, RZ, RZ, R135 ;  /* 0x000000ffffbf7224 */ /* 0x000fe200078e0087 */
[-C--:B------:R-:W-:Y:S01]  /*4880*/  HMMA.16816.F32 R36, R172, R192.reuse, R36 ;  /* 0x000000c0ac24723c */ /* 0x080fe20000001824 */
[----:B------:R2:W-:Y:S03]  /*4890*/  MUFU.EX2 R177, R227 ;  /* 0x000000e300b17308 */ /* 0x0005e60000000800 */
[----:B------:R-:W-:Y:S04]  /*48a0*/  MOV R190, R150 ;  /* 0x0000009600be7202 */ /* 0x000fe80000000f00 */
[C---:B------:R-:W-:Y:S03]  /*48b0*/  HMMA.16816.F32 R40, R184.reuse, R192, R40 ;  /* 0x000000c0b828723c */ /* 0x040fe60000001828 */
[----:B------:R3:W-:Y:S04]  /*48c0*/  MUFU.EX2 R170, R218 ;  /* 0x000000da00aa7308 */ /* 0x0007e80000000800 */
[----:B------:R-:W-:Y:S01]  /*48d0*/  IMAD.MOV.U32 R192, RZ, RZ, R151 ;  /* 0x000000ffffc07224 */ /* 0x000fe200078e0097 */
[-C--:B------:R-:W-:Y:S01]  /*48e0*/  HMMA.16816.F32 R44, R184, R194.reuse, R44 ;  /* 0x000000c2b82c723c */ /* 0x080fe2000000182c */
[----:B------:R-:W-:Y:S03]  /*48f0*/  LDSM.16.M88.4 R148, [R202+0x6080] ;  /* 0x00608000ca94783b */ /* 0x000fe60000000200 */
[----:B------:R-:W-:Y:S01]  /*4900*/  IMAD.MOV.U32 R193, RZ, RZ, R140 ;  /* 0x000000ffffc17224 */ /* 0x000fe200078e008c */
[----:B------:R4:W-:Y:S01]  /*4910*/  MUFU.EX2 R162, R182 ;  /* 0x000000b600a27308 */ /* 0x0009e20000000800 */
[----:B------:R-:W-:Y:S01]  /*4920*/  IMAD.IADD R140, R0, 0x1, R156 ;  /* 0x00000001008c7824 */ /* 0x000fe200078e029c */
[----:B-1----:R-:W-:Y:S01]  /*4930*/  MOV R230, R168 ;  /* 0x000000a800e67202 */ /* 0x002fe20000000f00 */
[C---:B------:R-:W-:Y:S03]  /*4940*/  HMMA.16816.F32 R48, R172.reuse, R194, R48 ;  /* 0x000000c2ac30723c */ /* 0x040fe60000001830 */
[----:B------:R-:W-:Y:S01]  /*4950*/  LDSM.16.M88.4 R132, [R140+0x10080] ;  /* 0x010080008c84783b */ /* 0x000fe20000000200 */
[----:B------:R-:W-:Y:S01]  /*4960*/  IMAD.MOV.U32 R217, RZ, RZ, R192 ;  /* 0x000000ffffd97224 */ /* 0x000fe200078e00c0 */
[----:B--2---:R-:W-:Y:S02]  /*4970*/  MOV R227, R193 ;  /* 0x000000c100e37202 */ /* 0x004fe40000000f00 */
[----:B------:R-:W-:Y:S01]  /*4980*/  IMAD.MOV.U32 R194, RZ, RZ, R137 ;  /* 0x000000ffffc27224 */ /* 0x000fe200078e0089 */
[-C--:B------:R-:W-:Y:S01]  /*4990*/  HMMA.16816.F32 R52, R172, R196.reuse, R52 ;  /* 0x000000c4ac34723c */ /* 0x080fe20000001834 */
[----:B------:R1:W-:Y:S02]  /*49a0*/  MUFU.EX2 R168, R229 ;  /* 0x000000e500a87308 */ /* 0x0003e40000000800 */
[----:B------:R-:W2:Y:S01]  /*49b0*/  LDSM.16.M88.4 R136, [R202+0x4080] ;  /* 0x00408000ca88783b */ /* 0x000ea20000000200 */
[----:B------:R-:W-:Y:S02]  /*49c0*/  MOV R195, R154 ;  /* 0x0000009a00c37202 */ /* 0x000fe40000000f00 */
[----:B---3--:R-:W-:Y:S02]  /*49d0*/  MOV R218, R181 ;  /* 0x000000b500da7202 */ /* 0x008fe40000000f00 */
[C---:B------:R-:W-:Y:S03]  /*49e0*/  HMMA.16816.F32 R56, R184.reuse, R196, R56 ;  /* 0x000000c4b838723c */ /* 0x040fe60000001838 */
[----:B------:R-:W3:Y:S01]  /*49f0*/  LDSM.16.M88.4 R140, [R140+0x12080] ;  /* 0x012080008c8c783b */ /* 0x000ee20000000200 */
[----:B------:R-:W-:Y:S01]  /*4a00*/  MUFU.EX2 R192, R242 ;  /* 0x000000f200c07308 */ /* 0x000fe20000000800 */
[----:B----4-:R-:W-:Y:S03]  /*4a10*/  IMAD.MOV.U32 R182, RZ, RZ, R176 ;  /* 0x000000ffffb67224 */ /* 0x010fe600078e00b0 */
[-C--:B------:R-:W-:Y:S03]  /*4a20*/  HMMA.16816.F32 R60, R184, R198.reuse, R60 ;  /* 0x000000c6b83c723c */ /* 0x080fe6000000183c */
[----:B------:R-:W4:Y:S03]  /*4a30*/  LDSM.16.M88.4 R152, [R202+0x7080] ;  /* 0x00708000ca98783b */ /* 0x000f260000000200 */
[----:B------:R-:W-:Y:S02]  /*4a40*/  MUFU.EX2 R187, R245 ;  /* 0x000000f500bb7308 */ /* 0x000fe40000000800 */
[----:B------:R-:W-:Y:S04]  /*4a50*/  HMMA.16816.F32 R64, R172, R198, R64 ;  /* 0x000000c6ac40723c */ /* 0x000fe80000001840 */
[----:B-1----:R-:W-:Y:S03]  /*4a60*/  MOV R229, R191 ;  /* 0x000000bf00e57202 */ /* 0x002fe60000000f00 */
[----:B------:R-:W-:Y:S01]  /*4a70*/  MOV R199, R195 ;  /* 0x000000c300c77202 */ /* 0x000fe20000000f00 */
[----:B------:R1:W5:Y:S10]  /*4a80*/  MUFU.EX2 R175, R225 ;  /* 0x000000e100af7308 */ /* 0x0003740000000800 */
[----:B------:R4:W-:Y:S01]  /*4a90*/  MUFU.EX2 R174, R228 ;  /* 0x000000e400ae7308 */ /* 0x0009e20000000800 */
[-C--:B--2---:R-:W-:Y:S08]  /*4aa0*/  HMMA.16816.F32 R4, R132, R136.reuse, R4 ;  /* 0x000000888404723c */ /* 0x084ff00000001804 */
[C---:B---3--:R-:W-:Y:S01]  /*4ab0*/  HMMA.16816.F32 R8, R140.reuse, R136, R8 ;  /* 0x000000888c08723c */ /* 0x048fe20000001808 */
[----:B------:R-:W-:Y:S03]  /*4ac0*/  MUFU.EX2 R191, R243 ;  /* 0x000000f300bf7308 */ /* 0x000fe60000000800 */
[----:B-1----:R-:W-:Y:S04]  /*4ad0*/  IMAD.MOV.U32 R225, RZ, RZ, R164 ;  /* 0x000000ffffe17224 */ /* 0x002fe800078e00a4 */
[-C--:B------:R-:W-:Y:S03]  /*4ae0*/  HMMA.16816.F32 R12, R140, R138.reuse, R12 ;  /* 0x0000008a8c0c723c */ /* 0x080fe6000000180c */
[----:B------:R1:W2:Y:S01]  /*4af0*/  MUFU.EX2 R164, R232 ;  /* 0x000000e800a47308 */ /* 0x0002a20000000800 */
[----:B----4-:R-:W-:Y:S04]  /*4b00*/  IMAD.MOV.U32 R228, RZ, RZ, R179 ;  /* 0x000000ffffe47224 */ /* 0x010fe800078e00b3 */
[C---:B------:R-:W-:Y:S05]  /*4b10*/  HMMA.16816.F32 R16, R132.reuse, R138, R16 ;  /* 0x0000008a8410723c */ /* 0x040fea0000001810 */
[----:B------:R3:W-:Y:S03]  /*4b20*/  MUFU.EX2 R179, R226 ;  /* 0x000000e200b37308 */ /* 0x0007e60000000800 */
[-C--:B------:R-:W-:Y:S07]  /*4b30*/  HMMA.16816.F32 R20, R132, R144.reuse, R20 ;  /* 0x000000908414723c */ /* 0x080fee0000001814 */
[----:B------:R4:W-:Y:S01]  /*4b40*/  MUFU.EX2 R185, R219 ;  /* 0x000000db00b97308 */ /* 0x0009e20000000800 */
[C---:B------:R-:W-:Y:S04]  /*4b50*/  HMMA.16816.F32 R24, R140.reuse, R144, R24 ;  /* 0x000000908c18723c */ /* 0x040fe80000001818 */
[----:B-1----:R-:W-:Y:S04]  /*4b60*/  IMAD.MOV.U32 R232, RZ, RZ, R190 ;  /* 0x000000ffffe87224 */ /* 0x002fe800078e00be */
[-C--:B------:R-:W-:Y:S01]  /*4b70*/  HMMA.16816.F32 R28, R140, R146.reuse, R28 ;  /* 0x000000928c1c723c */ /* 0x080fe2000000181c */
[----:B------:R-:W-:Y:S03]  /*4b80*/  MUFU.EX2 R190, R244 ;  /* 0x000000f400be7308 */ /* 0x000fe60000000800 */
[----:B---3--:R-:W-:Y:S04]  /*4b90*/  IMAD.MOV.U32 R226, RZ, RZ, R194 ;  /* 0x000000ffffe27224 */ /* 0x008fe800078e00c2 */
[C---:B------:R-:W-:Y:S01]  /*4ba0*/  HMMA.16816.F32 R32, R132.reuse, R146, R32 ;  /* 0x000000928420723c */ /* 0x040fe20000001820 */
[----:B------:R-:W-:Y:S02]  /*4bb0*/  LDSM.16.M88.4 R144, [R203+0x4080] ;  /* 0x00408000cb90783b */ /* 0x000fe40000000200 */
[----:B------:R-:W-:Y:S01]  /*4bc0*/  MUFU.EX2 R186, R216 ;  /* 0x000000d800ba7308 */ /* 0x000fe20000000800 */
[----:B----4-:R-:W-:Y:S04]  /*4bd0*/  MOV R219, R178 ;  /* 0x000000b200db7202 */ /* 0x010fe80000000f00 */
[-C--:B------:R-:W-:Y:S05]  /*4be0*/  HMMA.16816.F32 R36, R132, R148.reuse, R36 ;  /* 0x000000948424723c */ /* 0x080fea0000001824 */
[----:B------:R-:W-:Y:S03]  /*4bf0*/  MUFU.EX2 R197, R239 ;  /* 0x000000ef00c57308 */ /* 0x000fe60000000800 */
[C---:B------:R-:W-:Y:S07]  /*4c00*/  HMMA.16816.F32 R40, R140.reuse, R148, R40 ;  /* 0x000000948c28723c */ /* 0x040fee0000001828 */
[----:B------:R-:W-:Y:S01]  /*4c10*/  IADD3 R148, R156, R0, R205 ;  /* 0x000000009c947210 */ /* 0x000fe20007ffe0cd */
[-C--:B------:R-:W-:Y:S01]  /*4c20*/  HMMA.16816.F32 R44, R140, R150.reuse, R44 ;  /* 0x000000968c2c723c */ /* 0x080fe2000000182c */
[----:B------:R-:W-:Y:S01]  /*4c30*/  LDS R0, [R214+0x18480] ;  /* 0x01848000d6007984 */ /* 0x000fe20000000800 */
[----:B------:R-:W-:Y:S03]  /*4c40*/  MUFU.EX2 R198, R238 ;  /* 0x000000ee00c67308 */ /* 0x000fe60000000800 */
[----:B------:R-:W1:Y:S03]  /*4c50*/  LDSM.16.M88.4 R136, [R148+0x10080] ;  /* 0x010080009488783b */ /* 0x000e660000000200 */
[C---:B------:R-:W-:Y:S04]  /*4c60*/  HMMA.16816.F32 R48, R132.reuse, R150, R48 ;  /* 0x000000968430723c */ /* 0x040fe80000001830 */
[----:B------:R3:W4:Y:S01]  /*4c70*/  MUFU.EX2 R181, R220 ;  /* 0x000000dc00b57308 */ /* 0x0007220000000800 */
[----:B------:R-:W2:Y:S03]  /*4c80*/  LDSM.16.M88.4 R148, [R148+0x12080] ;  /* 0x012080009494783b */ /* 0x000ea60000000200 */
[-C--:B------:R-:W-:Y:S06]  /*4c90*/  HMMA.16816.F32 R52, R132, R152.reuse, R52 ;  /* 0x000000988434723c */ /* 0x080fec0000001834 */
[----:B------:R-:W-:Y:S02]  /*4ca0*/  MUFU.EX2 R194, R241 ;  /* 0x000000f100c27308 */ /* 0x000fe40000000800 */
[C---:B------:R-:W-:Y:S08]  /*4cb0*/  HMMA.16816.F32 R56, R140.reuse, R152, R56 ;  /* 0x000000988c38723c */ /* 0x040ff00000001838 */
[-C--:B------:R-:W-:Y:S01]  /*4cc0*/  HMMA.16816.F32 R60, R140, R154.reuse, R60 ;  /* 0x0000009a8c3c723c */ /* 0x080fe2000000183c */
[----:B------:R-:W-:Y:S01]  /*4cd0*/  LDSM.16.M88.4 R140, [R203+0x6080] ;  /* 0x00608000cb8c783b */ /* 0x000fe20000000200 */
[----:B------:R-:W-:Y:S02]  /*4ce0*/  MUFU.EX2 R196, R240 ;  /* 0x000000f000c47308 */ /* 0x000fe40000000800 */
[----:B---3--:R-:W-:Y:S04]  /*4cf0*/  IMAD.MOV.U32 R220, RZ, RZ, R189 ;  /* 0x000000ffffdc7224 */ /* 0x008fe800078e00bd */
[----:B------:R-:W-:Y:S01]  /*4d00*/  HMMA.16816.F32 R64, R132, R154, R64 ;  /* 0x0000009a8440723c */ /* 0x000fe20000001840 */
[----:B------:R-:W3:Y:S03]  /*4d10*/  LDSM.16.M88.4 R132, [R203+0x5080] ;  /* 0x00508000cb84783b */ /* 0x000ee60000000200 */
[----:B------:R-:W-:Y:S04]  /*4d20*/  MUFU.EX2 R188, R215 ;  /* 0x000000d700bc7308 */ /* 0x000fe80000000800 */
[-C--:B-1----:R-:W-:Y:S01]  /*4d30*/  HMMA.16816.F32 R4, R136, R144.reuse, R4 ;  /* 0x000000908804723c */ /* 0x082fe20000001804 */
[----:B------:R-:W1:Y:S05]  /*4d40*/  LDSM.16.M88.4 R152, [R203+0x7080] ;  /* 0x00708000cb98783b */ /* 0x000e6a0000000200 */
[----:B------:R-:W-:Y:S02]  /*4d50*/  MUFU.EX2 R184, R180 ;  /* 0x000000b400b87308 */ /* 0x000fe40000000800 */
[C---:B--2---:R-:W-:Y:S08]  /*4d60*/  HMMA.16816.F32 R8, R148.reuse, R144, R8 ;  /* 0x000000909408723c */ /* 0x044ff00000001808 */
[-C--:B------:R-:W-:Y:S01]  /*4d70*/  HMMA.16816.F32 R12, R148, R146.reuse, R12 ;  /* 0x00000092940c723c */ /* 0x080fe2000000180c */
[----:B------:R-:W-:Y:S07]  /*4d80*/  MUFU.EX2 R178, R237 ;  /* 0x000000ed00b27308 */ /* 0x000fee0000000800 */
[C---:B------:R-:W-:Y:S03]  /*4d90*/  HMMA.16816.F32 R16, R136.reuse, R146, R16 ;  /* 0x000000928810723c */ /* 0x040fe60000001810 */
[----:B------:R-:W-:Y:S01]  /*4da0*/  MUFU.EX2 R146, R226 ;  /* 0x000000e200927308 */ /* 0x000fe20000000800 */
[--C-:B------:R-:W-:Y:S02]  /*4db0*/  FADD.FTZ R4, R4, -R0.reuse ;  /* 0x8000000004047221 */ /* 0x100fe40000010000 */
[--C-:B------:R-:W-:Y:S02]  /*4dc0*/  FADD.FTZ R5, R5, -R0.reuse ;  /* 0x8000000005057221 */ /* 0x100fe40000010000 */
[-C--:B---3--:R-:W-:Y:S04]  /*4dd0*/  HMMA.16816.F32 R20, R136, R132.reuse, R20 ;  /* 0x000000848814723c */ /* 0x088fe80000001814 */
[----:B-----5:R-:W-:Y:S01]  /*4de0*/  FMUL.FTZ R5, R175, R5 ;  /* 0x00000005af057220 */ /* 0x020fe20000410000 */
[----:B------:R-:W-:Y:S03]  /*4df0*/  MUFU.EX2 R172, R246 ;  /* 0x000000f600ac7308 */ /* 0x000fe60000000800 */
[C---:B------:R-:W-:Y:S07]  /*4e00*/  HMMA.16816.F32 R24, R148.reuse, R132, R24 ;  /* 0x000000849418723c */ /* 0x040fee0000001818 */
[----:B------:R-:W-:Y:S01]  /*4e10*/  MUFU.EX2 R133, R231 ;  /* 0x000000e700857308 */ /* 0x000fe20000000800 */
[----:B------:R-:W-:Y:S01]  /*4e20*/  FMUL.FTZ R132, R2, R4 ;  /* 0x0000000402847220 */ /* 0x000fe20000410000 */
[-C--:B------:R-:W-:Y:S03]  /*4e30*/  HMMA.16816.F32 R28, R148, R134.reuse, R28 ;  /* 0x00000086941c723c */ /* 0x080fe6000000181c */
[--C-:B------:R-:W-:Y:S02]  /*4e40*/  FADD.FTZ R16, R16, -R0.reuse ;  /* 0x8000000010107221 */ /* 0x100fe40000010000 */
[--C-:B------:R-:W-:Y:S03]  /*4e50*/  FADD.FTZ R17, R17, -R0.reuse ;  /* 0x8000000011117221 */ /* 0x100fe60000010000 */
[C---:B------:R-:W-:Y:S01]  /*4e60*/  HMMA.16816.F32 R32, R136.reuse, R134, R32 ;  /* 0x000000868820723c */ /* 0x040fe20000001820 */
[----:B------:R-:W-:Y:S03]  /*4e70*/  MUFU.EX2 R195, R250 ;  /* 0x000000fa00c37308 */ /* 0x000fe60000000800 */
[--C-:B------:R-:W-:Y:S02]  /*4e80*/  FADD.FTZ R20, R20, -R0.reuse ;  /* 0x8000000014147221 */ /* 0x100fe40000010000 */
[--C-:B------:R-:W-:Y:S02]  /*4e90*/  FADD.FTZ R21, R21, -R0.reuse ;  /* 0x8000000015157221 */ /* 0x100fe40000010000 */
[-C--:B------:R-:W-:Y:S03]  /*4ea0*/  HMMA.16816.F32 R36, R136, R140.reuse, R36 ;  /* 0x0000008c8824723c */ /* 0x080fe60000001824 */
[----:B------:R-:W-:Y:S01]  /*4eb0*/  MUFU.EX2 R193, R251 ;  /* 0x000000fb00c17308 */ /* 0x000fe20000000800 */
[----:B------:R-:W-:Y:S02]  /*4ec0*/  FMUL.FTZ R16, R170, R16 ;  /* 0x00000010aa107220 */ /* 0x000fe40000410000 */
[----:B------:R-:W-:Y:S02]  /*4ed0*/  FMUL.FTZ R17, R169, R17 ;  /* 0x00000011a9117220 */ /* 0x000fe40000410000 */
[C---:B------:R-:W-:Y:S04]  /*4ee0*/  HMMA.16816.F32 R40, R148.reuse, R140, R40 ;  /* 0x0000008c9428723c */ /* 0x040fe80000001828 */
[----:B------:R-:W-:Y:S01]  /*4ef0*/  FMUL.FTZ R20, R166, R20 ;  /* 0x00000014a6147220 */ /* 0x000fe20000410000 */
[----:B------:R-:W-:Y:S01]  /*4f00*/  MUFU.EX2 R189, R252 ;  /* 0x000000fc00bd7308 */ /* 0x000fe20000000800 */
[----:B------:R-:W-:Y:S01]  /*4f10*/  FMUL.FTZ R21, R162, R21 ;  /* 0x00000015a2157220 */ /* 0x000fe20000410000 */
[----:B------:R-:W-:Y:S01]  /*4f20*/  F2FP.PACK_AB R141, R161, R159 ;  /* 0x0000009fa18d723e */ /* 0x000fe200000000ff */
[-C--:B------:R-:W-:Y:S04]  /*4f30*/  HMMA.16816.F32 R44, R148, R142.reuse, R44 ;  /* 0x0000008e942c723c */ /* 0x080fe8000000182c */
[--C-:B------:R-:W-:Y:S01]  /*4f40*/  FADD.FTZ R32, R32, -R0.reuse ;  /* 0x8000000020207221 */ /* 0x100fe20000010000 */
[----:B------:R-:W-:Y:S01]  /*4f50*/  F2FP.PACK_AB R140, R164, R163 ;  /* 0x000000a3a48c723e */ /* 0x000fe200000000ff */
[--C-:B------:R-:W-:Y:S01]  /*4f60*/  FADD.FTZ R33, R33, -R0.reuse ;  /* 0x8000000021217221 */ /* 0x100fe20000010000 */
[----:B------:R-:W2:Y:S01]  /*4f70*/  MUFU.EX2 R182, R182 ;  /* 0x000000b600b67308 */ /* 0x000ea20000000800 */
[C---:B------:R-:W-:Y:S04]  /*4f80*/  HMMA.16816.F32 R48, R136.reuse, R142, R48 ;  /* 0x0000008e8830723c */ /* 0x040fe80000001830 */
[----:B------:R-:W-:Y:S01]  /*4f90*/  FMUL.FTZ R32, R160, R32 ;  /* 0x00000020a0207220 */ /* 0x000fe20000410000 */
[C---:B------:R-:W-:Y:S01]  /*4fa0*/  F2FP.PACK_AB R160, R3.reuse, R160 ;  /* 0x000000a003a0723e */ /* 0x040fe200000000ff */
[--C-:B------:R-:W-:Y:S02]  /*4fb0*/  FADD.FTZ R4, R36, -R0.reuse ;  /* 0x8000000024047221 */ /* 0x100fe40000010000 */
[-C--:B-1----:R-:W-:Y:S01]  /*4fc0*/  HMMA.16816.F32 R52, R136, R152.reuse, R52 ;  /* 0x000000988834723c */ /* 0x082fe20000001834 */
[----:B------:R-:W1:Y:S03]  /*4fd0*/  MUFU.EX2 R143, R227 ;  /* 0x000000e3008f7308 */ /* 0x000e660000000800 */
[----:B------:R-:W-:Y:S02]  /*4fe0*/  FMUL.FTZ R33, R3, R33 ;  /* 0x0000002103217220 */ /* 0x000fe40000410000 */
[--C-:B------:R-:W-:Y:S02]  /*4ff0*/  FADD.FTZ R3, R37, -R0.reuse ;  /* 0x8000000025037221 */ /* 0x100fe40000010000 */
[C---:B------:R-:W-:Y:S03]  /*5000*/  HMMA.16816.F32 R56, R148.reuse, R152, R56 ;  /* 0x000000989438723c */ /* 0x040fe60000001838 */
[----:B------:R-:W-:Y:S01]  /*5010*/  MUFU.EX2 R142, R228 ;  /* 0x000000e4008e7308 */ /* 0x000fe20000000800 */
[----:B------:R-:W-:Y:S01]  /*5020*/  FMUL.FTZ R4, R158, R4 ;  /* 0x000000049e047220 */ /* 0x000fe20000410000 */
[C---:B------:R-:W-:Y:S01]  /*5030*/  F2FP.PACK_AB R158, R157.reuse, R158 ;  /* 0x0000009e9d9e723e */ /* 0x040fe200000000ff */
[----:B------:R-:W-:Y:S01]  /*5040*/  FMUL.FTZ R3, R157, R3 ;  /* 0x000000039d037220 */ /* 0x000fe20000410000 */
[----:B------:R-:W-:Y:S01]  /*5050*/  F2FP.PACK_AB R153, R175, R2 ;  /* 0x00000002af99723e */ /* 0x000fe200000000ff */
[-C--:B------:R-:W-:Y:S01]  /*5060*/  HMMA.16816.F32 R60, R148, R154.reuse, R60 ;  /* 0x0000009a943c723c */ /* 0x080fe2000000183c */
[----:B------:R-:W3:Y:S03]  /*5070*/  LDS R2, [R214+0x184a0] ;  /* 0x0184a000d6027984 */ /* 0x000ee60000000800 */
[----:B------:R-:W-:Y:S01]  /*5080*/  F2FP.PACK_AB R157, R3, R4 ;  /* 0x00000004039d723e */ /* 0x000fe200000000ff */
[--C-:B------:R-:W-:Y:S01]  /*5090*/  FADD.FTZ R48, R48, -R0.reuse ;  /* 0x8000000030307221 */ /* 0x100fe20000010000 */
[----:B------:R-:W-:Y:S01]  /*50a0*/  F2FP.PACK_AB R152, R17, R16 ;  /* 0x000000101198723e */ /* 0x000fe200000000ff */
[--C-:B------:R-:W-:Y:S01]  /*50b0*/  FADD.FTZ R49, R49, -R0.reuse ;  /* 0x8000000031317221 */ /* 0x100fe20000010000 */
[----:B------:R-:W-:Y:S01]  /*50c0*/  HMMA.16816.F32 R64, R136, R154, R64 ;  /* 0x0000009a8840723c */ /* 0x000fe20000001840 */
[----:B------:R-:W-:Y:S03]  /*50d0*/  MUFU.EX2 R139, R229 ;  /* 0x000000e5008b7308 */ /* 0x000fe60000000800 */
[----:B------:R-:W-:Y:S01]  /*50e0*/  F2FP.PACK_AB R150, R5, R132 ;  /* 0x000000840596723e */ /* 0x000fe200000000ff */
[--C-:B------:R-:W-:Y:S01]  /*50f0*/  FADD.FTZ R52, R52, -R0.reuse ;  /* 0x8000000034347221 */ /* 0x100fe20000010000 */
[----:B------:R-:W-:Y:S01]  /*5100*/  F2FP.PACK_AB R151, R169, R170 ;  /* 0x000000aaa997723e */ /* 0x000fe200000000ff */
[--C-:B------:R-:W-:Y:S01]  /*5110*/  FADD.FTZ R53, R53, -R0.reuse ;  /* 0x8000000035357221 */ /* 0x100fe20000010000 */
[----:B------:R-:W-:Y:S01]  /*5120*/  F2FP.PACK_AB R155, R33, R32 ;  /* 0x00000020219b723e */ /* 0x000fe200000000ff */
[----:B------:R-:W-:Y:S02]  /*5130*/  FMUL.FTZ R52, R163, R52 ;  /* 0x00000034a3347220 */ /* 0x000fe40000410000 */
[----:B------:R-:W-:Y:S01]  /*5140*/  MUFU.EX2 R136, R230 ;  /* 0x000000e600887308 */ /* 0x000fe20000000800 */
[----:B------:R-:W-:Y:S01]  /*5150*/  FMUL.FTZ R53, R164, R53 ;  /* 0x00000035a4357220 */ /* 0x000fe20000410000 */
[----:B------:R-:W-:Y:S01]  /*5160*/  F2FP.PACK_AB R16, R192, R191 ;  /* 0x000000bfc010723e */ /* 0x000fe200000000ff */
[----:B------:R-:W-:Y:S01]  /*5170*/  FMUL.FTZ R48, R159, R48 ;  /* 0x000000309f307220 */ /* 0x000fe20000410000 */
[----:B------:R-:W-:Y:S01]  /*5180*/  F2FP.PACK_AB R149, R162, R166 ;  /* 0x000000a6a295723e */ /* 0x000fe200000000ff */
[----:B------:R-:W-:Y:S01]  /*5190*/  FMUL.FTZ R49, R161, R49 ;  /* 0x00000031a1317220 */ /* 0x000fe20000410000 */
[----:B------:R-:W-:Y:S02]  /*51a0*/  F2FP.PACK_AB R148, R53, R52 ;  /* 0x000000343594723e */ /* 0x000fe400000000ff */
[----:B------:R-:W-:Y:S02]  /*51b0*/  F2FP.PACK_AB R52, R177, R174 ;  /* 0x000000aeb134723e */ /* 0x000fe400000000ff */
[----:B------:R-:W-:Y:S01]  /*51c0*/  MUFU.EX2 R53, R233 ;  /* 0x000000e900357308 */ /* 0x000fe20000000800 */
[----:B------:R-:W-:Y:S02]  /*51d0*/  F2FP.PACK_AB R144, R49, R48 ;  /* 0x000000303190723e */ /* 0x000fe400000000ff */
[--C-:B------:R-:W-:Y:S01]  /*51e0*/  FADD.FTZ R4, R65, -R0.reuse ;  /* 0x8000000041047221 */ /* 0x100fe20000010000 */
[----:B------:R-:W-:Y:S01]  /*51f0*/  F2FP.PACK_AB R65, R168, R167 ;  /* 0x000000a7a841723e */ /* 0x000fe200000000ff */
[----:B------:R-:W-:Y:S01]  /*5200*/  FADD.FTZ R5, R64, -R0 ;  /* 0x8000000040057221 */ /* 0x000fe20000010000 */
[----:B----4-:R-:W-:Y:S01]  /*5210*/  F2FP.PACK_AB R49, R181, R179 ;  /* 0x000000b3b531723e */ /* 0x010fe200000000ff */
[----:B------:R-:W-:Y:S01]  /*5220*/  FMUL.FTZ R4, R210, R4 ;  /* 0x00000004d2047220 */ /* 0x000fe20000410000 */
[----:B------:R-:W-:Y:S01]  /*5230*/  F2FP.PACK_AB R48, R186, R185 ;  /* 0x000000b9ba30723e */ /* 0x000fe200000000ff */
[----:B------:R-:W-:Y:S01]  /*5240*/  FMUL.FTZ R5, R165, R5 ;  /* 0x00000005a5057220 */ /* 0x000fe20000410000 */
[----:B------:R-:W-:Y:S01]  /*5250*/  MUFU.EX2 R64, R232 ;  /* 0x000000e800407308 */ /* 0x000fe20000000800 */
[----:B------:R-:W-:Y:S01]  /*5260*/  F2FP.PACK_AB R154, R21, R20 ;  /* 0x00000014159a723e */ /* 0x000fe200000000ff */
[--C-:B---3--:R-:W-:Y:S01]  /*5270*/  FADD.FTZ R3, R6, -R2.reuse ;  /* 0x8000000206037221 */ /* 0x108fe20000010000 */
[----:B--2---:R-:W-:Y:S01]  /*5280*/  F2FP.PACK_AB R6, R182, R189 ;  /* 0x000000bdb606723e */ /* 0x004fe200000000ff */
[--C-:B------:R-:W-:Y:S01]  /*5290*/  FADD.FTZ R0, R7, -R2.reuse ;  /* 0x8000000207007221 */ /* 0x100fe20000010000 */
[----:B------:R-:W-:Y:S01]  /*52a0*/  F2FP.PACK_AB R145, R4, R5 ;  /* 0x000000050491723e */ /* 0x000fe200000000ff */
[----:B------:R-:W-:Y:S01]  /*52b0*/  FMUL.FTZ R3, R167, R3 ;  /* 0x00000003a7037220 */ /* 0x000fe20000410000 */
[----:B------:R-:W-:Y:S01]  /*52c0*/  F2FP.PACK_AB R7, R193, R195 ;  /* 0x000000c3c107723e */ /* 0x000fe200000000ff */
[----:B------:R-:W-:Y:S01]  /*52d0*/  FMUL.FTZ R0, R168, R0 ;  /* 0x00000000a8007220 */ /* 0x000fe20000410000 */
[----:B------:R-:W-:Y:S01]  /*52e0*/  F2FP.PACK_AB R137, R210, R165 ;  /* 0x000000a5d289723e */ /* 0x000fe200000000ff */
[--C-:B------:R-:W-:Y:S01]  /*52f0*/  FADD.FTZ R4, R18, -R2.reuse ;  /* 0x8000000212047221 */ /* 0x100fe20000010000 */
[----:B------:R-:W-:Y:S01]  /*5300*/  MUFU.EX2 R37, R234 ;  /* 0x000000ea00257308 */ /* 0x000fe20000000800 */
[--C-:B------:R-:W-:Y:S01]  /*5310*/  FADD.FTZ R22, R22, -R2.reuse ;  /* 0x8000000216167221 */ /* 0x100fe20000010000 */
[----:B------:R-:W-:Y:S01]  /*5320*/  F2FP.PACK_AB R138, R0, R3 ;  /* 0x00000003008a723e */ /* 0x000fe200000000ff */
[--C-:B------:R-:W-:Y:S01]  /*5330*/  FADD.FTZ R3, R19, -R2.reuse ;  /* 0x8000000213037221 */ /* 0x100fe20000010000 */
[----:B------:R-:W2:Y:S01]  /*5340*/  LDS R0, [R214+0x18580] ;  /* 0x01858000d6007984 */ /* 0x000ea20000000800 */
[----:B------:R-:W-:Y:S02]  /*5350*/  FMUL.FTZ R4, R174, R4 ;  /* 0x00000004ae047220 */ /* 0x000fe40000410000 */
[----:B------:R-:W-:Y:S02]  /*5360*/  FMUL.FTZ R3, R177, R3 ;  /* 0x00000003b1037220 */ /* 0x000fe40000410000 */
[--C-:B------:R-:W-:Y:S01]  /*5370*/  FADD.FTZ R23, R23, -R2.reuse ;  /* 0x8000000217177221 */ /* 0x100fe20000010000 */
[----:B------:R-:W-:Y:S01]  /*5380*/  MUFU.EX2 R36, R235 ;  /* 0x000000eb00247308 */ /* 0x000fe20000000800 */
[--C-:B------:R-:W-:Y:S01]  /*5390*/  FADD.FTZ R34, R34, -R2.reuse ;  /* 0x8000000222227221 */ /* 0x100fe20000010000 */
[----:B------:R-:W-:Y:S01]  /*53a0*/  F2FP.PACK_AB R135, R3, R4 ;  /* 0x000000040387723e */ /* 0x000fe200000000ff */
[--C-:B------:R-:W-:Y:S01]  /*53b0*/  FADD.FTZ R3, R35, -R2.reuse ;  /* 0x8000000223037221 */ /* 0x100fe20000010000 */
[----:B------:R-:W-:Y:S01]  /*53c0*/  F2FP.PACK_AB R35, R184, R188 ;  /* 0x000000bcb823723e */ /* 0x000fe200000000ff */
        /* <DEDUP_REMOVED lines=8> */
[----:B------:R-:W-:Y:S01]  /*5450*/  FADD.FTZ R67, R67, -R2 ;  /* 0x8000000243437221 */ /* 0x000fe20000010000 */
[----:B------:R-:W-:Y:S01]  /*5460*/  MUFU.EX2 R173, R249 ;  /* 0x000000f900ad7308 */ /* 0x000fe20000000800 */
[----:B------:R-:W-:Y:S02]  /*5470*/  FMUL.FTZ R34, R185, R34 ;  /* 0x00000022b9227220 */ /* 0x000fe40000410000 */
[----:B------:R-:W-:Y:S02]  /*5480*/  FMUL.FTZ R3, R186, R3 ;  /* 0x00000003ba037220 */ /* 0x000fe40000410000 */
[----:B------:R-:W-:Y:S02]  /*5490*/  FMUL.FTZ R22, R179, R22 ;  /* 0x00000016b3167220 */ /* 0x000fe40000410000 */
[----:B------:R-:W-:Y:S01]  /*54a0*/  FMUL.FTZ R23, R181, R23 ;  /* 0x00000017b5177220 */ /* 0x000fe20000410000 */
[----:B------:R-:W-:Y:S01]  /*54b0*/  F2FP.PACK_AB R134, R3, R34 ;  /* 0x000000220386723e */ /* 0x000fe200000000ff */
[----:B------:R-:W-:Y:S01]  /*54c0*/  FMUL.FTZ R39, R184, R39 ;  /* 0x00000027b8277220 */ /* 0x000fe20000410000 */
[----:B-1----:R-:W-:Y:S01]  /*54d0*/  F2FP.PACK_AB R3, R143, R146 ;  /* 0x000000928f03723e */ /* 0x002fe200000000ff */
[----:B------:R-:W-:Y:S01]  /*54e0*/  MUFU.EX2 R34, R236 ;  /* 0x000000ec00227308 */ /* 0x000fe20000000800 */
[----:B------:R-:W-:Y:S01]  /*54f0*/  F2FP.PACK_AB R132, R23, R22 ;  /* 0x000000161784723e */ /* 0x000fe200000000ff */
[----:B------:R-:W-:Y:S01]  /*5500*/  FMUL.FTZ R38, R188, R38 ;  /* 0x00000026bc267220 */ /* 0x000fe20000410000 */
[----:B------:R-:W-:Y:S01]  /*5510*/  F2FP.PACK_AB R22, R172, R178 ;  /* 0x000000b2ac16723e */ /* 0x000fe200000000ff */
[--C-:B--2---:R-:W-:Y:S02]  /*5520*/  FADD.FTZ R8, R8, -R0.reuse ;  /* 0x8000000008087221 */ /* 0x104fe40000010000 */
[--C-:B------:R-:W-:Y:S01]  /*5530*/  FADD.FTZ R2, R9, -R0.reuse ;  /* 0x8000000009027221 */ /* 0x100fe20000010000 */
[----:B------:R-:W-:Y:S01]  /*5540*/  F2FP.PACK_AB R9, R190, R187 ;  /* 0x000000bbbe09723e */ /* 0x000fe200000000ff */
[--C-:B------:R-:W-:Y:S01]  /*5550*/  FADD.FTZ R12, R12, -R0.reuse ;  /* 0x800000000c0c7221 */ /* 0x100fe20000010000 */
[----:B------:R-:W-:Y:S01]  /*5560*/  F2FP.PACK_AB R38, R39, R38 ;  /* 0x000000262726723e */ /* 0x000fe200000000ff */
[--C-:B------:R-:W-:Y:S01]  /*5570*/  FADD.FTZ R13, R13, -R0.reuse ;  /* 0x800000000d0d7221 */ /* 0x100fe20000010000 */
[----:B------:R-:W1:Y:S01]  /*5580*/  MUFU.EX2 R176, R248 ;  /* 0x000000f800b07308 */ /* 0x000e620000000800 */
        /* <DEDUP_REMOVED lines=13> */
[----:B------:R-:W-:Y:S01]  /*5660*/  FADD.FTZ R61, R61, -R0 ;  /* 0x800000003d3d7221 */ /* 0x000fe20000010000 */
[----:B-1----:R-:W-:Y:S01]  /*5670*/  F2FP.PACK_AB R21, R176, R173 ;  /* 0x000000adb015723e */ /* 0x002fe200000000ff */
[----:B------:R-:W1:Y:S01]  /*5680*/  LDS R0, [R214+0x185a0] ;  /* 0x0185a000d6007984 */ /* 0x000e620000000800 */
[----:B------:R-:W-:Y:S02]  /*5690*/  FMUL.FTZ R8, R187, R8 ;  /* 0x00000008bb087220 */ /* 0x000fe40000410000 */
[----:B------:R-:W-:Y:S01]  /*56a0*/  FMUL.FTZ R2, R190, R2 ;  /* 0x00000002be027220 */ /* 0x000fe20000410000 */
[----:B------:R-:W-:Y:S01]  /*56b0*/  STS [R221], R153 ;  /* 0x00000099dd007388 */ /* 0x000fe20000000800 */
[----:B------:R-:W-:Y:S01]  /*56c0*/  FMUL.FTZ R12, R191, R12 ;  /* 0x0000000cbf0c7220 */ /* 0x000fe20000410000 */
[----:B------:R-:W-:Y:S01]  /*56d0*/  MUFU.EX2 R18, R218 ;  /* 0x000000da00127308 */ /* 0x000fe20000000800 */
[----:B------:R-:W-:Y:S01]  /*56e0*/  FMUL.FTZ R13, R192, R13 ;  /* 0x0000000dc00d7220 */ /* 0x000fe20000410000 */
[----:B------:R-:W-:Y:S01]  /*56f0*/  STS [R221+0x400], R65 ;  /* 0x00040041dd007388 */ /* 0x000fe20000000800 */
[----:B------:R-:W-:Y:S01]  /*5700*/  F2FP.PACK_AB R33, R2, R8 ;  /* 0x000000080221723e */ /* 0x000fe200000000ff */
[----:B------:R-:W-:Y:S01]  /*5710*/  FMUL.FTZ R2, R197, R28 ;  /* 0x0000001cc5027220 */ /* 0x000fe20000410000 */
[C---:B------:R-:W-:Y:S01]  /*5720*/  F2FP.PACK_AB R8, R198.reuse, R197 ;  /* 0x000000c5c608723e */ /* 0x040fe200000000ff */
[----:B------:R-:W-:Y:S01]  /*5730*/  STS [R222], R151 ;  /* 0x00000097de007388 */ /* 0x000fe20000000800 */
[----:B------:R-:W-:Y:S01]  /*5740*/  F2FP.PACK_AB R32, R13, R12 ;  /* 0x0000000c0d20723e */ /* 0x000fe200000000ff */
[----:B------:R-:W-:Y:S01]  /*5750*/  FMUL.FTZ R12, R198, R29 ;  /* 0x0000001dc60c7220 */ /* 0x000fe20000410000 */
[----:B------:R-:W-:Y:S01]  /*5760*/  F2FP.PACK_AB R13, R196, R194 ;  /* 0x000000c2c40d723e */ /* 0x000fe200000000ff */
[----:B------:R-:W-:Y:S01]  /*5770*/  STS [R222+0x400], R52 ;  /* 0x00040034de007388 */ /* 0x000fe20000000800 */
[----:B--2---:R-:W-:Y:S01]  /*5780*/  F2FP.PACK_AB R20, R211, R183 ;  /* 0x000000b7d314723e */ /* 0x004fe200000000ff */
[----:B------:R-:W-:Y:S01]  /*5790*/  FMUL.FTZ R40, R195, R40 ;  /* 0x00000028c3287220 */ /* 0x000fe20000410000 */
[----:B------:R-:W-:Y:S01]  /*57a0*/  F2FP.PACK_AB R12, R12, R2 ;  /* 0x000000020c0c723e */ /* 0x000fe200000000ff */
[----:B------:R-:W-:Y:S01]  /*57b0*/  STS [R221+0x2000], R9 ;  /* 0x00200009dd007388 */ /* 0x000fe20000000800 */
[----:B------:R-:W-:Y:S01]  /*57c0*/  F2FP.PACK_AB R2, R139, R142 ;  /* 0x0000008e8b02723e */ /* 0x000fe200000000ff */
[----:B------:R-:W-:Y:S01]  /*57d0*/  FMUL.FTZ R23, R193, R41 ;  /* 0x00000029c1177220 */ /* 0x000fe20000410000 */
[----:B------:R-:W-:Y:S01]  /*57e0*/  MUFU.EX2 R180, R219 ;  /* 0x000000db00b47308 */ /* 0x000fe20000000800 */
[----:B------:R2:W-:Y:S01]  /*57f0*/  STS [R221+0x2400], R3 ;  /* 0x00240003dd007388 */ /* 0x0005e20000000800 */
[----:B------:R-:W-:Y:S02]  /*5800*/  FMUL.FTZ R44, R189, R44 ;  /* 0x0000002cbd2c7220 */ /* 0x000fe40000410000 */
[----:B------:R-:W-:Y:S01]  /*5810*/  F2FP.PACK_AB R23, R23, R40 ;  /* 0x000000281717723e */ /* 0x000fe200000000ff */
[----:B------:R3:W-:Y:S01]  /*5820*/  STS [R222+0x2400], R2 ;  /* 0x00240002de007388 */ /* 0x0007e20000000800 */
[----:B------:R-:W-:Y:S02]  /*5830*/  FMUL.FTZ R51, R172, R51 ;  /* 0x00000033ac337220 */ /* 0x000fe40000410000 */
[----:B------:R-:W-:Y:S01]  /*5840*/  FMUL.FTZ R55, R176, R55 ;  /* 0x00000037b0377220 */ /* 0x000fe20000410000 */
[----:B------:R-:W-:Y:S01]  /*5850*/  STS [R222+0x2000], R16 ;  /* 0x00200010de007388 */ /* 0x000fe20000000800 */
[----:B------:R-:W4:Y:S01]  /*5860*/  MUFU.EX2 R171, R171 ;  /* 0x000000ab00ab7308 */ /* 0x000f220000000800 */
[----:B------:R-:W-:Y:S02]  /*5870*/  FMUL.FTZ R24, R194, R24 ;  /* 0x00000018c2187220 */ /* 0x000fe40000410000 */
[----:B------:R-:W-:Y:S01]  /*5880*/  STS [R224], R149 ;  /* 0x00000095e0007388 */ /* 0x000fe20000000800 */
[----:B------:R-:W-:Y:S02]  /*5890*/  FMUL.FTZ R25, R196, R25 ;  /* 0x00000019c4197220 */ /* 0x000fe40000410000 */
[----:B------:R-:W-:Y:S01]  /*58a0*/  FMUL.FTZ R50, R178, R50 ;  /* 0x00000032b2327220 */ /* 0x000fe20000410000 */
[----:B------:R-:W-:Y:S01]  /*58b0*/  STS [R224+0x400], R49 ;  /* 0x00040031e0007388 */ /* 0x000fe20000000800 */
[--C-:B-1----:R-:W-:Y:S01]  /*58c0*/  FADD.FTZ R11, R11, -R0.reuse ;  /* 0x800000000b0b7221 */ /* 0x102fe20000010000 */
[----:B------:R-:W-:Y:S01]  /*58d0*/  F2FP.PACK_AB R28, R25, R24 ;  /* 0x00000018191c723e */ /* 0x000fe200000000ff */
[--C-:B------:R-:W-:Y:S01]  /*58e0*/  FADD.FTZ R15, R15, -R0.reuse ;  /* 0x800000000f0f7221 */ /* 0x100fe20000010000 */
[----:B------:R-:W-:Y:S01]  /*58f0*/  STS [R223], R160 ;  /* 0x000000a0df007388 */ /* 0x000fe20000000800 */
[--C-:B------:R-:W-:Y:S01]  /*5900*/  FADD.FTZ R31, R31, -R0.reuse ;  /* 0x800000001f1f7221 */ /* 0x100fe20000010000 */
[----:B------:R-:W-:Y:S01]  /*5910*/  F2FP.PACK_AB R50, R51, R50 ;  /* 0x000000323332723e */ /* 0x000fe200000000ff */
[----:B------:R-:W-:Y:S01]  /*5920*/  FMUL.FTZ R24, R182, R45 ;  /* 0x0000002db6187220 */ /* 0x000fe20000410000 */
[----:B------:R-:W-:Y:S01]  /*5930*/  STS [R223+0x400], R48 ;  /* 0x00040030df007388 */ /* 0x000fe20000000800 */
[----:B--2---:R-:W-:Y:S01]  /*5940*/  F2FP.PACK_AB R3, R133, R136 ;  /* 0x000000888503723e */ /* 0x004fe200000000ff */
[----:B------:R-:W-:Y:S01]  /*5950*/  MUFU.EX2 R147, R220 ;  /* 0x000000dc00937308 */ /* 0x000fe20000000800 */
[--C-:B------:R-:W-:Y:S01]  /*5960*/  FADD.FTZ R10, R10, -R0.reuse ;  /* 0x800000000a0a7221 */ /* 0x100fe20000010000 */
[----:B------:R-:W-:Y:S01]  /*5970*/  STS [R224+0x2000], R13 ;  /* 0x0020000de0007388 */ /* 0x000fe20000000800 */
[----:B---3--:R-:W-:Y:S01]  /*5980*/  F2FP.PACK_AB R2, R53, R64 ;  /* 0x000000403502723e */ /* 0x008fe200000000ff */
[--C-:B------:R-:W-:Y:S01]  /*5990*/  FADD.FTZ R26, R26, -R0.reuse ;  /* 0x800000001a1a7221 */ /* 0x100fe20000010000 */
[----:B------:R-:W-:Y:S01]  /*59a0*/  F2FP.PACK_AB R24, R24, R44 ;  /* 0x0000002c1818723e */ /* 0x000fe200000000ff */
[----:B------:R1:W-:Y:S01]  /*59b0*/  STS [R224+0x2400], R3 ;  /* 0x00240003e0007388 */ /* 0x0003e20000000800 */
[----:B----4-:R-:W-:Y:S01]  /*59c0*/  F2FP.PACK_AB R4, R171, R180 ;  /* 0x000000b4ab04723e */ /* 0x010fe200000000ff */
[----:B------:R-:W-:Y:S02]  /*59d0*/  FMUL.FTZ R10, R146, R10 ;  /* 0x0000000a920a7220 */ /* 0x000fe40000410000 */
[----:B------:R2:W-:Y:S01]  /*59e0*/  STS [R223+0x2400], R2 ;  /* 0x00240002df007388 */ /* 0x0005e20000000800 */
[----:B------:R-:W-:Y:S01]  /*59f0*/  FMUL.FTZ R26, R136, R26 ;  /* 0x0000001a881a7220 */ /* 0x000fe20000410000 */
[----:B------:R-:W3:Y:S01]  /*5a00*/  MUFU.EX2 R212, R212 ;  /* 0x000000d400d47308 */ /* 0x000ee20000000800 */
        /* <DEDUP_REMOVED lines=8> */
[----:B------:R-:W-:Y:S01]  /*5a90*/  MUFU.EX2 R9, R199 ;  /* 0x000000c700097308 */ /* 0x000fe20000000800 */
[--C-:B------:R-:W-:Y:S02]  /*5aa0*/  FADD.FTZ R58, R58, -R0.reuse ;  /* 0x800000003a3a7221 */ /* 0x100fe40000010000 */
[----:B------:R-:W-:Y:S01]  /*5ab0*/  STS [R222+0x4000], R141 ;  /* 0x0040008dde007388 */ /* 0x000fe20000000800 */
[----:B------:R-:W-:Y:S02]  /*5ac0*/  FMUL.FTZ R46, R34, R46 ;  /* 0x0000002e222e7220 */ /* 0x000fe40000410000 */
[----:B------:R-:W-:Y:S01]  /*5ad0*/  FMUL.FTZ R56, R180, R56 ;  /* 0x00000038b4387220 */ /* 0x000fe20000410000 */
[----:B------:R-:W-:Y:S01]  /*5ae0*/  STS [R222+0x4400], R22 ;  /* 0x00440016de007388 */ /* 0x000fe20000000800 */
[----:B-1----:R-:W-:Y:S01]  /*5af0*/  F2FP.PACK_AB R3, R36, R37 ;  /* 0x000000252403723e */ /* 0x002fe200000000ff */
[----:B------:R-:W-:Y:S01]  /*5b00*/  FMUL.FTZ R54, R173, R54 ;  /* 0x00000036ad367220 */ /* 0x000fe20000410000 */
[----:B------:R-:W1:Y:S01]  /*5b10*/  MUFU.EX2 R213, R213 ;  /* 0x000000d500d57308 */ /* 0x000e620000000800 */
[----:B------:R-:W-:Y:S01]  /*5b20*/  STS [R221+0x6000], R7 ;  /* 0x00600007dd007388 */ /* 0x000fe20000000800 */
[----:B--2---:R-:W-:Y:S01]  /*5b30*/  F2FP.PACK_AB R2, R19, R34 ;  /* 0x000000221302723e */ /* 0x004fe200000000ff */
[----:B------:R-:W-:Y:S01]  /*5b40*/  FMUL.FTZ R66, R183, R66 ;  /* 0x00000042b7427220 */ /* 0x000fe20000410000 */
[----:B---3--:R-:W-:Y:S01]  /*5b50*/  F2FP.PACK_AB R5, R212, R147 ;  /* 0x00000093d405723e */ /* 0x008fe200000000ff */
[----:B------:R2:W-:Y:S01]  /*5b60*/  STS [R221+0x6400], R3 ;  /* 0x00640003dd007388 */ /* 0x0005e20000000800 */
[----:B------:R-:W-:Y:S01]  /*5b70*/  FMUL.FTZ R67, R211, R67 ;  /* 0x00000043d3437220 */ /* 0x000fe20000410000 */
[----:B------:R-:W-:Y:S01]  /*5b80*/  F2FP.PACK_AB R54, R55, R54 ;  /* 0x000000363736723e */ /* 0x000fe200000000ff */
[----:B------:R-:W-:Y:S01]  /*5b90*/  FMUL.FTZ R25, R171, R57 ;  /* 0x00000039ab197220 */ /* 0x000fe20000410000 */
[----:B------:R3:W-:Y:S01]  /*5ba0*/  STS [R222+0x6400], R2 ;  /* 0x00640002de007388 */ /* 0x0007e20000000800 */
        /* <DEDUP_REMOVED lines=10> */
[----:B------:R-:W-:Y:S04]  /*5c50*/  STS [R223+0x4000], R137 ;  /* 0x00400089df007388 */ /* 0x000fe80000000800 */
[----:B------:R-:W-:Y:S01]  /*5c60*/  STS [R223+0x4400], R20 ;  /* 0x00440014df007388 */ /* 0x000fe20000000800 */
[--C-:B--2---:R-:W-:Y:S03]  /*5c70*/  FADD.FTZ R3, R14, -R0.reuse ;  /* 0x800000000e037221 */ /* 0x104fe60000010000 */
[----:B------:R2:W-:Y:S01]  /*5c80*/  STS [R224+0x6000], R4 ;  /* 0x00600004e0007388 */ /* 0x0005e20000000800 */
[----:B---3--:R-:W-:Y:S01]  /*5c90*/  F2FP.PACK_AB R2, R17, R18 ;  /* 0x000000121102723e */ /* 0x008fe200000000ff */
[----:B------:R-:W-:Y:S02]  /*5ca0*/  FMUL.FTZ R3, R142, R3 ;  /* 0x000000038e037220 */ /* 0x000fe40000410000 */
[----:B------:R-:W-:Y:S02]  /*5cb0*/  FMUL.FTZ R18, R18, R58 ;  /* 0x0000003a12127220 */ /* 0x000fe40000410000 */
[----:B------:R1:W-:Y:S04]  /*5cc0*/  STS [R224+0x6400], R2 ;  /* 0x00640002e0007388 */ /* 0x0003e80000000800 */
[----:B------:R3:W-:Y:S01]  /*5cd0*/  STS [R223+0x6000], R5 ;  /* 0x00600005df007388 */ /* 0x0007e20000000800 */
[----:B--2---:R-:W-:Y:S05]  /*5ce0*/  FMUL.FTZ R4, R143, R11 ;  /* 0x0000000b8f047220 */ /* 0x004fea0000410000 */
[----:B------:R-:W-:Y:S02]  /*5cf0*/  F2FP.PACK_AB R4, R4, R10 ;  /* 0x0000000a0404723e */ /* 0x000fe400000000ff */
[----:B-1----:R-:W-:Y:S01]  /*5d00*/  F2FP.PACK_AB R2, R213, R9 ;  /* 0x00000009d502723e */ /* 0x002fe200000000ff */
[----:B------:R-:W-:Y:S02]  /*5d10*/  FMUL.FTZ R9, R9, R62 ;  /* 0x0000003e09097220 */ /* 0x000fe40000410000 */
[----:B---3--:R-:W-:Y:S02]  /*5d20*/  FMUL.FTZ R5, R53, R31 ;  /* 0x0000001f35057220 */ /* 0x008fe40000410000 */
        /* <DEDUP_REMOVED lines=35> */
[----:B-1----:R-:W-:Y:S01]  /*5f60*/  FADD.FTZ R3, R59, -R0 ;  /* 0x800000003b037221 */ /* 0x002fe20000010000 */
[----:B------:R-:W-:Y:S02]  /*5f70*/  MOV R0, UR4 ;  /* 0x0000000400007c02 */ /* 0x000fe40008000f00 */
[----:B------:R1:W-:Y:S01]  /*5f80*/  STS [R221+0xe400], R2 ;  /* 0x00e40002dd007388 */ /* 0x0003e20000000800 */
[----:B------:R-:W-:Y:S02]  /*5f90*/  FMUL.FTZ R3, R17, R3 ;  /* 0x0000000311037220 */ /* 0x000fe40000410000 */
[----:B------:R-:W-:Y:S01]  /*5fa0*/  IMAD R0, R0, 0x2000, R207 ;  /* 0x0000200000007824 */ /* 0x000fe200078e02cf */
[----:B------:R-:W-:Y:S02]  /*5fb0*/  STS [R221+0xe000], R23 ;  /* 0x00e00017dd007388 */ /* 0x000fe40000000800 */
[----:B------:R-:W-:Y:S02]  /*5fc0*/  F2FP.PACK_AB R3, R3, R18 ;  /* 0x000000120303723e */ /* 0x000fe400000000ff */
[----:B------:R-:W-:Y:S01]  /*5fd0*/  STS [R222+0xe000], R24 ;  /* 0x00e00018de007388 */ /* 0x000fe20000000800 */
[----:B------:R-:W-:Y:S03]  /*5fe0*/  SHF.L.U32 R141, R0, 0x1, RZ ;  /* 0x00000001008d7819 */ /* 0x000fe600000006ff */
[----:B------:R-:W-:Y:S02]  /*5ff0*/  STS [R222+0xe400], R4 ;  /* 0x00e40004de007388 */ /* 0x000fe40000000800 */
[----:B------:R-:W-:Y:S02]  /*6000*/  IMAD.IADD R0, R156, 0x1, R141 ;  /* 0x000000019c007824 */ /* 0x000fe400078e028d */
        /* <DEDUP_REMOVED lines=8> */
[----:B------:R2:W-:Y:S04]  /*6090*/  STS [R223+0xe400], R2 ;  /* 0x00e40002df007388 */ /* 0x0005e80000000800 */
[----:B------:R-:W-:Y:S08]  /*60a0*/  LDSM.16.MT88.4 R4, [R200+0x18880] ;  /* 0x01888000c804783b */ /* 0x000ff00000004200 */
[----:B------:R-:W3:Y:S01]  /*60b0*/  LDSM.16.MT88.4 R8, [R141+0x10080] ;  /* 0x010080008d08783b */ /* 0x000ee20000004200 */
[C---:B-1----:R-:W-:Y:S07]  /*60c0*/  IMAD.SHL.U32 R3, R206.reuse, 0x2, RZ ;  /* 0x00000002ce037824 */ /* 0x042fee00078e00ff */
[----:B------:R-:W1:Y:S01]  /*60d0*/  LDSM.16.MT88.4 R12, [R200+0x1c880] ;  /* 0x01c88000c80c783b */ /* 0x000e620000004200 */
[----:B--2---:R-:W-:Y:S07]  /*60e0*/  IMAD.SHL.U32 R2, R206, 0x2, RZ ;  /* 0x00000002ce027824 */ /* 0x004fee00078e00ff */
[----:B------:R-:W2:Y:S01]  /*60f0*/  LDSM.16.MT88.4 R16, [R0+0x10080] ;  /* 0x010080000010783b */ /* 0x000ea20000004200 */
[----:B------:R-:W-:Y:S07]  /*6100*/  IADD3 R140, R205, R2, RZ ;  /* 0x00000002cd8c7210 */ /* 0x000fee0007ffe0ff */
        /* <DEDUP_REMOVED lines=9> */
[----:B------:R-:W5:Y:S01]  /*61a0*/  LDSM.16.MT88.4 R8, [R200+0x19880] ;  /* 0x01988000c808783b */ /* 0x000f620000004200 */
        /* <DEDUP_REMOVED lines=19> */
[-C--:B-----5:R-:W-:Y:S01]  /*62e0*/  HMMA.16816.F32 R68, R8, R36.reuse, R68 ;  /* 0x000000240844723c */ /* 0x0a0fe20000001844 */
[----:B------:R-:W5:Y:S07]  /*62f0*/  LDSM.16.MT88.4 R32, [R141+0x12080] ;  /* 0x012080008d20783b */ /* 0x000f6e0000004200 */
        /* <DEDUP_REMOVED lines=32> */
[----:B------:R-:W5:Y:S07]  /*6500*/  LDSM.16.MT88.4 R4, [R0+0x13080] ;  /* 0x013080000004783b */ /* 0x000f6e0000004200 */
        /* <DEDUP_REMOVED lines=16> */
[-C--:B-----5:R-:W-:Y:S01]  /*6610*/  HMMA.16816.F32 R84, R20, R4.reuse, R84 ;  /* 0x000000041454723c */ /* 0x0a0fe20000001854 */
[----:B------:R-:W-:Y:S07]  /*6620*/  BAR.SYNC.DEFER_BLOCKING 0x0 ;  /* 0x0000000000007b1d */ /* 0x000fee0000010000 */
[C---:B------:R-:W-:Y:S08]  /*6630*/  HMMA.16816.F32 R88, R32.reuse, R4, R88 ;  /* 0x000000042058723c */ /* 0x040ff00000001858 */
[-C--:B------:R-:W-:Y:S04]  /*6640*/  HMMA.16816.F32 R92, R32, R6.reuse, R92 ;  /* 0x00000006205c723c */ /* 0x080fe8000000185c */
[----:B--2---:R-:W-:Y:S04]  /*6650*/  SHF.L.U32 R0, R207, 0x1, RZ ;  /* 0x00000001cf007819 */ /* 0x004fe800000006ff */
[----:B------:R-:W-:Y:S01]  /*6660*/  HMMA.16816.F32 R96, R20, R6, R96 ;  /* 0x000000061460723c */ /* 0x000fe20000001860 */
[----:B------:R2:W4:Y:S03]  /*6670*/  LDSM.16.M88.4 R32, [R3+0x20880] ;  /* 0x020880000320783b */ /* 0x0005260000000200 */
[----:B------:R-:W-:Y:S04]  /*6680*/  IADD3 R52, R0, R156, RZ ;  /* 0x0000009c00347210 */ /* 0x000fe80007ffe0ff */
        /* <DEDUP_REMOVED lines=16> */
[----:B----4-:R-:W4:Y:S01]  /*6790*/  LDL R199, [R1] ;  /* 0x0000000001c77983 */ /* 0x010f220000100800 */
[----:B------:R-:W-:Y:S01]  /*67a0*/  ULDC.64 UR6, c[0x0][0x208] ;  /* 0x0000820000067ab9 */ /* 0x000fe20000000a00 */
[----:B------:R-:W-:Y:S01]  /*67b0*/  IMAD.U32 R7, RZ, RZ, UR18 ;  /* 0x00000012ff077e24 */ /* 0x000fe2000f8e00ff */
[----:B------:R-:W-:Y:S01]  /*67c0*/  USHF.L.U32 UR21, UR19, 0x7, URZ ;  /* 0x0000000713157899 */ /* 0x000fe2000800063f */
[----:B------:R-:W5:Y:S01]  /*67d0*/  LDL.64 R164, [R1+0x20] ;  /* 0x0000200001a47983 */ /* 0x000f620000100a00 */
[----:B------:R-:W-:Y:S02]  /*67e0*/  UIMAD.WIDE.U32 UR22, UR19, UR6, URZ ;  /* 0x00000006131672a5 */ /* 0x000fe4000f8e003f */
[----:B------:R-:W-:Y:S01]  /*67f0*/  USHF.R.S32.HI UR20, URZ, 0x1f, UR19 ;  /* 0x0000001f3f147899 */ /* 0x000fe20008011413 */
[----:B--2---:R-:W2:Y:S01]  /*6800*/  LDL.64 R162, [R1+0x18] ;  /* 0x0000180001a27983 */ /* 0x004ea20000100a00 */
        /* <DEDUP_REMOVED lines=12> */
[----:B----4-:R-:W-:Y:S02]  /*68d0*/  IADD3 R8, -R199, UR10, -R9 ;  /* 0x0000000ac7087c10 */ /* 0x010fe4000fffe909 */
[----:B-----5:R-:W-:Y:S02]  /*68e0*/  LEA R2, P2, R10, R164, 0x7 ;  /* 0x000000a40a027211 */ /* 0x020fe400078438ff */
[----:B------:R-:W-:Y:S02]  /*68f0*/  ISETP.LT.OR P0, PT, R8, 0x1, P5 ;  /* 0x000000010800780c */ /* 0x000fe40002f01670 */
[----:B--2---:R-:W-:Y:S02]  /*6900*/  LEA.HI.X R11, R10, R163, R4, 0x7, P2 ;  /* 0x000000a30a0b7211 */ /* 0x004fe400010f3c04 */
[----:B------:R-:W-:Y:S02]  /*6910*/  LEA R4, P2, R2, c[0x0][0x1f0], 0x1 ;  /* 0x00007c0002047a11 */ /* 0x000fe400078408ff */
        /* <DEDUP_REMOVED lines=11> */
[----:B------:R-:W-:Y:S01]  /*69d0*/  LEA.HI.X R11, R6, c[0x0][0x284], R9, 0x2, P1 ;  /* 0x0000a100060b7a11 */ /* 0x000fe200008f1409 */
[----:B------:R-:W-:Y:S01]  /*69e0*/  IMAD.U32 R9, RZ, RZ, UR18 ;  /* 0x00000012ff097e24 */ /* 0x000fe2000f8e00ff */
[----:B------:R-:W-:Y:S03]  /*69f0*/  IADD3 R6, P1, R4, UR6, RZ ;  /* 0x0000000604067c10 */ /* 0x000fe6000ff3e0ff */
[----:B------:R-:W-:Y:S01]  /*6a00*/  @!P4 IMAD R12, R9, 0x80, R234 ;  /* 0x00000080090cc824 */ /* 0x000fe200078e02ea */
[----:B------:R-:W-:Y:S02]  /*6a10*/  IADD3.X R7, R5, UR13, RZ, P1, !PT ;  /* 0x0000000d05077c10 */ /* 0x000fe40008ffe4ff */
[----:B------:R-:W-:Y:S03]  /*6a20*/  ISETP.LT.OR P1, PT, R8, 0x61, P5 ;  /* 0x000000610800780c */ /* 0x000fe60002f21670 */
[----:B------:R3:W-:Y:S01]  /*6a30*/  LDGSTS.E.BYPASS.LTC128B.128 [R2+0x1000], [R6.64], !P3 ;  /* 0x0100000006027fae */ /* 0x0007e2000d901d4e */
        /* <DEDUP_REMOVED lines=8> */
.L_x_1741:
        /* <DEDUP_REMOVED lines=24> */
[-C--:B---3--:R-:W-:Y:S08]  /*6c40*/  HMMA.16816.F32 R4, R40, R44.reuse, R4 ;  /* 0x0000002c2804723c */ /* 0x088ff00000001804 */
[C---:B------:R-:W-:Y:S08]  /*6c50*/  HMMA.16816.F32 R8, R48.reuse, R44, R8 ;  /* 0x0000002c3008723c */ /* 0x040ff00000001808 */
[-C--:B------:R-:W-:Y:S08]  /*6c60*/  HMMA.16816.F32 R12, R48, R46.reuse, R12 ;  /* 0x0000002e300c723c */ /* 0x080ff0000000180c */
[C---:B------:R-:W-:Y:S01]  /*6c70*/  HMMA.16816.F32 R16, R40.reuse, R46, R16 ;  /* 0x0000002e2810723c */ /* 0x040fe20000001810 */
[----:B------:R-:W-:Y:S07]  /*6c80*/  LDSM.16.MT88.4 R44, [R0+0x1880] ;  /* 0x00188000002c783b */ /* 0x000fee0000004200 */
[-C--:B------:R-:W-:Y:S08]  /*6c90*/  HMMA.16816.F32 R20, R40, R52.reuse, R20 ;  /* 0x000000342814723c */ /* 0x080ff00000001814 */
[C---:B------:R-:W-:Y:S08]  /*6ca0*/  HMMA.16816.F32 R24, R48.reuse, R52, R24 ;  /* 0x000000343018723c */ /* 0x040ff00000001818 */
[-C--:B------:R-:W-:Y:S01]  /*6cb0*/  HMMA.16816.F32 R28, R48, R54.reuse, R28 ;  /* 0x00000036301c723c */ /* 0x080fe2000000181c */
[----:B------:R-:W-:Y:S07]  /*6cc0*/  LDSM.16.M88.4 R48, [R2+0x22880] ;  /* 0x022880000230783b */ /* 0x000fee0000000200 */
[----:B------:R-:W-:Y:S01]  /*6cd0*/  HMMA.16816.F32 R32, R40, R54, R32 ;  /* 0x000000362820723c */ /* 0x000fe20000001820 */
[----:B------:R-:W-:Y:S05]  /*6ce0*/  LDSM.16.M88.4 R40, [R3+0x24880] ;  /* 0x024880000328783b */ /* 0x000fea0000000200 */
[----:B------:R-:W-:Y:S01]  /*6cf0*/  LDSM.16.MT88.4 R52, [R0+0x2080] ;  /* 0x002080000034783b */ /* 0x000fe20000004200 */
[----:B--2---:R-:W-:Y:S02]  /*6d00*/  IMAD.IADD R143, R172, 0x1, R3 ;  /* 0x00000001ac8f7824 */ /* 0x004fe400078e0203 */
[----:B------:R-:W-:Y:S03]  /*6d10*/  IMAD.IADD R142, R0, 0x1, R172 ;  /* 0x00000001008e7824 */ /* 0x000fe600078e02ac */
        /* <DEDUP_REMOVED lines=8> */
[----:B------:R1:W2:Y:S07]  /*6da0*/  LDSM.16.M88.4 R60, [R3+0x26880] ;  /* 0x02688000033c783b */ /* 0x0002ae0000000200 */
[-C--:B---3--:R-:W-:Y:S08]  /*6db0*/  HMMA.16816.F32 R20, R56, R132.reuse, R20 ;  /* 0x000000843814723c */ /* 0x088ff00000001814 */
[C---:B------:R-:W-:Y:S08]  /*6dc0*/  HMMA.16816.F32 R24, R64.reuse, R132, R24 ;  /* 0x000000844018723c */ /* 0x040ff00000001818 */
[-C--:B------:R-:W-:Y:S01]  /*6dd0*/  HMMA.16816.F32 R28, R64, R134.reuse, R28 ;  /* 0x00000086401c723c */ /* 0x080fe2000000181c */
[----:B------:R-:W-:Y:S03]  /*6de0*/  LDSM.16.M88.4 R64, [R140+0x26880] ;  /* 0x026880008c40783b */ /* 0x000fe60000000200 */
[----:B-1----:R-:W-:Y:S04]  /*6df0*/  IMAD.U32 R3, RZ, RZ, UR6 ;  /* 0x00000006ff037e24 */ /* 0x002fe8000f8e00ff */
[----:B------:R-:W-:Y:S01]  /*6e00*/  HMMA.16816.F32 R32, R56, R134, R32 ;  /* 0x000000863820723c */ /* 0x000fe20000001820 */
[----:B------:R-:W1:Y:S05]  /*6e10*/  LDSM.16.MT88.4 R56, [R142+0x2080] ;  /* 0x002080008e38783b */ /* 0x000e6a0000004200 */
        /* <DEDUP_REMOVED lines=14> */
[C---:B--2---:R-:W-:Y:S08]  /*6f00*/  HMMA.16816.F32 R8, R60.reuse, R52, R8 ;  /* 0x000000343c08723c */ /* 0x044ff00000001808 */
[-C--:B------:R-:W-:Y:S08]  /*6f10*/  HMMA.16816.F32 R12, R60, R54.reuse, R12 ;  /* 0x000000363c0c723c */ /* 0x080ff0000000180c */
[C---:B------:R-:W-:Y:S01]  /*6f20*/  HMMA.16816.F32 R16, R40.reuse, R54, R16 ;  /* 0x000000362810723c */ /* 0x040fe20000001810 */
[----:B------:R-:W2:Y:S07]  /*6f30*/  LDSM.16.M88.4 R52, [R143+0x24880] ;  /* 0x024880008f34783b */ /* 0x000eae0000000200 */
[-C--:B-1----:R-:W-:Y:S08]  /*6f40*/  HMMA.16816.F32 R20, R40, R56.reuse, R20 ;  /* 0x000000382814723c */ /* 0x082ff00000001814 */
[C---:B------:R-:W-:Y:S08]  /*6f50*/  HMMA.16816.F32 R24, R60.reuse, R56, R24 ;  /* 0x000000383c18723c */ /* 0x040ff00000001818 */
[-C--:B------:R-:W-:Y:S07]  /*6f60*/  HMMA.16816.F32 R28, R60, R58.reuse, R28 ;  /* 0x0000003a3c1c723c */ /* 0x080fee000000181c */
[----:B------:R-:W-:Y:S01]  /*6f70*/  IMAD.IADD R60, R205, 0x1, R143 ;  /* 0x00000001cd3c7824 */ /* 0x000fe200078e028f */
[----:B------:R-:W-:Y:S01]  /*6f80*/  HMMA.16816.F32 R32, R40, R58, R32 ;  /* 0x0000003a2820723c */ /* 0x000fe20000001820 */
[----:B------:R-:W1:Y:S05]  /*6f90*/  LDSM.16.MT88.4 R40, [R142+0x3080] ;  /* 0x003080008e28783b */ /* 0x000e6a0000004200 */
        /* <DEDUP_REMOVED lines=24> */
[-C--:B--2---:R-:W-:Y:S08]  /*7120*/  HMMA.16816.F32 R4, R52, R132.reuse, R4 ;  /* 0x000000843404723c */ /* 0x084ff00000001804 */
[C---:B------:R-:W-:Y:S08]  /*7130*/  HMMA.16816.F32 R8, R136.reuse, R132, R8 ;  /* 0x000000848808723c */ /* 0x040ff00000001808 */
[-C--:B------:R-:W-:Y:S08]  /*7140*/  HMMA.16816.F32 R12, R136, R134.reuse, R12 ;  /* 0x00000086880c723c */ /* 0x080ff0000000180c */
[C---:B------:R-:W-:Y:S08]  /*7150*/  HMMA.16816.F32 R16, R52.reuse, R134, R16 ;  /* 0x000000863410723c */ /* 0x040ff00000001810 */
[-C--:B-1----:R-:W-:Y:S08]  /*7160*/  HMMA.16816.F32 R20, R52, R40.reuse, R20 ;  /* 0x000000283414723c */ /* 0x082ff00000001814 */
        /* <DEDUP_REMOVED lines=173> */
.L_x_1737:
[----:B------:R-:W-:Y:S05]  /*7c40*/  @P2 EXIT ;  /* 0x000000000000294d */ /* 0x000fea0003800000 */
[----:B------:R-:W2:Y:S01]  /*7c50*/  LDL.LU R7, [R1+0x58] ;  /* 0x0000580001077983 */ /* 0x000ea20000300800 */
[----:B------:R-:W-:Y:S01]  /*7c60*/  ISETP.NE.U32.AND P2, PT, RZ, c[0x0][0x360], PT ;  /* 0x0000d800ff007a0c */ /* 0x000fe20003f45070 */
[----:B------:R-:W-:-:S02]  /*7c70*/  UMOV UR6, 0x1 ;  /* 0x0000000100067882 */ /* 0x000fc40000000000 */
[----:B------:R-:W-:Y:S01]  /*7c80*/  ULDC.64 UR4, c[0x0][0x338] ;  /* 0x0000ce0000047ab9 */ /* 0x000fe20000000a00 */
[----:B------:R-:W-:-:S13]  /*7c90*/  ISETP.NE.AND.EX P2, PT, RZ, c[0x0][0x364], PT, P2 ;  /* 0x0000d900ff007a0c */ /* 0x000fda0003f45320 */
[----:B------:R-:W-:-:S04]  /*7ca0*/  @P2 IMAD.MOV.U32 R2, RZ, RZ, 0x4 ;  /* 0x00000004ff022424 */ /* 0x000fc800078e00ff */
[----:B--2---:R-:W-:-:S05]  /*7cb0*/  @P2 IMAD.WIDE R2, R7, R2, c[0x0][0x360] ;  /* 0x0000d80007022625 */ /* 0x004fca00078e0202 */
[----:B-1----:R-:W2:Y:S01]  /*7cc0*/  @P2 LDG.E R0, [R2.64] ;  /* 0x0000000e02002981 */ /* 0x002ea2000c1e1900 */
[----:B------:R-:W-:Y:S01]  /*7cd0*/  UISETP.NE.AND UP0, UPT, UR6, UR4, UPT ;  /* 0x000000040600728c */ /* 0x000fe2000bf05270 */
[----:B------:R-:W-:Y:S01]  /*7ce0*/  SHF.R.S32.HI R6, RZ, 0x1f, R7 ;  /* 0x0000001fff067819 */ /* 0x000fe20000011407 */
[----:B------:R-:W-:Y:S01]  /*7cf0*/  UIMAD.WIDE.U32 UR6, UR11, UR5, URZ ;  /* 0x000000050b0672a5 */ /* 0x000fe2000f8e003f */
[----:B------:R-:W1:Y:S01]  /*7d00*/  S2R R4, SR_TID.X ;  /* 0x0000000000047919 */ /* 0x000e620000002100 */
[----:B------:R-:W-:-:S07]  /*7d10*/  ULDC UR4, c[0x0][0x340] ;  /* 0x0000d00000047ab9 */ /* 0x000fce0000000800 */
[----:B------:R-:W-:Y:S02]  /*7d20*/  @UP0 UMOV UR5, UR7 ;  /* 0x0000000700050c82 */ /* 0x000fe40008000000 */
[----:B------:R-:W-:-:S03]  /*7d30*/  @UP0 USHF.R.U32.HI UR11, URZ, UR4, UR5 ;  /* 0x000000043f0b0299 */ /* 0x000fc60008011605 */
[----:B------:R-:W-:Y:S02]  /*7d40*/  ULDC.64 UR4, c[0x0][0x328] ;  /* 0x0000ca0000047ab9 */ /* 0x000fe40000000a00 */
[----:B------:R-:W-:-:S04]  /*7d50*/  USHF.R.S32.HI UR6, URZ, 0x1f, UR11 ;  /* 0x0000001f3f067899 */ /* 0x000fc8000801140b */
[----:B------:R-:W-:-:S04]  /*7d60*/  UIMAD UR4, UR6, UR4, URZ ;  /* 0x00000004060472a4 */ /* 0x000fc8000f8e023f */
[----:B------:R-:W-:Y:S02]  /*7d70*/  UIMAD UR7, UR11, UR5, UR4 ;  /* 0x000000050b0772a4 */ /* 0x000fe4000f8e0204 */
[----:B------:R-:W-:-:S04]  /*7d80*/  USHF.L.U32 UR4, UR12, 0xd, URZ ;  /* 0x0000000d0c047899 */ /* 0x000fc8000800063f */
[----:B------:R-:W-:Y:S01]  /*7d90*/  USHF.R.S32.HI UR8, URZ, 0x1f, UR4 ;  /* 0x0000001f3f087899 */ /* 0x000fe20008011404 */
[----:B------:R-:W-:Y:S01]  /*7da0*/  BAR.SYNC.DEFER_BLOCKING 0x1, 0x100 ;  /* 0x0044000000007b1d */ /* 0x000fe20000010000 */
[----:B--2---:R-:W-:-:S05]  /*7db0*/  @P2 IMAD R0, R7, 0x80, R0 ;  /* 0x0000008007002824 */ /* 0x004fca00078e0200 */
[----:B------:R-:W-:-:S04]  /*7dc0*/  @P2 SHF.R.S32.HI R2, RZ, 0x1f, R0 ;  /* 0x0000001fff022819 */ /* 0x000fc80000011400 */
[----:B------:R-:W-:Y:S02]  /*7dd0*/  @P2 LEA.HI R2, R2, R0, RZ, 0x7 ;  /* 0x0000000002022211 */ /* 0x000fe400078f38ff */
[----:B-1----:R-:W-:-:S03]  /*7de0*/  SHF.R.S32.HI R0, RZ, 0x1f, R4 ;  /* 0x0000001fff007819 */ /* 0x002fc60000011404 */
[----:B------:R-:W-:-:S05]  /*7df0*/  @P2 IMAD.SHL.U32 R2, R2, 0x40, RZ ;  /* 0x0000004002022824 */ /* 0x000fca00078e00ff */
[----:B------:R-:W-:-:S04]  /*7e00*/  @P2 LOP3.LUT R2, R2, 0xffffe000, RZ, 0xc0, !PT ;  /* 0xffffe00002022812 */ /* 0x000fc800078ec0ff */
[----:B------:R-:W-:Y:S02]  /*7e10*/  @P2 SHF.R.S32.HI R3, RZ, 0x1f, R2 ;  /* 0x0000001fff032819 */ /* 0x000fe40000011402 */
[----:B------:R-:W-:-:S06]  /*7e20*/  @!P2 CS2R R2, SRZ ;  /* 0x000000000002a805 */ /* 0x000fcc000001ff00 */
[----:B------:R-:W-:Y:S01]  /*7e30*/  IADD3 R2, P1, P0, R2, UR4, R4 ;  /* 0x0000000402027c10 */ /* 0x000fe2000f83e004 */
[----:B------:R-:W-:Y:S01]  /*7e40*/  IMAD.U32 R4, RZ, RZ, UR11 ;  /* 0x0000000bff047e24 */ /* 0x000fe2000f8e00ff */
[----:B------:R-:W-:Y:S02]  /*7e50*/  ULDC.64 UR4, c[0x0][0x300] ;  /* 0x0000c00000047ab9 */ /* 0x000fe40000000a00 */
[----:B------:R-:W-:Y:S01]  /*7e60*/  IADD3.X R3, R3, UR8, R0, P1, P0 ;  /* 0x0000000803037c10 */ /* 0x000fe20008fe0400 */
[----:B------:R-:W-:Y:S01]  /*7e70*/  IMAD.U32 R0, RZ, RZ, UR11 ;  /* 0x0000000bff007e24 */ /* 0x000fe2000f8e00ff */
[----:B------:R-:W-:-:S03]  /*7e80*/  UIMAD UR4, UR6, UR4, URZ ;  /* 0x00000004060472a4 */ /* 0x000fc6000f8e023f */
[----:B------:R-:W-:Y:S01]  /*7e90*/  IMAD.WIDE.U32 R4, R4, c[0x0][0x328], R2 ;  /* 0x0000ca0004047a25 */ /* 0x000fe200078e0002 */
[----:B------:R-:W-:-:S03]  /*7ea0*/  UIMAD UR4, UR11, UR5, UR4 ;  /* 0x000000050b0472a4 */ /* 0x000fc6000f8e0204 */
[----:B------:R-:W-:Y:S01]  /*7eb0*/  IMAD.WIDE.U32 R2, R0, c[0x0][0x300], R2 ;  /* 0x0000c00000027a25 */ /* 0x000fe200078e0002 */
[----:B------:R-:W-:Y:S02]  /*7ec0*/  SEL R0, R6, RZ, !P2 ;  /* 0x000000ff06007207 */ /* 0x000fe40005000000 */
[----:B------:R-:W-:Y:S02]  /*7ed0*/  IADD3 R5, R5, UR7, RZ ;  /* 0x0000000705057c10 */ /* 0x000fe4000fffe0ff */
[----:B------:R-:W-:Y:S01]  /*7ee0*/  SEL R6, R7, RZ, !P2 ;  /* 0x000000ff07067207 */ /* 0x000fe20005000000 */
[C---:B------:R-:W-:Y:S01]  /*7ef0*/  IMAD R10, R0.reuse, c[0x0][0x330], RZ ;  /* 0x0000cc00000a7a24 */ /* 0x040fe200078e02ff */
[----:B------:R-:W-:Y:S01]  /*7f00*/  IADD3 R3, R3, UR4, RZ ;  /* 0x0000000403037c10 */ /* 0x000fe2000fffe0ff */
[----:B------:R-:W-:Y:S02]  /*7f10*/  IMAD R0, R0, c[0x0][0x308], RZ ;  /* 0x0000c20000007a24 */ /* 0x000fe400078e02ff */
[----:B------:R-:W-:-:S02]  /*7f20*/  IMAD R10, R6, c[0x0][0x334], R10 ;  /* 0x0000cd00060a7a24 */ /* 0x000fc400078e020a */
[----:B------:R-:W-:-:S04]  /*7f30*/  IMAD.WIDE.U32 R8, R6, c[0x0][0x330], R4 ;  /* 0x0000cc0006087a25 */ /* 0x000fc800078e0004 */
[----:B------:R-:W-:Y:S01]  /*7f40*/  IMAD R0, R6, c[0x0][0x30c], R0 ;  /* 0x0000c30006007a24 */ /* 0x000fe200078e0200 */
[----:B------:R-:W-:Y:S01]  /*7f50*/  LEA R4, P1, R8, c[0x0][0x310], 0x2 ;  /* 0x0000c40008047a11 */ /* 0x000fe200078210ff */
[----:B------:R-:W-:-:S04]  /*7f60*/  IMAD.WIDE.U32 R6, R6, c[0x0][0x308], R2 ;  /* 0x0000c20006067a25 */ /* 0x000fc800078e0002 */
[----:B------:R-:W-:Y:S01]  /*7f70*/  IMAD.IADD R3, R9, 0x1, R10 ;  /* 0x0000000109037824 */ /* 0x000fe200078e020a */
[----:B------:R-:W-:Y:S01]  /*7f80*/  LEA R2, P0, R6, c[0x0][0x2e8], 0x2 ;  /* 0x0000ba0006027a11 */ /* 0x000fe200078010ff */
[----:B------:R-:W-:-:S03]  /*7f90*/  IMAD.IADD R0, R7, 0x1, R0 ;  /* 0x0000000107007824 */ /* 0x000fc600078e0200 */
        /* <DEDUP_REMOVED lines=67> */
.L_x_1743:
        /* <DEDUP_REMOVED lines=11> */
.L_x_1853:


//--------------------- .text._ZN7cutlass13device_kernelIN5flash32FlashAttnBwdPostprocessConvertdQIN4cute5tupleIJNS3_1CILi128EEENS5_ILi64EEEEEENS_6half_tEfNS_4arch4Sm80ELi256ENS3_8TiledMMAINS3_8MMA_AtomIJNS3_28SM80_16x8x16_F32F16F16F32_TNEEEENS3_6LayoutINS4_IJNS5_ILi4EEENS5_ILi2EEENS5_ILi1EEEEEENS4_IJSJ_SH_NS5_ILi0EEEEEEEENS4_IJS7_NS5_ILi32EEENS5_ILi16EEEEEEEELb0EEEEEvNT_6ParamsE --------------------------
	.section	.text._ZN7cutlass13device_kernelIN5flash32FlashAttnBwdPostprocessConvertdQIN4cute5tupleIJNS3_1CILi128EEENS5_ILi64EEEEEENS_6half_tEfNS_4arch4Sm80ELi256ENS3_8TiledMMAINS3_8MMA_AtomIJNS3_28SM80_16x8x16_F32F16F16F32_TNEEEENS3_6LayoutINS4_IJNS5_ILi4EEENS5_ILi2EEENS5_ILi1EEEEEENS4_IJSJ_SH_NS5_ILi0EEEEEEEENS4_IJS7_NS5_ILi32EEENS5_ILi16EEEEEEEELb0EEEEEvNT_6ParamsE,"ax",@progbits
	.sectioninfo	@"SHI_REGISTERS=56"
	.align	128
.text._ZN7cutlass13device_kernelIN5flash32FlashAttnBwdPostprocessConvertdQIN4cute5tupleIJNS3_1CILi128EEENS5_ILi64EEEEEENS_6half_tEfNS_4arch4Sm80ELi256ENS3_8TiledMMAINS3_8MMA_AtomIJNS3_28SM80_16x8x16_F32F16F16F32_TNEEEENS3_6LayoutINS4_IJNS5_ILi4EEENS5_ILi2EEENS5_ILi1EEEEEENS4_IJSJ_SH_NS5_ILi0EEEEEEEENS4_IJS7_NS5_ILi32EEENS5_ILi16EEEEEEEELb0EEEEEvNT_6ParamsE:
        .type           _ZN7cutlass13device_kernelIN5flash32FlashAttnBwdPostprocessConvertdQIN4cute5tupleIJNS3_1CILi128EEENS5_ILi64EEEEEENS_6half_tEfNS_4arch4Sm80ELi256ENS3_8TiledMMAINS3_8MMA_AtomIJNS3_28SM80_16x8x16_F32F16F16F32_TNEEEENS3_6LayoutINS4_IJNS5_ILi4EEENS5_ILi2EEENS5_ILi1EEEEEENS4_IJSJ_SH_NS5_ILi0EEEEEEEENS4_IJS7_NS5_ILi32EEENS5_ILi16EEEEEEEELb0EEEEEvNT_6ParamsE,@function
        .size           _ZN7cutlass13device_kernelIN5flash32FlashAttnBwdPostprocessConvertdQIN4cute5tupleIJNS3_1CILi128EEENS5_ILi64EEEEEENS_6half_tEfNS_4arch4Sm80ELi256ENS3_8TiledMMAINS3_8MMA_AtomIJNS3_28SM80_16x8x16_F32F16F16F32_TNEEEENS3_6LayoutINS4_IJNS5_ILi4EEENS5_ILi2EEENS5_ILi1EEEEEENS4_IJSJ_SH_NS5_ILi0EEEEEEEENS4_IJS7_NS5_ILi32EEENS5_ILi16EEEEEEEELb0EEEEEvNT_6ParamsE,(.L_x_1854 - _ZN7cutlass13device_kernelIN5flash32FlashAttnBwdPostprocessConvertdQIN4cute5tupleIJNS3_1CILi128EEENS5_ILi64EEEEEENS_6half_tEfNS_4arch4Sm80ELi256ENS3_8TiledMMAINS3_8MMA_AtomIJNS3_28SM80_16x8x16_F32F16F16F32_TNEEEENS3_6LayoutINS4_IJNS5_ILi4EEENS5_ILi2EEENS5_ILi1EEEEEENS4_IJSJ_SH_NS5_ILi0EEEEEEEENS4_IJS7_NS5_ILi32EEENS5_ILi16EEEEEEEELb0EEEEEvNT_6ParamsE)
        .other          _ZN7cutlass13device_kernelIN5flash32FlashAttnBwdPostprocessConvertdQIN4cute5tupleIJNS3_1CILi128EEENS5_ILi64EEEEEENS_6half_tEfNS_4arch4Sm80ELi256ENS3_8TiledMMAINS3_8MMA_AtomIJNS3_28SM80_16x8x16_F32F16F16F32_TNEEEENS3_6LayoutINS4_IJNS5_ILi4EEENS5_ILi2EEENS5_ILi1EEEEEENS4_IJSJ_SH_NS5_ILi0EEEEEEEENS4_IJS7_NS5_ILi32EEENS5_ILi16EEEEEEEELb0EEEEEvNT_6ParamsE,@"STO_CUDA_ENTRY STV_DEFAULT"
_ZN7cutlass13device_kernelIN5flash32FlashAttnBwdPostprocessConvertdQIN4cute5tupleIJNS3_1CILi128EEENS5_ILi64EEEEEENS_6half_tEfNS_4arch4Sm80ELi256ENS3_8TiledMMAINS3_8MMA_AtomIJNS3_28SM80_16x8x16_F32F16F16F32_TNEEEENS3_6LayoutINS4_IJNS5_ILi4EEENS5_ILi2EEENS5_ILi1EEEEEENS4_IJSJ_SH_NS5_ILi0EEEEEEEENS4_IJS7_NS5_ILi32EEENS5_ILi16EEEEEEEELb0EEEEEvNT_6ParamsE:
        /* <DEDUP_REMOVED lines=21> */
.L_x_1744:
[----:B0-----:R-:W-:Y:S01]  /*0150*/  ISETP.NE.AND.EX P0, PT, RZ, c[0x0][0x1c4], PT, P2 ;  /* 0x00007100ff007a0c */ /* 0x001fe20003f05320 */
[----:B-----5:R-:W-:Y:S01]  /*0160*/  @P1 IMAD R2, R11, 0x80, R38 ;  /* 0x000000800b021824 */ /* 0x020fe200078e0226 */
[----:B------:R-:W-:-:S13]  /*0170*/  ISETP.LE.AND P2, PT, R43, R40, PT ;  /* 0x000000282b00720c */ /* 0x000fda0003f43270 */
[----:B------:R-:W-:Y:S05]  /*0180*/  @P0 EXIT P2 ;  /* 0x000000000000094d */ /* 0x000fea0001000000 */
[----:B------:R-:W0:Y:S01]  /*0190*/  S2R R41, SR_TID.X ;  /* 0x0000000000297919 */ /* 0x000e220000002100 */
[----:B------:R-:W-:Y:S01]  /*01a0*/  @P1 SHF.R.S32.HI R5, RZ, 0x1f, R2 ;  /* 0x0000001fff051819 */ /* 0x000fe20000011402 */
[----:B------:R-:W-:Y:S01]  /*01b0*/  IMAD.SHL.U32 R9, R3, 0x2000, RZ ;  /* 0x0000200003097824 */ /* 0x000fe200078e00ff */
[----:B------:R-:W-:Y:S01]  /*01c0*/  SEL R36, R11, RZ, !P0 ;  /* 0x000000ff0b247207 */ /* 0x000fe20004000000 */
[----:B------:R-:W1:Y:S01]  /*01d0*/  S2R R0, SR_CTAID.Y ;  /* 0x0000000000007919 */ /* 0x000e620000002600 */
[----:B------:R-:W-:-:S05]  /*01e0*/  @P1 LEA.HI R5, R5, R2, RZ, 0x7 ;  /* 0x0000000205051211 */ /* 0x000fca00078f38ff */
[----:B------:R-:W-:-:S05]  /*01f0*/  @P1 IMAD.SHL.U32 R5, R5, 0x40, RZ ;  /* 0x0000004005051824 */ /* 0x000fca00078e00ff */
[----:B------:R-:W-:Y:S02]  /*0200*/  @P1 LOP3.LUT R7, R5, 0xffffe000, RZ, 0xc0, !PT ;  /* 0xffffe00005071812 */ /* 0x000fe400078ec0ff */
[----:B------:R-:W-:Y:S02]  /*0210*/  CS2R R4, SRZ ;  /* 0x0000000000047805 */ /* 0x000fe4000001ff00 */
[----:B------:R-:W-:Y:S02]  /*0220*/  @P1 MOV R4, R7 ;  /* 0x0000000700041202 */ /* 0x000fe40000000f00 */
[----:B------:R-:W-:Y:S02]  /*0230*/  @P1 SHF.R.S32.HI R5, RZ, 0x1f, R7 ;  /* 0x0000001fff051819 */ /* 0x000fe40000011407 */
[----:B------:R-:W-:Y:S01]  /*0240*/  SHF.R.S32.HI R7, RZ, 0x1f, R9 ;  /* 0x0000001fff077819 */ /* 0x000fe20000011409 */
[----:B0-----:R-:W-:Y:S01]  /*0250*/  IMAD.SHL.U32 R2, R41, 0x4, RZ ;  /* 0x0000000429027824 */ /* 0x001fe200078e00ff */
[----:B-1----:R-:W-:-:S04]  /*0260*/  SHF.R.S32.HI R37, RZ, 0x1f, R0 ;  /* 0x0000001fff257819 */ /* 0x002fc80000011400 */
[----:B------:R-:W-:Y:S02]  /*0270*/  IADD3 R4, P2, P3, R4, R2, R9 ;  /* 0x0000000204047210 */ /* 0x000fe40007b5e009 */
[----:B------:R-:W-:Y:S01]  /*0280*/  SHF.R.S32.HI R6, RZ, 0x1f, R2 ;  /* 0x0000001fff067819 */ /* 0x000fe20000011402 */
[----:B------:R-:W-:Y:S01]  /*0290*/  IMAD R9, R37, c[0x0][0x178], RZ ;  /* 0x00005e0025097a24 */ /* 0x000fe200078e02ff */
[----:B------:R-:W-:Y:S02]  /*02a0*/  SHF.R.S32.HI R2, RZ, 0x1f, R11 ;  /* 0x0000001fff027819 */ /* 0x000fe4000001140b */
[----:B------:R-:W-:Y:S01]  /*02b0*/  IADD3.X R5, R5, R6, R7, P2, P3 ;  /* 0x0000000605057210 */ /* 0x000fe200017e6407 */
[----:B------:R-:W-:Y:S01]  /*02c0*/  IMAD R9, R0, c[0x0][0x17c], R9 ;  /* 0x00005f0000097a24 */ /* 0x000fe200078e0209 */
[----:B------:R-:W-:-:S03]  /*02d0*/  SEL R2, R2, RZ, !P0 ;  /* 0x000000ff02027207 */ /* 0x000fc60004000000 */
[----:B------:R-:W-:-:S04]  /*02e0*/  IMAD.WIDE.U32 R4, R0, c[0x0][0x178], R4 ;  /* 0x00005e0000047a25 */ /* 0x000fc800078e0004 */
[----:B------:R-:W-:Y:S02]  /*02f0*/  IMAD R7, R2, c[0x0][0x180], RZ ;  /* 0x0000600002077a24 */ /* 0x000fe400078e02ff */
[----:B------:R-:W-:Y:S02]  /*0300*/  IMAD.IADD R5, R5, 0x1, R9 ;  /* 0x0000000105057824 */ /* 0x000fe400078e0209 */
[C---:B------:R-:W-:Y:S02]  /*0310*/  IMAD R7, R36.reuse, c[0x0][0x184], R7 ;  /* 0x0000610024077a24 */ /* 0x040fe400078e0207 */
[----:B------:R-:W-:-:S04]  /*0320*/  IMAD.WIDE.U32 R4, R36, c[0x0][0x180], R4 ;  /* 0x0000600024047a25 */ /* 0x000fc800078e0004 */
[----:B------:R-:W-:Y:S01]  /*0330*/  IMAD.IADD R5, R5, 0x1, R7 ;  /* 0x0000000105057824 */ /* 0x000fe200078e0207 */
[----:B------:R-:W-:-:S04]  /*0340*/  LEA R48, P0, R4, c[0x0][0x160], 0x2 ;  /* 0x0000580004307a11 */ /* 0x000fc800078010ff */
[----:B------:R-:W-:-:S05]  /*0350*/  LEA.HI.X R49, R4, c[0x0][0x164], R5, 0x2, P0 ;  /* 0x0000590004317a11 */ /* 0x000fca00000f1405 */
[----:B------:R0:W2:Y:S04]  /*0360*/  LDG.E.128 R4, [R48.64] ;  /* 0x0000000430047981 */ /* 0x0000a8000c1e1d00 */
[----:B------:R0:W3:Y:S04]  /*0370*/  LDG.E.128 R8, [R48.64+0x1000] ;  /* 0x0010000430087981 */ /* 0x0000e8000c1e1d00 */
[----:B------:R0:W4:Y:S04]  /*0380*/  LDG.E.128 R12, [R48.64+0x2000] ;  /* 0x00200004300c7981 */ /* 0x000128000c1e1d00 */
[----:B------:R0:W5:Y:S04]  /*0390*/  LDG.E.128 R16, [R48.64+0x3000] ;  /* 0x0030000430107981 */ /* 0x000168000c1e1d00 */
[----:B------:R0:W5:Y:S04]  /*03a0*/  LDG.E.128 R20, [R48.64+0x4000] ;  /* 0x0040000430147981 */ /* 0x000168000c1e1d00 */
[----:B------:R0:W5:Y:S04]  /*03b0*/  LDG.E.128 R24, [R48.64+0x5000] ;  /* 0x0050000430187981 */ /* 0x000168000c1e1d00 */
[----:B------:R0:W5:Y:S04]  /*03c0*/  LDG.E.128 R28, [R48.64+0x6000] ;  /* 0x00600004301c7981 */ /* 0x000168000c1e1d00 */
[----:B------:R0:W5:Y:S01]  /*03d0*/  LDG.E.128 R32, [R48.64+0x7000] ;  /* 0x0070000430207981 */ /* 0x000162000c1e1d00 */
[----:B------:R-:W-:Y:S01]  /*03e0*/  SHF.R.S32.HI R42, RZ, 0x1f, R41 ;  /* 0x0000001fff2a7819 */ /* 0x000fe20000011429 */
[----:B------:R-:W-:Y:S01]  /*03f0*/  IMAD R37, R37, c[0x0][0x1a8], RZ ;  /* 0x00006a0025257a24 */ /* 0x000fe200078e02ff */
[----:B------:R-:W-:Y:S01]  /*0400*/  IADD3 R40, -R40, R43, RZ ;  /* 0x0000002b28287210 */ /* 0x000fe20007ffe1ff */
[----:B------:R-:W-:Y:S01]  /*0410*/  BSSY B0, `(.L_x_1745) ;  /* 0x00000c2000007945 */ /* 0x000fe20003800000 */
[-C--:B------:R-:W-:Y:S01]  /*0420*/  LEA.HI R44, R42, R41.reuse, RZ, 0x5 ;  /* 0x000000292a2c7211 */ /* 0x080fe200078f28ff */
[----:B------:R-:W-:Y:S01]  /*0430*/  IMAD R37, R0, c[0x0][0x1ac], R37 ;  /* 0x00006b0000257a24 */ /* 0x000fe200078e0225 */
[----:B------:R-:W-:-:S02]  /*0440*/  LEA.HI R45, R42, R41, RZ, 0x3 ;  /* 0x000000292a2d7211 */ /* 0x000fc400078f18ff */
[--C-:B------:R-:W-:Y:S02]  /*0450*/  SHF.R.S32.HI R51, RZ, 0x1f, R44.reuse ;  /* 0x0000001fff337819 */ /* 0x100fe4000001142c */
[CC--:B------:R-:W-:Y:S02]  /*0460*/  LEA.HI R52, R42.reuse, R41.reuse, RZ, 0x2 ;  /* 0x000000292a347211 */ /* 0x0c0fe400078f10ff */
[----:B------:R-:W-:Y:S02]  /*0470*/  SHF.R.S32.HI R44, RZ, 0x5, R44 ;  /* 0x00000005ff2c7819 */ /* 0x000fe4000001142c */
[--C-:B------:R-:W-:Y:S02]  /*0480*/  SHF.R.S32.HI R39, RZ, 0x3, R45.reuse ;  /* 0x00000003ff277819 */ /* 0x100fe4000001142d */
[----:B------:R-:W-:Y:S02]  /*0490*/  SHF.R.S32.HI R50, RZ, 0x1f, R45 ;  /* 0x0000001fff327819 */ /* 0x000fe4000001142d */
[----:B------:R-:W-:-:S02]  /*04a0*/  LEA.HI R53, R42, R41, RZ, 0x6 ;  /* 0x000000292a357211 */ /* 0x000fc400078f30ff */
[--C-:B------:R-:W-:Y:S02]  /*04b0*/  SHF.R.S32.HI R46, RZ, 0x2, R52.reuse ;  /* 0x00000002ff2e7819 */ /* 0x100fe40000011434 */
[----:B------:R-:W-:Y:S01]  /*04c0*/  SHF.R.S32.HI R47, RZ, 0x1f, R52 ;  /* 0x0000001fff2f7819 */ /* 0x000fe20000011434 */
[----:B0-----:R-:W-:Y:S01]  /*04d0*/  IMAD.SHL.U32 R49, R53, 0x2, RZ ;  /* 0x0000000235317824 */ /* 0x001fe200078e00ff */
[----:B------:R-:W-:Y:S02]  /*04e0*/  LEA.HI R51, R51, R44, RZ, 0x2 ;  /* 0x0000002c33337211 */ /* 0x000fe400078f10ff */
[----:B------:R-:W-:Y:S02]  /*04f0*/  LEA.HI R50, R50, R39, RZ, 0x2 ;  /* 0x0000002732327211 */ /* 0x000fe400078f10ff */
[----:B------:R-:W-:Y:S02]  /*0500*/  LOP3.LUT R52, R52, 0x7ffffffc, RZ, 0xc0, !PT ;  /* 0x7ffffffc34347812 */ /* 0x000fe400078ec0ff */
[----:B------:R-:W-:-:S02]  /*0510*/  LEA.HI R48, R47, R46, RZ, 0x3 ;  /* 0x0000002e2f307211 */ /* 0x000fc400078f18ff */
[----:B------:R-:W-:Y:S01]  /*0520*/  LOP3.LUT R51, R51, 0xfffffc, RZ, 0xc0, !PT ;  /* 0x00fffffc33337812 */ /* 0x000fe200078ec0ff */
[----:B------:R-:W-:Y:S01]  /*0530*/  IMAD.IADD R47, R41, 0x1, -R52 ;  /* 0x00000001292f7824 */ /* 0x000fe200078e0a34 */
[----:B------:R-:W-:Y:S02]  /*0540*/  LOP3.LUT R50, R50, 0xffffffc, RZ, 0xc0, !PT ;  /* 0x0ffffffc32327812 */ /* 0x000fe400078ec0ff */
[----:B------:R-:W-:Y:S01]  /*0550*/  LOP3.LUT R53, R48, 0xfffffff8, RZ, 0xc0, !PT ;  /* 0xfffffff830357812 */ /* 0x000fe200078ec0ff */
[----:B------:R-:W-:Y:S01]  /*0560*/  IMAD.IADD R52, R44, 0x1, -R51 ;  /* 0x000000012c347824 */ /* 0x000fe200078e0a33 */
[----:B------:R-:W-:Y:S01]  /*0570*/  LOP3.LUT R49, R49, 0x7fffff80, RZ, 0xc0, !PT ;  /* 0x7fffff8031317812 */ /* 0x000fe200078ec0ff */
[----:B------:R-:W-:Y:S01]  /*0580*/  IMAD.IADD R50, R39, 0x1, -R50 ;  /* 0x0000000127327824 */ /* 0x000fe200078e0a32 */
[----:B------:R-:W-:Y:S01]  /*0590*/  LEA.HI R42, R42, R41, RZ, 0x7 ;  /* 0x000000292a2a7211 */ /* 0x000fe200078f38ff */
[----:B------:R-:W-:Y:S01]  /*05a0*/  IMAD.IADD R48, R46, 0x1, -R53 ;  /* 0x000000012e307824 */ /* 0x000fe200078e0a35 */
[----:B------:R-:W-:Y:S01]  /*05b0*/  LEA R46, R52, R47, 0x7 ;  /* 0x0000002f342e7211 */ /* 0x000fe200078e38ff */
[----:B------:R-:W-:Y:S01]  /*05c0*/  IMAD R47, R50, 0x10, R49 ;  /* 0x00000010322f7824 */ /* 0x000fe200078e0231 */
[----:B------:R-:W-:Y:S01]  /*05d0*/  LOP3.LUT R50, R45, 0xfffffff8, RZ, 0xc0, !PT ;  /* 0xfffffff82d327812 */ /* 0x000fe200078ec0ff */
[----:B------:R-:W-:Y:S01]  /*05e0*/  IMAD.SHL.U32 R44, R44, 0x40, RZ ;  /* 0x000000402c2c7824 */ /* 0x000fe200078e00ff */
[----:B------:R-:W-:-:S02]  /*05f0*/  SHF.R.U32.HI R42, RZ, 0x4, R42 ;  /* 0x00000004ff2a7819 */ /* 0x000fc4000001162a */
[----:B------:R-:W-:Y:S01]  /*0600*/  IMNMX R40, R40, 0x80, PT ;  /* 0x0000008028287817 */ /* 0x000fe20003800200 */
[----:B------:R-:W-:Y:S01]  /*0610*/  IMAD.IADD R50, R41, 0x1, -R50 ;  /* 0x0000000129327824 */ /* 0x000fe200078e0a32 */
[----:B--2---:R0:W-:Y:S04]  /*0620*/  STS.128 [R41.X16], R4 ;  /* 0x0000000429007388 */ /* 0x0041e8000000cc00 */
[----:B---3--:R1:W-:Y:S04]  /*0630*/  STS.128 [R41.X16+0x1000], R8 ;  /* 0x0010000829007388 */ /* 0x0083e8000000cc00 */
[----:B----4-:R-:W-:Y:S04]  /*0640*/  STS.128 [R41.X16+0x2000], R12 ;  /* 0x0020000c29007388 */ /* 0x010fe8000000cc00 */
[----:B-----5:R-:W-:Y:S04]  /*0650*/  STS.128 [R41.X16+0x3000], R16 ;  /* 0x0030001029007388 */ /* 0x020fe8000000cc00 */
[----:B------:R-:W-:Y:S01]  /*0660*/  STS.128 [R41.X16+0x4000], R20 ;  /* 0x0040001429007388 */ /* 0x000fe2000000cc00 */
[----:B0-----:R-:W-:Y:S01]  /*0670*/  SHF.R.S32.HI R5, RZ, 0x1f, R48 ;  /* 0x0000001fff057819 */ /* 0x001fe20000011430 */
[C---:B------:R-:W-:Y:S01]  /*0680*/  IMAD.SHL.U32 R4, R50.reuse, 0x8, RZ ;  /* 0x0000000832047824 */ /* 0x040fe200078e00ff */
[----:B------:R-:W-:Y:S01]  /*0690*/  LEA.HI R6, R50, R50, RZ, 0x1 ;  /* 0x0000003232067211 */ /* 0x000fe200078f08ff */
[----:B------:R-:W-:Y:S01]  /*06a0*/  STS.128 [R41.X16+0x5000], R24 ;  /* 0x0050001829007388 */ /* 0x000fe2000000cc00 */
[----:B------:R-:W-:-:S02]  /*06b0*/  LOP3.LUT R7, R44, 0x40, RZ, 0xc0, !PT ;  /* 0x000000402c077812 */ /* 0x000fc400078ec0ff */
[----:B------:R-:W-:Y:S01]  /*06c0*/  LEA.HI R5, R5, R48, RZ, 0x2 ;  /* 0x0000003005057211 */ /* 0x000fe200078f10ff */
[----:B------:R-:W-:Y:S01]  /*06d0*/  STS.128 [R41.X16+0x6000], R28 ;  /* 0x0060001c29007388 */ /* 0x000fe2000000cc00 */
[----:B-1----:R-:W-:Y:S01]  /*06e0*/  IMAD.SHL.U32 R8, R6, 0x400, RZ ;  /* 0x0000040006087824 */ /* 0x002fe200078e00ff */
[----:B------:R-:W-:Y:S02]  /*06f0*/  LOP3.LUT R6, R7, 0x8, R4, 0xf8, !PT ;  /* 0x0000000807067812 */ /* 0x000fe400078ef804 */
[----:B------:R-:W-:Y:S01]  /*0700*/  STS.128 [R41.X16+0x7000], R32 ;  /* 0x0070002029007388 */ /* 0x000fe2000000cc00 */
[----:B------:R-:W-:Y:S02]  /*0710*/  SHF.R.U32.HI R9, RZ, 0x3, R7 ;  /* 0x00000003ff097819 */ /* 0x000fe40000011607 */
[C---:B------:R-:W-:Y:S01]  /*0720*/  LOP3.LUT R7, R5.reuse, 0x7fffffc, RZ, 0xc0, !PT ;  /* 0x07fffffc05077812 */ /* 0x040fe200078ec0ff */
[----:B------:R-:W-:Y:S01]  /*0730*/  BAR.SYNC.DEFER_BLOCKING 0x0 ;  /* 0x0000000000007b1d */ /* 0x000fe20000010000 */
[----:B------:R-:W-:Y:S01]  /*0740*/  IMAD.SHL.U32 R5, R5, 0x10, RZ ;  /* 0x0000001005057824 */ /* 0x000fe200078e00ff */
[----:B------:R-:W-:-:S02]  /*0750*/  LOP3.LUT R8, R8, 0x7ffff800, RZ, 0xc0, !PT ;  /* 0x7ffff80008087812 */ /* 0x000fc400078ec0ff */
[----:B------:R-:W-:Y:S01]  /*0760*/  LOP3.LUT R6, R6, R9, RZ, 0x3c, !PT ;  /* 0x0000000906067212 */ /* 0x000fe200078e3cff */
[----:B------:R-:W-:Y:S01]  /*0770*/  IMAD.IADD R7, R48, 0x1, -R7 ;  /* 0x0000000130077824 */ /* 0x000fe200078e0a07 */
[----:B------:R-:W-:Y:S02]  /*0780*/  LOP3.LUT R5, R5, 0x40, RZ, 0xc0, !PT ;  /* 0x0000004005057812 */ /* 0x000fe400078ec0ff */
[----:B------:R-:W-:Y:S01]  /*0790*/  IADD3 R47, R6, R47, R8 ;  /* 0x0000002f062f7210 */ /* 0x000fe20007ffe008 */
[----:B------:R-:W-:Y:S01]  /*07a0*/  IMAD R46, R7, 0x8, R46 ;  /* 0x00000008072e7824 */ /* 0x000fe200078e022e */
[----:B------:R-:W-:Y:S02]  /*07b0*/  LOP3.LUT R42, R5, 0x8, R42, 0xf8, !PT ;  /* 0x00000008052a7812 */ /* 0x000fe400078ef82a */
[----:B------:R-:W-:Y:S02]  /*07c0*/  SHF.R.U32.HI R5, RZ, 0x3, R5 ;  /* 0x00000003ff057819 */ /* 0x000fe40000011605 */
[----:B------:R-:W-:-:S02]  /*07d0*/  ISETP.GE.AND P0, PT, R4, c[0x0][0x194], PT ;  /* 0x0000650004007a0c */ /* 0x000fc40003f06270 */
[----:B------:R-:W-:-:S05]  /*07e0*/  LOP3.LUT R5, R42, R5, RZ, 0x3c, !PT ;  /* 0x000000052a057212 */ /* 0x000fca00078e3cff */
[----:B------:R-:W-:Y:S01]  /*07f0*/  IMAD.U32 R7, R46, 0x2, R5 ;  /* 0x000000022e077824 */ /* 0x000fe200078e0005 */
[----:B------:R-:W0:Y:S04]  /*0800*/  LDS R33, [R41.X4+0x400] ;  /* 0x0004000029217984 */ /* 0x000e280000004800 */
[----:B------:R-:W1:Y:S04]  /*0810*/  LDS R32, [R41.X4+0x800] ;  /* 0x0008000029207984 */ /* 0x000e680000004800 */
[----:B------:R-:W2:Y:S04]  /*0820*/  LDS R31, [R41.X4+0xc00] ;  /* 0x000c0000291f7984 */ /* 0x000ea80000004800 */
[----:B------:R-:W3:Y:S04]  /*0830*/  LDS R34, [R41.X4] ;  /* 0x0000000029227984 */ /* 0x000ee80000004800 */
[----:B------:R-:W4:Y:S04]  /*0840*/  LDS R25, [R41.X4+0x1000] ;  /* 0x0010000029197984 */ /* 0x000f280000004800 */
[----:B------:R-:W5:Y:S04]  /*0850*/  LDS R30, [R41.X4+0x1400] ;  /* 0x00140000291e7984 */ /* 0x000f680000004800 */
        /* <DEDUP_REMOVED lines=10> */
[----:B------:R-:W2:Y:S01]  /*0900*/  LDS R19, [R41.X4+0x4400] ;  /* 0x0044000029137984 */ /* 0x000ea20000004800 */
[----:B---3--:R-:W-:-:S03]  /*0910*/  FMUL.FTZ R34, R34, c[0x0][0x1b8] ;  /* 0x00006e0022227a20 */ /* 0x008fc60000410000 */
[----:B------:R-:W3:Y:S01]  /*0920*/  LDS R11, [R41.X4+0x5000] ;  /* 0x00500000290b7984 */ /* 0x000ee20000004800 */
[----:B----4-:R-:W-:Y:S01]  /*0930*/  FMUL.FTZ R25, R25, c[0x0][0x1b8] ;  /* 0x00006e0019197a20 */ /* 0x010fe20000410000 */
[----:B------:R-:W-:Y:S02]  /*0940*/  F2FP.PACK_AB R34, R35, R34 ;  /* 0x000000222322723e */ /* 0x000fe400000000ff */
[----:B------:R-:W4:Y:S01]  /*0950*/  LDS R10, [R41.X4+0x5800] ;  /* 0x00580000290a7984 */ /* 0x000f220000004800 */
[----:B-----5:R-:W-:Y:S01]  /*0960*/  FMUL.FTZ R30, R30, c[0x0][0x1b8] ;  /* 0x00006e001e1e7a20 */ /* 0x020fe20000410000 */
[----:B------:R-:W-:Y:S02]  /*0970*/  F2FP.PACK_AB R35, R43, R42 ;  /* 0x0000002a2b23723e */ /* 0x000fe400000000ff */
[----:B------:R-:W5:Y:S01]  /*0980*/  LDS R16, [R41.X4+0x5c00] ;  /* 0x005c000029107984 */ /* 0x000f620000004800 */
[----:B------:R-:W-:-:S03]  /*0990*/  FMUL.FTZ R44, R27, c[0x0][0x1b8] ;  /* 0x00006e001b2c7a20 */ /* 0x000fc60000410000 */
[----:B------:R-:W5:Y:S01]  /*09a0*/  LDS R23, [R41.X4+0x1800] ;  /* 0x0018000029177984 */ /* 0x000f620000004800 */
[----:B------:R-:W-:-:S03]  /*09b0*/  FMUL.FTZ R27, R24, c[0x0][0x1b8] ;  /* 0x00006e00181b7a20 */ /* 0x000fc60000410000 */
[----:B------:R-:W5:Y:S01]  /*09c0*/  LDS R29, [R41.X4+0x1c00] ;  /* 0x001c0000291d7984 */ /* 0x000f620000004800 */
[----:B------:R-:W-:-:S03]  /*09d0*/  FMUL.FTZ R26, R26, c[0x0][0x1b8] ;  /* 0x00006e001a1a7a20 */ /* 0x000fc60000410000 */
[----:B------:R-:W5:Y:S01]  /*09e0*/  LDS R22, [R41.X4+0x2000] ;  /* 0x0020000029167984 */ /* 0x000f620000004800 */
[----:B------:R-:W-:Y:S01]  /*09f0*/  FMUL.FTZ R43, R21, c[0x0][0x1b8] ;  /* 0x00006e00152b7a20 */ /* 0x000fe20000410000 */
[----:B------:R-:W-:Y:S02]  /*0a00*/  F2FP.PACK_AB R21, R30, R25 ;  /* 0x000000191e15723e */ /* 0x000fe400000000ff */
[----:B------:R-:W5:Y:S01]  /*0a10*/  LDS R28, [R41.X4+0x2400] ;  /* 0x00240000291c7984 */ /* 0x000f620000004800 */
[----:B------:R-:W-:Y:S01]  /*0a20*/  F2FP.PACK_AB R25, R26, R27 ;  /* 0x0000001b1a19723e */ /* 0x000fe200000000ff */
[----:B------:R-:W-:Y:S01]  /*0a30*/  FMUL.FTZ R27, R18, c[0x0][0x1b8] ;  /* 0x00006e00121b7a20 */ /* 0x000fe20000410000 */
[----:B------:R-:W-:Y:S01]  /*0a40*/  F2FP.PACK_AB R24, R44, R43 ;  /* 0x0000002b2c18723e */ /* 0x000fe200000000ff */
[----:B------:R-:W5:Y:S01]  /*0a50*/  LDS R13, [R41.X4+0x3800] ;  /* 0x00380000290d7984 */ /* 0x000f620000004800 */
[----:B0-----:R-:W-:-:S03]  /*0a60*/  FMUL.FTZ R18, R17, c[0x0][0x1b8] ;  /* 0x00006e0011127a20 */ /* 0x001fc60000410000 */
[----:B------:R-:W0:Y:S01]  /*0a70*/  LDS R20, [R41.X4+0x3c00] ;  /* 0x003c000029147984 */ /* 0x000e220000004800 */
[----:B-1----:R-:W-:-:S03]  /*0a80*/  FMUL.FTZ R8, R8, c[0x0][0x1b8] ;  /* 0x00006e0008087a20 */ /* 0x002fc60000410000 */
[----:B------:R-:W1:Y:S01]  /*0a90*/  LDS R12, [R41.X4+0x4800] ;  /* 0x00480000290c7984 */ /* 0x000e620000004800 */
[----:B--2---:R-:W-:-:S03]  /*0aa0*/  FMUL.FTZ R19, R19, c[0x0][0x1b8] ;  /* 0x00006e0013137a20 */ /* 0x004fc60000410000 */
[----:B------:R-:W2:Y:S01]  /*0ab0*/  LDS R5, [R41.X4+0x6000] ;  /* 0x0060000029057984 */ /* 0x000ea20000004800 */
[----:B---3--:R-:W-:Y:S01]  /*0ac0*/  FMUL.FTZ R11, R11, c[0x0][0x1b8] ;  /* 0x00006e000b0b7a20 */ /* 0x008fe20000410000 */
[----:B------:R-:W-:Y:S02]  /*0ad0*/  F2FP.PACK_AB R19, R19, R8 ;  /* 0x000000081313723e */ /* 0x000fe400000000ff */
[----:B------:R-:W3:Y:S01]  /*0ae0*/  LDS R15, [R41.X4+0x6400] ;  /* 0x00640000290f7984 */ /* 0x000ee20000004800 */
[----:B----4-:R-:W-:Y:S01]  /*0af0*/  FMUL.FTZ R10, R10, c[0x0][0x1b8] ;  /* 0x00006e000a0a7a20 */ /* 0x010fe20000410000 */
[----:B------:R-:W-:Y:S02]  /*0b00*/  F2FP.PACK_AB R18, R18, R11 ;  /* 0x0000000b1212723e */ /* 0x000fe400000000ff */
[----:B------:R-:W4:Y:S01]  /*0b10*/  LDS R6, [R41.X4+0x6800] ;  /* 0x0068000029067984 */ /* 0x000f220000004800 */
[----:B-----5:R-:W-:-:S03]  /*0b20*/  FMUL.FTZ R17, R16, c[0x0][0x1b8] ;  /* 0x00006e0010117a20 */ /* 0x020fc60000410000 */
[----:B------:R-:W5:Y:S01]  /*0b30*/  LDS R14, [R41.X4+0x6c00] ;  /* 0x006c0000290e7984 */ /* 0x000f620000004800 */
[----:B------:R-:W-:Y:S01]  /*0b40*/  FMUL.FTZ R23, R23, c[0x0][0x1b8] ;  /* 0x00006e0017177a20 */ /* 0x000fe20000410000 */
[----:B------:R-:W-:Y:S02]  /*0b50*/  F2FP.PACK_AB R17, R17, R10 ;  /* 0x0000000a1111723e */ /* 0x000fe400000000ff */
[----:B------:R-:W5:Y:S01]  /*0b60*/  LDS R9, [R41.X4+0x7000] ;  /* 0x0070000029097984 */ /* 0x000f620000004800 */
[----:B------:R-:W-:-:S03]  /*0b70*/  FMUL.FTZ R42, R29, c[0x0][0x1b8] ;  /* 0x00006e001d2a7a20 */ /* 0x000fc60000410000 */
[----:B------:R-:W5:Y:S01]  /*0b80*/  LDS R32, [R41.X4+0x7400] ;  /* 0x0074000029207984 */ /* 0x000f620000004800 */
[----:B------:R-:W-:Y:S01]  /*0b90*/  FMUL.FTZ R29, R22, c[0x0][0x1b8] ;  /* 0x00006e00161d7a20 */ /* 0x000fe20000410000 */
[----:B------:R-:W-:Y:S02]  /*0ba0*/  F2FP.PACK_AB R22, R42, R23 ;  /* 0x000000172a16723e */ /* 0x000fe400000000ff */
[----:B------:R-:W5:Y:S01]  /*0bb0*/  LDS R31, [R41.X4+0x7800] ;  /* 0x00780000291f7984 */ /* 0x000f620000004800 */
[----:B------:R-:W-:-:S03]  /*0bc0*/  FMUL.FTZ R28, R28, c[0x0][0x1b8] ;  /* 0x00006e001c1c7a20 */ /* 0x000fc60000410000 */
[----:B------:R-:W5:Y:S01]  /*0bd0*/  LDS R33, [R41.X4+0x7c00] ;  /* 0x007c000029217984 */ /* 0x000f620000004800 */
[----:B------:R-:W-:Y:S01]  /*0be0*/  FMUL.FTZ R13, R13, c[0x0][0x1b8] ;  /* 0x00006e000d0d7a20 */ /* 0x000fe20000410000 */
[----:B------:R-:W-:Y:S01]  /*0bf0*/  F2FP.PACK_AB R23, R28, R29 ;  /* 0x0000001d1c17723e */ /* 0x000fe200000000ff */
[----:B0-----:R-:W-:Y:S02]  /*0c00*/  FMUL.FTZ R20, R20, c[0x0][0x1b8] ;  /* 0x00006e0014147a20 */ /* 0x001fe40000410000 */
[----:B-1----:R-:W-:-:S03]  /*0c10*/  FMUL.FTZ R12, R12, c[0x0][0x1b8] ;  /* 0x00006e000c0c7a20 */ /* 0x002fc60000410000 */
[----:B------:R-:W-:Y:S01]  /*0c20*/  F2FP.PACK_AB R13, R20, R13 ;  /* 0x0000000d140d723e */ /* 0x000fe200000000ff */
[----:B--2---:R-:W-:Y:S01]  /*0c30*/  FMUL.FTZ R5, R5, c[0x0][0x1b8] ;  /* 0x00006e0005057a20 */ /* 0x004fe20000410000 */
[----:B------:R-:W-:Y:S01]  /*0c40*/  F2FP.PACK_AB R12, R27, R12 ;  /* 0x0000000c1b0c723e */ /* 0x000fe200000000ff */
[----:B---3--:R-:W-:Y:S02]  /*0c50*/  FMUL.FTZ R8, R15, c[0x0][0x1b8] ;  /* 0x00006e000f087a20 */ /* 0x008fe40000410000 */
[----:B----4-:R-:W-:-:S03]  /*0c60*/  FMUL.FTZ R6, R6, c[0x0][0x1b8] ;  /* 0x00006e0006067a20 */ /* 0x010fc60000410000 */
[----:B------:R-:W-:Y:S01]  /*0c70*/  F2FP.PACK_AB R5, R8, R5 ;  /* 0x000000050805723e */ /* 0x000fe200000000ff */
[----:B-----5:R-:W-:Y:S02]  /*0c80*/  FMUL.FTZ R11, R14, c[0x0][0x1b8] ;  /* 0x00006e000e0b7a20 */ /* 0x020fe40000410000 */
[----:B------:R-:W-:Y:S02]  /*0c90*/  IMAD.SHL.U32 R14, R7, 0x2, RZ ;  /* 0x00000002070e7824 */ /* 0x000fe400078e00ff */
[----:B------:R-:W-:Y:S01]  /*0ca0*/  FMUL.FTZ R9, R9, c[0x0][0x1b8] ;  /* 0x00006e0009097a20 */ /* 0x000fe20000410000 */
[----:B------:R-:W-:Y:S01]  /*0cb0*/  F2FP.PACK_AB R7, R11, R6 ;  /* 0x000000060b07723e */ /* 0x000fe200000000ff */
[----:B------:R-:W-:Y:S01]  /*0cc0*/  IMAD.SHL.U32 R6, R47, 0x2, RZ ;  /* 0x000000022f067824 */ /* 0x000fe200078e00ff */
[----:B------:R-:W-:Y:S01]  /*0cd0*/  STS [R14+0x8000], R34 ;  /* 0x008000220e007388 */ /* 0x000fe20000000800 */
[----:B------:R-:W-:-:S03]  /*0ce0*/  FMUL.FTZ R32, R32, c[0x0][0x1b8] ;  /* 0x00006e0020207a20 */ /* 0x000fc60000410000 */
[----:B------:R-:W-:Y:S01]  /*0cf0*/  STS [R14+0x8100], R35 ;  /* 0x008100230e007388 */ /* 0x000fe20000000800 */
[----:B------:R-:W-:Y:S01]  /*0d00*/  FMUL.FTZ R31, R31, c[0x0][0x1b8] ;  /* 0x00006e001f1f7a20 */ /* 0x000fe20000410000 */
[----:B------:R-:W-:Y:S02]  /*0d10*/  F2FP.PACK_AB R32, R32, R9 ;  /* 0x000000092020723e */ /* 0x000fe400000000ff */
[----:B------:R-:W-:Y:S01]  /*0d20*/  STS [R14+0x9000], R23 ;  /* 0x009000170e007388 */ /* 0x000fe20000000800 */
[----:B------:R-:W-:-:S03]  /*0d30*/  FMUL.FTZ R10, R33, c[0x0][0x1b8] ;  /* 0x00006e00210a7a20 */ /* 0x000fc60000410000 */
[----:B------:R-:W-:Y:S02]  /*0d40*/  STS [R14+0x9100], R24 ;  /* 0x009100180e007388 */ /* 0x000fe40000000800 */
[----:B------:R-:W-:Y:S02]  /*0d50*/  F2FP.PACK_AB R31, R10, R31 ;  /* 0x0000001f0a1f723e */ /* 0x000fe400000000ff */
[----:B------:R-:W-:Y:S04]  /*0d60*/  STS [R14+0x8800], R21 ;  /* 0x008800150e007388 */ /* 0x000fe80000000800 */
[----:B------:R-:W-:Y:S04]  /*0d70*/  STS [R14+0x8900], R22 ;  /* 0x008900160e007388 */ /* 0x000fe80000000800 */
[----:B------:R-:W-:Y:S04]  /*0d80*/  STS [R14+0x9800], R25 ;  /* 0x009800190e007388 */ /* 0x000fe80000000800 */
[----:B------:R-:W-:Y:S04]  /*0d90*/  STS [R14+0x9900], R13 ;  /* 0x0099000d0e007388 */ /* 0x000fe80000000800 */
[----:B------:R-:W-:Y:S04]  /*0da0*/  STS [R14+0xa000], R19 ;  /* 0x00a000130e007388 */ /* 0x000fe80000000800 */
[----:B------:R0:W-:Y:S04]  /*0db0*/  STS [R14+0xa100], R12 ;  /* 0x00a1000c0e007388 */ /* 0x0001e80000000800 */
[----:B------:R1:W-:Y:S04]  /*0dc0*/  STS [R14+0xb000], R5 ;  /* 0x00b000050e007388 */ /* 0x0003e80000000800 */
[----:B------:R2:W-:Y:S01]  /*0dd0*/  STS [R14+0xb100], R7 ;  /* 0x00b100070e007388 */ /* 0x0005e20000000800 */
[----:B0-----:R-:W-:-:S03]  /*0de0*/  IADD3 R12, R39, 0x20, RZ ;  /* 0x00000020270c7810 */ /* 0x001fc60007ffe0ff */
[----:B------:R-:W-:Y:S01]  /*0df0*/  STS [R14+0xa800], R18 ;  /* 0x00a800120e007388 */ /* 0x000fe20000000800 */
[----:B-1----:R-:W-:-:S03]  /*0e00*/  SHF.R.S32.HI R5, RZ, 0x1f, R4 ;  /* 0x0000001fff057819 */ /* 0x002fc60000011404 */
[----:B------:R-:W-:Y:S01]  /*0e10*/  STS [R14+0xa900], R17 ;  /* 0x00a900110e007388 */ /* 0x000fe20000000800 */
[----:B------:R-:W-:Y:S02]  /*0e20*/  ISETP.GE.OR P2, PT, R12, R40, P0 ;  /* 0x000000280c00720c */ /* 0x000fe40000746670 */
[----:B--2---:R-:W-:Y:S01]  /*0e30*/  IADD3 R7, R39, 0x40, RZ ;  /* 0x0000004027077810 */ /* 0x004fe20007ffe0ff */
[----:B------:R-:W-:Y:S01]  /*0e40*/  STS [R14+0xb800], R32 ;  /* 0x00b800200e007388 */ /* 0x000fe20000000800 */
[----:B------:R-:W-:Y:S02]  /*0e50*/  CS2R R12, SRZ ;  /* 0x00000000000c7805 */ /* 0x000fe4000001ff00 */
[--C-:B------:R-:W-:Y:S01]  /*0e60*/  @P1 SHF.R.S32.HI R13, RZ, 0x1f, R38.reuse ;  /* 0x0000001fff0d1819 */ /* 0x100fe20000011426 */
[----:B------:R0:W-:Y:S01]  /*0e70*/  STS [R14+0xb900], R31 ;  /* 0x00b9001f0e007388 */ /* 0x0001e20000000800 */
[----:B------:R-:W-:-:S03]  /*0e80*/  @P1 IMAD.MOV.U32 R12, RZ, RZ, R38 ;  /* 0x000000ffff0c1224 */ /* 0x000fc600078e0026 */
[----:B------:R-:W-:Y:S01]  /*0e90*/  BAR.SYNC.DEFER_BLOCKING 0x0 ;  /* 0x0000000000007b1d */ /* 0x000fe20000010000 */
[----:B------:R-:W-:Y:S01]  /*0ea0*/  ISETP.GE.OR P3, PT, R7, R40, P0 ;  /* 0x000000280700720c */ /* 0x000fe20000766670 */
[----:B------:R-:W-:Y:S02]  /*0eb0*/  IMAD R7, R2, c[0x0][0x1b0], RZ ;  /* 0x00006c0002077a24 */ /* 0x000fe400078e02ff */
[----:B0-----:R-:W-:Y:S01]  /*0ec0*/  IMAD.WIDE.U32 R14, R0, c[0x0][0x1a8], R4 ;  /* 0x00006a00000e7a25 */ /* 0x001fe200078e0004 */
[C---:B------:R-:W-:Y:S02]  /*0ed0*/  IADD3 R0, R39.reuse, 0x60, RZ ;  /* 0x0000006027007810 */ /* 0x040fe40007ffe0ff */
[----:B------:R-:W-:Y:S01]  /*0ee0*/  IADD3 R4, P4, R39, R12, RZ ;  /* 0x0000000c27047210 */ /* 0x000fe20007f9e0ff */
[----:B------:R-:W-:Y:S01]  /*0ef0*/  IMAD.IADD R15, R15, 0x1, R37 ;  /* 0x000000010f0f7824 */ /* 0x000fe200078e0225 */
[-C--:B------:R-:W-:Y:S01]  /*0f00*/  ISETP.GE.OR P1, PT, R0, R40.reuse, P0 ;  /* 0x000000280000720c */ /* 0x080fe20000726670 */
[C---:B------:R-:W-:Y:S01]  /*0f10*/  IMAD R7, R36.reuse, c[0x0][0x1b4], R7 ;  /* 0x00006d0024077a24 */ /* 0x040fe200078e0207 */
[C---:B------:R-:W-:Y:S01]  /*0f20*/  ISETP.GE.OR P0, PT, R39.reuse, R40, P0 ;  /* 0x000000282700720c */ /* 0x040fe20000706670 */
[----:B------:R-:W-:Y:S01]  /*0f30*/  IMAD.WIDE.U32 R36, R36, c[0x0][0x1b0], R14 ;  /* 0x00006c0024247a25 */ /* 0x000fe200078e000e */
[----:B------:R-:W-:-:S02]  /*0f40*/  LEA.HI.X.SX32 R5, R39, R13, 0x1, P4 ;  /* 0x0000000d27057211 */ /* 0x000fc400020f0eff */
[----:B------:R-:W-:-:S03]  /*0f50*/  LEA R12, R47, 0x8000, 0x1 ;  /* 0x000080002f0c7811 */ /* 0x000fc600078e08ff */
[----:B------:R-:W-:Y:S01]  /*0f60*/  IMAD.WIDE R2, R3, 0x80, R4 ;  /* 0x0000008003027825 */ /* 0x000fe200078e0204 */
[----:B------:R0:W1:Y:S03]  /*0f70*/  LDS.128 R8, [R6+0x8c00] ;  /* 0x008c000006087984 */ /* 0x0000660000000c00 */
[----:B------:R-:W-:Y:S02]  /*0f80*/  IMAD.IADD R5, R37, 0x1, R7 ;  /* 0x0000000125057824 */ /* 0x000fe400078e0207 */
[----:B------:R-:W-:Y:S05]  /*0f90*/  @P0 BRA `(.L_x_1746) ;  /* 0x0000009000000947 */ /* 0x000fea0003800000 */
[----:B------:R-:W2:Y:S01]  /*0fa0*/  LDS.128 R12, [R12] ;  /* 0x000000000c0c7984 */ /* 0x000ea20000000c00 */
[----:B------:R-:W-:Y:S01]  /*0fb0*/  MOV R4, R36 ;  /* 0x0000002400047202 */ /* 0x000fe20000000f00 */
[----:B------:R-:W-:-:S04]  /*0fc0*/  IMAD R7, R3, c[0x0][0x1a0], RZ ;  /* 0x0000680003077a24 */ /* 0x000fc800078e02ff */
[----:B------:R-:W-:-:S04]  /*0fd0*/  IMAD.WIDE.U32 R16, R2, c[0x0][0x1a0], R4 ;  /* 0x0000680002107a25 */ /* 0x000fc800078e0004 */
[----:B------:R-:W-:Y:S01]  /*0fe0*/  IMAD R7, R2, c[0x0][0x1a4], R7 ;  /* 0x0000690002077a24 */ /* 0x000fe200078e0207 */
[----:B------:R-:W-:-:S03]  /*0ff0*/  LEA R18, P0, R16, c[0x0][0x188], 0x1 ;  /* 0x0000620010127a11 */ /* 0x000fc600078008ff */
[----:B------:R-:W-:-:S05]  /*1000*/  IMAD.IADD R7, R17, 0x1, R7 ;  /* 0x0000000111077824 */ /* 0x000fca00078e0207 */
[----:B------:R-:W-:-:S05]  /*1010*/  LEA.HI.X R19, R16, c[0x0][0x18c], R7, 0x1, P0 ;  /* 0x0000630010137a11 */ /* 0x000fca00000f0c07 */
[----:B--2---:R2:W-:Y:S02]  /*1020*/  STG.E.128 [R18.64], R12 ;  /* 0x0000000c12007986 */ /* 0x0045e4000c101d04 */
.L_x_1746:
[----:B------:R-:W-:Y:S05]  /*1030*/  BSYNC B0 ;  /* 0x0000000000007941 */ /* 0x000fea0003800000 */
.L_x_1745:
[----:B--2---:R2:W3:Y:S01]  /*1040*/  LDS.128 R12, [R6+0x8400] ;  /* 0x00840000060c7984 */ /* 0x0044e20000000c00 */
[----:B------:R-:W-:Y:S01]  /*1050*/  BSSY B0, `(.L_x_1747) ;  /* 0x000000d000007945 */ /* 0x000fe20003800000 */
[----:B------:R-:W-:Y:S05]  /*1060*/  @P2 BRA `(.L_x_1748) ;  /* 0x000000b000002947 */ /* 0x000fea0003800000 */
        /* <DEDUP_REMOVED lines=10> */
[----:B---3--:R3:W-:Y:S02]  /*1110*/  STG.E.128 [R18.64], R12 ;  /* 0x0000000c12007986 */ /* 0x0087e4000c101d04 */
.L_x_1748:
[----:B------:R-:W-:Y:S05]  /*1120*/  BSYNC B0 ;  /* 0x0000000000007941 */ /* 0x000fea0003800000 */
.L_x_1747:
[----:B---3--:R3:W4:Y:S01]  /*1130*/  LDS.128 R12, [R6+0x8800] ;  /* 0x00880000060c7984 */ /* 0x0087220000000c00 */
[----:B------:R-:W-:Y:S01]  /*1140*/  BSSY B0, `(.L_x_1749) ;  /* 0x000000d000007945 */ /* 0x000fe20003800000 */
[----:B------:R-:W-:Y:S05]  /*1150*/  @P3 BRA `(.L_x_1750) ;  /* 0x000000b000003947 */ /* 0x000fea0003800000 */
[----:B------:R-:W-:Y:S01]  /*1160*/  IADD3 R17, P0, R2, 0x40, RZ ;  /* 0x0000004002117810 */ /* 0x000fe20007f1e0ff */
[----:B0-23--:R-:W-:Y:S01]  /*1170*/  IMAD.MOV.U32 R6, RZ, RZ, R36 ;  /* 0x000000ffff067224 */ /* 0x00dfe200078e0024 */
[----:B------:R-:W-:-:S03]  /*1180*/  MOV R7, R5 ;  /* 0x0000000500077202 */ /* 0x000fc60000000f00 */
[----:B------:R-:W-:Y:S02]  /*1190*/  IMAD.X R0, RZ, RZ, R3, P0 ;  /* 0x000000ffff007224 */ /* 0x000fe400000e0603 */
[----:B------:R-:W-:-:S04]  /*11a0*/  IMAD.WIDE.U32 R6, R17, c[0x0][0x1a0], R6 ;  /* 0x0000680011067a25 */ /* 0x000fc800078e0006 */
[----:B------:R-:W-:Y:S01]  /*11b0*/  IMAD R0, R0, c[0x0][0x1a0], RZ ;  /* 0x0000680000007a24 */ /* 0x000fe200078e02ff */
[----:B------:R-:W-:-:S03]  /*11c0*/  LEA R16, P0, R6, c[0x0][0x188], 0x1 ;  /* 0x0000620006107a11 */ /* 0x000fc600078008ff */
[----:B------:R-:W-:-:S04]  /*11d0*/  IMAD R17, R17, c[0x0][0x1a4], R0 ;  /* 0x0000690011117a24 */ /* 0x000fc800078e0200 */
[----:B------:R-:W-:-:S05]  /*11e0*/  IMAD.IADD R7, R7, 0x1, R17 ;  /* 0x0000000107077824 */ /* 0x000fca00078e0211 */
[----:B------:R-:W-:-:S05]  /*11f0*/  LEA.HI.X R17, R6, c[0x0][0x18c], R7, 0x1, P0 ;  /* 0x0000630006117a11 */ /* 0x000fca00000f0c07 */
[----:B----4-:R0:W-:Y:S02]  /*1200*/  STG.E.128 [R16.64], R12 ;  /* 0x0000000c10007986 */ /* 0x0101e4000c101d04 */
.L_x_1750:
[----:B------:R-:W-:Y:S05]  /*1210*/  BSYNC B0 ;  /* 0x0000000000007941 */ /* 0x000fea0003800000 */
.L_x_1749:
[----:B------:R-:W-:Y:S05]  /*1220*/  @P1 EXIT ;  /* 0x000000000000194d */ /* 0x000fea0003800000 */
[----:B------:R-:W-:-:S05]  /*1230*/  IADD3 R7, P0, R2, 0x60, RZ ;  /* 0x0000006002077810 */ /* 0x000fca0007f1e0ff */
[----:B------:R-:W-:Y:S02]  /*1240*/  IMAD.X R2, RZ, RZ, R3, P0 ;  /* 0x000000ffff027224 */ /* 0x000fe400000e0603 */
[----:B------:R-:W-:Y:S02]  /*1250*/  IMAD.MOV.U32 R3, RZ, RZ, R5 ;  /* 0x000000ffff037224 */ /* 0x000fe400078e0005 */
[----:B------:R-:W-:Y:S02]  /*1260*/  IMAD R0, R2, c[0x0][0x1a0], RZ ;  /* 0x0000680002007a24 */ /* 0x000fe400078e02ff */
[----:B------:R-:W-:-:S04]  /*1270*/  IMAD.MOV.U32 R2, RZ, RZ, R36 ;  /* 0x000000ffff027224 */ /* 0x000fc800078e0024 */
[----:B------:R-:W-:-:S04]  /*1280*/  IMAD.WIDE.U32 R2, R7, c[0x0][0x1a0], R2 ;  /* 0x0000680007027a25 */ /* 0x000fc800078e0002 */
[----:B------:R-:W-:Y:S01]  /*1290*/  IMAD R7, R7, c[0x0][0x1a4], R0 ;  /* 0x0000690007077a24 */ /* 0x000fe200078e0200 */
[----:B------:R-:W-:-:S03]  /*12a0*/  LEA R4, P0, R2, c[0x0][0x188], 0x1 ;  /* 0x0000620002047a11 */ /* 0x000fc600078008ff */
[----:B------:R-:W-:-:S05]  /*12b0*/  IMAD.IADD R3, R3, 0x1, R7 ;  /* 0x0000000103037824 */ /* 0x000fca00078e0207 */
[----:B------:R-:W-:-:S05]  /*12c0*/  LEA.HI.X R5, R2, c[0x0][0x18c], R3, 0x1, P0 ;  /* 0x0000630002057a11 */ /* 0x000fca00000f0c03 */
[----:B-1----:R-:W-:Y:S01]  /*12d0*/  STG.E.128 [R4.64], R8 ;  /* 0x0000000804007986 */ /* 0x002fe2000c101d04 */
[----:B------:R-:W-:Y:S05]  /*12e0*/  EXIT ;  /* 0x000000000000794d */ /* 0x000fea0003800000 */
.L_x_1751:
        /* <DEDUP_REMOVED lines=9> */
.L_x_1854:


//--------------------- .text._ZN7cutlass13device_kernelIN5flash19enable_sm80_to_sm89INS1_16FlashAttnBwdSm80INS1_25CollectiveMainloopBwdSm80ILi2ELi2EN4cute5tupleIJNS5_1CILi128EEES8_NS7_ILi64EEEEEENS_6half_tEfNS_4arch4Sm80ELb1ELb0ELb0ELb1ELb1ELb0ELb0ELb0ELi2ELi4ELi4ELi4ELb0EEENS1_24CollectiveEpilogueBwdGQAISA_fSD_Li256ELb1ELb1EEENS1_25SingleTileBwdLPTSchedulerILb1ELi128ELb1EEEEEEEEEvNT_6ParamsE --------------------------
	.section	.text._ZN7cutlass13device_kernelIN5flash19enable_sm80_to_sm89INS1_16FlashAttnBwdSm80INS1_25CollectiveMainloopBwdSm80ILi2ELi2EN4cute5tupleIJNS5_1CILi128EEES8_NS7_ILi64EEEEEENS_6half_tEfNS_4arch4Sm80ELb1ELb0ELb0ELb1ELb1ELb0ELb0ELb0ELi2ELi4ELi4ELi4ELb0EEENS1_24CollectiveEpilogueBwdGQAISA_fSD_Li256ELb1ELb1EEENS1_25SingleTileBwdLPTSchedulerILb1ELi128ELb1EEEEEEEEEvNT_6ParamsE,"ax",@progbits
	.sectioninfo	@"SHI_REGISTERS=255"
	.align	128
.text._ZN7cutlass13device_kernelIN5flash19enable_sm80_to_sm89INS1_16FlashAttnBwdSm80INS1_25CollectiveMainloopBwdSm80ILi2ELi2EN4cute5tupleIJNS5_1CILi128EEES8_NS7_ILi64EEEEEENS_6half_tEfNS_4arch4Sm80ELb1ELb0ELb0ELb1ELb1ELb0ELb0ELb0ELi2ELi4ELi4ELi4ELb0EEENS1_24CollectiveEpilogueBwdGQAISA_fSD_Li256ELb1ELb1EEENS1_25SingleTileBwdLPTSchedulerILb1ELi128ELb1EEEEEEEEEvNT_6ParamsE:
        .type           _ZN7cutlass13device_kernelIN5flash19enable_sm80_to_sm89INS1_16FlashAttnBwdSm80INS1_25CollectiveMainloopBwdSm80ILi2ELi2EN4cute5tupleIJNS5_1CILi128EEES8_NS7_ILi64EEEEEENS_6half_tEfNS_4arch4Sm80ELb1ELb0ELb0ELb1ELb1ELb0ELb0ELb0ELi2ELi4ELi4ELi4ELb0EEENS1_24CollectiveEpilogueBwdGQAISA_fSD_Li256ELb1ELb1EEENS1_25SingleTileBwdLPTSchedulerILb1ELi128ELb1EEEEEEEEEvNT_6ParamsE,@function
        .size           _ZN7cutlass13device_kernelIN5flash19enable_sm80_to_sm89INS1_16FlashAttnBwdSm80INS1_25CollectiveMainloopBwdSm80ILi2ELi2EN4cute5tupleIJNS5_1CILi128EEES8_NS7_ILi64EEEEEENS_6half_tEfNS_4arch4Sm80ELb1ELb0ELb0ELb1ELb1ELb0ELb0ELb0ELi2ELi4ELi4ELi4ELb0EEENS1_24CollectiveEpilogueBwdGQAISA_fSD_Li256ELb1ELb1EEENS1_25SingleTileBwdLPTSchedulerILb1ELi128ELb1EEEEEEEEEvNT_6ParamsE,(.L_x_1855 - _ZN7cutlass13device_kernelIN5flash19enable_sm80_to_sm89INS1_16FlashAttnBwdSm80INS1_25CollectiveMainloopBwdSm80ILi2ELi2EN4cute5tupleIJNS5_1CILi128EEES8_NS7_ILi64EEEEEENS_6half_tEfNS_4arch4Sm80ELb1ELb0ELb0ELb1ELb1ELb0ELb0ELb0ELi2ELi4ELi4ELi4ELb0EEENS1_24CollectiveEpilogueBwdGQAISA_fSD_Li256ELb1ELb1EEENS1_25SingleTileBwdLPTSchedulerILb1ELi128ELb1EEEEEEEEEvNT_6ParamsE)
        .other          _ZN7cutlass13device_kernelIN5flash19enable_sm80_to_sm89INS1_16FlashAttnBwdSm80INS1_25CollectiveMainloopBwdSm80ILi2ELi2EN4cute5tupleIJNS5_1CILi128EEES8_NS7_ILi64EEEEEENS_6half_tEfNS_4arch4Sm80ELb1ELb0ELb0ELb1ELb1ELb0ELb0ELb0ELi2ELi4ELi4ELi4ELb0EEENS1_24CollectiveEpilogueBwdGQAISA_fSD_Li256ELb1ELb1EEENS1_25SingleTileBwdLPTSchedulerILb1ELi128ELb1EEEEEEEEEvNT_6ParamsE,@"STO_CUDA_ENTRY STV_DEFAULT"
_ZN7cutlass13device_kernelIN5flash19enable_sm80_to_sm89INS1_16FlashAttnBwdSm80INS1_25CollectiveMainloopBwdSm80ILi2ELi2EN4cute5tupleIJNS5_1CILi128EEES8_NS7_ILi64EEEEEENS_6half_tEfNS_4arch4Sm80ELb1ELb0ELb0ELb1ELb1ELb0ELb0ELb0ELi2ELi4ELi4ELi4ELb0EEENS1_24CollectiveEpilogueBwdGQAISA_fSD_Li256ELb1ELb1EEENS1_25SingleTileBwdLPTSchedulerILb1ELi128ELb1EEEEEEEEEvNT_6ParamsE:
        /* <DEDUP_REMOVED lines=30> */
.L_x_1753:
[----:B------:R-:W-:Y:S02]  /*01e0*/  ULDC UR7, c[0x0][0x3b4] ;  /* 0x0000ed0000077ab9 */ /* 0x000fe40000000800 */
[----:B------:R-:W-:Y:S02]  /*01f0*/  UISETP.NE.AND UP0, UPT, UR7, 0x1, UPT ;  /* 0x000000010700788c */ /* 0x000fe4000bf05270 */
[----:B------:R-:W-:Y:S02]  /*0200*/  ULDC.64 UR4, c[0x0][0x3b8] ;  /* 0x0000ee0000047ab9 */ /* 0x000fe40000000a00 */
[----:B------:R-:W-:Y:S02]  /*0210*/  UIMAD.WIDE.U32 UR10, UR6, UR4, URZ ;  /* 0x00000004060a72a5 */ /* 0x000fe4000f8e003f */
[----:B------:R-:W-:-:S05]  /*0220*/  UMOV UR8, UR6 ;  /* 0x0000000600087c82 */ /* 0x000fca0008000000 */
[----:B------:R-:W-:-:S04]  /*0230*/  @UP0 USHF.R.U32.HI UR8, URZ, UR5, UR11 ;  /* 0x000000053f080299 */ /* 0x000fc8000801160b */
[----:B------:R-:W-:-:S04]  /*0240*/  UIMAD UR7, UR8, UR7, URZ ;  /* 0x00000007080772a4 */ /* 0x000fc8000f8e023f */
.L_x_1754:
        /* <DEDUP_REMOVED lines=22> */
.L_x_1755:
        /* <DEDUP_REMOVED lines=14> */
.L_x_1757:
[----:B------:R-:W-:Y:S02]  /*0490*/  ULDC UR5, c[0x0][0x3dc] ;  /* 0x0000f70000057ab9 */ /* 0x000fe40000000800 */
.L_x_1756:
        /* <DEDUP_REMOVED lines=9> */
.L_x_1752:
        /* <DEDUP_REMOVED lines=21> */
.L_x_1759:
[----:B------:R-:W-:Y:S02]  /*0680*/  ULDC UR7, c[0x0][0x3b4] ;  /* 0x0000ed0000077ab9 */ /* 0x000fe40000000800 */
[----:B------:R-:W-:Y:S02]  /*0690*/  UISETP.NE.AND UP0, UPT, UR7, 0x1, UPT ;  /* 0x000000010700788c */ /* 0x000fe4000bf05270 */
[----:B------:R-:W-:Y:S02]  /*06a0*/  ULDC.64 UR4, c[0x0][0x3b8] ;  /* 0x0000ee0000047ab9 */ /* 0x000fe40000000a00 */
[----:B------:R-:W-:Y:S02]  /*06b0*/  UIMAD.WIDE.U32 UR10, UR6, UR4, URZ ;  /* 0x00000004060a72a5 */ /* 0x000fe4000f8e003f */
[----:B------:R-:W-:-:S05]  /*06c0*/  UMOV UR8, UR6 ;  /* 0x0000000600087c82 */ /* 0x000fca0008000000 */
[----:B------:R-:W-:-:S04]  /*06d0*/  @UP0 USHF.R.U32.HI UR8, URZ, UR5, UR11 ;  /* 0x000000053f080299 */ /* 0x000fc8000801160b */
[----:B------:R-:W-:-:S04]  /*06e0*/  UIMAD UR7, UR8, UR7, URZ ;  /* 0x00000007080772a4 */ /* 0x000fc8000f8e023f */
.L_x_1760:
        /* <DEDUP_REMOVED lines=22> */
.L_x_1761:
        /* <DEDUP_REMOVED lines=14> */
.L_x_1763:
[----:B------:R-:W-:Y:S02]  /*0930*/  ULDC UR5, c[0x0][0x3dc] ;  /* 0x0000f70000057ab9 */ /* 0x000fe40000000800 */
.L_x_1762:
        /* <DEDUP_REMOVED lines=8> */
.L_x_1758:
[----:B------:R-:W-:-:S13]  /*09c0*/  ISETP.LE.AND P0, PT, RZ, UR11, PT ;  /* 0x0000000bff007c0c */ /* 0x000fda000bf03270 */
[----:B------:R-:W-:Y:S05]  /*09d0*/  @!P0 EXIT ;  /* 0x000000000000894d */ /* 0x000fea0003800000 */
[----:B------:R-:W-:Y:S02]  /*09e0*/  ULDC.64 UR4, c[0x0][0x2c8] ;  /* 0x0000b20000047ab9 */ /* 0x000fe40000000a00 */
[----:B------:R-:W-:Y:S02]  /*09f0*/  UISETP.NE.U32.AND UP2, UPT, URZ, UR4, UPT ;  /* 0x000000043f00728c */ /* 0x000fe4000bf45070 */
[----:B------:R-:W-:Y:S02]  /*0a00*/  ULDC.64 UR6, c[0x0][0x2d0] ;  /* 0x0000b40000067ab9 */ /* 0x000fe40000000a00 */
[----:B------:R-:W-:Y:S02]  /*0a10*/  UISETP.NE.AND.EX UP2, UPT, URZ, UR5, UPT, UP2 ;  /* 0x000000053f00728c */ /* 0x000fe4000bf45320 */
[----:B------:R-:W-:Y:S02]  /*0a20*/  UISETP.NE.U32.AND UP1, UPT, URZ, UR6, UPT ;  /* 0x000000063f00728c */ /* 0x000fe4000bf25070 */
[----:B------:R-:W-:-:S02]  /*0a30*/  UMOV UR4, 0x4 ;  /* 0x0000000400047882 */ /* 0x000fc40000000000 */
[----:B------:R-:W-:Y:S01]  /*0a40*/  ULDC.64 UR8, c[0x0][0x2c8] ;  /* 0x0000b20000087ab9 */ /* 0x000fe20000000a00 */
[----:B------:R-:W-:Y:S01]  /*0a50*/  PLOP3.LUT P2, PT, PT, PT, UP2, 0x80, 0x0 ;  /* 0x000000000000781c */ /* 0x000fe20003f4f028 */
[----:B------:R-:W-:Y:S02]  /*0a60*/  UIMAD.WIDE UR8, UR11, UR4, UR8 ;  /* 0x000000040b0872a5 */ /* 0x000fe4000f8e0208 */
[----:B------:R-:W-:Y:S02]  /*0a70*/  UISETP.NE.AND.EX UP1, UPT, URZ, UR7, UPT, UP1 ;  /* 0x000000073f00728c */ /* 0x000fe4000bf25310 */
[----:B------:R-:W-:Y:S02]  /*0a80*/  ULDC.64 UR14, c[0x0][0x2d0] ;  /* 0x0000b400000e7ab9 */ /* 0x000fe40000000a00 */
[----:B------:R-:W-:Y:S01]  /*0a90*/  IMAD.U32 R8, RZ, RZ, UR8 ;  /* 0x00000008ff087e24 */ /* 0x000fe2000f8e00ff */
[----:B------:R-:W-:Y:S01]  /*0aa0*/  UIMAD.WIDE UR14, UR11, UR4, UR14 ;  /* 0x000000040b0e72a5 */ /* 0x000fe2000f8e020e */
[----:B------:R-:W-:Y:S01]  /*0ab0*/  IMAD.U32 R9, RZ, RZ, UR9 ;  /* 0x00000009ff097e24 */ /* 0x000fe2000f8e00ff */
[----:B------:R-:W-:Y:S01]  /*0ac0*/  PLOP3.LUT P1, PT, PT, PT, UP1, 0x80, 0x0 ;  /* 0x000000000000781c */ /* 0x000fe20003f2f018 */
[----:B------:R-:W-:-:S02]  /*0ad0*/  ULDC.64 UR6, c[0x0][0x2d8] ;  /* 0x0000b60000067ab9 */ /* 0x000fc40000000a00 */
[----:B------:R-:W-:Y:S01]  /*0ae0*/  UISETP.NE.U32.AND UP0, UPT, URZ, UR6, UPT ;  /* 0x000000063f00728c */ /* 0x000fe2000bf05070 */
[----:B------:R-:W2:Y:S01]  /*0af0*/  @P2 LDG.E R0, [R8.64] ;  /* 0x0000001208002981 */ /* 0x000ea2000c1e1900 */
[----:B------:R-:W-:Y:S01]  /*0b00*/  MOV R2, UR14 ;  /* 0x0000000e00027c02 */ /* 0x000fe20008000f00 */
[----:B------:R-:W-:Y:S01]  /*0b10*/  IMAD.U32 R3, RZ, RZ, UR15 ;  /* 0x0000000fff037e24 */ /* 0x000fe2000f8e00ff */
[----:B------:R-:W-:Y:S01]  /*0b20*/  UISETP.NE.AND.EX UP0, UPT, URZ, UR7, UPT, UP0 ;  /* 0x000000073f00728c */ /* 0x000fe2000bf05300 */
[----:B------:R-:W3:Y:S02]  /*0b30*/  @P2 LDG.E R5, [R8.64] ;  /* 0x0000001208052981 */ /* 0x000ee4000c1e1900 */
[----:B------:R-:W-:-:S03]  /*0b40*/  ULDC.64 UR6, c[0x0][0x2d8] ;  /* 0x0000b60000067ab9 */ /* 0x000fc60000000a00 */
[----:B------:R-:W4:Y:S01]  /*0b50*/  @P1 LDG.E R4, [R2.64] ;  /* 0x0000001202041981 */ /* 0x000f22000c1e1900 */
[----:B------:R-:W-:-:S04]  /*0b60*/  PLOP3.LUT P0, PT, PT, PT, UP0, 0x80, 0x0 ;  /* 0x000000000000781c */ /* 0x000fc80003f0f008 */
[----:B------:R-:W-:-:S06]  /*0b70*/  @UP0 UIMAD.WIDE UR6, UR11, UR4, UR6 ;  /* 0x000000040b0602a5 */ /* 0x000fcc000f8e0206 */
[----:B------:R-:W-:Y:S01]  /*0b80*/  MOV R6, UR6 ;  /* 0x0000000600067c02 */ /* 0x000fe20008000f00 */
[----:B------:R-:W-:-:S05]  /*0b90*/  IMAD.U32 R7, RZ, RZ, UR7 ;  /* 0x00000007ff077e24 */ /* 0x000fca000f8e00ff */
[----:B------:R-:W5:Y:S01]  /*0ba0*/  @P0 LDG.E R6, [R6.64] ;  /* 0x0000001206060981 */ /* 0x000f62000c1e1900 */
[----:B------:R-:W-:Y:S02]  /*0bb0*/  ULDC UR10, c[0x0][0x168] ;  /* 0x00005a00000a7ab9 */ /* 0x000fe40000000800 */
[----:B------:R-:W-:Y:S02]  /*0bc0*/  UMOV UR17, URZ ;  /* 0x0000003f00117c82 */ /* 0x000fe40008000000 */
[----:B------:R-:W-:Y:S02]  /*0bd0*/  UMOV UR30, URZ ;  /* 0x0000003f001e7c82 */ /* 0x000fe40008000000 */
[----:B------:R-:W-:Y:S02]  /*0be0*/  UMOV UR31, URZ ;  /* 0x0000003f001f7c82 */ /* 0x000fe40008000000 */
[----:B------:R-:W-:Y:S02]  /*0bf0*/  UMOV UR20, URZ ;  /* 0x0000003f00147c82 */ /* 0x000fe40008000000 */
[----:B------:R-:W-:Y:S01]  /*0c00*/  UMOV UR21, URZ ;  /* 0x0000003f00157c82 */ /* 0x000fe20008000000 */
[----:B--2---:R-:W1:Y:S08]  /*0c10*/  @P2 R2UR UR5, R0 ;  /* 0x00000000000523c2 */ /* 0x004e7000000e0000 */
[----:B---3--:R-:W2:Y:S08]  /*0c20*/  @P2 R2UR UR8, R5 ;  /* 0x00000000050823c2 */ /* 0x008eb000000e0000 */
[----:B----4-:R-:W3:Y:S01]  /*0c30*/  @P1 R2UR UR7, R4 ;  /* 0x00000000040713c2 */ /* 0x010ee200000e0000 */
[----:B-1----:R-:W-:-:S04]  /*0c40*/  @UP2 ULEA UR5, UR11, UR5, 0x7 ;  /* 0x000000050b052291 */ /* 0x002fc8000f8e383f */
[----:B------:R-:W-:-:S04]  /*0c50*/  @UP2 USHF.R.S32.HI UR9, URZ, 0x1f, UR5 ;  /* 0x0000001f3f092899 */ /* 0x000fc80008011405 */
[----:B------:R-:W-:Y:S02]  /*0c60*/  @UP2 ULEA.HI UR9, UR9, UR5, URZ, 0x7 ;  /* 0x0000000509092291 */ /* 0x000fe4000f8f383f */
[----:B--2---:R-:W-:Y:S02]  /*0c70*/  @UP2 USHF.R.S32.HI UR6, URZ, 0x1f, UR8 ;  /* 0x0000001f3f062899 */ /* 0x004fe40008011408 */
[----:B---3--:R-:W-:Y:S01]  /*0c80*/  @UP1 USHF.R.S32.HI UR5, URZ, 0x1f, UR7 ;  /* 0x0000001f3f051899 */ /* 0x008fe20008011407 */
[----:B-----5:R1:W2:Y:S01]  /*0c90*/  @P0 R2UR UR10, R6 ;  /* 0x00000000060a03c2 */ /* 0x0202a200000e0000 */
[----:B------:R-:W-:Y:S02]  /*0ca0*/  @UP2 ULOP3.LUT UR17, UR9, 0xffffff80, URZ, 0xc0, !UPT ;  /* 0xffffff8009112892 */ /* 0x000fe4000f8ec03f */
[----:B------:R-:W-:Y:S02]  /*0cb0*/  @UP2 UMOV UR20, UR8 ;  /* 0x0000000800142c82 */ /* 0x000fe40008000000 */
[----:B------:R-:W-:-:S02]  /*0cc0*/  ULDC UR9, c[0x0][0x198] ;  /* 0x0000660000097ab9 */ /* 0x000fc40000000800 */
[----:B------:R-:W-:Y:S02]  /*0cd0*/  @UP2 UMOV UR21, UR6 ;  /* 0x0000000600152c82 */ /* 0x000fe40008000000 */
[----:B------:R-:W-:Y:S02]  /*0ce0*/  @UP1 UMOV UR30, UR7 ;  /* 0x00000007001e1c82 */ /* 0x000fe40008000000 */
[----:B------:R-:W-:Y:S01]  /*0cf0*/  @UP1 UMOV UR31, UR5 ;  /* 0x00000005001f1c82 */ /* 0x000fe20008000000 */
[----:B------:R-:W-:Y:S05]  /*0d00*/  @P0 BRA `(.L_x_1764) ;  /* 0x0000006000000947 */ /* 0x000fea0003800000 */
[----:B------:R-:W-:Y:S05]  /*0d10*/  @!P2 BRA `(.L_x_1764) ;  /* 0x000000500000a947 */ /* 0x000fea0003800000 */
[----:B------:R-:W3:Y:S04]  /*0d20*/  LDG.E R4, [R8.64] ;  /* 0x0000001208047981 */ /* 0x000ee8000c1e1900 */
[----:B------:R-:W4:Y:S01]  /*0d30*/  LDG.E R0, [R8.64+0x4] ;  /* 0x0000041208007981 */ /* 0x000f22000c1e1900 */
[----:B--23--:R-:W2:Y:S08]  /*0d40*/  R2UR UR10, R4 ;  /* 0x00000000040a73c2 */ /* 0x00ceb000000e0000 */
[----:B----4-:R-:W2:Y:S02]  /*0d50*/  R2UR UR5, R0 ;  /* 0x00000000000573c2 */ /* 0x010ea400000e0000 */
[----:B--2---:R-:W-:-:S06]  /*0d60*/  UIADD3 UR10, -UR10, UR5, URZ ;  /* 0x000000050a0a7290 */ /* 0x004fcc000fffe13f */
.L_x_1764:
[----:B------:R-:W-:-:S04]  /*0d70*/  ISETP.NE.U32.AND P0, PT, RZ, c[0x0][0x2e0], PT ;  /* 0x0000b800ff007a0c */ /* 0x000fc80003f05070 */
[----:B------:R-:W-:-:S13]  /*0d80*/  ISETP.NE.AND.EX P0, PT, RZ, c[0x0][0x2e4], PT, P0 ;  /* 0x0000b900ff007a0c */ /* 0x000fda0003f05300 */
[----:B------:R-:W-:Y:S05]  /*0d90*/  @!P0 BRA `(.L_x_1765) ;  /* 0x0000007000008947 */ /* 0x000fea0003800000 */
[----:B------:R-:W-:Y:S02]  /*0da0*/  ULDC.64 UR6, c[0x0][0x2e0] ;  /* 0x0000b80000067ab9 */ /* 0x000fe40000000a00 */
[----:B------:R-:W-:-:S06]  /*0db0*/  UIMAD.WIDE UR6, UR11, UR4, UR6 ;  /* 0x000000040b0672a5 */ /* 0x000fcc000f8e0206 */
[----:B------:R-:W-:Y:S02]  /*0dc0*/  MOV R2, UR6 ;  /* 0x0000000600027c02 */ /* 0x000fe40008000f00 */
[----:B------:R-:W-:-:S05]  /*0dd0*/  MOV R3, UR7 ;  /* 0x0000000700037c02 */ /* 0x000fca0008000f00 */
[----:B------:R-:W3:Y:S02]  /*0de0*/  LDG.E R0, [R2.64] ;  /* 0x0000001202007981 */ /* 0x000ee4000c1e1900 */
[----:B---3--:R3:W4:Y:S01]  /*0df0*/  R2UR UR9, R0 ;  /* 0x00000000000973c2 */ /* 0x00872200000e0000 */
[----:B------:R-:W-:Y:S05]  /*0e00*/  BRA `(.L_x_1766) ;  /* 0x0000006000007947 */ /* 0x000fea0003800000 */
.L_x_1765:
[----:B------:R-:W-:Y:S05]  /*0e10*/  @!P1 BRA `(.L_x_1766) ;  /* 0x0000005000009947 */ /* 0x000fea0003800000 */
[----:B------:R3:W4:Y:S04]  /*0e20*/  LDG.E R0, [R2.64] ;  /* 0x0000001202007981 */ /* 0x000728000c1e1900 */
[----:B---3--:R-:W3:Y:S01]  /*0e30*/  LDG.E R2, [R2.64+0x4] ;  /* 0x0000041202027981 */ /* 0x008ee2000c1e1900 */
[----:B----4-:R-:W4:Y:S08]  /*0e40*/  R2UR UR9, R0 ;  /* 0x00000000000973c2 */ /* 0x010f3000000e0000 */
[----:B---3--:R-:W4:Y:S02]  /*0e50*/  R2UR UR4, R2 ;  /* 0x00000000020473c2 */ /* 0x008f2400000e0000 */
[----:B----4-:R-:W-:-:S06]  /*0e60*/  UIADD3 UR9, -UR9, UR4, URZ ;  /* 0x0000000409097290 */ /* 0x010fcc000fffe13f */
.L_x_1766:
[----:B------:R-:W-:Y:S01]  /*0e70*/  USHF.L.U32 UR24, UR12, 0x7, URZ ;  /* 0x000000070c187899 */ /* 0x000fe2000800063f */
[----:B------:R-:W-:Y:S01]  /*0e80*/  PLOP3.LUT P1, PT, PT, PT, PT, 0x80, 0x0 ;  /* 0x000000000000781c */ /* 0x000fe20003f2f070 */
[----:B------:R-:W-:Y:S01]  /*0e90*/  ULDC UR4, c[0x0][0x2a4] ;  /* 0x0000a90000047ab9 */ /* 0x000fe20000000800 */
[----:B------:R-:W-:Y:S01]  /*0ea0*/  CS2R R126, SRZ ;  /* 0x00000000007e7805 */ /* 0x000fe2000001ff00 */
[----:B----4-:R-:W-:Y:S01]  /*0eb0*/  UIADD3 UR4, UR24, -UR4, -UR9 ;  /* 0x8000000418047290 */ /* 0x010fe2000fffe809 */
[----:B------:R-:W-:Y:S01]  /*0ec0*/  CS2R R124, SRZ ;  /* 0x00000000007c7805 */ /* 0x000fe2000001ff00 */
[----:B--2---:R-:W-:Y:S01]  /*0ed0*/  UIADD3 UR5, UR10, 0x7f, URZ ;  /* 0x0000007f0a057890 */ /* 0x004fe2000fffe03f */
        /* <DEDUP_REMOVED lines=48> */
[----:B------:R-:W-:Y:S01]  /*11e0*/  UIADD3 UR24, -UR24, UR9, URZ ;  /* 0x0000000918187290 */ /* 0x000fe2000fffe13f */
[----:B------:R-:W-:Y:S01]  /*11f0*/  IMAD.U32 R4, RZ, RZ, UR13 ;  /* 0x0000000dff047e24 */ /* 0x000fe2000f8e00ff */
[----:B------:R-:W-:Y:S01]  /*1200*/  UIMAD UR28, UR13, UR5, UR4 ;  /* 0x000000050d1c72a4 */ /* 0x000fe2000f8e0204 */
[----:B------:R-:W-:Y:S01]  /*1210*/  SHF.R.S32.HI R29, RZ, 0x3, R8 ;  /* 0x00000003ff1d7819 */ /* 0x000fe20000011408 */
[----:B------:R-:W-:Y:S01]  /*1220*/  UMOV UR14, 0x6 ;  /* 0x00000006000e7882 */ /* 0x000fe20000000000 */
[----:B------:R-:W-:Y:S01]  /*1230*/  SHF.R.S32.HI R11, RZ, 0x1f, R10 ;  /* 0x0000001fff0b7819 */ /* 0x000fe2000001140a */
[----:B------:R-:W-:Y:S01]  /*1240*/  ULDC.64 UR4, c[0x0][0x238] ;  /* 0x00008e0000047ab9 */ /* 0x000fe20000000a00 */
[C---:B---3--:R-:W-:Y:S01]  /*1250*/  IADD3 R0, -R29.reuse, UR24, RZ ;  /* 0x000000181d007c10 */ /* 0x048fe2000fffe1ff */
[----:B------:R-:W-:Y:S01]  /*1260*/  ULDC.64 UR6, c[0x0][0x1d8] ;  /* 0x0000760000067ab9 */ /* 0x000fe20000000a00 */
[----:B------:R-:W-:Y:S01]  /*1270*/  SHF.R.S32.HI R21, RZ, 0x1f, R20 ;  /* 0x0000001fff157819 */ /* 0x000fe20000011414 */
[----:B------:R-:W-:Y:S01]  /*1280*/  UIMAD UR4, UR23, UR4, URZ ;  /* 0x00000004170472a4 */ /* 0x000fe2000f8e023f */
[C---:B------:R-:W-:Y:S01]  /*1290*/  ISETP.GE.AND P5, PT, R0.reuse, 0x1, PT ;  /* 0x000000010000780c */ /* 0x040fe20003fa6270 */
[----:B------:R-:W-:Y:S01]  /*12a0*/  USHF.L.U64.HI UR15, UR6, UR14, UR7 ;  /* 0x0000000e060f7299 */ /* 0x000fe20008010207 */
[C---:B------:R-:W-:Y:S01]  /*12b0*/  ISETP.GE.AND P4, PT, R0.reuse, 0x21, PT ;  /* 0x000000210000780c */ /* 0x040fe20003f86270 */
[----:B------:R-:W-:Y:S01]  /*12c0*/  USHF.L.U32 UR16, UR6, 0x6, URZ ;  /* 0x0000000606107899 */ /* 0x000fe2000800063f */
[C---:B------:R-:W-:Y:S01]  /*12d0*/  ISETP.GE.AND P3, PT, R0.reuse, 0x41, PT ;  /* 0x000000410000780c */ /* 0x040fe20003f66270 */
[----:B------:R-:W-:Y:S01]  /*12e0*/  UIMAD UR25, UR13, UR5, UR4 ;  /* 0x000000050d1972a4 */ /* 0x000fe2000f8e0204 */
[----:B------:R-:W-:Y:S01]  /*12f0*/  ISETP.GE.AND P2, PT, R0, 0x61, PT ;  /* 0x000000610000780c */ /* 0x000fe20003f46270 */
[----:B------:R-:W-:Y:S01]  /*1300*/  ULDC.64 UR6, c[0x0][0x288] ;  /* 0x0000a20000067ab9 */ /* 0x000fe20000000a00 */
[----:B------:R-:W-:Y:S01]  /*1310*/  LOP3.LUT R0, R8, 0xfffffff8, RZ, 0xc0, !PT ;  /* 0xfffffff808007812 */ /* 0x000fe200078ec0ff */
[----:B------:R-:W-:Y:S01]  /*1320*/  UIMAD UR6, UR23, UR6, URZ ;  /* 0x00000006170672a4 */ /* 0x000fe2000f8e023f */
[----:B------:R-:W-:Y:S01]  /*1330*/  IMAD.WIDE.U32 R4, R4, c[0x0][0x270], R10 ;  /* 0x00009c0004047a25 */ /* 0x000fe200078e000a */
[----:B------:R-:W-:Y:S01]  /*1340*/  ULDC.64 UR4, c[0x0][0x210] ;  /* 0x0000840000047ab9 */ /* 0x000fe20000000a00 */
[----:B------:R-:W-:Y:S01]  /*1350*/  SHF.R.S32.HI R24, RZ, 0x1f, R29 ;  /* 0x0000001fff187819 */ /* 0x000fe2000001141d */
[----:B------:R-:W-:Y:S01]  /*1360*/  UIMAD UR4, UR23, UR4, URZ ;  /* 0x00000004170472a4 */ /* 0x000fe2000f8e023f */
[----:B------:R-:W-:Y:S01]  /*1370*/  IMAD.IADD R28, R20, 0x1, -R0 ;  /* 0x00000001141c7824 */ /* 0x000fe200078e0a00 */
[----:B------:R-:W-:Y:S01]  /*1380*/  UIMAD UR32, UR13, UR7, UR6 ;  /* 0x000000070d2072a4 */ /* 0x000fe2000f8e0206 */
[----:B------:R-:W-:Y:S01]  /*1390*/  IMAD.SHL.U32 R0, R29, 0x40, RZ ;  /* 0x000000401d007824 */ /* 0x000fe200078e00ff */
[----:B------:R-:W-:Y:S01]  /*13a0*/  USHF.R.S32.HI UR29, URZ, 0x1f, UR11 ;  /* 0x0000001f3f1d7899 */ /* 0x000fe2000801140b */
[----:B------:R-:W-:Y:S01]  /*13b0*/  IMAD.U32 R2, RZ, RZ, UR13 ;  /* 0x0000000dff027e24 */ /* 0x000fe2000f8e00ff */
[----:B------:R-:W-:Y:S01]  /*13c0*/  ULDC.64 UR6, c[0x0][0x180] ;  /* 0x0000600000067ab9 */ /* 0x000fe20000000a00 */
[----:B-1----:R-:W-:Y:S01]  /*13d0*/  IMAD.U32 R6, RZ, RZ, UR13 ;  /* 0x0000000dff067e24 */ /* 0x002fe2000f8e00ff */
[----:B------:R-:W-:Y:S01]  /*13e0*/  UIMAD UR6, UR23, UR6, URZ ;  /* 0x00000006170672a4 */ /* 0x000fe2000f8e023f */
[----:B------:R-:W-:Y:S01]  /*13f0*/  IADD3 R5, R5, UR28, RZ ;  /* 0x0000001c05057c10 */ /* 0x000fe2000fffe0ff */
[----:B------:R-:W-:Y:S01]  /*1400*/  ULDC.64 UR26, c[0x0][0x248] ;  /* 0x00009200001a7ab9 */ /* 0x000fe20000000a00 */
[----:B------:R-:W-:Y:S01]  /*1410*/  IMAD.SHL.U32 R8, R28, 0x8, RZ ;  /* 0x000000081c087824 */ /* 0x000fe200078e00ff */
[----:B------:R-:W-:Y:S01]  /*1420*/  USEL UR23, UR29, URZ, !UP2 ;  /* 0x0000003f1d177287 */ /* 0x000fe2000d000000 */
[----:B------:R-:W-:Y:S01]  /*1430*/  LOP3.LUT R0, R0, 0x1c0, RZ, 0xc0, !PT ;  /* 0x000001c000007812 */ /* 0x000fe200078ec0ff */
[----:B------:R-:W-:Y:S01]  /*1440*/  UIMAD UR28, UR13, UR5, UR4 ;  /* 0x000000050d1c72a4 */ /* 0x000fe2000f8e0204 */
[----:B------:R-:W-:Y:S01]  /*1450*/  IMAD.WIDE.U32 R2, R2, c[0x0][0x238], R20 ;  /* 0x00008e0002027a25 */ /* 0x000fe200078e0014 */
[----:B------:R-:W-:Y:S01]  /*1460*/  UISETP.NE.AND UP0, UPT, UR26, 0x1, UPT ;  /* 0x000000011a00788c */ /* 0x000fe2000bf05270 */
[----:B------:R-:W-:Y:S01]  /*1470*/  LOP3.LUT R9, R0, 0x38, R8, 0xf8, !PT ;  /* 0x0000003800097812 */ /* 0x000fe200078ef808 */
[----:B------:R-:W-:Y:S01]  /*1480*/  ULDC.64 UR4, c[0x0][0x278] ;  /* 0x00009e0000047ab9 */ /* 0x000fe20000000a00 */
[----:B------:R-:W-:Y:S01]  /*1490*/  IMAD.WIDE.U32 R6, R6, c[0x0][0x288], R10 ;  /* 0x0000a20006067a25 */ /* 0x000fe200078e000a */
[----:B------:R-:W-:Y:S01]  /*14a0*/  UIMAD UR4, UR23, UR4, URZ ;  /* 0x00000004170472a4 */ /* 0x000fe2000f8e023f */
[----:B------:R-:W-:Y:S01]  /*14b0*/  SHF.R.U32.HI R0, RZ, 0x3, R0 ;  /* 0x00000003ff007819 */ /* 0x000fe20000011600 */
[----:B------:R-:W-:Y:S01]  /*14c0*/  USEL UR24, UR11, URZ, !UP2 ;  /* 0x0000003f0b187287 */ /* 0x000fe2000d000000 */
[----:B------:R-:W-:Y:S01]  /*14d0*/  IADD3 R23, R3, UR25, RZ ;  /* 0x0000001903177c10 */ /* 0x000fe2000fffe0ff */
[----:B------:R-:W-:Y:S01]  /*14e0*/  UIMAD.WIDE.U32 UR26, UR13, UR27, URZ ;  /* 0x0000001b0d1a72a5 */ /* 0x000fe2000f8e003f */
[----:B------:R-:W-:Y:S01]  /*14f0*/  IMAD.MOV.U32 R22, RZ, RZ, R2 ;  /* 0x000000ffff167224 */ /* 0x000fe200078e0002 */
[----:B------:R-:W-:Y:S01]  /*1500*/  IADD3 R3, R7, UR32, RZ ;  /* 0x0000002007037c10 */ /* 0x000fe2000fffe0ff */
[----:B------:R-:W-:Y:S01]  /*1510*/  IMAD.MOV.U32 R2, RZ, RZ, R6 ;  /* 0x000000ffff027224 */ /* 0x000fe200078e0006 */
[----:B------:R-:W-:Y:S01]  /*1520*/  UIMAD UR32, UR24, UR5, UR4 ;  /* 0x00000005182072a4 */ /* 0x000fe2000f8e0204 */
[----:B------:R-:W-:Y:S01]  /*1530*/  IADD3 R6, P0, R29, UR30, RZ ;  /* 0x0000001e1d067c10 */ /* 0x000fe2000ff1e0ff */
[----:B------:R-:W-:Y:S01]  /*1540*/  UMOV UR30, UR13 ;  /* 0x0000000d001e7c82 */ /* 0x000fe20008000000 */
[----:B------:R-:W-:Y:S01]  /*1550*/  LOP3.LUT R18, R9, R0, RZ, 0x3c, !PT ;  /* 0x0000000009127212 */ /* 0x000fe200078e3cff */
[----:B------:R-:W-:Y:S01]  /*1560*/  ULDC UR4, c[0x0][0x250] ;  /* 0x0000940000047ab9 */ /* 0x000fe20000000800 */
[----:B------:R-:W-:Y:S01]  /*1570*/  LEA.HI R0, R25, R20, RZ, 0x6 ;  /* 0x0000001419007211 */ /* 0x000fe200078f30ff */
[----:B------:R-:W-:Y:S01]  /*1580*/  @UP0 USHF.R.U32.HI UR30, URZ, UR4, UR27 ;  /* 0x000000043f1e0299 */ /* 0x000fe2000801161b */
[----:B------:R-:W-:Y:S01]  /*1590*/  IMAD.U32 R26, RZ, RZ, UR24 ;  /* 0x00000018ff1a7e24 */ /* 0x000fe2000f8e00ff */
[----:B------:R-:W-:Y:S01]  /*15a0*/  UIMAD UR25, UR13, UR7, UR6 ;  /* 0x000000070d1972a4 */ /* 0x000fe2000f8e0206 */
[----:B------:R-:W-:Y:S01]  /*15b0*/  IADD3.X R7, R24, UR31, RZ, P0, !PT ;  /* 0x0000001f18077c10 */ /* 0x000fe200087fe4ff */
[----:B------:R-:W-:Y:S01]  /*15c0*/  USHF.R.S32.HI UR27, URZ, 0x1f, UR30 ;  /* 0x0000001f3f1b7899 */ /* 0x000fe2000801141e */
[----:B------:R-:W-:Y:S01]  /*15d0*/  IMAD.SHL.U32 R0, R0, 0x8, RZ ;  /* 0x0000000800007824 */ /* 0x000fe200078e00ff */
[----:B------:R-:W-:Y:S01]  /*15e0*/  ULDC.64 UR6, c[0x0][0x290] ;  /* 0x0000a40000067ab9 */ /* 0x000fe20000000a00 */
[----:B------:R-:W-:Y:S01]  /*15f0*/  IMAD.U32 R12, RZ, RZ, UR12 ;  /* 0x0000000cff0c7e24 */ /* 0x000fe2000f8e00ff */
[----:B------:R-:W-:Y:S01]  /*1600*/  ULDC.64 UR4, c[0x0][0x1e0] ;  /* 0x0000780000047ab9 */ /* 0x000fe20000000a00 */
[----:B------:R-:W-:Y:S01]  /*1610*/  IMAD.WIDE.U32 R4, R26, c[0x0][0x278], R4 ;  /* 0x00009e001a047a25 */ /* 0x000fe200078e0004 */
[----:B------:R-:W-:Y:S01]  /*1620*/  UIMAD UR6, UR23, UR6, URZ ;  /* 0x00000006170672a4 */ /* 0x000fe2000f8e023f */
[----:B------:R-:W-:Y:S01]  /*1630*/  LOP3.LUT R27, R18, 0xfffffe00, R0, 0xf8, !PT ;  /* 0xfffffe00121b7812 */ /* 0x000fe200078ef800 */
[----:B------:R-:W-:Y:S01]  /*1640*/  UIMAD UR4, UR27, UR4, URZ ;  /* 0x000000041b0472a4 */ /* 0x000fe2000f8e023f */
[----:B------:R-:W-:Y:S01]  /*1650*/  IMAD.WIDE R12, R12, 0x80, R6 ;  /* 0x000000800c0c7825 */ /* 0x000fe200078e0206 */
[----:B------:R-:W-:Y:S01]  /*1660*/  USHF.R.S32.HI UR34, URZ, 0x1f, UR17 ;  /* 0x0000001f3f227899 */ /* 0x000fe20008011411 */
[----:B------:R-:W-:Y:S01]  /*1670*/  SHF.R.S32.HI R9, RZ, 0x1f, R8 ;  /* 0x0000001fff097819 */ /* 0x000fe20000011408 */
[----:B------:R-:W-:Y:S01]  /*1680*/  UIMAD UR31, UR24, UR7, UR6 ;  /* 0x00000007181f72a4 */ /* 0x000fe2000f8e0206 */
[----:B------:R-:W-:Y:S01]  /*1690*/  IMAD.U32 R0, RZ, RZ, UR32 ;  /* 0x00000020ff007e24 */ /* 0x000fe2000f8e00ff */
[----:B------:R-:W-:Y:S01]  /*16a0*/  IADD3 R35, P0, R4, UR17, RZ ;  /* 0x0000001104237c10 */ /* 0x000fe2000ff1e0ff */
[----:B------:R-:W-:Y:S01]  /*16b0*/  IMAD.U32 R6, RZ, RZ, UR13 ;  /* 0x0000000dff067e24 */ /* 0x000fe2000f8e00ff */
[----:B------:R-:W-:Y:S01]  /*16c0*/  USEL UR29, UR29, URZ, !UP1 ;  /* 0x0000003f1d1d7287 */ /* 0x000fe2000c800000 */
[----:B------:R-:W-:Y:S01]  /*16d0*/  IMAD.WIDE.U32 R2, R26, c[0x0][0x290], R2 ;  /* 0x0000a4001a027a25 */ /* 0x000fe200078e0002 */
[----:B------:R-:W-:Y:S01]  /*16e0*/  UIMAD UR33, UR30, UR5, UR4 ;  /* 0x000000051e2172a4 */ /* 0x000fe2000f8e0204 */
[----:B------:R-:W-:Y:S01]  /*16f0*/  IADD3.X R34, R5, UR34, R0, P0, !PT ;  /* 0x0000002205227c10 */ /* 0x000fe200087fe400 */
[----:B------:R-:W-:Y:S01]  /*1700*/  ULDC.64 UR6, c[0x0][0x1e8] ;  /* 0x00007a0000067ab9 */ /* 0x000fe20000000a00 */
[----:B------:R-:W-:Y:S01]  /*1710*/  IMAD.U32 R16, RZ, RZ, UR30 ;  /* 0x0000001eff107e24 */ /* 0x000fe2000f8e00ff */
[----:B------:R-:W-:Y:S01]  /*1720*/  ULDC.64 UR4, c[0x0][0x1b0] ;  /* 0x00006c0000047ab9 */ /* 0x000fe20000000a00 */
[----:B------:R-:W-:Y:S01]  /*1730*/  IMAD.WIDE.U32 R6, R6, c[0x0][0x180], R8 ;  /* 0x0000600006067a25 */ /* 0x000fe200078e0008 */
[----:B------:R1:W-:Y:S01]  /*1740*/  STL.64 [R1+0x8], R10 ;  /* 0x0000080a01007387 */ /* 0x0003e20000100a00 */
[----:B------:R-:W-:Y:S01]  /*1750*/  USEL UR26, UR11, URZ, !UP1 ;  /* 0x0000003f0b1a7287 */ /* 0x000fe2000c800000 */
[----:B------:R-:W-:Y:S01]  /*1760*/  IADD3 R31, P0, R2, UR17, RZ ;  /* 0x00000011021f7c10 */ /* 0x000fe2000ff1e0ff */
[----:B------:R-:W-:Y:S01]  /*1770*/  IMAD.U32 R0, RZ, RZ, UR31 ;  /* 0x0000001fff007e24 */ /* 0x000fe2000f8e00ff */
[----:B------:R-:W-:Y:S01]  /*1780*/  UIMAD UR4, UR27, UR4, URZ ;  /* 0x000000041b0472a4 */ /* 0x000fe2000f8e023f */
[----:B------:R-:W-:Y:S01]  /*1790*/  IADD3 R5, R7, UR25, RZ ;  /* 0x0000001907057c10 */ /* 0x000fe2000fffe0ff */
[----:B------:R-:W-:Y:S01]  /*17a0*/  UIMAD UR6, UR29, UR6, URZ ;  /* 0x000000061d0672a4 */ /* 0x000fe2000f8e023f */
[----:B------:R-:W-:Y:S01]  /*17b0*/  IMAD.MOV.U32 R4, RZ, RZ, R6 ;  /* 0x000000ffff047224 */ /* 0x000fe200078e0006 */
[----:B------:R-:W-:Y:S01]  /*17c0*/  IADD3.X R30, R3, UR34, R0, P0, !PT ;  /* 0x00000022031e7c10 */ /* 0x000fe200087fe400 */
[----:B------:R-:W-:Y:S01]  /*17d0*/  UIMAD UR25, UR30, UR5, UR4 ;  /* 0x000000051e1972a4 */ /* 0x000fe2000f8e0204 */
[----:B------:R-:W-:Y:S01]  /*17e0*/  IMAD.U32 R0, RZ, RZ, UR26 ;  /* 0x0000001aff007e24 */ /* 0x000fe2000f8e00ff */
[----:B------:R-:W-:Y:S01]  /*17f0*/  UIMAD UR27, UR26, UR7, UR6 ;  /* 0x000000071a1b72a4 */ /* 0x000fe2000f8e0206 */
[----:B------:R-:W-:Y:S01]  /*1800*/  IMAD.WIDE.U32 R4, R26, c[0x0][0x188], R4 ;  /* 0x000062001a047a25 */ /* 0x000fe200078e0004 */
[----:B------:R-:W-:Y:S01]  /*1810*/  ULDC.64 UR4, c[0x0][0x1b8] ;  /* 0x00006e0000047ab9 */ /* 0x000fe20000000a00 */
[----:B------:R-:W-:Y:S01]  /*1820*/  ISETP.GE.OR P1, PT, R8, c[0x0][0x1cc], !P5 ;  /* 0x0000730008007a0c */ /* 0x000fe20006f26670 */
[----:B------:R-:W-:Y:S01]  /*1830*/  ULDC.64 UR6, c[0x0][0x188] ;  /* 0x0000620000067ab9 */ /* 0x000fe20000000a00 */
[----:B------:R-:W-:Y:S01]  /*1840*/  IMAD.U32 R14, RZ, RZ, UR13 ;  /* 0x0000000dff0e7e24 */ /* 0x000fe2000f8e00ff */
[----:B------:R-:W-:Y:S01]  /*1850*/  UIMAD UR6, UR23, UR6, URZ ;  /* 0x00000006170672a4 */ /* 0x000fe2000f8e023f */
[----:B------:R-:W-:Y:S01]  /*1860*/  IMAD.SHL.U32 R27, R27, 0x2, RZ ;  /* 0x000000021b1b7824 */ /* 0x000fe200078e00ff */
[----:B------:R-:W-:Y:S01]  /*1870*/  UIMAD UR4, UR29, UR4, URZ ;  /* 0x000000041d0472a4 */ /* 0x000fe2000f8e023f */
[----:B------:R-:W-:Y:S01]  /*1880*/  IMAD.WIDE.U32 R14, R14, c[0x0][0x210], R8 ;  /* 0x000084000e0e7a25 */ /* 0x000fe200078e0008 */
[----:B------:R-:W-:Y:S01]  /*1890*/  UIMAD UR6, UR24, UR7, UR6 ;  /* 0x00000007180672a4 */ /* 0x000fe2000f8e0206 */
[----:B------:R-:W-:Y:S01]  /*18a0*/  ISETP.GE.OR P6, PT, R8, c[0x0][0x1cc], !P4 ;  /* 0x0000730008007a0c */ /* 0x000fe200067c6670 */
[----:B------:R-:W-:Y:S01]  /*18b0*/  UIMAD UR4, UR26, UR5, UR4 ;  /* 0x000000051a0472a4 */ /* 0x000fe2000f8e0204 */
[----:B------:R-:W-:Y:S01]  /*18c0*/  IMAD.MOV.U32 R18, RZ, RZ, R14 ;  /* 0x000000ffff127224 */ /* 0x000fe200078e000e */
[----:B------:R-:W-:Y:S01]  /*18d0*/  IADD3 R19, R15, UR28, RZ ;  /* 0x0000001c0f137c10 */ /* 0x000fe2000fffe0ff */
[----:B------:R-:W-:Y:S01]  /*18e0*/  STL [R1], R29 ;  /* 0x0000001d01007387 */ /* 0x000fe20000100800 */
[--C-:B-1----:R-:W-:Y:S01]  /*18f0*/  IMAD.WIDE.U32 R10, R16, c[0x0][0x1e0], R8.reuse ;  /* 0x00007800100a7a25 */ /* 0x102fe200078e0008 */
[C---:B------:R-:W-:Y:S01]  /*1900*/  ISETP.GE.OR P5, PT, R8.reuse, c[0x0][0x19c], !P5 ;  /* 0x0000670008007a0c */ /* 0x040fe20006fa6670 */
[----:B------:R-:W-:Y:S01]  /*1910*/  USHF.L.U32 UR17, UR17, 0x6, URZ ;  /* 0x0000000611117899 */ /* 0x000fe2000800063f */
[----:B------:R-:W-:Y:S01]  /*1920*/  ISETP.GE.OR P4, PT, R8, c[0x0][0x19c], !P4 ;  /* 0x0000670008007a0c */ /* 0x000fe20006786670 */
[----:B------:R-:W-:Y:S01]  /*1930*/  IMAD.WIDE.U32 R16, R16, c[0x0][0x1b0], R8 ;  /* 0x00006c0010107a25 */ /* 0x000fe200078e0008 */
[----:B------:R-:W-:Y:S01]  /*1940*/  IADD3 R3, R11, UR33, RZ ;  /* 0x000000210b037c10 */ /* 0x000fe2000fffe0ff */
[----:B------:R-:W-:Y:S01]  /*1950*/  STL [R1+0x4c], R35 ;  /* 0x00004c2301007387 */ /* 0x000fe20000100800 */
[----:B------:R-:W-:Y:S01]  /*1960*/  IADD3 R11, R5, UR6, RZ ;  /* 0x00000006050b7c10 */ /* 0x000fe2000fffe0ff */
[----:B------:R-:W-:Y:S01]  /*1970*/  IMAD.MOV.U32 R2, RZ, RZ, R10 ;  /* 0x000000ffff027224 */ /* 0x000fe200078e000a */
[----:B------:R-:W-:Y:S01]  /*1980*/  IADD3 R7, R17, UR25, RZ ;  /* 0x0000001911077c10 */ /* 0x000fe2000fffe0ff */
[----:B------:R-:W-:Y:S01]  /*1990*/  IMAD.MOV.U32 R6, RZ, RZ, R16 ;  /* 0x000000ffff067224 */ /* 0x000fe200078e0010 */
[----:B------:R-:W-:Y:S01]  /*19a0*/  USHF.R.S32.HI UR25, URZ, 0x1f, UR22 ;  /* 0x0000001f3f197899 */ /* 0x000fe20008011416 */
[C---:B------:R-:W-:Y:S01]  /*19b0*/  IMAD.WIDE.U32 R2, R0.reuse, c[0x0][0x1e8], R2 ;  /* 0x00007a0000027a25 */ /* 0x040fe200078e0002 */
[----:B------:R-:W-:Y:S01]  /*19c0*/  ULDC.64 UR6, c[0x0][0x218] ;  /* 0x0000860000067ab9 */ /* 0x000fe20000000a00 */
[----:B------:R-:W-:Y:S01]  /*19d0*/  STL [R1+0x3c], R34 ;  /* 0x00003c2201007387 */ /* 0x000fe20000100800 */
[----:B------:R-:W-:Y:S01]  /*19e0*/  UIMAD UR6, UR23, UR6, URZ ;  /* 0x00000006170672a4 */ /* 0x000fe2000f8e023f */
[----:B------:R-:W-:Y:S01]  /*19f0*/  IMAD.WIDE.U32 R6, R0, c[0x0][0x1b8], R6 ;  /* 0x00006e0000067a25 */ /* 0x000fe200078e0006 */
[----:B------:R-:W-:Y:S01]  /*1a00*/  IADD3 R3, R3, UR27, RZ ;  /* 0x0000001b03037c10 */ /* 0x000fe2000fffe0ff */
[----:B------:R-:W-:Y:S01]  /*1a10*/  STL [R1+0x30], R31 ;  /* 0x0000301f01007387 */ /* 0x000fe20000100800 */
[----:B------:R-:W-:Y:S01]  /*1a20*/  UIMAD UR6, UR24, UR7, UR6 ;  /* 0x00000007180672a4 */ /* 0x000fe2000f8e0206 */
[----:B------:R-:W-:Y:S01]  /*1a30*/  IMAD R0, R13, c[0x0][0x1d8], RZ ;  /* 0x000076000d007a24 */ /* 0x000fe200078e02ff */
[----:B------:R-:W-:Y:S01]  /*1a40*/  IADD3 R7, R7, UR4, RZ ;  /* 0x0000000407077c10 */ /* 0x000fe2000fffe0ff */
[----:B------:R-:W-:Y:S01]  /*1a50*/  IMAD.MOV.U32 R10, RZ, RZ, R4 ;  /* 0x000000ffff0a7224 */ /* 0x000fe200078e0004 */
[----:B------:R-:W-:Y:S01]  /*1a60*/  ULDC.64 UR4, c[0x0][0x178] ;  /* 0x00005e0000047ab9 */ /* 0x000fe20000000a00 */
[C---:B------:R-:W-:Y:S01]  /*1a70*/  IMAD R9, R12.reuse, c[0x0][0x1dc], R0 ;  /* 0x000077000c097a24 */ /* 0x040fe200078e0200 */
[----:B------:R-:W-:Y:S01]  /*1a80*/  UIMAD UR26, UR25, UR4, URZ ;  /* 0x00000004191a72a4 */ /* 0x000fe2000f8e023f */
[----:B------:R-:W-:Y:S01]  /*1a90*/  IMAD.WIDE.U32 R4, R12, c[0x0][0x1d8], R2 ;  /* 0x000076000c047a25 */ /* 0x000fe200078e0002 */
[----:B------:R-:W-:Y:S01]  /*1aa0*/  UIMAD.WIDE.U32 UR28, UR22, UR4, URZ ;  /* 0x00000004161c72a5 */ /* 0x000fe2000f8e003f */
[----:B------:R-:W-:Y:S02]  /*1ab0*/  STL [R1+0x14], R30 ;  /* 0x0000141e01007387 */ /* 0x000fe40000100800 */
[----:B------:R-:W-:Y:S01]  /*1ac0*/  IMAD.IADD R9, R5, 0x1, R9 ;  /* 0x0000000105097824 */ /* 0x000fe200078e0209 */
[----:B------:R-:W-:Y:S01]  /*1ad0*/  LEA R2, P0, R4, c[0x0][0x1c0], 0x1 ;  /* 0x0000700004027a11 */ /* 0x000fe200078008ff */
[----:B------:R-:W-:-:S02]  /*1ae0*/  IMAD R0, R13, c[0x0][0x1a8], RZ ;  /* 0x00006a000d007a24 */ /* 0x000fc400078e02ff */
[----:B------:R-:W-:Y:S01]  /*1af0*/  IMAD.WIDE.U32 R6, R12, c[0x0][0x1a8], R6 ;  /* 0x00006a000c067a25 */ /* 0x000fe200078e0006 */
[----:B------:R-:W-:-:S03]  /*1b00*/  LEA.HI.X R3, R4, c[0x0][0x1c4], R9, 0x1, P0 ;  /* 0x0000710004037a11 */ /* 0x000fc600000f0c09 */
[----:B------:R-:W-:Y:S01]  /*1b10*/  IMAD R17, R12, c[0x0][0x1ac], R0 ;  /* 0x00006b000c117a24 */ /* 0x000fe200078e0200 */
[----:B------:R-:W-:Y:S01]  /*1b20*/  IADD3 R0, P0, R29, UR20, RZ ;  /* 0x000000141d007c10 */ /* 0x000fe2000ff1e0ff */
[----:B------:R-:W-:Y:S01]  /*1b30*/  UIMAD UR20, UR22, UR5, UR26 ;  /* 0x00000005161472a4 */ /* 0x000fe2000f8e021a */
[----:B------:R-:W-:Y:S01]  /*1b40*/  @!PT LDS RZ, [RZ] ;  /* 0x00000000fffff984 */ /* 0x000fe20000000800 */
[----:B------:R-:W-:Y:S01]  /*1b50*/  @!PT LDS RZ, [RZ] ;  /* 0x00000000fffff984 */ /* 0x000fe20000000800 */
[----:B------:R-:W-:Y:S01]  /*1b60*/  @!PT LDS RZ, [RZ] ;  /* 0x00000000fffff984 */ /* 0x000fe20000000800 */
[----:B------:R1:W-:Y:S01]  /*1b70*/  LDGSTS.E.BYPASS.LTC128B.128 [R27+0x4080], [R2.64], !P1 ;  /* 0x04080000021b7fae */ /* 0x0003e2000c901d52 */
[----:B------:R-:W-:Y:S01]  /*1b80*/  IMAD.U32 R14, RZ, RZ, UR28 ;  /* 0x0000001cff0e7e24 */ /* 0x000fe2000f8e00ff */
[----:B------:R-:W-:Y:S01]  /*1b90*/  IADD3.X R9, R24, UR21, RZ, P0, !PT ;  /* 0x0000001518097c10 */ /* 0x000fe200087fe4ff */
[----:B------:R-:W-:Y:S01]  /*1ba0*/  UIADD3 UR20, UR29, UR20, URZ ;  /* 0x000000141d147290 */ /* 0x000fe2000fffe03f */
[----:B------:R-:W-:Y:S01]  /*1bb0*/  IMAD.WIDE.U32 R36, R0, c[0x0][0x178], R10 ;  /* 0x00005e0000247a25 */ /* 0x000fe200078e000a */
[----:B------:R-:W-:-:S03]  /*1bc0*/  LEA R10, P1, R6, c[0x0][0x190], 0x1 ;  /* 0x00006400060a7a11 */ /* 0x000fc600078208ff */
[----:B------:R-:W-:Y:S01]  /*1bd0*/  IMAD R4, R9, c[0x0][0x178], RZ ;  /* 0x00005e0009047a24 */ /* 0x000fe200078e02ff */
[----:B------:R-:W-:Y:S01]  /*1be0*/  STL.64 [R1+0x28], R36 ;  /* 0x0000282401007387 */ /* 0x000fe20000100a00 */
[----:B------:R-:W-:-:S04]  /*1bf0*/  IMAD.WIDE.U32 R12, R26, c[0x0][0x218], R18 ;  /* 0x000086001a0c7a25 */ /* 0x000fc800078e0012 */
[----:B------:R-:W-:Y:S01]  /*1c00*/  IMAD R5, R0, c[0x0][0x17c], R4 ;  /* 0x00005f0000057a24 */ /* 0x000fe200078e0204 */
[----:B------:R-:W-:Y:S01]  /*1c10*/  IADD3 R4, P0, R2, UR16, RZ ;  /* 0x0000001002047c10 */ /* 0x000fe2000ff1e0ff */
[----:B------:R-:W-:Y:S01]  /*1c20*/  IMAD.U32 R16, RZ, RZ, UR20 ;  /* 0x00000014ff107e24 */ /* 0x000fe2000f8e00ff */
[----:B------:R-:W-:Y:S01]  /*1c30*/  IADD3 R13, R13, UR6, RZ ;  /* 0x000000060d0d7c10 */ /* 0x000fe2000fffe0ff */
[----:B------:R-:W-:Y:S01]  /*1c40*/  IMAD.IADD R33, R37, 0x1, R5 ;  /* 0x0000000125217824 */ /* 0x000fe200078e0205 */
[----:B------:R-:W-:Y:S01]  /*1c50*/  IADD3.X R5, R3, UR15, RZ, P0, !PT ;  /* 0x0000000f03057c10 */ /* 0x000fe200087fe4ff */
[----:B------:R-:W-:Y:S01]  /*1c60*/  ULDC.64 UR6, c[0x0][0x1a8] ;  /* 0x00006a0000067ab9 */ /* 0x000fe20000000a00 */
[----:B------:R-:W-:Y:S01]  /*1c70*/  IMAD.U32 R15, RZ, RZ, UR29 ;  /* 0x0000001dff0f7e24 */ /* 0x000fe2000f8e00ff */
[----:B------:R-:W-:Y:S01]  /*1c80*/  USHF.L.U32 UR20, UR4, 0x6, URZ ;  /* 0x0000000604147899 */ /* 0x000fe2000800063f */
[----:B------:R-:W-:Y:S01]  /*1c90*/  IMAD.WIDE.U32 R12, R0, c[0x0][0x208], R12 ;  /* 0x00008200000c7a25 */ /* 0x000fe200078e000c */
[----:B------:R2:W-:Y:S01]  /*1ca0*/  LDGSTS.E.BYPASS.LTC128B.128 [R27+0x5080], [R4.64], !P6 ;  /* 0x05080000041b7fae */ /* 0x0005e2000f101d52 */
[----:B------:R-:W-:-:S02]  /*1cb0*/  ISETP.GE.OR P6, PT, R8, c[0x0][0x1cc], !P2 ;  /* 0x0000730008007a0c */ /* 0x000fc400057c6670 */
[----:B-1----:R-:W-:Y:S01]  /*1cc0*/  IMAD.IADD R2, R7, 0x1, R17 ;  /* 0x0000000107027824 */ /* 0x002fe200078e0211 */
[----:B------:R-:W-:Y:S01]  /*1cd0*/  LEA R7, P0, R14, R36, 0x7 ;  /* 0x000000240e077211 */ /* 0x000fe200078038ff */
[----:B------:R1:W-:Y:S01]  /*1ce0*/  STL [R1+0x38], R33 ;  /* 0x0000382101007387 */ /* 0x0003e20000100800 */
[----:B------:R-:W-:Y:S01]  /*1cf0*/  ISETP.GE.OR P2, PT, R8, c[0x0][0x19c], !P2 ;  /* 0x0000670008007a0c */ /* 0x000fe20005746670 */
[----:B------:R-:W-:Y:S01]  /*1d00*/  IMAD.MOV.U32 R32, RZ, RZ, R12 ;  /* 0x000000ffff207224 */ /* 0x000fe200078e000c */
[----:B------:R-:W-:Y:S01]  /*1d10*/  LEA.HI.X R11, R6, c[0x0][0x194], R2, 0x1, P1 ;  /* 0x00006500060b7a11 */ /* 0x000fe200008f0c02 */
[----:B------:R3:W-:Y:S01]  /*1d20*/  STL.64 [R1+0x20], R12 ;  /* 0x0000200c01007387 */ /* 0x0007e20000100a00 */
[----:B------:R-:W-:Y:S01]  /*1d30*/  IADD3 R2, P1, R4, UR16, RZ ;  /* 0x0000001004027c10 */ /* 0x000fe2000ff3e0ff */
[----:B------:R-:W-:Y:S01]  /*1d40*/  IMAD.WIDE.U32 R18, R26, c[0x0][0x240], R22 ;  /* 0x000090001a127a25 */ /* 0x000fe200078e0016 */
[----:B------:R-:W-:Y:S02]  /*1d50*/  LEA.HI.X R16, R14, R33, R16, 0x7, P0 ;  /* 0x000000210e107211 */ /* 0x000fe400000f3c10 */
[----:B------:R-:W-:-:S02]  /*1d60*/  IADD3.X R3, R5, UR15, RZ, P1, !PT ;  /* 0x0000000f05037c10 */ /* 0x000fc40008ffe4ff */
[----:B------:R-:W-:Y:S02]  /*1d70*/  ISETP.GE.OR P1, PT, R8, c[0x0][0x1cc], !P3 ;  /* 0x0000730008007a0c */ /* 0x000fe40005f26670 */
[----:B------:R-:W-:Y:S01]  /*1d80*/  IADD3 R14, P0, R2, UR16, RZ ;  /* 0x00000010020e7c10 */ /* 0x000fe2000ff1e0ff */
[----:B------:R-:W-:Y:S01]  /*1d90*/  USHF.L.U64.HI UR16, UR6, UR14, UR7 ;  /* 0x0000000e06107299 */ /* 0x000fe20008010207 */
[----:B------:R-:W-:Y:S01]  /*1da0*/  ISETP.GE.OR P3, PT, R8, c[0x0][0x19c], !P3 ;  /* 0x0000670008007a0c */ /* 0x000fe20005f66670 */
[----:B------:R-:W-:Y:S01]  /*1db0*/  USHF.L.U32 UR7, UR22, 0x7, URZ ;  /* 0x0000000716077899 */ /* 0x000fe2000800063f */
[----:B------:R-:W-:Y:S01]  /*1dc0*/  IADD3.X R15, R3, UR15, RZ, P0, !PT ;  /* 0x0000000f030f7c10 */ /* 0x000fe200087fe4ff */
[----:B------:R-:W-:Y:S01]  /*1dd0*/  USHF.L.U32 UR6, UR6, 0x6, URZ ;  /* 0x0000000606067899 */ /* 0x000fe2000800063f */
[----:B------:R-:W-:Y:S01]  /*1de0*/  LEA R6, P0, R7, c[0x0][0x160], 0x1 ;  /* 0x0000580007067a11 */ /* 0x000fe200078008ff */
[----:B------:R-:W-:Y:S01]  /*1df0*/  USHF.L.U64.HI UR15, UR4, UR14, UR5 ;  /* 0x0000000e040f7299 */ /* 0x000fe20008010205 */
[----:B--2---:R-:W-:-:S02]  /*1e00*/  IMAD R4, R9, c[0x0][0x208], RZ ;  /* 0x0000820009047a24 */ /* 0x004fc400078e02ff */
[----:B------:R-:W-:Y:S01]  /*1e10*/  LEA.HI.X R7, R7, c[0x0][0x164], R16, 0x1, P0 ;  /* 0x0000590007077a11 */ /* 0x000fe200000f0c10 */
[----:B------:R-:W-:Y:S01]  /*1e20*/  IMAD.U32 R9, RZ, RZ, UR7 ;  /* 0x00000007ff097e24 */ /* 0x000fe2000f8e00ff */
[----:B------:R2:W-:Y:S01]  /*1e30*/  LDGSTS.E.BYPASS.LTC128B.128 [R27+0x6080], [R2.64], !P1 ;  /* 0x06080000021b7fae */ /* 0x0005e2000c901d52 */
[----:B------:R-:W-:Y:S01]  /*1e40*/  IMAD R17, R0, c[0x0][0x20c], R4 ;  /* 0x0000830000117a24 */ /* 0x000fe200078e0204 */
[----:B------:R-:W-:Y:S01]  /*1e50*/  IADD3 R4, P0, R10, UR6, RZ ;  /* 0x000000060a047c10 */ /* 0x000fe2000ff1e0ff */
[----:B------:R-:W-:Y:S01]  /*1e60*/  ULDC.64 UR4, c[0x0][0x208] ;  /* 0x0000820000047ab9 */ /* 0x000fe20000000a00 */
[----:B------:R4:W-:Y:S01]  /*1e70*/  LDGSTS.E.BYPASS.LTC128B.128 [R27+0x7080], [R14.64], !P6 ;  /* 0x070800000e1b7fae */ /* 0x0009e2000f101d52 */
[----:B------:R-:W-:Y:S01]  /*1e80*/  IADD3 R9, -R29, UR10, -R9 ;  /* 0x0000000a1d097c10 */ /* 0x000fe2000fffe909 */
[----:B-1----:R-:W-:Y:S01]  /*1e90*/  IMAD.IADD R33, R13, 0x1, R17 ;  /* 0x000000010d217824 */ /* 0x002fe200078e0211 */
[----:B------:R-:W-:Y:S01]  /*1ea0*/  IADD3.X R5, R11, UR16, RZ, P0, !PT ;  /* 0x000000100b057c10 */ /* 0x000fe200087fe4ff */
[----:B------:R1:W-:Y:S01]  /*1eb0*/  LDGSTS.E.BYPASS.LTC128B.128 [R27+0x80], [R10.64], !P5 ;  /* 0x000800000a1b7fae */ /* 0x0003e2000e901d52 */
[----:B------:R-:W-:-:S02]  /*1ec0*/  ISETP.GE.AND P6, PT, R8, c[0x0][0x16c], PT ;  /* 0x00005b0008007a0c */ /* 0x000fc40003fc6270 */
[----:B------:R-:W-:Y:S01]  /*1ed0*/  LEA.HI R17, R25, R20, RZ, 0x5 ;  /* 0x0000001419117211 */ /* 0x000fe200078f28ff */
[----:B------:R5:W-:Y:S01]  /*1ee0*/  LDGSTS.E.BYPASS.LTC128B.128 [R27+0x1080], [R4.64], !P4 ;  /* 0x01080000041b7fae */ /* 0x000be2000e101d52 */
[----:B------:R-:W-:Y:S02]  /*1ef0*/  ISETP.LT.OR P1, PT, R9, 0x1, P6 ;  /* 0x000000010900780c */ /* 0x000fe40003721670 */
[----:B------:R-:W-:Y:S01]  /*1f00*/  ISETP.GT.AND P4, PT, R20, 0x1f, PT ;  /* 0x0000001f1400780c */ /* 0x000fe20003f84270 */
[----:B------:R-:W-:Y:S01]  /*1f10*/  STL.64 [R1+0x18], R32 ;  /* 0x0000182001007387 */ /* 0x000fe20000100a00 */
[----:B--2---:R-:W-:-:S04]  /*1f20*/  IADD3 R2, P0, R4, UR6, RZ ;  /* 0x0000000604027c10 */ /* 0x004fc8000ff1e0ff */
[----:B------:R-:W-:Y:S02]  /*1f30*/  IADD3.X R3, R5, UR16, RZ, P0, !PT ;  /* 0x0000001005037c10 */ /* 0x000fe400087fe4ff */
[----:B-1----:R-:W-:-:S03]  /*1f40*/  IADD3 R10, P0, R2, UR6, RZ ;  /* 0x00000006020a7c10 */ /* 0x002fc6000ff1e0ff */
[----:B------:R1:W-:Y:S01]  /*1f50*/  LDGSTS.E.BYPASS.LTC128B.128 [R27+0x2080], [R2.64], !P3 ;  /* 0x02080000021b7fae */ /* 0x0003e2000d901d52 */
        /* <DEDUP_REMOVED lines=11> */
[----:B------:R-:W-:-:S03]  /*2010*/  ISETP.LT.OR P2, PT, R9, 0x41, P6 ;  /* 0x000000410900780c */ /* 0x000fc60003741670 */
[----:B------:R1:W-:Y:S01]  /*2020*/  LDGSTS.E.BYPASS.LTC128B.128 [R27+0x8080], [R6.64], !P1 ;  /* 0x08080000061b7fae */ /* 0x0003e2000c901d52 */
[----:B--2---:R-:W-:-:S05]  /*2030*/  IMAD.WIDE.U32 R10, R24, UR22, R32 ;  /* 0x00000016180a7c25 */ /* 0x004fca000f8e0020 */
[----:B------:R-:W-:Y:S01]  /*2040*/  IADD3 R11, R11, UR21, RZ ;  /* 0x000000150b0b7c10 */ /* 0x000fe2000fffe0ff */
[----:B------:R-:W-:Y:S01]  /*2050*/  ULDC UR21, c[0x0][0x20c] ;  /* 0x0000830000157ab9 */ /* 0x000fe20000000800 */
[----:B-1----:R-:W-:Y:S01]  /*2060*/  IADD3 R6, P0, R6, UR20, RZ ;  /* 0x0000001406067c10 */ /* 0x002fe2000ff1e0ff */
[----:B------:R-:W-:-:S03]  /*2070*/  USHF.L.U64.HI UR14, UR4, UR14, UR21 ;  /* 0x0000000e040e7299 */ /* 0x000fc60008010215 */
[----:B------:R-:W-:Y:S02]  /*2080*/  IADD3.X R7, R7, UR15, RZ, P0, !PT ;  /* 0x0000000f07077c10 */ /* 0x000fe400087fe4ff */
[----:B-----5:R-:W-:Y:S02]  /*2090*/  IADD3 R4, P1, R6, UR20, RZ ;  /* 0x0000001406047c10 */ /* 0x020fe4000ff3e0ff */
[----:B------:R-:W-:Y:S01]  /*20a0*/  @!P4 IADD3 R0, P0, R35, UR7, RZ ;  /* 0x000000072300cc10 */ /* 0x000fe2000ff1e0ff */
[----:B------:R1:W-:Y:S01]  /*20b0*/  LDGSTS.E.BYPASS.LTC128B.128 [R27+0x9080], [R6.64], !P3 ;  /* 0x09080000061b7fae */ /* 0x0003e2000d901d52 */
[----:B------:R-:W-:Y:S02]  /*20c0*/  IADD3.X R5, R7, UR15, RZ, P1, !PT ;  /* 0x0000000f07057c10 */ /* 0x000fe40008ffe4ff */
[----:B---3--:R-:W-:Y:S01]  /*20d0*/  IADD3 R12, P5, R4, UR20, RZ ;  /* 0x00000014040c7c10 */ /* 0x008fe2000ffbe0ff */
        /* <DEDUP_REMOVED lines=30> */
[----:B-----5:R-:W-:Y:S01]  /*22c0*/  IADD3 R2, P0, R4, UR20, RZ ;  /* 0x0000001404027c10 */ /* 0x020fe2000ff1e0ff */
[----:B------:R-:W-:Y:S01]  /*22d0*/  IMAD.IADD R9, R20, 0x1, -R9 ;  /* 0x0000000114097824 */ /* 0x000fe200078e0a09 */
[----:B------:R-:W-:-:S02]  /*22e0*/  LEA.HI R11, R0, R12, RZ, 0x1 ;  /* 0x0000000c000b7211 */ /* 0x000fc400078f08ff */
[----:B------:R-:W-:Y:S02]  /*22f0*/  IADD3.X R3, R5, UR14, RZ, P0, !PT ;  /* 0x0000000e05037c10 */ /* 0x000fe400087fe4ff */
[----:B-1----:R-:W-:Y:S02]  /*2300*/  SHF.R.S32.HI R7, RZ, 0x1f, R9 ;  /* 0x0000001fff077819 */ /* 0x002fe40000011409 */
        /* <DEDUP_REMOVED lines=84> */
.L_x_1769:
[----:B---3--:R-:W-:Y:S05]  /*2850*/  BSYNC B0 ;  /* 0x0000000000007941 */ /* 0x008fea0003800000 */
.L_x_1768:
        /* <DEDUP_REMOVED lines=103> */
.L_x_1772:
        /* <DEDUP_REMOVED lines=174> */
.L_x_1770:
        /* <DEDUP_REMOVED lines=817> */
.L_x_1771:
        /* <DEDUP_REMOVED lines=280> */
.L_x_1767:
[----:B------:R-:W-:Y:S05]  /*7e40*/  @P1 EXIT ;  /* 0x000000000000194d */ /* 0x000fea0003800000 */
[----:B------:R-:W-:Y:S02]  /*7e50*/  ULDC.64 UR4, c[0x0][0x360] ;  /* 0x0000d80000047ab9 */ /* 0x000fe40000000a00 */
[----:B------:R-:W-:-:S02]  /*7e60*/  UISETP.NE.U32.AND UP2, UPT, URZ, UR4, UPT ;  /* 0x000000043f00728c */ /* 0x000fc4000bf45070 */
[----:B------:R-:W-:Y:S02]  /*7e70*/  ULDC.64 UR6, c[0x0][0x360] ;  /* 0x0000d80000067ab9 */ /* 0x000fe40000000a00 */
[----:B------:R-:W-:-:S06]  /*7e80*/  UISETP.NE.AND.EX UP2, UPT, URZ, UR5, UPT, UP2 ;  /* 0x000000053f00728c */ /* 0x000fcc000bf45320 */
[----:B------:R-:W-:-:S05]  /*7e90*/  PLOP3.LUT P0, PT, PT, PT, UP2, 0x80, 0x0 ;  /* 0x000000000000781c */ /* 0x000fca0003f0f028 */
[----:B------:R-:W-:Y:S02]  /*7ea0*/  @UP2 UMOV UR4, 0x4 ;  /* 0x0000000400042882 */ /* 0x000fe40000000000 */
[----:B------:R-:W-:-:S06]  /*7eb0*/  @UP2 UIMAD.WIDE UR4, UR11, UR4, UR6 ;  /* 0x000000040b0422a5 */ /* 0x000fcc000f8e0206 */
[----:B------:R-:W-:Y:S02]  /*7ec0*/  IMAD.U32 R2, RZ, RZ, UR4 ;  /* 0x00000004ff027e24 */ /* 0x000fe4000f8e00ff */
[----:B------:R-:W-:Y:S01]  /*7ed0*/  IMAD.U32 R3, RZ, RZ, UR5 ;  /* 0x00000005ff037e24 */ /* 0x000fe2000f8e00ff */
[----:B------:R-:W-:Y:S02]  /*7ee0*/  UMOV UR6, 0x1 ;  /* 0x0000000100067882 */ /* 0x000fe40000000000 */
[----:B------:R-:W-:Y:S02]  /*7ef0*/  ULDC.64 UR4, c[0x0][0x338] ;  /* 0x0000ce0000047ab9 */ /* 0x000fe40000000a00 */
[----:B---3--:R-:W2:Y:S01]  /*7f00*/  @P0 LDG.E R0, [R2.64] ;  /* 0x0000001202000981 */ /* 0x008ea2000c1e1900 */
[----:B------:R-:W-:Y:S01]  /*7f10*/  UISETP.NE.AND UP0, UPT, UR6, UR4, UPT ;  /* 0x000000040600728c */ /* 0x000fe2000bf05270 */
[----:B------:R-:W-:Y:S01]  /*7f20*/  BSSY B0, `(.L_x_1773) ;  /* 0x000002e000007945 */ /* 0x000fe20003800000 */
[----:B------:R-:W-:Y:S01]  /*7f30*/  UIMAD.WIDE.U32 UR8, UR13, UR5, URZ ;  /* 0x000000050d0872a5 */ /* 0x000fe2000f8e003f */
[----:B------:R-:W3:Y:S01]  /*7f40*/  S2R R9, SR_TID.X ;  /* 0x0000000000097919 */ /* 0x000ee20000002100 */
[----:B------:R-:W-:-:S02]  /*7f50*/  UMOV UR6, UR13 ;  /* 0x0000000d00067c82 */ /* 0x000fc40008000000 */
[----:B------:R-:W-:Y:S02]  /*7f60*/  ULDC UR5, c[0x0][0x340] ;  /* 0x0000d00000057ab9 */ /* 0x000fe40000000800 */
[----:B------:R-:W-:Y:S02]  /*7f70*/  ULDC UR15, c[0x0][0x358] ;  /* 0x0000d600000f7ab9 */ /* 0x000fe40000000800 */
[----:B------:R-:W-:Y:S02]  /*7f80*/  UIMAD UR15, UR12, UR15, URZ ;  /* 0x0000000f0c0f72a4 */ /* 0x000fe4000f8e023f */
[----:B------:R-:W-:Y:S02]  /*7f90*/  @UP0 UMOV UR7, UR9 ;  /* 0x0000000900070c82 */ /* 0x000fe40008000000 */
[----:B------:R-:W-:-:S04]  /*7fa0*/  @UP0 USHF.R.U32.HI UR6, URZ, UR5, UR7 ;  /* 0x000000053f060299 */ /* 0x000fc80008011607 */
[----:B------:R-:W-:Y:S02]  /*7fb0*/  UIADD3 UR10, -UR6, URZ, URZ ;  /* 0x0000003f060a7290 */ /* 0x000fe4000fffe13f */
[----:B------:R-:W-:Y:S02]  /*7fc0*/  USHF.R.S32.HI UR9, URZ, 0x1f, UR6 ;  /* 0x0000001f3f097899 */ /* 0x000fe40008011406 */
[----:B------:R-:W-:-:S03]  /*7fd0*/  UIMAD UR10, UR10, UR4, UR13 ;  /* 0x000000040a0a72a4 */ /* 0x000fc6000f8e020d */
[----:B------:R-:W-:Y:S02]  /*7fe0*/  ULDC UR4, c[0x0][0x2f4] ;  /* 0x0000bd0000047ab9 */ /* 0x000fe40000000800 */
[----:B------:R-:W-:Y:S01]  /*7ff0*/  UIMAD UR15, UR15, UR4, URZ ;  /* 0x000000040f0f72a4 */ /* 0x000fe2000f8e023f */
[----:B------:R-:W-:Y:S01]  /*8000*/  BAR.SYNC.DEFER_BLOCKING 0x1, 0x100 ;  /* 0x0044000000007b1d */ /* 0x000fe20000010000 */
[----:B------:R-:W-:Y:S01]  /*8010*/  UIMAD UR13, UR11, UR4, URZ ;  /* 0x000000040b0d72a4 */ /* 0x000fe2000f8e023f */
[----:B---3--:R-:W-:Y:S01]  /*8020*/  ISETP.NE.AND P2, PT, R9, RZ, PT ;  /* 0x000000ff0900720c */ /* 0x008fe20003f45270 */
[----:B------:R-:W-:Y:S02]  /*8030*/  USHF.R.S32.HI UR8, URZ, 0x1f, UR15 ;  /* 0x0000001f3f087899 */ /* 0x000fe4000801140f */
[----:B------:R-:W-:Y:S02]  /*8040*/  USHF.R.S32.HI UR7, URZ, 0x1f, UR13 ;  /* 0x0000001f3f077899 */ /* 0x000fe4000801140d */
[----:B------:R-:W-:-:S02]  /*8050*/  UIADD3 UR15, UP1, UP0, UR15, UR13, UR6 ;  /* 0x0000000d0f0f7290 */ /* 0x000fc4000f83e006 */
[----:B------:R-:W-:Y:S02]  /*8060*/  ULDC.64 UR4, c[0x0][0x350] ;  /* 0x0000d40000047ab9 */ /* 0x000fe40000000a00 */
[----:B------:R-:W-:Y:S02]  /*8070*/  UIADD3.X UR8, UR8, UR7, UR9, UP1, UP0 ;  /* 0x0000000708087290 */ /* 0x000fe40008fe0409 */
[----:B------:R-:W-:Y:S02]  /*8080*/  USHF.L.U32 UR7, UR15, 0x2, URZ ;  /* 0x000000020f077899 */ /* 0x000fe4000800063f */
[----:B------:R-:W-:Y:S02]  /*8090*/  USHF.L.U64.HI UR8, UR15, 0x2, UR8 ;  /* 0x000000020f087899 */ /* 0x000fe40008010208 */
[----:B------:R-:W-:Y:S02]  /*80a0*/  USHF.R.S32.HI UR15, URZ, 0x1f, UR11 ;  /* 0x0000001f3f0f7899 */ /* 0x000fe4000801140b */
[----:B------:R-:W-:-:S04]  /*80b0*/  UIADD3 UR4, UP0, UR7, UR4, URZ ;  /* 0x0000000407047290 */ /* 0x000fc8000ff1e03f */
[----:B------:R-:W-:Y:S02]  /*80c0*/  UIADD3.X UR5, UR8, UR5, URZ, UP0, !UPT ;  /* 0x0000000508057290 */ /* 0x000fe400087fe43f */
[----:B------:R-:W-:-:S04]  /*80d0*/  MOV R4, UR4 ;  /* 0x0000000400047c02 */ /* 0x000fc80008000f00 */
[----:B------:R-:W-:Y:S01]  /*80e0*/  IMAD.U32 R5, RZ, RZ, UR5 ;  /* 0x00000005ff057e24 */ /* 0x000fe2000f8e00ff */
[----:B--2---:R-:W2:Y:S02]  /*80f0*/  @P0 R2UR UR14, R0 ;  /* 0x00000000000e03c2 */ /* 0x004ea400000e0000 */
[----:B--2---:R-:W-:-:S04]  /*8100*/  @UP2 ULEA UR14, UR11, UR14, 0x7 ;  /* 0x0000000e0b0e2291 */ /* 0x004fc8000f8e383f */
[----:B------:R-:W-:-:S04]  /*8110*/  @UP2 USHF.R.S32.HI UR13, URZ, 0x1f, UR14 ;  /* 0x0000001f3f0d2899 */ /* 0x000fc8000801140e */
[----:B------:R-:W-:Y:S02]  /*8120*/  @UP2 ULEA.HI UR14, UR13, UR14, URZ, 0x7 ;  /* 0x0000000e0d0e2291 */ /* 0x000fe4000f8f383f */
[----:B------:R-:W-:Y:S02]  /*8130*/  USEL UR13, UR11, URZ, !UP2 ;  /* 0x0000003f0b0d7287 */ /* 0x000fe4000d000000 */
[----:B------:R-:W-:Y:S02]  /*8140*/  @UP2 USHF.L.U32 UR14, UR14, 0x6, URZ ;  /* 0x000000060e0e2899 */ /* 0x000fe4000800063f */
[----:B------:R-:W-:Y:S02]  /*8150*/  USEL UR11, UR15, URZ, !UP2 ;  /* 0x0000003f0f0b7287 */ /* 0x000fe4000d000000 */
[----:B------:R-:W-:-:S04]  /*8160*/  @UP2 ULOP3.LUT UR14, UR14, 0xffffe000, URZ, 0xc0, !UPT ;  /* 0xffffe0000e0e2892 */ /* 0x000fc8000f8ec03f */
[----:B------:R-:W-:-:S03]  /*8170*/  @UP2 USHF.R.S32.HI UR15, URZ, 0x1f, UR14 ;  /* 0x0000001f3f0f2899 */ /* 0x000fc6000801140e */
[----:B------:R-:W-:-:S04]  /*8180*/  @!UP2 UMOV UR14, URZ ;  /* 0x0000003f000eac82 */ /* 0x000fc80008000000 */
[----:B------:R-:W-:Y:S01]  /*8190*/  @!UP2 UMOV UR15, URZ ;  /* 0x0000003f000fac82 */ /* 0x000fe20008000000 */
[----:B------:R-:W-:Y:S05]  /*81a0*/  @P2 BRA `(.L_x_1774) ;  /* 0x0000005000002947 */ /* 0x000fea0003800000 */
.L_x_1775:
[----:B------:R-:W2:Y:S01]  /*81b0*/  LDG.E.STRONG.GPU R0, [R4.64] ;  /* 0x0000001204007981 */ /* 0x000ea2000c1ef900 */
[----:B------:R-:W-:Y:S01]  /*81c0*/  YIELD ;  /* 0x0000000000007946 */ /* 0x000fe20003800000 */
[----:B--2---:R-:W-:Y:S01]  /*81d0*/  ISETP.NE.AND P0, PT, R0, UR10, PT ;  /* 0x0000000a00007c0c */ /* 0x004fe2000bf05270 */
[----:B------:R-:W-:-:S12]  /*81e0*/  CCTL.IVALL ;  /* 0x00000000ff00798f */ /* 0x000fd80002000000 */
[----:B------:R-:W-:Y:S05]  /*81f0*/  @P0 BRA `(.L_x_1775) ;  /* 0xffffffb000000947 */ /* 0x000fea000383ffff */
.L_x_1774:
[----:B------:R-:W-:Y:S05]  /*8200*/  BSYNC B0 ;  /* 0x0000000000007941 */ /* 0x000fea0003800000 */
.L_x_1773:
[----:B------:R-:W-:Y:S01]  /*8210*/  MOV R11, 0xffffffff ;  /* 0xffffffff000b7802 */ /* 0x000fe20000000f00 */
[----:B------:R-:W-:Y:S05]  /*8220*/  BRA.CONV ~URZ, `(.L_x_1776) ;  /* 0x000000237f007947 */ /* 0x000fea000b800000 */
[----:B------:R-:W-:Y:S02]  /*8230*/  MOV R2, 0x8250 ;  /* 0x0000825000027802 */ /* 0x000fe40000000f00 */
[----:B-1----:R-:W-:Y:S05]  /*8240*/  CALL.REL.NOINC `($__internal_11_$__cuda_sm70_warpsync) ;  /* 0x0000095000007944 */ /* 0x002fea0003c00000 */
.L_x_1776:
[----:B------:R-:W-:Y:S01]  /*8250*/  USHF.L.U32 UR5, UR12, 0xd, URZ ;  /* 0x0000000d0c057899 */ /* 0x000fe2000800063f */
[----:B------:R-:W-:Y:S01]  /*8260*/  SHF.R.S32.HI R2, RZ, 0x1f, R9 ;  /* 0x0000001fff027819 */ /* 0x000fe20000011409 */
[----:B------:R-:W-:Y:S01]  /*8270*/  IMAD.U32 R10, RZ, RZ, UR13 ;  /* 0x0000000dff0a7e24 */ /* 0x000fe2000f8e00ff */
[----:B------:R-:W-:-:S06]  /*8280*/  NOP ;  /* 0x0000000000007918 */ /* 0x000fcc0000000000 */
[----:B------:R-:W-:Y:S01]  /*8290*/  USHF.R.S32.HI UR4, URZ, 0x1f, UR5 ;  /* 0x0000001f3f047899 */ /* 0x000fe20008011405 */
[----:B------:R-:W-:-:S05]  /*82a0*/  IMAD.U32 R8, RZ, RZ, UR5 ;  /* 0x00000005ff087e24 */ /* 0x000fca000f8e00ff */
[----:B------:R-:W-:Y:S01]  /*82b0*/  IMAD.U32 R0, RZ, RZ, UR4 ;  /* 0x00000004ff007e24 */ /* 0x000fe2000f8e00ff */
[----:B------:R-:W-:Y:S01]  /*82c0*/  IADD3 R8, P1, P0, R8, UR14, R9 ;  /* 0x0000000e08087c10 */ /* 0x000fe2000f83e009 */
[----:B------:R-:W-:Y:S02]  /*82d0*/  ULDC.64 UR4, c[0x0][0x328] ;  /* 0x0000ca0000047ab9 */ /* 0x000fe40000000a00 */
[----:B------:R-:W-:Y:S01]  /*82e0*/  UIMAD UR4, UR9, UR4, URZ ;  /* 0x00000004090472a4 */ /* 0x000fe2000f8e023f */
[----:B------:R-:W-:Y:S01]  /*82f0*/  IADD3.X R9, R0, UR15, R2, P1, P0 ;  /* 0x0000000f00097c10 */ /* 0x000fe20008fe0402 */
[----:B------:R-:W-:Y:S02]  /*8300*/  IMAD.U32 R2, RZ, RZ, UR6 ;  /* 0x00000006ff027e24 */ /* 0x000fe4000f8e00ff */
[----:B------:R-:W-:Y:S02]  /*8310*/  UIMAD UR16, UR6, UR5, UR4 ;  /* 0x00000005061072a4 */ /* 0x000fe4000f8e0204 */
[----:B------:R-:W-:Y:S01]  /*8320*/  IMAD.WIDE.U32 R2, R2, c[0x0][0x328], R8 ;  /* 0x0000ca0002027a25 */ /* 0x000fe200078e0008 */
[----:B------:R-:W-:-:S02]  /*8330*/  ULDC.64 UR4, c[0x0][0x330] ;  /* 0x0000cc0000047ab9 */ /* 0x000fc40000000a00 */
[----:B------:R-:W-:Y:S02]  /*8340*/  UIMAD UR4, UR11, UR4, URZ ;  /* 0x000000040b0472a4 */ /* 0x000fe4000f8e023f */
[----:B------:R-:W-:Y:S02]  /*8350*/  IADD3 R3, R3, UR16, RZ ;  /* 0x0000001003037c10 */ /* 0x000fe4000fffe0ff */
[----:B------:R-:W-:-:S03]  /*8360*/  UIMAD UR4, UR13, UR5, UR4 ;  /* 0x000000050d0472a4 */ /* 0x000fc6000f8e0204 */
[----:B-1----:R-:W-:-:S05]  /*8370*/  IMAD.WIDE.U32 R6, R10, c[0x0][0x330], R2 ;  /* 0x0000cc000a067a25 */ /* 0x002fca00078e0002 */
        /* <DEDUP_REMOVED lines=37> */
[----:B------:R-:W-:Y:S05]  /*85d0*/  CALL.REL.NOINC `($__internal_11_$__cuda_sm70_warpsync) ;  /* 0x000005c000007944 */ /* 0x000fea0003c00000 */
.L_x_1777:
        /* <DEDUP_REMOVED lines=12> */
.L_x_1779:
[----:B------:R-:W-:Y:S05]  /*86a0*/  BSYNC B0 ;  /* 0x0000000000007941 */ /* 0x000fea0003800000 */
.L_x_1778:
[----:B------:R-:W-:Y:S01]  /*86b0*/  ULDC.64 UR4, c[0x0][0x348] ;  /* 0x0000d20000047ab9 */ /* 0x000fe20000000a00 */
[----:B------:R-:W-:Y:S01]  /*86c0*/  BSSY B0, `(.L_x_1780) ;  /* 0x000000b000007945 */ /* 0x000fe20003800000 */
[----:B------:R-:W-:-:S04]  /*86d0*/  UIADD3 UR4, UP0, UR7, UR4, URZ ;  /* 0x0000000407047290 */ /* 0x000fc8000ff1e03f */
[----:B------:R-:W-:Y:S02]  /*86e0*/  UIADD3.X UR5, UR8, UR5, URZ, UP0, !UPT ;  /* 0x0000000508057290 */ /* 0x000fe400087fe43f */
[----:B--2---:R-:W-:-:S04]  /*86f0*/  MOV R4, UR4 ;  /* 0x0000000400047c02 */ /* 0x004fc80008000f00 */
[----:B------:R-:W-:Y:S01]  /*8700*/  MOV R5, UR5 ;  /* 0x0000000500057c02 */ /* 0x000fe20008000f00 */
[----:B------:R-:W-:Y:S05]  /*8710*/  @P2 BRA `(.L_x_1781) ;  /* 0x0000005000002947 */ /* 0x000fea0003800000 */
.L_x_1782:
[----:B------:R-:W2:Y:S01]  /*8720*/  LDG.E.STRONG.GPU R0, [R4.64] ;  /* 0x0000001204007981 */ /* 0x000ea2000c1ef900 */
[----:B------:R-:W-:Y:S01]  /*8730*/  YIELD ;  /* 0x0000000000007946 */ /* 0x000fe20003800000 */
[----:B--2---:R-:W-:Y:S01]  /*8740*/  ISETP.NE.AND P0, PT, R0, UR10, PT ;  /* 0x0000000a00007c0c */ /* 0x004fe2000bf05270 */
[----:B------:R-:W-:-:S12]  /*8750*/  CCTL.IVALL ;  /* 0x00000000ff00798f */ /* 0x000fd80002000000 */
[----:B------:R-:W-:Y:S05]  /*8760*/  @P0 BRA `(.L_x_1782) ;  /* 0xffffffb000000947 */ /* 0x000fea000383ffff */
.L_x_1781:
[----:B------:R-:W-:Y:S05]  /*8770*/  BSYNC B0 ;  /* 0x0000000000007941 */ /* 0x000fea0003800000 */
.L_x_1780:
[----:B------:R-:W-:Y:S05]  /*8780*/  BRA.CONV ~URZ, `(.L_x_1783) ;  /* 0x000000237f007947 */ /* 0x000fea000b800000 */
[----:B-1----:R-:W-:Y:S02]  /*8790*/  MOV R2, 0x87b0 ;  /* 0x000087b000027802 */ /* 0x002fe40000000f00 */
[----:B------:R-:W-:Y:S05]  /*87a0*/  CALL.REL.NOINC `($__internal_11_$__cuda_sm70_warpsync) ;  /* 0x000003f000007944 */ /* 0x000fea0003c00000 */
.L_x_1783:
[----:B------:R-:W-:Y:S01]  /*87b0*/  ULDC.64 UR4, c[0x0][0x300] ;  /* 0x0000c00000047ab9 */ /* 0x000fe20000000a00 */
[----:B-1----:R-:W-:Y:S01]  /*87c0*/  MOV R2, R8 ;  /* 0x0000000800027202 */ /* 0x002fe20000000f00 */
[----:B------:R-:W-:Y:S01]  /*87d0*/  UIMAD UR4, UR9, UR4, URZ ;  /* 0x00000004090472a4 */ /* 0x000fe2000f8e023f */
[----:B------:R-:W-:Y:S02]  /*87e0*/  IMAD.U32 R0, RZ, RZ, UR6 ;  /* 0x00000006ff007e24 */ /* 0x000fe4000f8e00ff */
[----:B------:R-:W-:Y:S01]  /*87f0*/  IMAD.MOV.U32 R3, RZ, RZ, R9 ;  /* 0x000000ffff037224 */ /* 0x000fe200078e0009 */
[----:B------:R-:W-:-:S03]  /*8800*/  UIMAD UR16, UR6, UR5, UR4 ;  /* 0x00000005061072a4 */ /* 0x000fc6000f8e0204 */
[----:B------:R-:W-:Y:S01]  /*8810*/  IMAD.WIDE.U32 R2, R0, c[0x0][0x300], R2 ;  /* 0x0000c00000027a25 */ /* 0x000fe200078e0002 */
[----:B------:R-:W-:Y:S02]  /*8820*/  ULDC.64 UR4, c[0x0][0x308] ;  /* 0x0000c20000047ab9 */ /* 0x000fe40000000a00 */
        /* <DEDUP_REMOVED lines=43> */
.L_x_1784:
        /* <DEDUP_REMOVED lines=12> */
        .weak           $__internal_11_$__cuda_sm70_warpsync
        .type           $__internal_11_$__cuda_sm70_warpsync,@function
        .size           $__internal_11_$__cuda_sm70_warpsync,(.L_x_1855 - $__internal_11_$__cuda_sm70_warpsync)
$__internal_11_$__cuda_sm70_warpsync:
[----:B------:R-:W-:Y:S01]  /*8ba0*/  MOV R3, 0x0 ;  /* 0x0000000000037802 */ /* 0x000fe20000000f00 */
[----:B------:R-:W-:Y:S04]  /*8bb0*/  WARPSYNC R11 ;  /* 0x0000000b00007348 */ /* 0x000fe80003800000 */
[----:B------:R-:W-:Y:S05]  /*8bc0*/  RET.REL.NODEC R2 `(_ZN7cutlass13device_kernelIN5flash19enable_sm80_to_sm89INS1_16FlashAttnBwdSm80INS1_25CollectiveMainloopBwdSm80ILi2ELi2EN4cute5tupleIJNS5_1CILi128EEES8_NS7_ILi64EEEEEENS_6half_tEfNS_4arch4Sm80ELb1ELb0ELb0ELb1ELb1ELb0ELb0ELb0ELi2ELi4ELi4ELi4ELb0EEENS1_24CollectiveEpilogueBwdGQAISA_fSD_Li256ELb1ELb1EEENS1_25SingleTileBwdLPTSchedulerILb1ELi128ELb1EEEEEEEEEvNT_6ParamsE) ;  /* 0xffff743002007950 */ /* 0x000fea0003c3ffff */
.L_x_1785:
        /* <DEDUP_REMOVED lines=11> */
.L_x_1855:


//--------------------- .text._ZN7cutlass13device_kernelIN5flash22FlashAttnBwdPreprocessIN4cute5tupleIJNS3_1CILi128EEENS5_ILi64EEEEEENS_6half_tEfNS_4arch4Sm80ELb1ELb1EEEEEvNT_6ParamsE --------------------------
	.section	.text._ZN7cutlass13device_kernelIN5flash22FlashAttnBwdPreprocessIN4cute5tupleIJNS3_1CILi128EEENS5_ILi64EEEEEENS_6half_tEfNS_4arch4Sm80ELb1ELb1EEEEEvNT_6ParamsE,"ax",@progbits
	.sectioninfo	@"SHI_REGISTERS=64"
	.align	128
.text._ZN7cutlass13device_kernelIN5flash22FlashAttnBwdPreprocessIN4cute5tupleIJNS3_1CILi128EEENS5_ILi64EEEEEENS_6half_tEfNS_4arch4Sm80ELb1ELb1EEEEEvNT_6ParamsE:
        .type           _ZN7cutlass13device_kernelIN5flash22FlashAttnBwdPreprocessIN4cute5tupleIJNS3_1CILi128EEENS5_ILi64EEEEEENS_6half_tEfNS_4arch4Sm80ELb1ELb1EEEEEvNT_6ParamsE,@function
        .size           _ZN7cutlass13device_kernelIN5flash22FlashAttnBwdPreprocessIN4cute5tupleIJNS3_1CILi128EEENS5_ILi64EEEEEENS_6half_tEfNS_4arch4Sm80ELb1ELb1EEEEEvNT_6ParamsE,(.L_x_1857 - _ZN7cutlass13device_kernelIN5flash22FlashAttnBwdPreprocessIN4cute5tupleIJNS3_1CILi128EEENS5_ILi64EEEEEENS_6half_tEfNS_4arch4Sm80ELb1ELb1EEEEEvNT_6ParamsE)
        .other          _ZN7cutlass13device_kernelIN5flash22FlashAttnBwdPreprocessIN4cute5tupleIJNS3_1CILi128EEENS5_ILi64EEEEEENS_6half_tEfNS_4arch4Sm80ELb1ELb1EEEEEvNT_6ParamsE,@"STO_CUDA_ENTRY STV_DEFAULT"
_ZN7cutlass13device_kernelIN5flash22FlashAttnBwdPreprocessIN4cute5tupleIJNS3_1CILi128EEENS5_ILi64EEEEEENS_6half_tEfNS_4arch4Sm80ELb1ELb1EEEEEvNT_6ParamsE:
[----:B------:R-:W-:Y:S02]  /*0000*/  MOV R1, c[0x0][0x28] ;  /* 0x00000a0000017a02 */ /* 0x000fe40000000f00 */
[----:B------:R-:W0:Y:S01]  /*0010*/  S2R R0, SR_CTAID.Z ;  /* 0x0000000000007919 */ /* 0x000e220000002700 */
[----:B------:R-:W-:Y:S01]  /*0020*/  ISETP.NE.U32.AND P1, PT, RZ, c[0x0][0x248], PT ;  /* 0x00009200ff007a0c */ /* 0x000fe20003f25070 */
[----:B------:R-:W-:Y:S01]  /*0030*/  IMAD.MOV.U32 R3, RZ, RZ, 0x4 ;  /* 0x00000004ff037424 */ /* 0x000fe200078e00ff */
[----:B------:R-:W-:Y:S01]  /*0040*/  ISETP.NE.U32.AND P0, PT, RZ, c[0x0][0x240], PT ;  /* 0x00009000ff007a0c */ /* 0x000fe20003f05070 */
[----:B------:R-:W-:Y:S01]  /*0050*/  ULDC.64 UR4, c[0x0][0x118] ;  /* 0x0000460000047ab9 */ /* 0x000fe20000000a00 */
[----:B------:R-:W-:Y:S02]  /*0060*/  ISETP.NE.AND.EX P1, PT, RZ, c[0x0][0x24c], PT, P1 ;  /* 0x00009300ff007a0c */ /* 0x000fe40003f25310 */
[----:B------:R-:W-:Y:S02]  /*0070*/  ISETP.NE.AND.EX P0, PT, RZ, c[0x0][0x244], PT, P0 ;  /* 0x00009100ff007a0c */ /* 0x000fe40003f05300 */
[----:B------:R-:W-:Y:S01]  /*0080*/  MOV R2, c[0x0][0x168] ;  /* 0x00005a0000027a02 */ /* 0x000fe20000000f00 */
        /* <DEDUP_REMOVED lines=11> */
[----:B--2---:R-:W-:-:S02]  /*0140*/  IADD3 R2, -R11, R2, RZ ;  /* 0x000000020b027210 */ /* 0x004fc40007ffe1ff */
.L_x_1786:
[----:B0-----:R-:W0:Y:S01]  /*0150*/  S2R R4, SR_TID.X ;  /* 0x0000000000047919 */ /* 0x001e220000002100 */
[----:B------:R-:W-:-:S02]  /*0160*/  ISETP.NE.AND.EX P3, PT, RZ, c[0x0][0x244], PT, P3 ;  /* 0x00009100ff007a0c */ /* 0x000fc40003f65330 */
[----:B-----5:R-:W-:-:S13]  /*0170*/  ISETP.LE.AND P1, PT, R2, R7, PT ;  /* 0x000000070200720c */ /* 0x020fda0003f23270 */
[----:B------:R-:W-:Y:S05]  /*0180*/  @P3 EXIT P1 ;  /* 0x000000000000394d */ /* 0x000fea0000800000 */
[----:B------:R-:W1:Y:S01]  /*0190*/  S2R R6, SR_CTAID.Y ;  /* 0x0000000000067919 */ /* 0x000e620000002600 */
[----:B0-----:R-:W-:Y:S01]  /*01a0*/  SHF.R.S32.HI R9, RZ, 0x1f, R4 ;  /* 0x0000001fff097819 */ /* 0x001fe20000011404 */
[----:B------:R-:W-:Y:S01]  /*01b0*/  CS2R R44, SRZ ;  /* 0x00000000002c7805 */ /* 0x000fe2000001ff00 */
[----:B------:R-:W-:Y:S01]  /*01c0*/  IMAD.IADD R51, R2, 0x1, -R7 ;  /* 0x0000000102337824 */ /* 0x000fe200078e0a07 */
[----:B------:R-:W-:Y:S02]  /*01d0*/  @P0 MOV R44, R57 ;  /* 0x00000039002c0202 */ /* 0x000fe40000000f00 */
[----:B------:R-:W-:Y:S02]  /*01e0*/  LEA.HI R9, R9, R4, RZ, 0x3 ;  /* 0x0000000409097211 */ /* 0x000fe400078f18ff */
[----:B------:R-:W-:Y:S02]  /*01f0*/  @P0 SHF.R.S32.HI R45, RZ, 0x1f, R57 ;  /* 0x0000001fff2d0819 */ /* 0x000fe40000011439 */
[----:B------:R-:W-:-:S02]  /*0200*/  LOP3.LUT R55, R9, 0xfffffff8, RZ, 0xc0, !PT ;  /* 0xfffffff809377812 */ /* 0x000fc400078ec0ff */
[----:B------:R-:W-:Y:S02]  /*0210*/  SHF.R.S32.HI R41, RZ, 0x3, R9 ;  /* 0x00000003ff297819 */ /* 0x000fe40000011409 */
[----:B------:R-:W-:Y:S01]  /*0220*/  SHF.R.S32.HI R43, RZ, 0x1f, R0 ;  /* 0x0000001fff2b7819 */ /* 0x000fe20000011400 */
[----:B------:R-:W-:Y:S01]  /*0230*/  IMAD.IADD R55, R4, 0x1, -R55 ;  /* 0x0000000104377824 */ /* 0x000fe200078e0a37 */
[----:B------:R-:W-:Y:S02]  /*0240*/  IADD3 R58, R41, 0x20, RZ ;  /* 0x00000020293a7810 */ /* 0x000fe40007ffe0ff */
[----:B------:R-:W-:Y:S02]  /*0250*/  SHF.R.S32.HI R42, RZ, 0x1f, R41 ;  /* 0x0000001fff2a7819 */ /* 0x000fe40000011429 */
[----:B------:R-:W-:Y:S02]  /*0260*/  SHF.L.U32 R10, R55, 0x3, RZ ;  /* 0x00000003370a7819 */ /* 0x000fe400000006ff */
[----:B------:R-:W-:-:S02]  /*0270*/  IADD3 R8, P5, R41, R44, RZ ;  /* 0x0000002c29087210 */ /* 0x000fc40007fbe0ff */
[----:B-1----:R-:W-:Y:S02]  /*0280*/  SHF.R.S32.HI R40, RZ, 0x1f, R6 ;  /* 0x0000001fff287819 */ /* 0x002fe40000011406 */
[----:B------:R-:W-:Y:S02]  /*0290*/  ISETP.GE.AND P1, PT, R10, c[0x0][0x16c], PT ;  /* 0x00005b000a007a0c */ /* 0x000fe40003f26270 */
[--C-:B------:R-:W-:Y:S01]  /*02a0*/  SHF.R.S32.HI R11, RZ, 0x1f, R10.reuse ;  /* 0x0000001fff0b7819 */ /* 0x100fe2000001140a */
[----:B------:R-:W-:Y:S01]  /*02b0*/  IMAD R9, R40, c[0x0][0x1a0], RZ ;  /* 0x0000680028097a24 */ /* 0x000fe200078e02ff */
[-C--:B------:R-:W-:Y:S01]  /*02c0*/  ISETP.LT.AND P4, PT, R58, R51.reuse, !P1 ;  /* 0x000000333a00720c */ /* 0x080fe20004f81270 */
[----:B------:R-:W-:Y:S01]  /*02d0*/  IMAD R13, R40, c[0x0][0x180], RZ ;  /* 0x00006000280d7a24 */ /* 0x000fe200078e02ff */
[----:B------:R-:W-:Y:S01]  /*02e0*/  ISETP.GE.AND P2, PT, R41, R51, PT ;  /* 0x000000332900720c */ /* 0x000fe20003f46270 */
[----:B------:R-:W-:Y:S01]  /*02f0*/  IMAD R15, R6, c[0x0][0x1a4], R9 ;  /* 0x00006900060f7a24 */ /* 0x000fe200078e0209 */
[----:B------:R-:W-:Y:S01]  /*0300*/  IADD3.X R9, R42, R45, RZ, P5, !PT ;  /* 0x0000002d2a097210 */ /* 0x000fe20002ffe4ff */
[C---:B------:R-:W-:Y:S01]  /*0310*/  IMAD R13, R6.reuse, c[0x0][0x184], R13 ;  /* 0x00006100060d7a24 */ /* 0x040fe200078e020d */
[----:B------:R-:W-:Y:S01]  /*0320*/  SEL R43, R43, RZ, !P3 ;  /* 0x000000ff2b2b7207 */ /* 0x000fe20005800000 */
[----:B------:R-:W-:Y:S01]  /*0330*/  IMAD.WIDE.U32 R28, R6, c[0x0][0x180], R10 ;  /* 0x00006000061c7a25 */ /* 0x000fe200078e000a */
[----:B------:R-:W-:-:S02]  /*0340*/  ISETP.LT.AND P5, PT, R10, c[0x0][0x16c], !P2 ;  /* 0x00005b000a007a0c */ /* 0x000fc400057a1270 */
[----:B------:R-:W-:Y:S01]  /*0350*/  SEL R50, R0, RZ, !P3 ;  /* 0x000000ff00327207 */ /* 0x000fe20005800000 */
[----:B------:R-:W-:Y:S01]  /*0360*/  IMAD.WIDE R8, R5, 0x80, R8 ;  /* 0x0000008005087825 */ /* 0x000fe200078e0208 */
[C---:B------:R-:W-:Y:S02]  /*0370*/  IADD3 R56, R41.reuse, 0x40, RZ ;  /* 0x0000004029387810 */ /* 0x040fe40007ffe0ff */
[----:B------:R-:W-:Y:S01]  /*0380*/  IADD3 R54, R41, 0x60, RZ ;  /* 0x0000006029367810 */ /* 0x000fe20007ffe0ff */
[----:B------:R-:W-:Y:S01]  /*0390*/  IMAD.IADD R29, R29, 0x1, R13 ;  /* 0x000000011d1d7824 */ /* 0x000fe200078e020d */
[----:B------:R-:W-:Y:S01]  /*03a0*/  @P4 IADD3 R17, P3, R8, 0x20, RZ ;  /* 0x0000002008114810 */ /* 0x000fe20007f7e0ff */
[----:B------:R-:W-:-:S03]  /*03b0*/  IMAD.WIDE.U32 R12, R6, c[0x0][0x1a0], R10 ;  /* 0x00006800060c7a25 */ /* 0x000fc600078e000a */
[----:B------:R-:W-:Y:S01]  /*03c0*/  @P4 IADD3.X R10, RZ, R9, RZ, P3, !PT ;  /* 0x00000009ff0a4210 */ /* 0x000fe20001ffe4ff */
[----:B------:R-:W-:Y:S01]  /*03d0*/  IMAD R11, R43, c[0x0][0x188], RZ ;  /* 0x000062002b0b7a24 */ /* 0x000fe200078e02ff */
[----:B------:R-:W-:Y:S01]  /*03e0*/  @P4 IADD3 R16, P3, R8, 0x20, RZ ;  /* 0x0000002008104810 */ /* 0x000fe20007f7e0ff */
[----:B------:R-:W-:Y:S02]  /*03f0*/  IMAD.IADD R13, R13, 0x1, R15 ;  /* 0x000000010d0d7824 */ /* 0x000fe400078e020f */
[----:B------:R-:W-:Y:S02]  /*0400*/  IMAD R15, R43, c[0x0][0x1a8], RZ ;  /* 0x00006a002b0f7a24 */ /* 0x000fe400078e02ff */
[C---:B------:R-:W-:Y:S02]  /*0410*/  IMAD R11, R50.reuse, c[0x0][0x18c], R11 ;  /* 0x00006300320b7a24 */ /* 0x040fe400078e020b */
[----:B------:R-:W-:-:S04]  /*0420*/  IMAD.WIDE.U32 R28, R50, c[0x0][0x188], R28 ;  /* 0x00006200321c7a25 */ /* 0x000fc800078e001c */
[C---:B------:R-:W-:Y:S02]  /*0430*/  IMAD R19, R50.reuse, c[0x0][0x1ac], R15 ;  /* 0x00006b0032137a24 */ /* 0x040fe400078e020f */
[----:B------:R-:W-:-:S04]  /*0440*/  IMAD.WIDE.U32 R30, R50, c[0x0][0x1a8], R12 ;  /* 0x00006a00321e7a25 */ /* 0x000fc800078e000c */
[----:B------:R-:W-:Y:S01]  /*0450*/  IMAD.IADD R29, R29, 0x1, R11 ;  /* 0x000000011d1d7824 */ /* 0x000fe200078e020b */
[----:B------:R-:W-:Y:S01]  /*0460*/  IADD3 R31, R31, R19, RZ ;  /* 0x000000131f1f7210 */ /* 0x000fe20007ffe0ff */
[C---:B------:R-:W-:Y:S02]  /*0470*/  @P5 IMAD R13, R9.reuse, c[0x0][0x198], RZ ;  /* 0x00006600090d5a24 */ /* 0x040fe400078e02ff */
[----:B------:R-:W-:Y:S01]  /*0480*/  @P4 IMAD R10, R10, c[0x0][0x178], RZ ;  /* 0x00005e000a0a4a24 */ /* 0x000fe200078e02ff */
[----:B------:R-:W-:Y:S01]  /*0490*/  @P4 MOV R11, R29 ;  /* 0x0000001d000b4202 */ /* 0x000fe20000000f00 */
[----:B------:R-:W-:Y:S02]  /*04a0*/  @P5 IMAD R15, R9, c[0x0][0x178], RZ ;  /* 0x00005e00090f5a24 */ /* 0x000fe400078e02ff */
[----:B------:R-:W-:Y:S02]  /*04b0*/  @P5 IMAD R23, R8, c[0x0][0x19c], R13 ;  /* 0x0000670008175a24 */ /* 0x000fe400078e020d */
[----:B------:R-:W-:-:S02]  /*04c0*/  @P4 IMAD R21, R17, c[0x0][0x17c], R10 ;  /* 0x00005f0011154a24 */ /* 0x000fc400078e020a */
[C---:B------:R-:W-:Y:S02]  /*04d0*/  @P5 IMAD R19, R8.reuse, c[0x0][0x17c], R15 ;  /* 0x00005f0008135a24 */ /* 0x040fe400078e020f */
[----:B------:R-:W-:-:S04]  /*04e0*/  @P5 IMAD.WIDE.U32 R12, R8, c[0x0][0x178], R28 ;  /* 0x00005e00080c5a25 */ /* 0x000fc800078e001c */
[----:B------:R-:W-:Y:S02]  /*04f0*/  @P4 IMAD.MOV.U32 R10, RZ, RZ, R28 ;  /* 0x000000ffff0a4224 */ /* 0x000fe400078e001c */
[----:B------:R-:W-:-:S04]  /*0500*/  @P5 IMAD.WIDE.U32 R14, R8, c[0x0][0x198], R30 ;  /* 0x00006600080e5a25 */ /* 0x000fc800078e001e */
[----:B------:R-:W-:Y:S01]  /*0510*/  @P4 IMAD.WIDE.U32 R10, R17, c[0x0][0x178], R10 ;  /* 0x00005e00110a4a25 */ /* 0x000fe200078e000a */
[----:B------:R-:W-:Y:S02]  /*0520*/  @P5 IADD3 R17, R13, R19, RZ ;  /* 0x000000130d115210 */ /* 0x000fe40007ffe0ff */
[----:B------:R-:W-:Y:S01]  /*0530*/  @P5 LEA R24, P6, R14, c[0x0][0x190], 0x1 ;  /* 0x000064000e185a11 */ /* 0x000fe200078c08ff */
[----:B------:R-:W-:Y:S01]  /*0540*/  @P4 IMAD.X R18, RZ, RZ, R9, P3 ;  /* 0x000000ffff124224 */ /* 0x000fe200018e0609 */
[----:B------:R-:W-:Y:S01]  /*0550*/  @P5 LEA R26, P3, R12, c[0x0][0x160], 0x1 ;  /* 0x000058000c1a5a11 */ /* 0x000fe200078608ff */
[----:B------:R-:W-:Y:S01]  /*0560*/  @P5 IMAD.IADD R13, R15, 0x1, R23 ;  /* 0x000000010f0d5824 */ /* 0x000fe200078e0217 */
[----:B------:R-:W-:Y:S01]  /*0570*/  @P4 IADD3 R11, R11, R21, RZ ;  /* 0x000000150b0b4210 */ /* 0x000fe20007ffe0ff */
[----:B------:R-:W-:Y:S01]  /*0580*/  @P4 IMAD R15, R18, c[0x0][0x198], RZ ;  /* 0x00006600120f4a24 */ /* 0x000fe200078e02ff */
[----:B------:R-:W-:Y:S02]  /*0590*/  @P5 LEA.HI.X R27, R12, c[0x0][0x164], R17, 0x1, P3 ;  /* 0x000059000c1b5a11 */ /* 0x000fe400018f0c11 */
[----:B------:R-:W-:Y:S01]  /*05a0*/  @P5 LEA.HI.X R25, R14, c[0x0][0x194], R13, 0x1, P6 ;  /* 0x000065000e195a11 */ /* 0x000fe200030f0c0d */
[----:B------:R-:W-:Y:S01]  /*05b0*/  @P4 IMAD.MOV.U32 R13, RZ, RZ, R31 ;  /* 0x000000ffff0d4224 */ /* 0x000fe200078e001f */
[----:B------:R-:W-:Y:S01]  /*05c0*/  @P4 MOV R12, R30 ;  /* 0x0000001e000c4202 */ /* 0x000fe20000000f00 */
[----:B------:R-:W-:Y:S01]  /*05d0*/  @P4 IMAD R15, R16, c[0x0][0x19c], R15 ;  /* 0x00006700100f4a24 */ /* 0x000fe200078e020f */
[----:B------:R-:W-:-:S02]  /*05e0*/  ISETP.LT.AND P3, PT, R56, R51, !P1 ;  /* 0x000000333800720c */ /* 0x000fc40004f61270 */
[----:B------:R-:W-:Y:S01]  /*05f0*/  @P4 LEA R34, P6, R10, c[0x0][0x160], 0x1 ;  /* 0x000058000a224a11 */ /* 0x000fe200078c08ff */
[----:B------:R-:W-:Y:S01]  /*0600*/  @P4 IMAD.WIDE.U32 R12, R16, c[0x0][0x198], R12 ;  /* 0x00006600100c4a25 */ /* 0x000fe200078e000c */
[----:B------:R-:W-:Y:S02]  /*0610*/  ISETP.LT.AND P1, PT, R54, R51, !P1 ;  /* 0x000000333600720c */ /* 0x000fe40004f21270 */
[----:B------:R-:W-:Y:S02]  /*0620*/  @P4 LEA.HI.X R35, R10, c[0x0][0x164], R11, 0x1, P6 ;  /* 0x000059000a234a11 */ /* 0x000fe400030f0c0b */
[----:B------:R-:W-:Y:S02]  /*0630*/  @P4 IADD3 R11, R13, R15, RZ ;  /* 0x0000000f0d0b4210 */ /* 0x000fe40007ffe0ff */
[----:B------:R-:W-:Y:S01]  /*0640*/  @P4 LEA R32, P6, R12, c[0x0][0x190], 0x1 ;  /* 0x000064000c204a11 */ /* 0x000fe200078c08ff */
[----:B------:R-:W-:-:S03]  /*0650*/  CS2R R14, SRZ ;  /* 0x00000000000e7805 */ /* 0x000fc6000001ff00 */
[----:B------:R-:W-:Y:S02]  /*0660*/  @P4 LEA.HI.X R33, R12, c[0x0][0x194], R11, 0x1, P6 ;  /* 0x000065000c214a11 */ /* 0x000fe400030f0c0b */
[----:B------:R-:W-:Y:S01]  /*0670*/  @P3 IADD3 R47, P6, R8, 0x40, RZ ;  /* 0x00000040082f3810 */ /* 0x000fe20007fde0ff */
[----:B------:R-:W-:Y:S01]  /*0680*/  CS2R R10, SRZ ;  /* 0x00000000000a7805 */ /* 0x000fe2000001ff00 */
[----:B------:R-:W-:-:S03]  /*0690*/  CS2R R12, SRZ ;  /* 0x00000000000c7805 */ /* 0x000fc6000001ff00 */
[----:B------:R-:W-:Y:S01]  /*06a0*/  @P3 IMAD.X R48, RZ, RZ, R9, P6 ;  /* 0x000000ffff303224 */ /* 0x000fe200030e0609 */
[C---:B------:R-:W-:Y:S01]  /*06b0*/  @P3 IADD3 R39, P6, R8.reuse, 0x40, RZ ;  /* 0x0000004008273810 */ /* 0x040fe20007fde0ff */
[----:B------:R-:W-:Y:S01]  /*06c0*/  CS2R R16, SRZ ;  /* 0x0000000000107805 */ /* 0x000fe2000001ff00 */
[----:B------:R-:W-:Y:S01]  /*06d0*/  CS2R R18, SRZ ;  /* 0x0000000000127805 */ /* 0x000fe2000001ff00 */
[----:B------:R-:W-:Y:S01]  /*06e0*/  CS2R R20, SRZ ;  /* 0x0000000000147805 */ /* 0x000fe2000001ff00 */
[-C--:B------:R-:W-:Y:S01]  /*06f0*/  @P3 IADD3.X R49, RZ, R9.reuse, RZ, P6, !PT ;  /* 0x00000009ff313210 */ /* 0x080fe200037fe4ff */
[----:B------:R-:W-:Y:S01]  /*0700*/  CS2R R22, SRZ ;  /* 0x0000000000167805 */ /* 0x000fe2000001ff00 */
[C---:B------:R-:W-:Y:S01]  /*0710*/  @P1 IADD3 R37, P6, R8.reuse, 0x60, RZ ;  /* 0x0000006008251810 */ /* 0x040fe20007fde0ff */
[----:B------:R0:W2:Y:S03]  /*0720*/  @P5 LDG.E.128 R12, [R24.64] ;  /* 0x00000004180c5981 */ /* 0x0000a6000c1e1d00 */
[----:B------:R-:W-:Y:S01]  /*0730*/  @P1 IADD3.X R46, RZ, R9, RZ, P6, !PT ;  /* 0x00000009ff2e1210 */ /* 0x000fe200037fe4ff */
[----:B------:R1:W3:Y:S01]  /*0740*/  @P4 LDG.E.128 R16, [R34.64] ;  /* 0x0000000422104981 */ /* 0x0002e2000c1e1d00 */
[----:B------:R-:W-:-:S03]  /*0750*/  @P1 IADD3 R36, P6, R8, 0x60, RZ ;  /* 0x0000006008241810 */ /* 0x000fc60007fde0ff */
[----:B------:R4:W3:Y:S02]  /*0760*/  @P4 LDG.E.128 R20, [R32.64] ;  /* 0x0000000420144981 */ /* 0x0008e4000c1e1d00 */
[----:B------:R-:W-:Y:S02]  /*0770*/  @P1 IMAD.X R38, RZ, RZ, R9, P6 ;  /* 0x000000ffff261224 */ /* 0x000fe400030e0609 */
[----:B------:R-:W-:-:S06]  /*0780*/  CS2R R8, SRZ ;  /* 0x0000000000087805 */ /* 0x000fcc000001ff00 */
[----:B------:R1:W3:Y:S01]  /*0790*/  @P5 LDG.E.128 R8, [R26.64] ;  /* 0x000000041a085981 */ /* 0x0002e2000c1e1d00 */
[----:B------:R-:W-:Y:S02]  /*07a0*/  @P3 IMAD R48, R48, c[0x0][0x178], RZ ;  /* 0x00005e0030303a24 */ /* 0x000fe400078e02ff */
[----:B0-----:R-:W-:Y:S01]  /*07b0*/  @P3 IMAD R24, R49, c[0x0][0x198], RZ ;  /* 0x0000660031183a24 */ /* 0x001fe200078e02ff */
[----:B------:R-:W-:Y:S01]  /*07c0*/  @P3 MOV R25, R31 ;  /* 0x0000001f00193202 */ /* 0x000fe20000000f00 */
[----:B------:R-:W-:Y:S01]  /*07d0*/  @P3 IMAD R49, R47, c[0x0][0x17c], R48 ;  /* 0x00005f002f313a24 */ /* 0x000fe200078e0230 */
[----:B-1----:R-:W-:Y:S02]  /*07e0*/  @P3 MOV R26, R28 ;  /* 0x0000001c001a3202 */ /* 0x002fe40000000f00 */
[----:B------:R-:W-:Y:S01]  /*07f0*/  @P3 MOV R27, R29 ;  /* 0x0000001d001b3202 */ /* 0x000fe20000000f00 */
[----:B------:R-:W-:-:S04]  /*0800*/  @P1 IMAD R46, R46, c[0x0][0x178], RZ ;  /* 0x00005e002e2e1a24 */ /* 0x000fc800078e02ff */
[----:B------:R-:W-:-:S04]  /*0810*/  @P3 IMAD.WIDE.U32 R26, R47, c[0x0][0x178], R26 ;  /* 0x00005e002f1a3a25 */ /* 0x000fc800078e001a */
[C---:B------:R-:W-:Y:S02]  /*0820*/  @P3 IMAD R47, R39.reuse, c[0x0][0x19c], R24 ;  /* 0x00006700272f3a24 */ /* 0x040fe400078e0218 */
[----:B------:R-:W-:Y:S02]  /*0830*/  @P3 IMAD.MOV.U32 R24, RZ, RZ, R30 ;  /* 0x000000ffff183224 */ /* 0x000fe400078e001e */
[----:B------:R-:W-:Y:S02]  /*0840*/  @P1 IMAD R53, R38, c[0x0][0x198], RZ ;  /* 0x0000660026351a24 */ /* 0x000fe400078e02ff */
[----:B------:R-:W-:Y:S01]  /*0850*/  @P3 IMAD.WIDE.U32 R24, R39, c[0x0][0x198], R24 ;  /* 0x0000660027183a25 */ /* 0x000fe200078e0018 */
[----:B------:R-:W-:-:S03]  /*0860*/  @P3 IADD3 R49, R27, R49, RZ ;  /* 0x000000311b313210 */ /* 0x000fc60007ffe0ff */
[C---:B------:R-:W-:Y:S02]  /*0870*/  @P1 IMAD R39, R37.reuse, c[0x0][0x17c], R46 ;  /* 0x00005f0025271a24 */ /* 0x040fe400078e022e */
[----:B------:R-:W-:Y:S01]  /*0880*/  @P1 IMAD.WIDE.U32 R28, R37, c[0x0][0x178], R28 ;  /* 0x00005e00251c1a25 */ /* 0x000fe200078e001c */
[----:B------:R-:W-:Y:S02]  /*0890*/  @P3 LEA R60, P4, R26, c[0x0][0x160], 0x1 ;  /* 0x000058001a3c3a11 */ /* 0x000fe400078808ff */
[----:B------:R-:W-:Y:S01]  /*08a0*/  @P3 LEA R52, P6, R24, c[0x0][0x190], 0x1 ;  /* 0x0000640018343a11 */ /* 0x000fe200078c08ff */
[C---:B------:R-:W-:Y:S02]  /*08b0*/  @P1 IMAD R35, R36.reuse, c[0x0][0x19c], R53 ;  /* 0x0000670024231a24 */ /* 0x040fe400078e0235 */
[----:B------:R-:W-:Y:S02]  /*08c0*/  @P3 IMAD.IADD R47, R25, 0x1, R47 ;  /* 0x00000001192f3824 */ /* 0x000fe400078e022f */
[----:B----4-:R-:W-:Y:S01]  /*08d0*/  @P1 IMAD.WIDE.U32 R32, R36, c[0x0][0x198], R30 ;  /* 0x0000660024201a25 */ /* 0x010fe200078e001e */
[----:B------:R-:W-:-:S02]  /*08e0*/  @P1 IADD3 R25, R29, R39, RZ ;  /* 0x000000271d191210 */ /* 0x000fc40007ffe0ff */
[----:B------:R-:W-:Y:S02]  /*08f0*/  @P1 LEA R46, P5, R28, c[0x0][0x160], 0x1 ;  /* 0x000058001c2e1a11 */ /* 0x000fe400078a08ff */
[----:B------:R-:W-:Y:S02]  /*0900*/  @P3 LEA.HI.X R61, R26, c[0x0][0x164], R49, 0x1, P4 ;  /* 0x000059001a3d3a11 */ /* 0x000fe400020f0c31 */
[----:B------:R-:W-:Y:S02]  /*0910*/  @P3 LEA.HI.X R53, R24, c[0x0][0x194], R47, 0x1, P6 ;  /* 0x0000650018353a11 */ /* 0x000fe400030f0c2f */
[----:B------:R-:W-:Y:S02]  /*0920*/  @P1 IADD3 R35, R33, R35, RZ ;  /* 0x0000002321231210 */ /* 0x000fe40007ffe0ff */
[----:B------:R-:W-:Y:S01]  /*0930*/  @P1 LEA R48, P4, R32, c[0x0][0x190], 0x1 ;  /* 0x0000640020301a11 */ /* 0x000fe200078808ff */
[----:B------:R-:W-:Y:S01]  /*0940*/  CS2R R26, SRZ ;  /* 0x00000000001a7805 */ /* 0x000fe2000001ff00 */
[----:B------:R-:W-:Y:S01]  /*0950*/  @P1 LEA.HI.X R47, R28, c[0x0][0x164], R25, 0x1, P5 ;  /* 0x000059001c2f1a11 */ /* 0x000fe200028f0c19 */
[----:B------:R-:W-:Y:S01]  /*0960*/  CS2R R30, SRZ ;  /* 0x00000000001e7805 */ /* 0x000fe2000001ff00 */
[----:B------:R-:W-:Y:S01]  /*0970*/  CS2R R24, SRZ ;  /* 0x0000000000187805 */ /* 0x000fe2000001ff00 */
[----:B------:R-:W-:Y:S01]  /*0980*/  CS2R R28, SRZ ;  /* 0x00000000001c7805 */ /* 0x000fe2000001ff00 */
[----:B------:R-:W-:Y:S01]  /*0990*/  @P1 LEA.HI.X R49, R32, c[0x0][0x194], R35, 0x1, P4 ;  /* 0x0000650020311a11 */ /* 0x000fe200020f0c23 */
[----:B------:R-:W-:Y:S01]  /*09a0*/  CS2R R36, SRZ ;  /* 0x0000000000247805 */ /* 0x000fe2000001ff00 */
        /* <DEDUP_REMOVED lines=13> */
[----:B------:R-:W-:-:S04]  /*0a80*/  @!P3 IMAD R53, R40, c[0x0][0x1e0], RZ ;  /* 0x000078002835ba24 */ /* 0x000fc800078e02ff */
[----:B------:R-:W-:-:S04]  /*0a90*/  @!P3 IMAD.WIDE.U32 R44, R6, c[0x0][0x1e0], R44 ;  /* 0x00007800062cba25 */ /* 0x000fc800078e002c */
[----:B------:R-:W-:Y:S01]  /*0aa0*/  @!P3 IMAD R53, R6, c[0x0][0x1e4], R53 ;  /* 0x000079000635ba24 */ /* 0x000fe200078e0235 */
[----:B-1----:R-:W-:-:S03]  /*0ab0*/  @!P3 MOV R46, R44 ;  /* 0x0000002c002eb202 */ /* 0x002fc60000000f00 */
[----:B------:R-:W-:Y:S02]  /*0ac0*/  @!P3 IMAD.IADD R47, R45, 0x1, R53 ;  /* 0x000000012d2fb824 */ /* 0x000fe400078e0235 */
[----:B------:R-:W-:Y:S02]  /*0ad0*/  @!P3 IMAD R45, R43, c[0x0][0x1e8], RZ ;  /* 0x00007a002b2dba24 */ /* 0x000fe400078e02ff */
[----:B------:R-:W-:-:S04]  /*0ae0*/  @!P3 IMAD.WIDE.U32 R46, R50, c[0x0][0x1e8], R46 ;  /* 0x00007a00322eba25 */ /* 0x000fc800078e002e */
[----:B------:R-:W-:Y:S01]  /*0af0*/  @!P3 IMAD R45, R50, c[0x0][0x1ec], R45 ;  /* 0x00007b00322dba24 */ /* 0x000fe200078e022d */
[----:B------:R-:W-:-:S04]  /*0b00*/  @!P3 LEA R44, P4, R46, c[0x0][0x1d8], 0x2 ;  /* 0x000076002e2cba11 */ /* 0x000fc800078810ff */
[----:B------:R-:W-:-:S04]  /*0b10*/  @!P3 IADD3 R45, R47, R45, RZ ;  /* 0x0000002d2f2db210 */ /* 0x000fc80007ffe0ff */
[----:B------:R-:W-:Y:S01]  /*0b20*/  @!P3 LEA.HI.X R45, R46, c[0x0][0x1dc], R45, 0x2, P4 ;  /* 0x000077002e2dba11 */ /* 0x000fe200020f142d */
[----:B------:R-:W-:-:S06]  /*0b30*/  IMAD.MOV.U32 R52, RZ, RZ, 0x7f800000 ;  /* 0x7f800000ff347424 */ /* 0x000fcc00078e00ff */
[----:B------:R0:W5:Y:S01]  /*0b40*/  @!P3 LDG.E R52, [R44.64] ;  /* 0x000000042c34b981 */ /* 0x000162000c1e1900 */
[----:B------:R-:W-:Y:S01]  /*0b50*/  @P0 LEA R57, R0, R57, 0x7 ;  /* 0x0000003900390211 */ /* 0x000fe200078e38ff */
[--C-:B--2---:R-:W-:Y:S02]  /*0b60*/  HADD2.F32 R59, -RZ, R12.reuse.H1_H1 ;  /* 0x3000000cff3b7230 */ /* 0x104fe40000004100 */
[----:B------:R-:W-:Y:S02]  /*0b70*/  HADD2.F32 R53, -RZ, R12.H0_H0 ;  /* 0x2000000cff357230 */ /* 0x000fe40000004100 */
[----:B---3--:R-:W-:Y:S02]  /*0b80*/  HADD2.F32 R61, -RZ, R16.H1_H1 ;  /* 0x30000010ff3d7230 */ /* 0x008fe40000004100 */
[----:B------:R-:W-:Y:S02]  /*0b90*/  HADD2.F32 R60, -RZ, R20.H1_H1 ;  /* 0x30000014ff3c7230 */ /* 0x000fe40000004100 */
[----:B------:R-:W-:-:S02]  /*0ba0*/  HADD2.F32 R16, -RZ, R16.H0_H0 ;  /* 0x20000010ff107230 */ /* 0x000fc40000004100 */
[--C-:B------:R-:W-:Y:S02]  /*0bb0*/  HADD2.F32 R46, -RZ, R8.reuse.H0_H0 ;  /* 0x20000008ff2e7230 */ /* 0x100fe40000004100 */
[----:B------:R-:W-:Y:S01]  /*0bc0*/  HADD2.F32 R8, -RZ, R8.H1_H1 ;  /* 0x30000008ff087230 */ /* 0x000fe20000004100 */
[----:B------:R-:W-:Y:S01]  /*0bd0*/  FMUL.FTZ R60, R61, R60 ;  /* 0x0000003c3d3c7220 */ /* 0x000fe20000410000 */
[----:B------:R-:W-:-:S03]  /*0be0*/  HADD2.F32 R47, -RZ, R9.H0_H0 ;  /* 0x20000009ff2f7230 */ /* 0x000fc60000004100 */
[----:B------:R-:W-:Y:S01]  /*0bf0*/  FMUL.FTZ R8, R8, R59 ;  /* 0x0000003b08087220 */ /* 0x000fe20000410000 */
[----:B------:R-:W-:Y:S02]  /*0c00*/  HADD2.F32 R59, -RZ, R20.H0_H0 ;  /* 0x20000014ff3b7230 */ /* 0x000fe40000004100 */
[----:B------:R-:W-:Y:S01]  /*0c10*/  HADD2.F32 R12, -RZ, R13.H0_H0 ;  /* 0x2000000dff0c7230 */ /* 0x000fe20000004100 */
[----:B------:R-:W-:Y:S01]  /*0c20*/  FFMA.FTZ R46, R46, R53, R8 ;  /* 0x000000352e2e7223 */ /* 0x000fe20000010008 */
[----:B------:R-:W-:Y:S01]  /*0c30*/  HADD2.F32 R8, -RZ, R17.H0_H0 ;  /* 0x20000011ff087230 */ /* 0x000fe20000004100 */
[----:B------:R-:W-:Y:S01]  /*0c40*/  FFMA.FTZ R16, R16, R59, R60 ;  /* 0x0000003b10107223 */ /* 0x000fe2000001003c */
        /* <DEDUP_REMOVED lines=9> */
[----:B0-----:R-:W-:Y:S01]  /*0ce0*/  HADD2.F32 R44, -RZ, R14.H0_H0 ;  /* 0x2000000eff2c7230 */ /* 0x001fe20000004100 */
        /* <DEDUP_REMOVED lines=13> */
[----:B------:R-:W-:-:S02]  /*0dc0*/  HADD2.F32 R8, -RZ, R19.H0_H0 ;  /* 0x20000013ff087230 */ /* 0x000fc40000004100 */
[----:B------:R-:W-:Y:S01]  /*0dd0*/  HADD2.F32 R13, -RZ, R23.H0_H0 ;  /* 0x20000017ff0d7230 */ /* 0x000fe20000004100 */
[----:B------:R-:W-:Y:S01]  /*0de0*/  FFMA.FTZ R14, R10, R45, R14 ;  /* 0x0000002d0a0e7223 */ /* 0x000fe2000001000e */
[----:B------:R-:W-:Y:S02]  /*0df0*/  HADD2.F32 R19, -RZ, R19.H1_H1 ;  /* 0x30000013ff137230 */ /* 0x000fe40000004100 */
[----:B------:R-:W-:Y:S01]  /*0e00*/  HADD2.F32 R10, -RZ, R23.H1_H1 ;  /* 0x30000017ff0a7230 */ /* 0x000fe20000004100 */
[----:B------:R-:W-:-:S04]  /*0e10*/  FFMA.FTZ R8, R8, R13, R9 ;  /* 0x0000000d08087223 */ /* 0x000fc80000010009 */
[----:B------:R-:W-:Y:S01]  /*0e20*/  FFMA.FTZ R8, R19, R10, R8 ;  /* 0x0000000a13087223 */ /* 0x000fe20000010008 */
[--C-:B----4-:R-:W-:Y:S02]  /*0e30*/  HADD2.F32 R17, -RZ, R24.reuse.H0_H0 ;  /* 0x20000018ff117230 */ /* 0x110fe40000004100 */
[----:B------:R-:W-:Y:S02]  /*0e40*/  HADD2.F32 R24, -RZ, R24.H1_H1 ;  /* 0x30000018ff187230 */ /* 0x000fe40000004100 */
[--C-:B------:R-:W-:Y:S02]  /*0e50*/  HADD2.F32 R19, -RZ, R28.reuse.H1_H1 ;  /* 0x3000001cff137230 */ /* 0x100fe40000004100 */
[----:B------:R-:W-:Y:S02]  /*0e60*/  HADD2.F32 R20, -RZ, R28.H0_H0 ;  /* 0x2000001cff147230 */ /* 0x000fe40000004100 */
[----:B------:R-:W-:Y:S01]  /*0e70*/  HADD2.F32 R18, -RZ, R32.H1_H1 ;  /* 0x30000020ff127230 */ /* 0x000fe20000004100 */
[----:B------:R-:W-:Y:S01]  /*0e80*/  FMUL.FTZ R24, R24, R19 ;  /* 0x0000001318187220 */ /* 0x000fe20000410000 */
[----:B------:R-:W-:-:S02]  /*0e90*/  HADD2.F32 R21, -RZ, R36.H1_H1 ;  /* 0x30000024ff157230 */ /* 0x000fc40000004100 */
[----:B------:R-:W-:Y:S02]  /*0ea0*/  HADD2.F32 R32, -RZ, R32.H0_H0 ;  /* 0x20000020ff207230 */ /* 0x000fe40000004100 */
[----:B------:R-:W-:Y:S01]  /*0eb0*/  HADD2.F32 R19, -RZ, R36.H0_H0 ;  /* 0x20000024ff137230 */ /* 0x000fe20000004100 */
[----:B------:R-:W-:Y:S01]  /*0ec0*/  FMUL.FTZ R21, R18, R21 ;  /* 0x0000001512157220 */ /* 0x000fe20000410000 */
[----:B------:R-:W-:Y:S01]  /*0ed0*/  HADD2.F32 R16, -RZ, R25.H0_H0 ;  /* 0x20000019ff107230 */ /* 0x000fe20000004100 */
[----:B------:R-:W-:Y:S01]  /*0ee0*/  FFMA.FTZ R20, R17, R20, R24 ;  /* 0x0000001411147223 */ /* 0x000fe20000010018 */
[----:B------:R-:W-:Y:S01]  /*0ef0*/  HADD2.F32 R23, -RZ, R29.H0_H0 ;  /* 0x2000001dff177230 */ /* 0x000fe20000004100 */
[----:B------:R-:W-:Y:S01]  /*0f00*/  FFMA.FTZ R19, R32, R19, R21 ;  /* 0x0000001320137223 */ /* 0x000fe20000010015 */
[----:B------:R-:W-:Y:S02]  /*0f10*/  HADD2.F32 R11, -RZ, R11.H1_H1 ;  /* 0x3000000bff0b7230 */ /* 0x000fe40000004100 */
[----:B------:R-:W-:-:S02]  /*0f20*/  HADD2.F32 R15, -RZ, R15.H1_H1 ;  /* 0x3000000fff0f7230 */ /* 0x000fc40000004100 */
        /* <DEDUP_REMOVED lines=33> */
[----:B------:R-:W-:Y:S02]  /*1140*/  FFMA.FTZ R27, R27, R10, R9 ;  /* 0x0000000a1b1b7223 */ /* 0x000fe40000010009 */
[----:B------:R-:W0:Y:S02]  /*1150*/  SHFL.BFLY PT, R10, R11, 0x4, 0x1f ;  /* 0x0c801f000b0a7f89 */ /* 0x000e2400000e0000 */
[----:B------:R-:W-:Y:S02]  /*1160*/  FFMA.FTZ R35, R35, R14, R12 ;  /* 0x0000000e23237223 */ /* 0x000fe4000001000c */
[----:B------:R-:W1:Y:S04]  /*1170*/  SHFL.BFLY PT, R9, R8, 0x4, 0x1f ;  /* 0x0c801f0008097f89 */ /* 0x000e6800000e0000 */
[----:B------:R-:W2:Y:S04]  /*1180*/  SHFL.BFLY PT, R14, R27, 0x4, 0x1f ;  /* 0x0c801f001b0e7f89 */ /* 0x000ea800000e0000 */
[----:B------:R-:W3:Y:S01]  /*1190*/  SHFL.BFLY PT, R16, R35, 0x4, 0x1f ;  /* 0x0c801f0023107f89 */ /* 0x000ee200000e0000 */
[----:B0-----:R-:W-:-:S02]  /*11a0*/  FADD.FTZ R10, R11, R10 ;  /* 0x0000000a0b0a7221 */ /* 0x001fc40000010000 */
[----:B-1----:R-:W-:-:S03]  /*11b0*/  FADD.FTZ R12, R8, R9 ;  /* 0x00000009080c7221 */ /* 0x002fc60000010000 */
[----:B------:R-:W0:Y:S01]  /*11c0*/  SHFL.BFLY PT, R9, R10, 0x2, 0x1f ;  /* 0x0c401f000a097f89 */ /* 0x000e2200000e0000 */
[----:B--2---:R-:W-:Y:S02]  /*11d0*/  FADD.FTZ R14, R27, R14 ;  /* 0x0000000e1b0e7221 */ /* 0x004fe40000010000 */
[----:B---3--:R-:W-:Y:S01]  /*11e0*/  FADD.FTZ R16, R35, R16 ;  /* 0x0000001023107221 */ /* 0x008fe20000010000 */
[----:B------:R-:W1:Y:S04]  /*11f0*/  SHFL.BFLY PT, R13, R12, 0x2, 0x1f ;  /* 0x0c401f000c0d7f89 */ /* 0x000e6800000e0000 */
[----:B------:R-:W2:Y:S04]  /*1200*/  SHFL.BFLY PT, R11, R14, 0x2, 0x1f ;  /* 0x0c401f000e0b7f89 */ /* 0x000ea800000e0000 */
[----:B------:R-:W3:Y:S01]  /*1210*/  SHFL.BFLY PT, R17, R16, 0x2, 0x1f ;  /* 0x0c401f0010117f89 */ /* 0x000ee200000e0000 */
[----:B------:R-:W-:Y:S01]  /*1220*/  @P0 SHF.R.S32.HI R8, RZ, 0x1f, R57 ;  /* 0x0000001fff080819 */ /* 0x000fe20000011439 */
[----:B0-----:R-:W-:-:S03]  /*1230*/  FADD.FTZ R9, R10, R9 ;  /* 0x000000090a097221 */ /* 0x001fc60000010000 */
[----:B------:R-:W-:Y:S01]  /*1240*/  @P0 LEA.HI R57, R8, R57, RZ, 0x7 ;  /* 0x0000003908390211 */ /* 0x000fe200078f38ff */
[----:B------:R-:W-:Y:S01]  /*1250*/  HFMA2.MMA R8, -RZ, RZ, 0, 0 ;  /* 0x00000000ff087435 */ /* 0x000fe200000001ff */
[----:B-1----:R-:W-:Y:S02]  /*1260*/  FADD.FTZ R13, R12, R13 ;  /* 0x0000000d0c0d7221 */ /* 0x002fe40000010000 */
[----:B------:R-:W0:Y:S01]  /*1270*/  SHFL.BFLY PT, R12, R9, 0x1, 0x1f ;  /* 0x0c201f00090c7f89 */ /* 0x000e2200000e0000 */
[----:B--2---:R-:W-:Y:S02]  /*1280*/  FADD.FTZ R15, R14, R11 ;  /* 0x0000000b0e0f7221 */ /* 0x004fe40000010000 */
[----:B---3--:R-:W-:Y:S01]  /*1290*/  FADD.FTZ R17, R16, R17 ;  /* 0x0000001110117221 */ /* 0x008fe20000010000 */
[----:B------:R-:W1:Y:S01]  /*12a0*/  SHFL.BFLY PT, R14, R13, 0x1, 0x1f ;  /* 0x0c201f000d0e7f89 */ /* 0x000e6200000e0000 */
[----:B------:R-:W-:-:S03]  /*12b0*/  @P0 LOP3.LUT R8, R57, 0xffffff80, RZ, 0xc0, !PT ;  /* 0xffffff8039080812 */ /* 0x000fc600078ec0ff */
[----:B------:R-:W2:Y:S04]  /*12c0*/  SHFL.BFLY PT, R16, R15, 0x1, 0x1f ;  /* 0x0c201f000f107f89 */ /* 0x000ea800000e0000 */
[----:B------:R-:W3:Y:S01]  /*12d0*/  SHFL.BFLY PT, R18, R17, 0x1, 0x1f ;  /* 0x0c201f0011127f89 */ /* 0x000ee200000e0000 */
[----:B------:R-:W-:Y:S01]  /*12e0*/  IMAD.SHL.U32 R10, R8, 0x40, RZ ;  /* 0x00000040080a7824 */ /* 0x000fe200078e00ff */
[----:B------:R-:W-:Y:S02]  /*12f0*/  SHF.L.U32 R11, R5, 0xd, RZ ;  /* 0x0000000d050b7819 */ /* 0x000fe400000006ff */
[----:B------:R-:W-:Y:S02]  /*1300*/  SHF.L.U32 R19, R4, 0x2, RZ ;  /* 0x0000000204137819 */ /* 0x000fe400000006ff */
[----:B------:R-:W-:-:S02]  /*1310*/  ISETP.NE.AND P5, PT, R55, RZ, PT ;  /* 0x000000ff3700720c */ /* 0x000fc40003fa5270 */
[----:B------:R-:W-:Y:S02]  /*1320*/  SHF.R.S32.HI R20, RZ, 0x1f, R10 ;  /* 0x0000001fff147819 */ /* 0x000fe4000001140a */
[--C-:B------:R-:W-:Y:S02]  /*1330*/  IADD3 R10, P0, P3, R10, R19, R11.reuse ;  /* 0x000000130a0a7210 */ /* 0x100fe40007b1e00b */
[----:B------:R-:W-:Y:S02]  /*1340*/  SHF.R.S32.HI R11, RZ, 0x1f, R11 ;  /* 0x0000001fff0b7819 */ /* 0x000fe4000001140b */
[----:B------:R-:W-:Y:S01]  /*1350*/  SHF.R.S32.HI R19, RZ, 0x1f, R19 ;  /* 0x0000001fff137819 */ /* 0x000fe20000011413 */
[----:B------:R-:W-:Y:S03]  /*1360*/  BSSY B0, `(.L_x_1787) ;  /* 0x0000023000007945 */ /* 0x000fe60003800000 */
[----:B------:R-:W-:Y:S01]  /*1370*/  IADD3.X R11, R20, R19, R11, P0, P3 ;  /* 0x00000013140b7210 */ /* 0x000fe200007e640b */
[----:B0-----:R-:W-:-:S02]  /*1380*/  FADD.FTZ R19, R9, R12 ;  /* 0x0000000c09137221 */ /* 0x001fc40000010000 */
[----:B------:R-:W-:Y:S01]  /*1390*/  IMAD R9, R40, c[0x0][0x220], RZ ;  /* 0x0000880028097a24 */ /* 0x000fe200078e02ff */
[-C--:B------:R-:W-:Y:S01]  /*13a0*/  ISETP.GE.AND P4, PT, R58, R51.reuse, PT ;  /* 0x000000333a00720c */ /* 0x080fe20003f86270 */
[----:B-1----:R-:W-:Y:S01]  /*13b0*/  FADD.FTZ R20, R13, R14 ;  /* 0x0000000e0d147221 */ /* 0x002fe20000010000 */
[-C--:B------:R-:W-:Y:S01]  /*13c0*/  ISETP.GE.AND P3, PT, R56, R51.reuse, PT ;  /* 0x000000333800720c */ /* 0x080fe20003f66270 */
[----:B--2---:R-:W-:Y:S01]  /*13d0*/  FADD.FTZ R16, R15, R16 ;  /* 0x000000100f107221 */ /* 0x004fe20000010000 */
[----:B------:R-:W-:Y:S01]  /*13e0*/  ISETP.GE.AND P0, PT, R54, R51, PT ;  /* 0x000000333600720c */ /* 0x000fe20003f06270 */
[C---:B------:R-:W-:Y:S02]  /*13f0*/  IMAD R21, R6.reuse, c[0x0][0x224], R9 ;  /* 0x0000890006157a24 */ /* 0x040fe400078e0209 */
[----:B------:R-:W-:-:S04]  /*1400*/  IMAD.WIDE.U32 R10, R6, c[0x0][0x220], R10 ;  /* 0x00008800060a7a25 */ /* 0x000fc800078e000a */
[----:B---3--:R-:W-:Y:S01]  /*1410*/  FADD.FTZ R18, R17, R18 ;  /* 0x0000001211127221 */ /* 0x008fe20000010000 */
[----:B------:R-:W-:Y:S05]  /*1420*/  @P5 BRA `(.L_x_1788) ;  /* 0x0000016000005947 */ /* 0x000fea0003800000 */
[----:B------:R-:W-:Y:S01]  /*1430*/  SHF.R.S32.HI R14, RZ, 0x1f, R8 ;  /* 0x0000001fff0e7819 */ /* 0x000fe20000011408 */
[----:B------:R-:W-:Y:S01]  /*1440*/  IMAD R9, R40, c[0x0][0x1c8], RZ ;  /* 0x0000720028097a24 */ /* 0x000fe200078e02ff */
[C---:B------:R-:W-:Y:S02]  /*1450*/  IADD3 R12, P5, R7.reuse, R8, RZ ;  /* 0x00000008070c7210 */ /* 0x040fe40007fbe0ff */
[----:B------:R-:W-:Y:S01]  /*1460*/  FSEL R15, R20, RZ, !P4 ;  /* 0x000000ff140f7208 */ /* 0x000fe20006000000 */
[----:B------:R-:W-:Y:S01]  /*1470*/  IMAD R9, R6, c[0x0][0x1cc], R9 ;  /* 0x0000730006097a24 */ /* 0x000fe200078e0209 */
[----:B------:R-:W-:Y:S02]  /*1480*/  LEA.HI.X.SX32 R13, R7, R14, 0x1, P5 ;  /* 0x0000000e070d7211 */ /* 0x000fe400028f0eff */
[----:B------:R-:W-:-:S03]  /*1490*/  FSEL R17, R16, RZ, !P3 ;  /* 0x000000ff10117208 */ /* 0x000fc60005800000 */
[----:B------:R-:W-:-:S04]  /*14a0*/  IMAD.WIDE.U32 R12, R6, c[0x0][0x1c8], R12 ;  /* 0x00007200060c7a25 */ /* 0x000fc800078e000c */
[----:B------:R-:W-:Y:S02]  /*14b0*/  IMAD.IADD R13, R13, 0x1, R9 ;  /* 0x000000010d0d7824 */ /* 0x000fe400078e0209 */
[----:B------:R-:W-:Y:S02]  /*14c0*/  IMAD R9, R43, c[0x0][0x1d0], RZ ;  /* 0x000074002b097a24 */ /* 0x000fe400078e02ff */
[----:B------:R-:W-:-:S04]  /*14d0*/  IMAD.WIDE.U32 R12, R50, c[0x0][0x1d0], R12 ;  /* 0x00007400320c7a25 */ /* 0x000fc800078e000c */
[----:B------:R-:W-:Y:S01]  /*14e0*/  IMAD R9, R50, c[0x0][0x1d4], R9 ;  /* 0x0000750032097a24 */ /* 0x000fe200078e0209 */
[----:B------:R-:W-:-:S04]  /*14f0*/  IADD3 R41, P5, R41, R12, RZ ;  /* 0x0000000c29297210 */ /* 0x000fc80007fbe0ff */
[----:B------:R-:W-:Y:S02]  /*1500*/  IADD3.X R42, R42, R13, R9, P5, !PT ;  /* 0x0000000d2a2a7210 */ /* 0x000fe40002ffe409 */
[----:B------:R-:W-:Y:S02]  /*1510*/  LEA R12, P5, R41, c[0x0][0x1b0], 0x2 ;  /* 0x00006c00290c7a11 */ /* 0x000fe400078a10ff */
[----:B------:R-:W-:Y:S02]  /*1520*/  FSEL R9, R19, RZ, !P2 ;  /* 0x000000ff13097208 */ /* 0x000fe40005000000 */
[----:B------:R-:W-:Y:S02]  /*1530*/  LEA.HI.X R13, R41, c[0x0][0x1b4], R42, 0x2, P5 ;  /* 0x00006d00290d7a11 */ /* 0x000fe400028f142a */
[----:B------:R-:W-:-:S03]  /*1540*/  FSEL R19, R18, RZ, !P0 ;  /* 0x000000ff12137208 */ /* 0x000fc60004000000 */
[----:B------:R0:W-:Y:S04]  /*1550*/  STG.E [R12.64], R9 ;  /* 0x000000090c007986 */ /* 0x0001e8000c101904 */
[----:B------:R0:W-:Y:S04]  /*1560*/  STG.E [R12.64+0x80], R15 ;  /* 0x0000800f0c007986 */ /* 0x0001e8000c101904 */
[----:B------:R0:W-:Y:S04]  /*1570*/  STG.E [R12.64+0x100], R17 ;  /* 0x000100110c007986 */ /* 0x0001e8000c101904 */
[----:B------:R0:W-:Y:S02]  /*1580*/  STG.E [R12.64+0x180], R19 ;  /* 0x000180130c007986 */ /* 0x0001e4000c101904 */
.L_x_1788:
[----:B------:R-:W-:Y:S05]  /*1590*/  BSYNC B0 ;  /* 0x0000000000007941 */ /* 0x000fea0003800000 */
.L_x_1787:
[----:B------:R-:W-:Y:S01]  /*15a0*/  IADD3 R2, R2, 0x7f, RZ ;  /* 0x0000007f02027810 */ /* 0x000fe20007ffe0ff */
[----:B0-----:R-:W-:Y:S01]  /*15b0*/  IMAD R13, R43, c[0x0][0x228], RZ ;  /* 0x00008a002b0d7a24 */ /* 0x001fe200078e02ff */
[----:B------:R-:W-:Y:S01]  /*15c0*/  IADD3 R11, R11, R21, RZ ;  /* 0x000000150b0b7210 */ /* 0x000fe20007ffe0ff */
[----:B------:R-:W-:Y:S01]  /*15d0*/  BSSY B0, `(.L_x_1789) ;  /* 0x0000022000007945 */ /* 0x000fe20003800000 */
[----:B------:R-:W-:Y:S01]  /*15e0*/  SHF.R.S32.HI R9, RZ, 0x1f, R2 ;  /* 0x0000001fff097819 */ /* 0x000fe20000011402 */
[C---:B------:R-:W-:Y:S01]  /*15f0*/  IMAD R13, R50.reuse, c[0x0][0x22c], R13 ;  /* 0x00008b00320d7a24 */ /* 0x040fe200078e020d */
[----:B------:R-:W-:Y:S01]  /*1600*/  ISETP.NE.U32.AND P0, PT, RZ, c[0x0][0x238], PT ;  /* 0x00008e00ff007a0c */ /* 0x000fe20003f05070 */
[----:B------:R-:W-:Y:S01]  /*1610*/  IMAD.WIDE.U32 R10, R50, c[0x0][0x228], R10 ;  /* 0x00008a00320a7a25 */ /* 0x000fe200078e000a */
[----:B------:R-:W-:-:S02]  /*1620*/  LEA.HI R9, R9, R2, RZ, 0x7 ;  /* 0x0000000209097211 */ /* 0x000fc400078f38ff */
[----:B------:R-:W-:Y:S01]  /*1630*/  ISETP.NE.AND.EX P0, PT, RZ, c[0x0][0x23c], PT, P0 ;  /* 0x00008f00ff007a0c */ /* 0x000fe20003f05300 */
[----:B------:R-:W-:Y:S01]  /*1640*/  IMAD.IADD R11, R11, 0x1, R13 ;  /* 0x000000010b0b7824 */ /* 0x000fe200078e020d */
[----:B------:R-:W-:Y:S02]  /*1650*/  LOP3.LUT R2, R9, 0xffffff80, RZ, 0xc0, !PT ;  /* 0xffffff8009027812 */ /* 0x000fe400078ec0ff */
[----:B------:R-:W-:Y:S02]  /*1660*/  LEA R12, P2, R10, c[0x0][0x208], 0x2 ;  /* 0x000082000a0c7a11 */ /* 0x000fe400078410ff */
[----:B------:R-:W-:Y:S02]  /*1670*/  IADD3 R9, -R7, R2, RZ ;  /* 0x0000000207097210 */ /* 0x000fe40007ffe1ff */
[C---:B------:R-:W-:Y:S02]  /*1680*/  ISETP.NE.OR P0, PT, R4.reuse, RZ, !P0 ;  /* 0x000000ff0400720c */ /* 0x040fe40004705670 */
[----:B------:R-:W-:-:S02]  /*1690*/  ISETP.GE.OR P1, PT, R4, R9, P1 ;  /* 0x000000090400720c */ /* 0x000fc40000f26670 */
[----:B------:R-:W-:-:S11]  /*16a0*/  LEA.HI.X R13, R10, c[0x0][0x20c], R11, 0x2, P2 ;  /* 0x000083000a0d7a11 */ /* 0x000fd600010f140b */
[----:B------:R-:W-:Y:S05]  /*16b0*/  @P1 BRA `(.L_x_1790) ;  /* 0x0000013000001947 */ /* 0x000fea0003800000 */
[--C-:B------:R-:W-:Y:S01]  /*16c0*/  IADD3 R10, P1, P2, R8, R7, R4.reuse ;  /* 0x00000007080a7210 */ /* 0x100fe20007a3e004 */
[----:B------:R-:W-:Y:S01]  /*16d0*/  IMAD R43, R43, c[0x0][0x200], RZ ;  /* 0x000080002b2b7a24 */ /* 0x000fe200078e02ff */
[----:B------:R-:W-:Y:S01]  /*16e0*/  SHF.R.S32.HI R2, RZ, 0x1f, R7 ;  /* 0x0000001fff027819 */ /* 0x000fe20000011407 */
[----:B------:R-:W-:Y:S01]  /*16f0*/  IMAD R7, R40, c[0x0][0x1f8], RZ ;  /* 0x00007e0028077a24 */ /* 0x000fe200078e02ff */
[----:B------:R-:W-:Y:S02]  /*1700*/  SHF.R.S32.HI R9, RZ, 0x1f, R4 ;  /* 0x0000001fff097819 */ /* 0x000fe40000011404 */
[----:B------:R-:W-:Y:S01]  /*1710*/  SHF.R.S32.HI R8, RZ, 0x1f, R8 ;  /* 0x0000001fff087819 */ /* 0x000fe20000011408 */
[----:B------:R-:W-:-:S03]  /*1720*/  IMAD R7, R6, c[0x0][0x1fc], R7 ;  /* 0x00007f0006077a24 */ /* 0x000fc600078e0207 */
[----:B------:R-:W-:Y:S01]  /*1730*/  IADD3.X R11, R8, R2, R9, P1, P2 ;  /* 0x00000002080b7210 */ /* 0x000fe20000fe4409 */
[C---:B-----5:R-:W-:Y:S01]  /*1740*/  FMUL.FTZ R2, R52.reuse, 1.4426950216293334961 ;  /* 0x3fb8aa3b34027820 */ /* 0x060fe20000410000 */
        /* <DEDUP_REMOVED lines=10> */
.L_x_1790:
[----:B------:R-:W-:Y:S05]  /*17f0*/  BSYNC B0 ;  /* 0x0000000000007941 */ /* 0x000fea0003800000 */
.L_x_1789:
        /* <DEDUP_REMOVED lines=14> */
.L_x_1791:
        /* <DEDUP_REMOVED lines=10> */
.L_x_1857:


//--------------------- .nv.shared._ZN7cutlass13device_kernelIN5flash19enable_sm80_to_sm89INS1_16FlashAttnBwdSm80INS1_25CollectiveMainloopBwdSm80ILi2ELi2EN4cute5tupleIJNS5_1CILi64EEENS7_ILi128EEES8_EEENS_6half_tEfNS_4arch4Sm80ELb0ELb0ELb0ELb0ELb0ELb0ELb0ELb0ELi2ELi2ELi4ELi2ELb1EEENS1_21CollectiveEpilogueBwdISA_SB_SD_Li256ELb0ELb0ELi2EEENS1_19SingleTileSchedulerILb0ELb0ELb0ELi128EEEEEEEEEvNT_6ParamsE --------------------------
	.section	.nv.shared._ZN7cutlass13device_kernelIN5flash19enable_sm80_to_sm89INS1_16FlashAttnBwdSm80INS1_25CollectiveMainloopBwdSm80ILi2ELi2EN4cute5tupleIJNS5_1CILi64EEENS7_ILi128EEES8_EEENS_6half_tEfNS_4arch4Sm80ELb0ELb0ELb0ELb0ELb0ELb0ELb0ELb0ELi2ELi2ELi4ELi2ELb1EEENS1_21CollectiveEpilogueBwdISA_SB_SD_Li256ELb0ELb0ELi2EEENS1_19SingleTileSchedulerILb0ELb0ELb0ELi128EEEEEEEEEvNT_6ParamsE,"aw",@nobits
	.sectionflags	@""
	.align	16


//--------------------- .nv.global                --------------------------
	.section	.nv.global,"aw",@nobits
.nv.global:
	.type		_ZN65_INTERNAL_aefb61c1_29_flash_bwd_hdim64_fp16_sm80_cu_f3e6f9ee_28394cute1_E,@object
	.size		_ZN65_INTERNAL_aefb61c1_29_flash_bwd_hdim64_fp16_sm80_cu_f3e6f9ee_28394cute1_E,(_ZN65_INTERNAL_aefb61c1_29_flash_bwd_hdim64_fp16_sm80_cu_f3e6f9ee_28394cuda3std3__45__cpo6cbeginE - _ZN65_INTERNAL_aefb61c1_29_flash_bwd_hdim64_fp16_sm80_cu_f3e6f9ee_28394cute1_E)
_ZN65_INTERNAL_aefb61c1_29_flash_bwd_hdim64_fp16_sm80_cu_f3e6f9ee_28394cute1_E:
	.zero		1
	.type		_ZN65_INTERNAL_aefb61c1_29_flash_bwd_hdim64_fp16_sm80_cu_f3e6f9ee_28394cuda3std3__45__cpo6cbeginE,@object
	.size		_ZN65_INTERNAL_aefb61c1_29_flash_bwd_hdim64_fp16_sm80_cu_f3e6f9ee_28394cuda3std3__45__cpo6cbeginE,(_ZN65_INTERNAL_aefb61c1_29_flash_bwd_hdim64_fp16_sm80_cu_f3e6f9ee_28394cuda3std3__48in_placeE - _ZN65_INTERNAL_aefb61c1_29_flash_bwd_hdim64_fp16_sm80_cu_f3e6f9ee_28394cuda3std3__45__cpo6cbeginE)
_ZN65_INTERNAL_aefb61c1_29_flash_bwd_hdim64_fp16_sm80_cu_f3e6f9ee_28394cuda3std3__45__cpo6cbeginE:
	.zero		1
	.type		_ZN65_INTERNAL_aefb61c1_29_flash_bwd_hdim64_fp16_sm80_cu_f3e6f9ee_28394cuda3std3__48in_placeE,@object
	.size		_ZN65_INTERNAL_aefb61c1_29_flash_bwd_hdim64_fp16_sm80_cu_f3e6f9ee_28394cuda3std3__48in_placeE,(_ZN65_INTERNAL_aefb61c1_29_flash_bwd_hdim64_fp16_sm80_cu_f3e6f9ee_28394cuda3std6ranges3__45__cpo9iter_moveE - _ZN65_INTERNAL_aefb61c1_29_flash_bwd_hdim64_fp16_sm80_cu_f3e6f9ee_28394cuda3std3__48in_placeE)
_ZN65_INTERNAL_aefb61c1_29_flash_bwd_hdim64_fp16_sm80_cu_f3e6f9ee_28394cuda3std3__48in_placeE:
	.zero		1
	.type		_ZN65_INTERNAL_aefb61c1_29_flash_bwd_hdim64_fp16_sm80_cu_f3e6f9ee_28394cuda3std6ranges3__45__cpo9iter_moveE,@object
	.size		_ZN65_INTERNAL_aefb61c1_29_flash_bwd_hdim64_fp16_sm80_cu_f3e6f9ee_28394cuda3std6ranges3__45__cpo9iter_moveE,(_ZN65_INTERNAL_aefb61c1_29_flash_bwd_hdim64_fp16_sm80_cu_f3e6f9ee_28394cuda3std3__45__cpo5beginE - _ZN65_INTERNAL_aefb61c1_29_flash_bwd_hdim64_fp16_sm80_cu_f3e6f9ee_28394cuda3std6ranges3__45__cpo9iter_moveE)
_ZN65_INTERNAL_aefb61c1_29_flash_bwd_hdim64_fp16_sm80_cu_f3e6f9ee_28394cuda3std6ranges3__45__cpo9iter_moveE:
	.zero		1
	.type		_ZN65_INTERNAL_aefb61c1_29_flash_bwd_hdim64_fp16_sm80_cu_f3e6f9ee_28394cuda3std3__45__cpo5beginE,@object
	.size		_ZN65_INTERNAL_aefb61c1_29_flash_bwd_hdim64_fp16_sm80_cu_f3e6f9ee_28394cuda3std3__45__cpo5beginE,(_ZN65_INTERNAL_aefb61c1_29_flash_bwd_hdim64_fp16_sm80_cu_f3e6f9ee_28394cuda3std3__467_GLOBAL__N__aefb61c1_29_flash_bwd_hdim64_fp16_sm80_cu_f3e6f9ee_28396ignoreE - _ZN65_INTERNAL_aefb61c1_29_flash_bwd_hdim64_fp16_sm80_cu_f3e6f9ee_28394cuda3std3__45__cpo5beginE)
_ZN65_INTERNAL_aefb61c1_29_flash_bwd_hdim64_fp16_sm80_cu_f3e6f9ee_28394cuda3std3__45__cpo5beginE:
	.zero		1
	.type		_ZN65_INTERNAL_aefb61c1_29_flash_bwd_hdim64_fp16_sm80_cu_f3e6f9ee_28394cuda3std3__467_GLOBAL__N__aefb61c1_29_flash_bwd_hdim64_fp16_sm80_cu_f3e6f9ee_28396ignoreE,@object
	.size		_ZN65_INTERNAL_aefb61c1_29_flash_bwd_hdim64_fp16_sm80_cu_f3e6f9ee_28394cuda3std3__467_GLOBAL__N__aefb61c1_29_flash_bwd_hdim64_fp16_sm80_cu_f3e6f9ee_28396ignoreE,(_ZN65_INTERNAL_aefb61c1_29_flash_bwd_hdim64_fp16_sm80_cu_f3e6f9ee_28394cute7productE - _ZN65_INTERNAL_aefb61c1_29_flash_bwd_hdim64_fp16_sm80_cu_f3e6f9ee_28394cuda3std3__467_GLOBAL__N__aefb61c1_29_flash_bwd_hdim64_fp16_sm80_cu_f3e6f9ee_28396ignoreE)
_ZN65_INTERNAL_aefb61c1_29_flash_bwd_hdim64_fp16_sm80_cu_f3e6f9ee_28394cuda3std3__467_GLOBAL__N__aefb61c1_29_flash_bwd_hdim64_fp16_sm80_cu_f3e6f9ee_28396ignoreE:
	.zero		1
	.type		_ZN65_INTERNAL_aefb61c1_29_flash_bwd_hdim64_fp16_sm80_cu_f3e6f9ee_28394cute7productE,@object
	.size		_ZN65_INTERNAL_aefb61c1_29_flash_bwd_hdim64_fp16_sm80_cu_f3e6f9ee_28394cute7productE,(_ZN65_INTERNAL_aefb61c1_29_flash_bwd_hdim64_fp16_sm80_cu_f3e6f9ee_28394cuda3std3__45__cpo3endE - _ZN65_INTERNAL_aefb61c1_29_flash_bwd_hdim64_fp16_sm80_cu_f3e6f9ee_28394cute7productE)
_ZN65_INTERNAL_aefb61c1_29_flash_bwd_hdim64_fp16_sm80_cu_f3e6f9ee_28394cute7productE:
	.zero		1
	.type		_ZN65_INTERNAL_aefb61c1_29_flash_bwd_hdim64_fp16_sm80_cu_f3e6f9ee_28394cuda3std3__45__cpo3endE,@object
	.size		_ZN65_INTERNAL_aefb61c1_29_flash_bwd_hdim64_fp16_sm80_cu_f3e6f9ee_28394cuda3std3__45__cpo3endE,(_ZN65_INTERNAL_aefb61c1_29_flash_bwd_hdim64_fp16_sm80_cu_f3e6f9ee_28394cuda3std3__419piecewise_constructE - _ZN65_INTERNAL_aefb61c1_29_flash_bwd_hdim64_fp16_sm80_cu_f3e6f9ee_28394cuda3std3__45__cpo3endE)
_ZN65_INTERNAL_aefb61c1_29_flash_bwd_hdim64_fp16_sm80_cu_f3e6f9ee_28394cuda3std3__45__cpo3endE:
	.zero		1
	.type		_ZN65_INTERNAL_aefb61c1_29_flash_bwd_hdim64_fp16_sm80_cu_f3e6f9ee_28394cuda3std3__419piecewise_constructE,@object
	.size		_ZN65_INTERNAL_aefb61c1_29_flash_bwd_hdim64_fp16_sm80_cu_f3e6f9ee_28394cuda3std3__419piecewise_constructE,(_ZN65_INTERNAL_aefb61c1_29_flash_bwd_hdim64_fp16_sm80_cu_f3e6f9ee_28394cuda3std3__45__cpo4cendE - _ZN65_INTERNAL_aefb61c1_29_flash_bwd_hdim64_fp16_sm80_cu_f3e6f9ee_28394cuda3std3__419piecewise_constructE)
_ZN65_INTERNAL_aefb61c1_29_flash_bwd_hdim64_fp16_sm80_cu_f3e6f9ee_28394cuda3std3__419piecewise_constructE:
	.zero		1
	.type		_ZN65_INTERNAL_aefb61c1_29_flash_bwd_hdim64_fp16_sm80_cu_f3e6f9ee_28394cuda3std3__45__cpo4cendE,@object
	.size		_ZN65_INTERNAL_aefb61c1_29_flash_bwd_hdim64_fp16_sm80_cu_f3e6f9ee_28394cuda3std3__45__cpo4cendE,(_ZN65_INTERNAL_aefb61c1_29_flash_bwd_hdim64_fp16_sm80_cu_f3e6f9ee_28394cuda3std6ranges3__45__cpo4swapE - _ZN65_INTERNAL_aefb61c1_29_flash_bwd_hdim64_fp16_sm80_cu_f3e6f9ee_28394cuda3std3__45__cpo4cendE)
_ZN65_INTERNAL_aefb61c1_29_flash_bwd_hdim64_fp16_sm80_cu_f3e6f9ee_28394cuda3std3__45__cpo4cendE:
	.zero		1
	.type		_ZN65_INTERNAL_aefb61c1_29_flash_bwd_hdim64_fp16_sm80_cu_f3e6f9ee_28394cuda3std6ranges3__45__cpo4swapE,@object
	.size		_ZN65_INTERNAL_aefb61c1_29_flash_bwd_hdim64_fp16_sm80_cu_f3e6f9ee_28394cuda3std6ranges3__45__cpo4swapE,(.L_7 - _ZN65_INTERNAL_aefb61c1_29_flash_bwd_hdim64_fp16_sm80_cu_f3e6f9ee_28394cuda3std6ranges3__45__cpo4swapE)
_ZN65_INTERNAL_aefb61c1_29_flash_bwd_hdim64_fp16_sm80_cu_f3e6f9ee_28394cuda3std6ranges3__45__cpo4swapE:
	.zero		1
.L_7:


//--------------------- .nv.shared._ZN7cutlass13device_kernelIN5flash19enable_sm80_to_sm89INS1_16FlashAttnBwdSm80INS1_25CollectiveMainloopBwdSm80ILi2ELi2EN4cute5tupleIJNS5_1CILi64EEENS7_ILi128EEES8_EEENS_6half_tEfNS_4arch4Sm80ELb0ELb0ELb0ELb0ELb1ELb0ELb0ELb0ELi2ELi2ELi4ELi2ELb1EEENS1_21CollectiveEpilogueBwdISA_SB_SD_Li256ELb0ELb0ELi2EEENS1_19SingleTileSchedulerILb0ELb0ELb0ELi128EEEEEEEEEvNT_6ParamsE --------------------------
	.section	.nv.shared._ZN7cutlass13device_kernelIN5flash19enable_sm80_to_sm89INS1_16FlashAttnBwdSm80INS1_25CollectiveMainloopBwdSm80ILi2ELi2EN4cute5tupleIJNS5_1CILi64EEENS7_ILi128EEES8_EEENS_6half_tEfNS_4arch4Sm80ELb0ELb0ELb0ELb0ELb1ELb0ELb0ELb0ELi2ELi2ELi4ELi2ELb1EEENS1_21CollectiveEpilogueBwdISA_SB_SD_Li256ELb0ELb0ELi2EEENS1_19SingleTileSchedulerILb0ELb0ELb0ELi128EEEEEEEEEvNT_6ParamsE,"aw",@nobits
	.sectionflags	@""
	.align	16


//--------------------- .nv.shared._ZN7cutlass13device_kernelIN5flash19enable_sm80_to_sm89INS1_16FlashAttnBwdSm80INS1_25CollectiveMainloopBwdSm80ILi2ELi2EN4cute5tupleIJNS5_1CILi64EEENS7_ILi128EEES8_EEENS_6half_tEfNS_4arch4Sm80ELb0ELb0ELb0ELb0ELb0ELb0ELb0ELb0ELi2ELi2ELi4ELi2ELb1EEENS1_24CollectiveEpilogueBwdGQAISA_fSD_Li256ELb0ELb0EEENS1_19SingleTileSchedulerILb0ELb0ELb0ELi128EEEEEEEEEvNT_6ParamsE --------------------------
	.section	.nv.shared._ZN7cutlass13device_kernelIN5flash19enable_sm80_to_sm89INS1_16FlashAttnBwdSm80INS1_25CollectiveMainloopBwdSm80ILi2ELi2EN4cute5tupleIJNS5_1CILi64EEENS7_ILi128EEES8_EEENS_6half_tEfNS_4arch4Sm80ELb0ELb0ELb0ELb0ELb0ELb0ELb0ELb0ELi2ELi2ELi4ELi2ELb1EEENS1_24CollectiveEpilogueBwdGQAISA_fSD_Li256ELb0ELb0EEENS1_19SingleTileSchedulerILb0ELb0ELb0ELi128EEEEEEEEEvNT_6ParamsE,"aw",@nobits
	.sectionflags	@""
	.align	16


//--------------------- .nv.shared._ZN7cutlass13device_kernelIN5flash19enable_sm80_to_sm89INS1_16FlashAttnBwdSm80INS1_25CollectiveMainloopBwdSm80ILi2ELi2EN4cute5tupleIJNS5_1CILi64EEENS7_ILi128EEES8_EEENS_6half_tEfNS_4arch4Sm80ELb0ELb0ELb0ELb0ELb1ELb0ELb0ELb0ELi2ELi2ELi4ELi2ELb1EEENS1_24CollectiveEpilogueBwdGQAISA_fSD_Li256ELb0ELb1EEENS1_19SingleTileSchedulerILb0ELb0ELb0ELi128EEEEEEEEEvNT_6ParamsE --------------------------
	.section	.nv.shared._ZN7cutlass13device_kernelIN5flash19enable_sm80_to_sm89INS1_16FlashAttnBwdSm80INS1_25CollectiveMainloopBwdSm80ILi2ELi2EN4cute5tupleIJNS5_1CILi64EEENS7_ILi128EEES8_EEENS_6half_tEfNS_4arch4Sm80ELb0ELb0ELb0ELb0ELb1ELb0ELb0ELb0ELi2ELi2ELi4ELi2ELb1EEENS1_24CollectiveEpilogueBwdGQAISA_fSD_Li256ELb0ELb1EEENS1_19SingleTileSchedulerILb0ELb0ELb0ELi128EEEEEEEEEvNT_6ParamsE,"aw",@nobits
	.sectionflags	@""
	.align	16


//--------------------- .nv.shared._ZN7cutlass13device_kernelIN5flash19enable_sm80_to_sm89INS1_16FlashAttnBwdSm80INS1_25CollectiveMainloopBwdSm80ILi2ELi2EN4cute5tupleIJNS5_1CILi64EEENS7_ILi128EEES8_EEENS_6half_tEfNS_4arch4Sm80ELb0ELb0ELb0ELb1ELb0ELb0ELb0ELb0ELi2ELi2ELi4ELi2ELb1EEENS1_21CollectiveEpilogueBwdISA_SB_SD_Li256ELb1ELb0ELi2EEENS1_19SingleTileSchedulerILb1ELb0ELb0ELi128EEEEEEEEEvNT_6ParamsE --------------------------
	.section	.nv.shared._ZN7cutlass13device_kernelIN5flash19enable_sm80_to_sm89INS1_16FlashAttnBwdSm80INS1_25CollectiveMainloopBwdSm80ILi2ELi2EN4cute5tupleIJNS5_1CILi64EEENS7_ILi128EEES8_EEENS_6half_tEfNS_4arch4Sm80ELb0ELb0ELb0ELb1ELb0ELb0ELb0ELb0ELi2ELi2ELi4ELi2ELb1EEENS1_21CollectiveEpilogueBwdISA_SB_SD_Li256ELb1ELb0ELi2EEENS1_19SingleTileSchedulerILb1ELb0ELb0ELi128EEEEEEEEEvNT_6ParamsE,"aw",@nobits
	.sectionflags	@""
	.align	16


//--------------------- .nv.shared._ZN7cutlass13device_kernelIN5flash19enable_sm80_to_sm89INS1_16FlashAttnBwdSm80INS1_25CollectiveMainloopBwdSm80ILi2ELi2EN4cute5tupleIJNS5_1CILi64EEENS7_ILi128EEES8_EEENS_6half_tEfNS_4arch4Sm80ELb0ELb0ELb0ELb1ELb1ELb0ELb0ELb0ELi2ELi2ELi4ELi2ELb1EEENS1_21CollectiveEpilogueBwdISA_SB_SD_Li256ELb1ELb0ELi2EEENS1_19SingleTileSchedulerILb1ELb0ELb0ELi128EEEEEEEEEvNT_6ParamsE --------------------------
	.section	.nv.shared._ZN7cutlass13device_kernelIN5flash19enable_sm80_to_sm89INS1_16FlashAttnBwdSm80INS1_25CollectiveMainloopBwdSm80ILi2ELi2EN4cute5tupleIJNS5_1CILi64EEENS7_ILi128EEES8_EEENS_6half_tEfNS_4arch4Sm80ELb0ELb0ELb0ELb1ELb1ELb0ELb0ELb0ELi2ELi2ELi4ELi2ELb1EEENS1_21CollectiveEpilogueBwdISA_SB_SD_Li256ELb1ELb0ELi2EEENS1_19SingleTileSchedulerILb1ELb0ELb0ELi128EEEEEEEEEvNT_6ParamsE,"aw",@nobits
	.sectionflags	@""
	.align	16


//--------------------- .nv.shared._ZN7cutlass13device_kernelIN5flash19enable_sm80_to_sm89INS1_16FlashAttnBwdSm80INS1_25CollectiveMainloopBwdSm80ILi2ELi2EN4cute5tupleIJNS5_1CILi64EEENS7_ILi128EEES8_EEENS_6half_tEfNS_4arch4Sm80ELb0ELb0ELb0ELb1ELb0ELb0ELb0ELb0ELi2ELi2ELi4ELi2ELb1EEENS1_24CollectiveEpilogueBwdGQAISA_fSD_Li256ELb1ELb0EEENS1_19SingleTileSchedulerILb1ELb0ELb0ELi128EEEEEEEEEvNT_6ParamsE --------------------------
	.section	.nv.shared._ZN7cutlass13device_kernelIN5flash19enable_sm80_to_sm89INS1_16FlashAttnBwdSm80INS1_25CollectiveMainloopBwdSm80ILi2ELi2EN4cute5tupleIJNS5_1CILi64EEENS7_ILi128EEES8_EEENS_6half_tEfNS_4arch4Sm80ELb0ELb0ELb0ELb1ELb0ELb0ELb0ELb0ELi2ELi2ELi4ELi2ELb1EEENS1_24CollectiveEpilogueBwdGQAISA_fSD_Li256ELb1ELb0EEENS1_19SingleTileSchedulerILb1ELb0ELb0ELi128EEEEEEEEEvNT_6ParamsE,"aw",@nobits
	.sectionflags	@""
	.align	16


//--------------------- .nv.shared._ZN7cutlass13device_kernelIN5flash19enable_sm80_to_sm89INS1_16FlashAttnBwdSm80INS1_25CollectiveMainloopBwdSm80ILi2ELi2EN4cute5tupleIJNS5_1CILi64EEENS7_ILi128EEES8_EEENS_6half_tEfNS_4arch4Sm80ELb0ELb0ELb0ELb1ELb1ELb0ELb0ELb0ELi2ELi2ELi4ELi2ELb1EEENS1_24CollectiveEpilogueBwdGQAISA_fSD_Li256ELb1ELb1EEENS1_19SingleTileSchedulerILb1ELb0ELb0ELi128EEEEEEEEEvNT_6ParamsE --------------------------
	.section	.nv.shared._ZN7cutlass13device_kernelIN5flash19enable_sm80_to_sm89INS1_16FlashAttnBwdSm80INS1_25CollectiveMainloopBwdSm80ILi2ELi2EN4cute5tupleIJNS5_1CILi64EEENS7_ILi128EEES8_EEENS_6half_tEfNS_4arch4Sm80ELb0ELb0ELb0ELb1ELb1ELb0ELb0ELb0ELi2ELi2ELi4ELi2ELb1EEENS1_24CollectiveEpilogueBwdGQAISA_fSD_Li256ELb1ELb1EEENS1_19SingleTileSchedulerILb1ELb0ELb0ELi128EEEEEEEEEvNT_6ParamsE,"aw",@nobits
	.sectionflags	@""
	.align	16


//--------------------- .nv.shared._ZN7cutlass13device_kernelIN5flash19enable_sm80_to_sm89INS1_16FlashAttnBwdSm80INS1_25CollectiveMainloopBwdSm80ILi2ELi2EN4cute5tupleIJNS5_1CILi64EEENS7_ILi128EEES8_EEENS_6half_tEfNS_4arch4Sm80ELb0ELb1ELb0ELb0ELb0ELb0ELb0ELb0ELi2ELi2ELi4ELi2ELb1EEENS1_21CollectiveEpilogueBwdISA_SB_SD_Li256ELb0ELb0ELi2EEENS1_19SingleTileSchedulerILb0ELb0ELb0ELi128EEEEEEEEEvNT_6ParamsE --------------------------
	.section	.nv.shared._ZN7cutlass13device_kernelIN5flash19enable_sm80_to_sm89INS1_16FlashAttnBwdSm80INS1_25CollectiveMainloopBwdSm80ILi2ELi2EN4cute5tupleIJNS5_1CILi64EEENS7_ILi128EEES8_EEENS_6half_tEfNS_4arch4Sm80ELb0ELb1ELb0ELb0ELb0ELb0ELb0ELb0ELi2ELi2ELi4ELi2ELb1EEENS1_21CollectiveEpilogueBwdISA_SB_SD_Li256ELb0ELb0ELi2EEENS1_19SingleTileSchedulerILb0ELb0ELb0ELi128EEEEEEEEEvNT_6ParamsE,"aw",@nobits
	.sectionflags	@""
	.align	16


//--------------------- .nv.shared._ZN7cutlass13device_kernelIN5flash19enable_sm80_to_sm89INS1_16FlashAttnBwdSm80INS1_25CollectiveMainloopBwdSm80ILi2ELi2EN4cute5tupleIJNS5_1CILi64EEENS7_ILi128EEES8_EEENS_6half_tEfNS_4arch4Sm80ELb0ELb1ELb0ELb0ELb1ELb0ELb0ELb0ELi2ELi2ELi4ELi2ELb1EEENS1_21CollectiveEpilogueBwdISA_SB_SD_Li256ELb0ELb0ELi2EEENS1_19SingleTileSchedulerILb0ELb0ELb0ELi128EEEEEEEEEvNT_6ParamsE --------------------------
	.section	.nv.shared._ZN7cutlass13device_kernelIN5flash19enable_sm80_to_sm89INS1_16FlashAttnBwdSm80INS1_25CollectiveMainloopBwdSm80ILi2ELi2EN4cute5tupleIJNS5_1CILi64EEENS7_ILi128EEES8_EEENS_6half_tEfNS_4arch4Sm80ELb0ELb1ELb0ELb0ELb1ELb0ELb0ELb0ELi2ELi2ELi4ELi2ELb1EEENS1_21CollectiveEpilogueBwdISA_SB_SD_Li256ELb0ELb0ELi2EEENS1_19SingleTileSchedulerILb0ELb0ELb0ELi128EEEEEEEEEvNT_6ParamsE,"aw",@nobits
	.sectionflags	@""
	.align	16


//--------------------- .nv.shared._ZN7cutlass13device_kernelIN5flash19enable_sm80_to_sm89INS1_16FlashAttnBwdSm80INS1_25CollectiveMainloopBwdSm80ILi2ELi2EN4cute5tupleIJNS5_1CILi64EEENS7_ILi128EEES8_EEENS_6half_tEfNS_4arch4Sm80ELb0ELb1ELb0ELb0ELb0ELb0ELb0ELb0ELi2ELi2ELi4ELi2ELb1EEENS1_24CollectiveEpilogueBwdGQAISA_fSD_Li256ELb0ELb0EEENS1_19SingleTileSchedulerILb0ELb0ELb0ELi128EEEEEEEEEvNT_6ParamsE --------------------------
	.section	.nv.shared._ZN7cutlass13device_kernelIN5flash19enable_sm80_to_sm89INS1_16FlashAttnBwdSm80INS1_25CollectiveMainloopBwdSm80ILi2ELi2EN4cute5tupleIJNS5_1CILi64EEENS7_ILi128EEES8_EEENS_6half_tEfNS_4arch4Sm80ELb0ELb1ELb0ELb0ELb0ELb0ELb0ELb0ELi2ELi2ELi4ELi2ELb1EEENS1_24CollectiveEpilogueBwdGQAISA_fSD_Li256ELb0ELb0EEENS1_19SingleTileSchedulerILb0ELb0ELb0ELi128EEEEEEEEEvNT_6ParamsE,"aw",@nobits
	.sectionflags	@""
	.align	16


//--------------------- .nv.shared._ZN7cutlass13device_kernelIN5flash19enable_sm80_to_sm89INS1_16FlashAttnBwdSm80INS1_25CollectiveMainloopBwdSm80ILi2ELi2EN4cute5tupleIJNS5_1CILi64EEENS7_ILi128EEES8_EEENS_6half_tEfNS_4arch4Sm80ELb0ELb1ELb0ELb0ELb1ELb0ELb0ELb0ELi2ELi2ELi4ELi2ELb1EEENS1_24CollectiveEpilogueBwdGQAISA_fSD_Li256ELb0ELb1EEENS1_19SingleTileSchedulerILb0ELb0ELb0ELi128EEEEEEEEEvNT_6ParamsE --------------------------
	.section	.nv.shared._ZN7cutlass13device_kernelIN5flash19enable_sm80_to_sm89INS1_16FlashAttnBwdSm80INS1_25CollectiveMainloopBwdSm80ILi2ELi2EN4cute5tupleIJNS5_1CILi64EEENS7_ILi128EEES8_EEENS_6half_tEfNS_4arch4Sm80ELb0ELb1ELb0ELb0ELb1ELb0ELb0ELb0ELi2ELi2ELi4ELi2ELb1EEENS1_24CollectiveEpilogueBwdGQAISA_fSD_Li256ELb0ELb1EEENS1_19SingleTileSchedulerILb0ELb0ELb0ELi128EEEEEEEEEvNT_6ParamsE,"aw",@nobits
	.sectionflags	@""
	.align	16


//--------------------- .nv.shared._ZN7cutlass13device_kernelIN5flash19enable_sm80_to_sm89INS1_16FlashAttnBwdSm80INS1_25CollectiveMainloopBwdSm80ILi2ELi2EN4cute5tupleIJNS5_1CILi64EEENS7_ILi128EEES8_EEENS_6half_tEfNS_4arch4Sm80ELb0ELb1ELb0ELb1ELb0ELb0ELb0ELb0ELi2ELi2ELi4ELi2ELb1EEENS1_21CollectiveEpilogueBwdISA_SB_SD_Li256ELb1ELb0ELi2EEENS1_19SingleTileSchedulerILb1ELb0ELb0ELi128EEEEEEEEEvNT_6ParamsE --------------------------
	.section	.nv.shared._ZN7cutlass13device_kernelIN5flash19enable_sm80_to_sm89INS1_16FlashAttnBwdSm80INS1_25CollectiveMainloopBwdSm80ILi2ELi2EN4cute5tupleIJNS5_1CILi64EEENS7_ILi128EEES8_EEENS_6half_tEfNS_4arch4Sm80ELb0ELb1ELb0ELb1ELb0ELb0ELb0ELb0ELi2ELi2ELi4ELi2ELb1EEENS1_21CollectiveEpilogueBwdISA_SB_SD_Li256ELb1ELb0ELi2EEENS1_19SingleTileSchedulerILb1ELb0ELb0ELi128EEEEEEEEEvNT_6ParamsE,"aw",@nobits
	.sectionflags	@""
	.align	16


//--------------------- .nv.shared._ZN7cutlass13device_kernelIN5flash19enable_sm80_to_sm89INS1_16FlashAttnBwdSm80INS1_25CollectiveMainloopBwdSm80ILi2ELi2EN4cute5tupleIJNS5_1CILi64EEENS7_ILi128EEES8_EEENS_6half_tEfNS_4arch4Sm80ELb0ELb1ELb0ELb1ELb1ELb0ELb0ELb0ELi2ELi2ELi4ELi2ELb1EEENS1_21CollectiveEpilogueBwdISA_SB_SD_Li256ELb1ELb0ELi2EEENS1_19SingleTileSchedulerILb1ELb0ELb0ELi128EEEEEEEEEvNT_6ParamsE --------------------------
	.section	.nv.shared._ZN7cutlass13device_kernelIN5flash19enable_sm80_to_sm89INS1_16FlashAttnBwdSm80INS1_25CollectiveMainloopBwdSm80ILi2ELi2EN4cute5tupleIJNS5_1CILi64EEENS7_ILi128EEES8_EEENS_6half_tEfNS_4arch4Sm80ELb0ELb1ELb0ELb1ELb1ELb0ELb0ELb0ELi2ELi2ELi4ELi2ELb1EEENS1_21CollectiveEpilogueBwdISA_SB_SD_Li256ELb1ELb0ELi2EEENS1_19SingleTileSchedulerILb1ELb0ELb0ELi128EEEEEEEEEvNT_6ParamsE,"aw",@nobits
	.sectionflags	@""
	.align	16


//--------------------- .nv.shared._ZN7cutlass13device_kernelIN5flash19enable_sm80_to_sm89INS1_16FlashAttnBwdSm80INS1_25CollectiveMainloopBwdSm80ILi2ELi2EN4cute5tupleIJNS5_1CILi64EEENS7_ILi128EEES8_EEENS_6half_tEfNS_4arch4Sm80ELb0ELb1ELb0ELb1ELb0ELb0ELb0ELb0ELi2ELi2ELi4ELi2ELb1EEENS1_24CollectiveEpilogueBwdGQAISA_fSD_Li256ELb1ELb0EEENS1_19SingleTileSchedulerILb1ELb0ELb0ELi128EEEEEEEEEvNT_6ParamsE --------------------------
	.section	.nv.shared._ZN7cutlass13device_kernelIN5flash19enable_sm80_to_sm89INS1_16FlashAttnBwdSm80INS1_25CollectiveMainloopBwdSm80ILi2ELi2EN4cute5tupleIJNS5_1CILi64EEENS7_ILi128EEES8_EEENS_6half_tEfNS_4arch4Sm80ELb0ELb1ELb0ELb1ELb0ELb0ELb0ELb0ELi2ELi2ELi4ELi2ELb1EEENS1_24CollectiveEpilogueBwdGQAISA_fSD_Li256ELb1ELb0EEENS1_19SingleTileSchedulerILb1ELb0ELb0ELi128EEEEEEEEEvNT_6ParamsE,"aw",@nobits
	.sectionflags	@""
	.align	16


//--------------------- .nv.shared._ZN7cutlass13device_kernelIN5flash19enable_sm80_to_sm89INS1_16FlashAttnBwdSm80INS1_25CollectiveMainloopBwdSm80ILi2ELi2EN4cute5tupleIJNS5_1CILi64EEENS7_ILi128EEES8_EEENS_6half_tEfNS_4arch4Sm80ELb0ELb1ELb0ELb1ELb1ELb0ELb0ELb0ELi2ELi2ELi4ELi2ELb1EEENS1_24CollectiveEpilogueBwdGQAISA_fSD_Li256ELb1ELb1EEENS1_19SingleTileSchedulerILb1ELb0ELb0ELi128EEEEEEEEEvNT_6ParamsE --------------------------
	.section	.nv.shared._ZN7cutlass13device_kernelIN5flash19enable_sm80_to_sm89INS1_16FlashAttnBwdSm80INS1_25CollectiveMainloopBwdSm80ILi2ELi2EN4cute5tupleIJNS5_1CILi64EEENS7_ILi128EEES8_EEENS_6half_tEfNS_4arch4Sm80ELb0ELb1ELb0ELb1ELb1ELb0ELb0ELb0ELi2ELi2ELi4ELi2ELb1EEENS1_24CollectiveEpilogueBwdGQAISA_fSD_Li256ELb1ELb1EEENS1_19SingleTileSchedulerILb1ELb0ELb0ELi128EEEEEEEEEvNT_6ParamsE,"aw",@nobits
	.sectionflags	@""
	.align	16


//--------------------- .nv.shared._ZN7cutlass13device_kernelIN5flash19enable_sm80_to_sm89INS1_16FlashAttnBwdSm80INS1_25CollectiveMainloopBwdSm80ILi2ELi2EN4cute5tupleIJNS5_1CILi64EEENS7_ILi128EEES8_EEENS_6half_tEfNS_4arch4Sm80ELb1ELb0ELb0ELb0ELb0ELb0ELb0ELb0ELi2ELi2ELi4ELi2ELb1EEENS1_21CollectiveEpilogueBwdISA_SB_SD_Li256ELb0ELb0ELi2EEENS1_25SingleTileBwdLPTSchedulerILb0ELi128ELb0EEEEEEEEEvNT_6ParamsE --------------------------
	.section	.nv.shared._ZN7cutlass13device_kernelIN5flash19enable_sm80_to_sm89INS1_16FlashAttnBwdSm80INS1_25CollectiveMainloopBwdSm80ILi2ELi2EN4cute5tupleIJNS5_1CILi64EEENS7_ILi128EEES8_EEENS_6half_tEfNS_4arch4Sm80ELb1ELb0ELb0ELb0ELb0ELb0ELb0ELb0ELi2ELi2ELi4ELi2ELb1EEENS1_21CollectiveEpilogueBwdISA_SB_SD_Li256ELb0ELb0ELi2EEENS1_25SingleTileBwdLPTSchedulerILb0ELi128ELb0EEEEEEEEEvNT_6ParamsE,"aw",@nobits
	.sectionflags	@""
	.align	16


//--------------------- .nv.shared._ZN7cutlass13device_kernelIN5flash19enable_sm80_to_sm89INS1_16FlashAttnBwdSm80INS1_25CollectiveMainloopBwdSm80ILi2ELi2EN4cute5tupleIJNS5_1CILi64EEENS7_ILi128EEES8_EEENS_6half_tEfNS_4arch4Sm80ELb1ELb0ELb0ELb0ELb1ELb0ELb0ELb0ELi2ELi2ELi4ELi2ELb1EEENS1_21CollectiveEpilogueBwdISA_SB_SD_Li256ELb0ELb0ELi2EEENS1_25SingleTileBwdLPTSchedulerILb0ELi128ELb1EEEEEEEEEvNT_6ParamsE --------------------------
	.section	.nv.shared._ZN7cutlass13device_kernelIN5flash19enable_sm80_to_sm89INS1_16FlashAttnBwdSm80INS1_25CollectiveMainloopBwdSm80ILi2ELi2EN4cute5tupleIJNS5_1CILi64EEENS7_ILi128EEES8_EEENS_6half_tEfNS_4arch4Sm80ELb1ELb0ELb0ELb0ELb1ELb0ELb0ELb0ELi2ELi2ELi4ELi2ELb1EEENS1_21CollectiveEpilogueBwdISA_SB_SD_Li256ELb0ELb0ELi2EEENS1_25SingleTileBwdLPTSchedulerILb0ELi128ELb1EEEEEEEEEvNT_6ParamsE,"aw",@nobits
	.sectionflags	@""
	.align	16


//--------------------- .nv.shared._ZN7cutlass13device_kernelIN5flash19enable_sm80_to_sm89INS1_16FlashAttnBwdSm80INS1_25CollectiveMainloopBwdSm80ILi2ELi2EN4cute5tupleIJNS5_1CILi64EEENS7_ILi128EEES8_EEENS_6half_tEfNS_4arch4Sm80ELb1ELb0ELb0ELb0ELb0ELb0ELb0ELb0ELi2ELi2ELi4ELi2ELb1EEENS1_24CollectiveEpilogueBwdGQAISA_fSD_Li256ELb0ELb0EEENS1_25SingleTileBwdLPTSchedulerILb0ELi128ELb0EEEEEEEEEvNT_6ParamsE --------------------------
	.section	.nv.shared._ZN7cutlass13device_kernelIN5flash19enable_sm80_to_sm89INS1_16FlashAttnBwdSm80INS1_25CollectiveMainloopBwdSm80ILi2ELi2EN4cute5tupleIJNS5_1CILi64EEENS7_ILi128EEES8_EEENS_6half_tEfNS_4arch4Sm80ELb1ELb0ELb0ELb0ELb0ELb0ELb0ELb0ELi2ELi2ELi4ELi2ELb1EEENS1_24CollectiveEpilogueBwdGQAISA_fSD_Li256ELb0ELb0EEENS1_25SingleTileBwdLPTSchedulerILb0ELi128ELb0EEEEEEEEEvNT_6ParamsE,"aw",@nobits
	.sectionflags	@""
	.align	16


//--------------------- .nv.shared._ZN7cutlass13device_kernelIN5flash19enable_sm80_to_sm89INS1_16FlashAttnBwdSm80INS1_25CollectiveMainloopBwdSm80ILi2ELi2EN4cute5tupleIJNS5_1CILi64EEENS7_ILi128EEES8_EEENS_6half_tEfNS_4arch4Sm80ELb1ELb0ELb0ELb0ELb1ELb0ELb0ELb0ELi2ELi2ELi4ELi2ELb1EEENS1_24CollectiveEpilogueBwdGQAISA_fSD_Li256ELb0ELb1EEENS1_25SingleTileBwdLPTSchedulerILb0ELi128ELb1EEEEEEEEEvNT_6ParamsE --------------------------
	.section	.nv.shared._ZN7cutlass13device_kernelIN5flash19enable_sm80_to_sm89INS1_16FlashAttnBwdSm80INS1_25CollectiveMainloopBwdSm80ILi2ELi2EN4cute5tupleIJNS5_1CILi64EEENS7_ILi128EEES8_EEENS_6half_tEfNS_4arch4Sm80ELb1ELb0ELb0ELb0ELb1ELb0ELb0ELb0ELi2ELi2ELi4ELi2ELb1EEENS1_24CollectiveEpilogueBwdGQAISA_fSD_Li256ELb0ELb1EEENS1_25SingleTileBwdLPTSchedulerILb0ELi128ELb1EEEEEEEEEvNT_6ParamsE,"aw",@nobits
	.sectionflags	@""
	.align	16


//--------------------- .nv.shared._ZN7cutlass13device_kernelIN5flash22FlashAttnBwdPreprocessIN4cute5tupleIJNS3_1CILi64EEES6_EEENS_6half_tEfNS_4arch4Sm80ELb1ELb0EEEEEvNT_6ParamsE --------------------------
	.section	.nv.shared._ZN7cutlass13device_kernelIN5flash22FlashAttnBwdPreprocessIN4cute5tupleIJNS3_1CILi64EEES6_EEENS_6half_tEfNS_4arch4Sm80ELb1ELb0EEEEEvNT_6ParamsE,"aw",@nobits
	.sectionflags	@""
	.align	16


//--------------------- .nv.shared._ZN7cutlass13device_kernelIN5flash19enable_sm80_to_sm89INS1_16FlashAttnBwdSm80INS1_25CollectiveMainloopBwdSm80ILi2ELi2EN4cute5tupleIJNS5_1CILi64EEENS7_ILi128EEES8_EEENS_6half_tEfNS_4arch4Sm80ELb1ELb0ELb0ELb1ELb0ELb0ELb0ELb0ELi2ELi2ELi4ELi2ELb1EEENS1_21CollectiveEpilogueBwdISA_SB_SD_Li256ELb1ELb0ELi2EEENS1_25SingleTileBwdLPTSchedulerILb1ELi128ELb0EEEEEEEEEvNT_6ParamsE --------------------------
	.section	.nv.shared._ZN7cutlass13device_kernelIN5flash19enable_sm80_to_sm89INS1_16FlashAttnBwdSm80INS1_25CollectiveMainloopBwdSm80ILi2ELi2EN4cute5tupleIJNS5_1CILi64EEENS7_ILi128EEES8_EEENS_6half_tEfNS_4arch4Sm80ELb1ELb0ELb0ELb1ELb0ELb0ELb0ELb0ELi2ELi2ELi4ELi2ELb1EEENS1_21CollectiveEpilogueBwdISA_SB_SD_Li256ELb1ELb0ELi2EEENS1_25SingleTileBwdLPTSchedulerILb1ELi128ELb0EEEEEEEEEvNT_6ParamsE,"aw",@nobits
	.sectionflags	@""
	.align	16


//--------------------- .nv.shared._ZN7cutlass13device_kernelIN5flash19enable_sm80_to_sm89INS1_16FlashAttnBwdSm80INS1_25CollectiveMainloopBwdSm80ILi2ELi2EN4cute5tupleIJNS5_1CILi64EEENS7_ILi128EEES8_EEENS_6half_tEfNS_4arch4Sm80ELb1ELb0ELb0ELb1ELb1ELb0ELb0ELb0ELi2ELi2ELi4ELi2ELb1EEENS1_21CollectiveEpilogueBwdISA_SB_SD_Li256ELb1ELb0ELi2EEENS1_25SingleTileBwdLPTSchedulerILb1ELi128ELb1EEEEEEEEEvNT_6ParamsE --------------------------
	.section	.nv.shared._ZN7cutlass13device_kernelIN5flash19enable_sm80_to_sm89INS1_16FlashAttnBwdSm80INS1_25CollectiveMainloopBwdSm80ILi2ELi2EN4cute5tupleIJNS5_1CILi64EEENS7_ILi128EEES8_EEENS_6half_tEfNS_4arch4Sm80ELb1ELb0ELb0ELb1ELb1ELb0ELb0ELb0ELi2ELi2ELi4ELi2ELb1EEENS1_21CollectiveEpilogueBwdISA_SB_SD_Li256ELb1ELb0ELi2EEENS1_25SingleTileBwdLPTSchedulerILb1ELi128ELb1EEEEEEEEEvNT_6ParamsE,"aw",@nobits
	.sectionflags	@""
	.align	16


//--------------------- .nv.shared._ZN7cutlass13device_kernelIN5flash19enable_sm80_to_sm89INS1_16FlashAttnBwdSm80INS1_25CollectiveMainloopBwdSm80ILi2ELi2EN4cute5tupleIJNS5_1CILi64EEENS7_ILi128EEES8_EEENS_6half_tEfNS_4arch4Sm80ELb1ELb0ELb0ELb1ELb0ELb0ELb0ELb0ELi2ELi2ELi4ELi2ELb1EEENS1_24CollectiveEpilogueBwdGQAISA_fSD_Li256ELb1ELb0EEENS1_25SingleTileBwdLPTSchedulerILb1ELi128ELb0EEEEEEEEEvNT_6ParamsE --------------------------
	.section	.nv.shared._ZN7cutlass13device_kernelIN5flash19enable_sm80_to_sm89INS1_16FlashAttnBwdSm80INS1_25CollectiveMainloopBwdSm80ILi2ELi2EN4cute5tupleIJNS5_1CILi64EEENS7_ILi128EEES8_EEENS_6half_tEfNS_4arch4Sm80ELb1ELb0ELb0ELb1ELb0ELb0ELb0ELb0ELi2ELi2ELi4ELi2ELb1EEENS1_24CollectiveEpilogueBwdGQAISA_fSD_Li256ELb1ELb0EEENS1_25SingleTileBwdLPTSchedulerILb1ELi128ELb0EEEEEEEEEvNT_6ParamsE,"aw",@nobits
	.sectionflags	@""
	.align	16


//--------------------- .nv.shared._ZN7cutlass13device_kernelIN5flash32FlashAttnBwdPostprocessConvertdQIN4cute5tupleIJNS3_1CILi64EEES6_EEENS_6half_tEfNS_4arch4Sm80ELi256ENS3_8TiledMMAINS3_8MMA_AtomIJNS3_28SM80_16x8x16_F32F16F16F32_TNEEEENS3_6LayoutINS4_IJNS5_ILi2EEENS5_ILi4EEENS5_ILi1EEEEEENS4_IJSI_SG_NS5_ILi0EEEEEEEENS4_IJNS5_ILi32EEES6_NS5_ILi16EEEEEEEELb0EEEEEvNT_6ParamsE --------------------------
	.section	.nv.shared._ZN7cutlass13device_kernelIN5flash32FlashAttnBwdPostprocessConvertdQIN4cute5tupleIJNS3_1CILi64EEES6_EEENS_6half_tEfNS_4arch4Sm80ELi256ENS3_8TiledMMAINS3_8MMA_AtomIJNS3_28SM80_16x8x16_F32F16F16F32_TNEEEENS3_6LayoutINS4_IJNS5_ILi2EEENS5_ILi4EEENS5_ILi1EEEEEENS4_IJSI_SG_NS5_ILi0EEEEEEEENS4_IJNS5_ILi32EEES6_NS5_ILi16EEEEEEEELb0EEEEEvNT_6ParamsE,"aw",@nobits
	.sectionflags	@""
	.align	16


//--------------------- .nv.shared._ZN7cutlass13device_kernelIN5flash19enable_sm80_to_sm89INS1_16FlashAttnBwdSm80INS1_25CollectiveMainloopBwdSm80ILi2ELi2EN4cute5tupleIJNS5_1CILi64EEENS7_ILi128EEES8_EEENS_6half_tEfNS_4arch4Sm80ELb1ELb0ELb0ELb1ELb1ELb0ELb0ELb0ELi2ELi2ELi4ELi2ELb1EEENS1_24CollectiveEpilogueBwdGQAISA_fSD_Li256ELb1ELb1EEENS1_25SingleTileBwdLPTSchedulerILb1ELi128ELb1EEEEEEEEEvNT_6ParamsE --------------------------
	.section	.nv.shared._ZN7cutlass13device_kernelIN5flash19enable_sm80_to_sm89INS1_16FlashAttnBwdSm80INS1_25CollectiveMainloopBwdSm80ILi2ELi2EN4cute5tupleIJNS5_1CILi64EEENS7_ILi128EEES8_EEENS_6half_tEfNS_4arch4Sm80ELb1ELb0ELb0ELb1ELb1ELb0ELb0ELb0ELi2ELi2ELi4ELi2ELb1EEENS1_24CollectiveEpilogueBwdGQAISA_fSD_Li256ELb1ELb1EEENS1_25SingleTileBwdLPTSchedulerILb1ELi128ELb1EEEEEEEEEvNT_6ParamsE,"aw",@nobits
	.sectionflags	@""
	.align	16


//--------------------- .nv.shared._ZN7cutlass13device_kernelIN5flash22FlashAttnBwdPreprocessIN4cute5tupleIJNS3_1CILi64EEES6_EEENS_6half_tEfNS_4arch4Sm80ELb1ELb1EEEEEvNT_6ParamsE --------------------------
	.section	.nv.shared._ZN7cutlass13device_kernelIN5flash22FlashAttnBwdPreprocessIN4cute5tupleIJNS3_1CILi64EEES6_EEENS_6half_tEfNS_4arch4Sm80ELb1ELb1EEEEEvNT_6ParamsE,"aw",@nobits
	.sectionflags	@""
	.align	16


//--------------------- .nv.shared._ZN7cutlass13device_kernelIN5flash19enable_sm80_to_sm89INS1_16FlashAttnBwdSm80INS1_25CollectiveMainloopBwdSm80ILi2ELi2EN4cute5tupleIJNS5_1CILi128EEES8_NS7_ILi64EEEEEENS_6half_tEfNS_4arch4Sm80ELb0ELb0ELb0ELb0ELb0ELb0ELb0ELb0ELi2ELi4ELi4ELi4ELb0EEENS1_21CollectiveEpilogueBwdISA_SB_SD_Li256ELb0ELb0ELi2EEENS1_19SingleTileSchedulerILb0ELb0ELb0ELi128EEEEEEEEEvNT_6ParamsE --------------------------
	.section	.nv.shared._ZN7cutlass13device_kernelIN5flash19enable_sm80_to_sm89INS1_16FlashAttnBwdSm80INS1_25CollectiveMainloopBwdSm80ILi2ELi2EN4cute5tupleIJNS5_1CILi128EEES8_NS7_ILi64EEEEEENS_6half_tEfNS_4arch4Sm80ELb0ELb0ELb0ELb0ELb0ELb0ELb0ELb0ELi2ELi4ELi4ELi4ELb0EEENS1_21CollectiveEpilogueBwdISA_SB_SD_Li256ELb0ELb0ELi2EEENS1_19SingleTileSchedulerILb0ELb0ELb0ELi128EEEEEEEEEvNT_6ParamsE,"aw",@nobits
	.sectionflags	@""
	.align	16


//--------------------- .nv.shared._ZN7cutlass13device_kernelIN5flash19enable_sm80_to_sm89INS1_16FlashAttnBwdSm80INS1_25CollectiveMainloopBwdSm80ILi2ELi2EN4cute5tupleIJNS5_1CILi128EEES8_NS7_ILi64EEEEEENS_6half_tEfNS_4arch4Sm80ELb0ELb0ELb0ELb0ELb1ELb0ELb0ELb0ELi2ELi4ELi4ELi4ELb0EEENS1_21CollectiveEpilogueBwdISA_SB_SD_Li256ELb0ELb0ELi2EEENS1_19SingleTileSchedulerILb0ELb0ELb0ELi128EEEEEEEEEvNT_6ParamsE --------------------------
	.section	.nv.shared._ZN7cutlass13device_kernelIN5flash19enable_sm80_to_sm89INS1_16FlashAttnBwdSm80INS1_25CollectiveMainloopBwdSm80ILi2ELi2EN4cute5tupleIJNS5_1CILi128EEES8_NS7_ILi64EEEEEENS_6half_tEfNS_4arch4Sm80ELb0ELb0ELb0ELb0ELb1ELb0ELb0ELb0ELi2ELi4ELi4ELi4ELb0EEENS1_21CollectiveEpilogueBwdISA_SB_SD_Li256ELb0ELb0ELi2EEENS1_19SingleTileSchedulerILb0ELb0ELb0ELi128EEEEEEEEEvNT_6ParamsE,"aw",@nobits
	.sectionflags	@""
	.align	16


//--------------------- .nv.shared._ZN7cutlass13device_kernelIN5flash19enable_sm80_to_sm89INS1_16FlashAttnBwdSm80INS1_25CollectiveMainloopBwdSm80ILi2ELi2EN4cute5tupleIJNS5_1CILi128EEES8_NS7_ILi64EEEEEENS_6half_tEfNS_4arch4Sm80ELb0ELb0ELb0ELb0ELb0ELb0ELb0ELb0ELi2ELi4ELi4ELi4ELb0EEENS1_24CollectiveEpilogueBwdGQAISA_fSD_Li256ELb0ELb0EEENS1_19SingleTileSchedulerILb0ELb0ELb0ELi128EEEEEEEEEvNT_6ParamsE --------------------------
	.section	.nv.shared._ZN7cutlass13device_kernelIN5flash19enable_sm80_to_sm89INS1_16FlashAttnBwdSm80INS1_25CollectiveMainloopBwdSm80ILi2ELi2EN4cute5tupleIJNS5_1CILi128EEES8_NS7_ILi64EEEEEENS_6half_tEfNS_4arch4Sm80ELb0ELb0ELb0ELb0ELb0ELb0ELb0ELb0ELi2ELi4ELi4ELi4ELb0EEENS1_24CollectiveEpilogueBwdGQAISA_fSD_Li256ELb0ELb0EEENS1_19SingleTileSchedulerILb0ELb0ELb0ELi128EEEEEEEEEvNT_6ParamsE,"aw",@nobits
	.sectionflags	@""
	.align	16


//--------------------- .nv.shared._ZN7cutlass13device_kernelIN5flash19enable_sm80_to_sm89INS1_16FlashAttnBwdSm80INS1_25CollectiveMainloopBwdSm80ILi2ELi2EN4cute5tupleIJNS5_1CILi128EEES8_NS7_ILi64EEEEEENS_6half_tEfNS_4arch4Sm80ELb0ELb0ELb0ELb0ELb1ELb0ELb0ELb0ELi2ELi4ELi4ELi4ELb0EEENS1_24CollectiveEpilogueBwdGQAISA_fSD_Li256ELb0ELb1EEENS1_19SingleTileSchedulerILb0ELb0ELb0ELi128EEEEEEEEEvNT_6ParamsE --------------------------
	.section	.nv.shared._ZN7cutlass13device_kernelIN5flash19enable_sm80_to_sm89INS1_16FlashAttnBwdSm80INS1_25CollectiveMainloopBwdSm80ILi2ELi2EN4cute5tupleIJNS5_1CILi128EEES8_NS7_ILi64EEEEEENS_6half_tEfNS_4arch4Sm80ELb0ELb0ELb0ELb0ELb1ELb0ELb0ELb0ELi2ELi4ELi4ELi4ELb0EEENS1_24CollectiveEpilogueBwdGQAISA_fSD_Li256ELb0ELb1EEENS1_19SingleTileSchedulerILb0ELb0ELb0ELi128EEEEEEEEEvNT_6ParamsE,"aw",@nobits
	.sectionflags	@""
	.align	16


//--------------------- .nv.shared._ZN7cutlass13device_kernelIN5flash19enable_sm80_to_sm89INS1_16FlashAttnBwdSm80INS1_25CollectiveMainloopBwdSm80ILi2ELi2EN4cute5tupleIJNS5_1CILi128EEES8_NS7_ILi64EEEEEENS_6half_tEfNS_4arch4Sm80ELb0ELb0ELb0ELb1ELb0ELb0ELb0ELb0ELi2ELi4ELi4ELi4ELb0EEENS1_21CollectiveEpilogueBwdISA_SB_SD_Li256ELb1ELb0ELi2EEENS1_19SingleTileSchedulerILb1ELb0ELb0ELi128EEEEEEEEEvNT_6ParamsE --------------------------
	.section	.nv.shared._ZN7cutlass13device_kernelIN5flash19enable_sm80_to_sm89INS1_16FlashAttnBwdSm80INS1_25CollectiveMainloopBwdSm80ILi2ELi2EN4cute5tupleIJNS5_1CILi128EEES8_NS7_ILi64EEEEEENS_6half_tEfNS_4arch4Sm80ELb0ELb0ELb0ELb1ELb0ELb0ELb0ELb0ELi2ELi4ELi4ELi4ELb0EEENS1_21CollectiveEpilogueBwdISA_SB_SD_Li256ELb1ELb0ELi2EEENS1_19SingleTileSchedulerILb1ELb0ELb0ELi128EEEEEEEEEvNT_6ParamsE,"aw",@nobits
	.sectionflags	@""
	.align	16


//--------------------- .nv.shared._ZN7cutlass13device_kernelIN5flash19enable_sm80_to_sm89INS1_16FlashAttnBwdSm80INS1_25CollectiveMainloopBwdSm80ILi2ELi2EN4cute5tupleIJNS5_1CILi128EEES8_NS7_ILi64EEEEEENS_6half_tEfNS_4arch4Sm80ELb0ELb0ELb0ELb1ELb1ELb0ELb0ELb0ELi2ELi4ELi4ELi4ELb0EEENS1_21CollectiveEpilogueBwdISA_SB_SD_Li256ELb1ELb0ELi2EEENS1_19SingleTileSchedulerILb1ELb0ELb0ELi128EEEEEEEEEvNT_6ParamsE --------------------------
	.section	.nv.shared._ZN7cutlass13device_kernelIN5flash19enable_sm80_to_sm89INS1_16FlashAttnBwdSm80INS1_25CollectiveMainloopBwdSm80ILi2ELi2EN4cute5tupleIJNS5_1CILi128EEES8_NS7_ILi64EEEEEENS_6half_tEfNS_4arch4Sm80ELb0ELb0ELb0ELb1ELb1ELb0ELb0ELb0ELi2ELi4ELi4ELi4ELb0EEENS1_21CollectiveEpilogueBwdISA_SB_SD_Li256ELb1ELb0ELi2EEENS1_19SingleTileSchedulerILb1ELb0ELb0ELi128EEEEEEEEEvNT_6ParamsE,"aw",@nobits
	.sectionflags	@""
	.align	16


//--------------------- .nv.shared._ZN7cutlass13device_kernelIN5flash19enable_sm80_to_sm89INS1_16FlashAttnBwdSm80INS1_25CollectiveMainloopBwdSm80ILi2ELi2EN4cute5tupleIJNS5_1CILi128EEES8_NS7_ILi64EEEEEENS_6half_tEfNS_4arch4Sm80ELb0ELb0ELb0ELb1ELb0ELb0ELb0ELb0ELi2ELi4ELi4ELi4ELb0EEENS1_24CollectiveEpilogueBwdGQAISA_fSD_Li256ELb1ELb0EEENS1_19SingleTileSchedulerILb1ELb0ELb0ELi128EEEEEEEEEvNT_6ParamsE --------------------------
	.section	.nv.shared._ZN7cutlass13device_kernelIN5flash19enable_sm80_to_sm89INS1_16FlashAttnBwdSm80INS1_25CollectiveMainloopBwdSm80ILi2ELi2EN4cute5tupleIJNS5_1CILi128EEES8_NS7_ILi64EEEEEENS_6half_tEfNS_4arch4Sm80ELb0ELb0ELb0ELb1ELb0ELb0ELb0ELb0ELi2ELi4ELi4ELi4ELb0EEENS1_24CollectiveEpilogueBwdGQAISA_fSD_Li256ELb1ELb0EEENS1_19SingleTileSchedulerILb1ELb0ELb0ELi128EEEEEEEEEvNT_6ParamsE,"aw",@nobits
	.sectionflags	@""
	.align	16


//--------------------- .nv.shared._ZN7cutlass13device_kernelIN5flash19enable_sm80_to_sm89INS1_16FlashAttnBwdSm80INS1_25CollectiveMainloopBwdSm80ILi2ELi2EN4cute5tupleIJNS5_1CILi128EEES8_NS7_ILi64EEEEEENS_6half_tEfNS_4arch4Sm80ELb0ELb0ELb0ELb1ELb1ELb0ELb0ELb0ELi2ELi4ELi4ELi4ELb0EEENS1_24CollectiveEpilogueBwdGQAISA_fSD_Li256ELb1ELb1EEENS1_19SingleTileSchedulerILb1ELb0ELb0ELi128EEEEEEEEEvNT_6ParamsE --------------------------
	.section	.nv.shared._ZN7cutlass13device_kernelIN5flash19enable_sm80_to_sm89INS1_16FlashAttnBwdSm80INS1_25CollectiveMainloopBwdSm80ILi2ELi2EN4cute5tupleIJNS5_1CILi128EEES8_NS7_ILi64EEEEEENS_6half_tEfNS_4arch4Sm80ELb0ELb0ELb0ELb1ELb1ELb0ELb0ELb0ELi2ELi4ELi4ELi4ELb0EEENS1_24CollectiveEpilogueBwdGQAISA_fSD_Li256ELb1ELb1EEENS1_19SingleTileSchedulerILb1ELb0ELb0ELi128EEEEEEEEEvNT_6ParamsE,"aw",@nobits
	.sectionflags	@""
	.align	16


//--------------------- .nv.shared._ZN7cutlass13device_kernelIN5flash19enable_sm80_to_sm89INS1_16FlashAttnBwdSm80INS1_25CollectiveMainloopBwdSm80ILi2ELi2EN4cute5tupleIJNS5_1CILi128EEES8_NS7_ILi64EEEEEENS_6half_tEfNS_4arch4Sm80ELb0ELb1ELb0ELb0ELb0ELb0ELb0ELb0ELi2ELi4ELi4ELi4ELb0EEENS1_21CollectiveEpilogueBwdISA_SB_SD_Li256ELb0ELb0ELi2EEENS1_19SingleTileSchedulerILb0ELb0ELb0ELi128EEEEEEEEEvNT_6ParamsE --------------------------
	.section	.nv.shared._ZN7cutlass13device_kernelIN5flash19enable_sm80_to_sm89INS1_16FlashAttnBwdSm80INS1_25CollectiveMainloopBwdSm80ILi2ELi2EN4cute5tupleIJNS5_1CILi128EEES8_NS7_ILi64EEEEEENS_6half_tEfNS_4arch4Sm80ELb0ELb1ELb0ELb0ELb0ELb0ELb0ELb0ELi2ELi4ELi4ELi4ELb0EEENS1_21CollectiveEpilogueBwdISA_SB_SD_Li256ELb0ELb0ELi2EEENS1_19SingleTileSchedulerILb0ELb0ELb0ELi128EEEEEEEEEvNT_6ParamsE,"aw",@nobits
	.sectionflags	@""
	.align	16


//--------------------- .nv.shared._ZN7cutlass13device_kernelIN5flash19enable_sm80_to_sm89INS1_16FlashAttnBwdSm80INS1_25CollectiveMainloopBwdSm80ILi2ELi2EN4cute5tupleIJNS5_1CILi128EEES8_NS7_ILi64EEEEEENS_6half_tEfNS_4arch4Sm80ELb0ELb1ELb0ELb0ELb1ELb0ELb0ELb0ELi2ELi4ELi4ELi4ELb0EEENS1_21CollectiveEpilogueBwdISA_SB_SD_Li256ELb0ELb0ELi2EEENS1_19SingleTileSchedulerILb0ELb0ELb0ELi128EEEEEEEEEvNT_6ParamsE --------------------------
	.section	.nv.shared._ZN7cutlass13device_kernelIN5flash19enable_sm80_to_sm89INS1_16FlashAttnBwdSm80INS1_25CollectiveMainloopBwdSm80ILi2ELi2EN4cute5tupleIJNS5_1CILi128EEES8_NS7_ILi64EEEEEENS_6half_tEfNS_4arch4Sm80ELb0ELb1ELb0ELb0ELb1ELb0ELb0ELb0ELi2ELi4ELi4ELi4ELb0EEENS1_21CollectiveEpilogueBwdISA_SB_SD_Li256ELb0ELb0ELi2EEENS1_19SingleTileSchedulerILb0ELb0ELb0ELi128EEEEEEEEEvNT_6ParamsE,"aw",@nobits
	.sectionflags	@""
	.align	16


//--------------------- .nv.shared._ZN7cutlass13device_kernelIN5flash19enable_sm80_to_sm89INS1_16FlashAttnBwdSm80INS1_25CollectiveMainloopBwdSm80ILi2ELi2EN4cute5tupleIJNS5_1CILi128EEES8_NS7_ILi64EEEEEENS_6half_tEfNS_4arch4Sm80ELb0ELb1ELb0ELb0ELb0ELb0ELb0ELb0ELi2ELi4ELi4ELi4ELb0EEENS1_24CollectiveEpilogueBwdGQAISA_fSD_Li256ELb0ELb0EEENS1_19SingleTileSchedulerILb0ELb0ELb0ELi128EEEEEEEEEvNT_6ParamsE --------------------------
	.section	.nv.shared._ZN7cutlass13device_kernelIN5flash19enable_sm80_to_sm89INS1_16FlashAttnBwdSm80INS1_25CollectiveMainloopBwdSm80ILi2ELi2EN4cute5tupleIJNS5_1CILi128EEES8_NS7_ILi64EEEEEENS_6half_tEfNS_4arch4Sm80ELb0ELb1ELb0ELb0ELb0ELb0ELb0ELb0ELi2ELi4ELi4ELi4ELb0EEENS1_24CollectiveEpilogueBwdGQAISA_fSD_Li256ELb0ELb0EEENS1_19SingleTileSchedulerILb0ELb0ELb0ELi128EEEEEEEEEvNT_6ParamsE,"aw",@nobits
	.sectionflags	@""
	.align	16


//--------------------- .nv.shared._ZN7cutlass13device_kernelIN5flash19enable_sm80_to_sm89INS1_16FlashAttnBwdSm80INS1_25CollectiveMainloopBwdSm80ILi2ELi2EN4cute5tupleIJNS5_1CILi128EEES8_NS7_ILi64EEEEEENS_6half_tEfNS_4arch4Sm80ELb0ELb1ELb0ELb0ELb1ELb0ELb0ELb0ELi2ELi4ELi4ELi4ELb0EEENS1_24CollectiveEpilogueBwdGQAISA_fSD_Li256ELb0ELb1EEENS1_19SingleTileSchedulerILb0ELb0ELb0ELi128EEEEEEEEEvNT_6ParamsE --------------------------
	.section	.nv.shared._ZN7cutlass13device_kernelIN5flash19enable_sm80_to_sm89INS1_16FlashAttnBwdSm80INS1_25CollectiveMainloopBwdSm80ILi2ELi2EN4cute5tupleIJNS5_1CILi128EEES8_NS7_ILi64EEEEEENS_6half_tEfNS_4arch4Sm80ELb0ELb1ELb0ELb0ELb1ELb0ELb0ELb0ELi2ELi4ELi4ELi4ELb0EEENS1_24CollectiveEpilogueBwdGQAISA_fSD_Li256ELb0ELb1EEENS1_19SingleTileSchedulerILb0ELb0ELb0ELi128EEEEEEEEEvNT_6ParamsE,"aw",@nobits
	.sectionflags	@""
	.align	16


//--------------------- .nv.shared._ZN7cutlass13device_kernelIN5flash19enable_sm80_to_sm89INS1_16FlashAttnBwdSm80INS1_25CollectiveMainloopBwdSm80ILi2ELi2EN4cute5tupleIJNS5_1CILi128EEES8_NS7_ILi64EEEEEENS_6half_tEfNS_4arch4Sm80ELb0ELb1ELb0ELb1ELb0ELb0ELb0ELb0ELi2ELi4ELi4ELi4ELb0EEENS1_21CollectiveEpilogueBwdISA_SB_SD_Li256ELb1ELb0ELi2EEENS1_19SingleTileSchedulerILb1ELb0ELb0ELi128EEEEEEEEEvNT_6ParamsE --------------------------
	.section	.nv.shared._ZN7cutlass13device_kernelIN5flash19enable_sm80_to_sm89INS1_16FlashAttnBwdSm80INS1_25CollectiveMainloopBwdSm80ILi2ELi2EN4cute5tupleIJNS5_1CILi128EEES8_NS7_ILi64EEEEEENS_6half_tEfNS_4arch4Sm80ELb0ELb1ELb0ELb1ELb0ELb0ELb0ELb0ELi2ELi4ELi4ELi4ELb0EEENS1_21CollectiveEpilogueBwdISA_SB_SD_Li256ELb1ELb0ELi2EEENS1_19SingleTileSchedulerILb1ELb0ELb0ELi128EEEEEEEEEvNT_6ParamsE,"aw",@nobits
	.sectionflags	@""
	.align	16


//--------------------- .nv.shared._ZN7cutlass13device_kernelIN5flash19enable_sm80_to_sm89INS1_16FlashAttnBwdSm80INS1_25CollectiveMainloopBwdSm80ILi2ELi2EN4cute5tupleIJNS5_1CILi128EEES8_NS7_ILi64EEEEEENS_6half_tEfNS_4arch4Sm80ELb0ELb1ELb0ELb1ELb1ELb0ELb0ELb0ELi2ELi4ELi4ELi4ELb0EEENS1_21CollectiveEpilogueBwdISA_SB_SD_Li256ELb1ELb0ELi2EEENS1_19SingleTileSchedulerILb1ELb0ELb0ELi128EEEEEEEEEvNT_6ParamsE --------------------------
	.section	.nv.shared._ZN7cutlass13device_kernelIN5flash19enable_sm80_to_sm89INS1_16FlashAttnBwdSm80INS1_25CollectiveMainloopBwdSm80ILi2ELi2EN4cute5tupleIJNS5_1CILi128EEES8_NS7_ILi64EEEEEENS_6half_tEfNS_4arch4Sm80ELb0ELb1ELb0ELb1ELb1ELb0ELb0ELb0ELi2ELi4ELi4ELi4ELb0EEENS1_21CollectiveEpilogueBwdISA_SB_SD_Li256ELb1ELb0ELi2EEENS1_19SingleTileSchedulerILb1ELb0ELb0ELi128EEEEEEEEEvNT_6ParamsE,"aw",@nobits
	.sectionflags	@""
	.align	16


//--------------------- .nv.shared._ZN7cutlass13device_kernelIN5flash19enable_sm80_to_sm89INS1_16FlashAttnBwdSm80INS1_25CollectiveMainloopBwdSm80ILi2ELi2EN4cute5tupleIJNS5_1CILi128EEES8_NS7_ILi64EEEEEENS_6half_tEfNS_4arch4Sm80ELb0ELb1ELb0ELb1ELb0ELb0ELb0ELb0ELi2ELi4ELi4ELi4ELb0EEENS1_24CollectiveEpilogueBwdGQAISA_fSD_Li256ELb1ELb0EEENS1_19SingleTileSchedulerILb1ELb0ELb0ELi128EEEEEEEEEvNT_6ParamsE --------------------------
	.section	.nv.shared._ZN7cutlass13device_kernelIN5flash19enable_sm80_to_sm89INS1_16FlashAttnBwdSm80INS1_25CollectiveMainloopBwdSm80ILi2ELi2EN4cute5tupleIJNS5_1CILi128EEES8_NS7_ILi64EEEEEENS_6half_tEfNS_4arch4Sm80ELb0ELb1ELb0ELb1ELb0ELb0ELb0ELb0ELi2ELi4ELi4ELi4ELb0EEENS1_24CollectiveEpilogueBwdGQAISA_fSD_Li256ELb1ELb0EEENS1_19SingleTileSchedulerILb1ELb0ELb0ELi128EEEEEEEEEvNT_6ParamsE,"aw",@nobits
	.sectionflags	@""
	.align	16


//--------------------- .nv.shared._ZN7cutlass13device_kernelIN5flash19enable_sm80_to_sm89INS1_16FlashAttnBwdSm80INS1_25CollectiveMainloopBwdSm80ILi2ELi2EN4cute5tupleIJNS5_1CILi128EEES8_NS7_ILi64EEEEEENS_6half_tEfNS_4arch4Sm80ELb0ELb1ELb0ELb1ELb1ELb0ELb0ELb0ELi2ELi4ELi4ELi4ELb0EEENS1_24CollectiveEpilogueBwdGQAISA_fSD_Li256ELb1ELb1EEENS1_19SingleTileSchedulerILb1ELb0ELb0ELi128EEEEEEEEEvNT_6ParamsE --------------------------
	.section	.nv.shared._ZN7cutlass13device_kernelIN5flash19enable_sm80_to_sm89INS1_16FlashAttnBwdSm80INS1_25CollectiveMainloopBwdSm80ILi2ELi2EN4cute5tupleIJNS5_1CILi128EEES8_NS7_ILi64EEEEEENS_6half_tEfNS_4arch4Sm80ELb0ELb1ELb0ELb1ELb1ELb0ELb0ELb0ELi2ELi4ELi4ELi4ELb0EEENS1_24CollectiveEpilogueBwdGQAISA_fSD_Li256ELb1ELb1EEENS1_19SingleTileSchedulerILb1ELb0ELb0ELi128EEEEEEEEEvNT_6ParamsE,"aw",@nobits
	.sectionflags	@""
	.align	16


//--------------------- .nv.shared._ZN7cutlass13device_kernelIN5flash19enable_sm80_to_sm89INS1_16FlashAttnBwdSm80INS1_25CollectiveMainloopBwdSm80ILi2ELi2EN4cute5tupleIJNS5_1CILi128EEES8_NS7_ILi64EEEEEENS_6half_tEfNS_4arch4Sm80ELb1ELb0ELb0ELb0ELb0ELb0ELb0ELb0ELi2ELi4ELi4ELi4ELb0EEENS1_21CollectiveEpilogueBwdISA_SB_SD_Li256ELb0ELb0ELi2EEENS1_25SingleTileBwdLPTSchedulerILb0ELi128ELb0EEEEEEEEEvNT_6ParamsE --------------------------
	.section	.nv.shared._ZN7cutlass13device_kernelIN5flash19enable_sm80_to_sm89INS1_16FlashAttnBwdSm80INS1_25CollectiveMainloopBwdSm80ILi2ELi2EN4cute5tupleIJNS5_1CILi128EEES8_NS7_ILi64EEEEEENS_6half_tEfNS_4arch4Sm80ELb1ELb0ELb0ELb0ELb0ELb0ELb0ELb0ELi2ELi4ELi4ELi4ELb0EEENS1_21CollectiveEpilogueBwdISA_SB_SD_Li256ELb0ELb0ELi2EEENS1_25SingleTileBwdLPTSchedulerILb0ELi128ELb0EEEEEEEEEvNT_6ParamsE,"aw",@nobits
	.sectionflags	@""
	.align	16


//--------------------- .nv.shared._ZN7cutlass13device_kernelIN5flash19enable_sm80_to_sm89INS1_16FlashAttnBwdSm80INS1_25CollectiveMainloopBwdSm80ILi2ELi2EN4cute5tupleIJNS5_1CILi128EEES8_NS7_ILi64EEEEEENS_6half_tEfNS_4arch4Sm80ELb1ELb0ELb0ELb0ELb1ELb0ELb0ELb0ELi2ELi4ELi4ELi4ELb0EEENS1_21CollectiveEpilogueBwdISA_SB_SD_Li256ELb0ELb0ELi2EEENS1_25SingleTileBwdLPTSchedulerILb0ELi128ELb1EEEEEEEEEvNT_6ParamsE --------------------------
	.section	.nv.shared._ZN7cutlass13device_kernelIN5flash19enable_sm80_to_sm89INS1_16FlashAttnBwdSm80INS1_25CollectiveMainloopBwdSm80ILi2ELi2EN4cute5tupleIJNS5_1CILi128EEES8_NS7_ILi64EEEEEENS_6half_tEfNS_4arch4Sm80ELb1ELb0ELb0ELb0ELb1ELb0ELb0ELb0ELi2ELi4ELi4ELi4ELb0EEENS1_21CollectiveEpilogueBwdISA_SB_SD_Li256ELb0ELb0ELi2EEENS1_25SingleTileBwdLPTSchedulerILb0ELi128ELb1EEEEEEEEEvNT_6ParamsE,"aw",@nobits
	.sectionflags	@""
	.align	16


//--------------------- .nv.shared._ZN7cutlass13device_kernelIN5flash19enable_sm80_to_sm89INS1_16FlashAttnBwdSm80INS1_25CollectiveMainloopBwdSm80ILi2ELi2EN4cute5tupleIJNS5_1CILi128EEES8_NS7_ILi64EEEEEENS_6half_tEfNS_4arch4Sm80ELb1ELb0ELb0ELb0ELb0ELb0ELb0ELb0ELi2ELi4ELi4ELi4ELb0EEENS1_24CollectiveEpilogueBwdGQAISA_fSD_Li256ELb0ELb0EEENS1_25SingleTileBwdLPTSchedulerILb0ELi128ELb0EEEEEEEEEvNT_6ParamsE --------------------------
	.section	.nv.shared._ZN7cutlass13device_kernelIN5flash19enable_sm80_to_sm89INS1_16FlashAttnBwdSm80INS1_25CollectiveMainloopBwdSm80ILi2ELi2EN4cute5tupleIJNS5_1CILi128EEES8_NS7_ILi64EEEEEENS_6half_tEfNS_4arch4Sm80ELb1ELb0ELb0ELb0ELb0ELb0ELb0ELb0ELi2ELi4ELi4ELi4ELb0EEENS1_24CollectiveEpilogueBwdGQAISA_fSD_Li256ELb0ELb0EEENS1_25SingleTileBwdLPTSchedulerILb0ELi128ELb0EEEEEEEEEvNT_6ParamsE,"aw",@nobits
	.sectionflags	@""
	.align	16


//--------------------- .nv.shared._ZN7cutlass13device_kernelIN5flash19enable_sm80_to_sm89INS1_16FlashAttnBwdSm80INS1_25CollectiveMainloopBwdSm80ILi2ELi2EN4cute5tupleIJNS5_1CILi128EEES8_NS7_ILi64EEEEEENS_6half_tEfNS_4arch4Sm80ELb1ELb0ELb0ELb0ELb1ELb0ELb0ELb0ELi2ELi4ELi4ELi4ELb0EEENS1_24CollectiveEpilogueBwdGQAISA_fSD_Li256ELb0ELb1EEENS1_25SingleTileBwdLPTSchedulerILb0ELi128ELb1EEEEEEEEEvNT_6ParamsE --------------------------
	.section	.nv.shared._ZN7cutlass13device_kernelIN5flash19enable_sm80_to_sm89INS1_16FlashAttnBwdSm80INS1_25CollectiveMainloopBwdSm80ILi2ELi2EN4cute5tupleIJNS5_1CILi128EEES8_NS7_ILi64EEEEEENS_6half_tEfNS_4arch4Sm80ELb1ELb0ELb0ELb0ELb1ELb0ELb0ELb0ELi2ELi4ELi4ELi4ELb0EEENS1_24CollectiveEpilogueBwdGQAISA_fSD_Li256ELb0ELb1EEENS1_25SingleTileBwdLPTSchedulerILb0ELi128ELb1EEEEEEEEEvNT_6ParamsE,"aw",@nobits
	.sectionflags	@""
	.align	16


//--------------------- .nv.shared._ZN7cutlass13device_kernelIN5flash22FlashAttnBwdPreprocessIN4cute5tupleIJNS3_1CILi128EEENS5_ILi64EEEEEENS_6half_tEfNS_4arch4Sm80ELb1ELb0EEEEEvNT_6ParamsE --------------------------
	.section	.nv.shared._ZN7cutlass13device_kernelIN5flash22FlashAttnBwdPreprocessIN4cute5tupleIJNS3_1CILi128EEENS5_ILi64EEEEEENS_6half_tEfNS_4arch4Sm80ELb1ELb0EEEEEvNT_6ParamsE,"aw",@nobits
	.sectionflags	@""
	.align	16


//--------------------- .nv.shared._ZN7cutlass13device_kernelIN5flash19enable_sm80_to_sm89INS1_16FlashAttnBwdSm80INS1_25CollectiveMainloopBwdSm80ILi2ELi2EN4cute5tupleIJNS5_1CILi128EEES8_NS7_ILi64EEEEEENS_6half_tEfNS_4arch4Sm80ELb1ELb0ELb0ELb1ELb0ELb0ELb0ELb0ELi2ELi4ELi4ELi4ELb0EEENS1_21CollectiveEpilogueBwdISA_SB_SD_Li256ELb1ELb0ELi2EEENS1_25SingleTileBwdLPTSchedulerILb1ELi128ELb0EEEEEEEEEvNT_6ParamsE --------------------------
	.section	.nv.shared._ZN7cutlass13device_kernelIN5flash19enable_sm80_to_sm89INS1_16FlashAttnBwdSm80INS1_25CollectiveMainloopBwdSm80ILi2ELi2EN4cute5tupleIJNS5_1CILi128EEES8_NS7_ILi64EEEEEENS_6half_tEfNS_4arch4Sm80ELb1ELb0ELb0ELb1ELb0ELb0ELb0ELb0ELi2ELi4ELi4ELi4ELb0EEENS1_21CollectiveEpilogueBwdISA_SB_SD_Li256ELb1ELb0ELi2EEENS1_25SingleTileBwdLPTSchedulerILb1ELi128ELb0EEEEEEEEEvNT_6ParamsE,"aw",@nobits
	.sectionflags	@""
	.align	16


//--------------------- .nv.shared._ZN7cutlass13device_kernelIN5flash19enable_sm80_to_sm89INS1_16FlashAttnBwdSm80INS1_25CollectiveMainloopBwdSm80ILi2ELi2EN4cute5tupleIJNS5_1CILi128EEES8_NS7_ILi64EEEEEENS_6half_tEfNS_4arch4Sm80ELb1ELb0ELb0ELb1ELb1ELb0ELb0ELb0ELi2ELi4ELi4ELi4ELb0EEENS1_21CollectiveEpilogueBwdISA_SB_SD_Li256ELb1ELb0ELi2EEENS1_25SingleTileBwdLPTSchedulerILb1ELi128ELb1EEEEEEEEEvNT_6ParamsE --------------------------
	.section	.nv.shared._ZN7cutlass13device_kernelIN5flash19enable_sm80_to_sm89INS1_16FlashAttnBwdSm80INS1_25CollectiveMainloopBwdSm80ILi2ELi2EN4cute5tupleIJNS5_1CILi128EEES8_NS7_ILi64EEEEEENS_6half_tEfNS_4arch4Sm80ELb1ELb0ELb0ELb1ELb1ELb0ELb0ELb0ELi2ELi4ELi4ELi4ELb0EEENS1_21CollectiveEpilogueBwdISA_SB_SD_Li256ELb1ELb0ELi2EEENS1_25SingleTileBwdLPTSchedulerILb1ELi128ELb1EEEEEEEEEvNT_6ParamsE,"aw",@nobits
	.sectionflags	@""
	.align	16


//--------------------- .nv.shared._ZN7cutlass13device_kernelIN5flash19enable_sm80_to_sm89INS1_16FlashAttnBwdSm80INS1_25CollectiveMainloopBwdSm80ILi2ELi2EN4cute5tupleIJNS5_1CILi128EEES8_NS7_ILi64EEEEEENS_6half_tEfNS_4arch4Sm80ELb1ELb0ELb0ELb1ELb0ELb0ELb0ELb0ELi2ELi4ELi4ELi4ELb0EEENS1_24CollectiveEpilogueBwdGQAISA_fSD_Li256ELb1ELb0EEENS1_25SingleTileBwdLPTSchedulerILb1ELi128ELb0EEEEEEEEEvNT_6ParamsE --------------------------
	.section	.nv.shared._ZN7cutlass13device_kernelIN5flash19enable_sm80_to_sm89INS1_16FlashAttnBwdSm80INS1_25CollectiveMainloopBwdSm80ILi2ELi2EN4cute5tupleIJNS5_1CILi128EEES8_NS7_ILi64EEEEEENS_6half_tEfNS_4arch4Sm80ELb1ELb0ELb0ELb1ELb0ELb0ELb0ELb0ELi2ELi4ELi4ELi4ELb0EEENS1_24CollectiveEpilogueBwdGQAISA_fSD_Li256ELb1ELb0EEENS1_25SingleTileBwdLPTSchedulerILb1ELi128ELb0EEEEEEEEEvNT_6ParamsE,"aw",@nobits
	.sectionflags	@""
	.align	16


//--------------------- .nv.shared._ZN7cutlass13device_kernelIN5flash32FlashAttnBwdPostprocessConvertdQIN4cute5tupleIJNS3_1CILi128EEENS5_ILi64EEEEEENS_6half_tEfNS_4arch4Sm80ELi256ENS3_8TiledMMAINS3_8MMA_AtomIJNS3_28SM80_16x8x16_F32F16F16F32_TNEEEENS3_6LayoutINS4_IJNS5_ILi4EEENS5_ILi2EEENS5_ILi1EEEEEENS4_IJSJ_SH_NS5_ILi0EEEEEEEENS4_IJS7_NS5_ILi32EEENS5_ILi16EEEEEEEELb0EEEEEvNT_6ParamsE --------------------------
	.section	.nv.shared._ZN7cutlass13device_kernelIN5flash32FlashAttnBwdPostprocessConvertdQIN4cute5tupleIJNS3_1CILi128EEENS5_ILi64EEEEEENS_6half_tEfNS_4arch4Sm80ELi256ENS3_8TiledMMAINS3_8MMA_AtomIJNS3_28SM80_16x8x16_F32F16F16F32_TNEEEENS3_6LayoutINS4_IJNS5_ILi4EEENS5_ILi2EEENS5_ILi1EEEEEENS4_IJSJ_SH_NS5_ILi0EEEEEEEENS4_IJS7_NS5_ILi32EEENS5_ILi16EEEEEEEELb0EEEEEvNT_6ParamsE,"aw",@nobits
	.sectionflags	@""
	.align	16


//--------------------- .nv.shared._ZN7cutlass13device_kernelIN5flash19enable_sm80_to_sm89INS1_16FlashAttnBwdSm80INS1_25CollectiveMainloopBwdSm80ILi2ELi2EN4cute5tupleIJNS5_1CILi128EEES8_NS7_ILi64EEEEEENS_6half_tEfNS_4arch4Sm80ELb1ELb0ELb0ELb1ELb1ELb0ELb0ELb0ELi2ELi4ELi4ELi4ELb0EEENS1_24CollectiveEpilogueBwdGQAISA_fSD_Li256ELb1ELb1EEENS1_25SingleTileBwdLPTSchedulerILb1ELi128ELb1EEEEEEEEEvNT_6ParamsE --------------------------
	.section	.nv.shared._ZN7cutlass13device_kernelIN5flash19enable_sm80_to_sm89INS1_16FlashAttnBwdSm80INS1_25CollectiveMainloopBwdSm80ILi2ELi2EN4cute5tupleIJNS5_1CILi128EEES8_NS7_ILi64EEEEEENS_6half_tEfNS_4arch4Sm80ELb1ELb0ELb0ELb1ELb1ELb0ELb0ELb0ELi2ELi4ELi4ELi4ELb0EEENS1_24CollectiveEpilogueBwdGQAISA_fSD_Li256ELb1ELb1EEENS1_25SingleTileBwdLPTSchedulerILb1ELi128ELb1EEEEEEEEEvNT_6ParamsE,"aw",@nobits
	.sectionflags	@""
	.align	16


//--------------------- .nv.shared._ZN7cutlass13device_kernelIN5flash22FlashAttnBwdPreprocessIN4cute5tupleIJNS3_1CILi128EEENS5_ILi64EEEEEENS_6half_tEfNS_4arch4Sm80ELb1ELb1EEEEEvNT_6ParamsE --------------------------
	.section	.nv.shared._ZN7cutlass13device_kernelIN5flash22FlashAttnBwdPreprocessIN4cute5tupleIJNS3_1CILi128EEENS5_ILi64EEEEEENS_6half_tEfNS_4arch4Sm80ELb1ELb1EEEEEvNT_6ParamsE,"aw",@nobits
	.sectionflags	@""
	.align	16
